	.target	sm_80

	.elftype	@"ET_EXEC"


//--------------------- .note.nv.tkinfo           --------------------------
	.section	.note.nv.tkinfo,"",@"SHT_NOTE"
	.sectionflags	@"SHF_NOTE_NV_TKINFO"
	.tkinfo
        /*0018*/ 	.word	0x00000002
        /*0030*/ 	.string	""
        /*0030*/ 	.string	"ptxas"
        /*0030*/ 	.string	"Cuda compilation tools, release 13.0, V13.0.88"
        /*0030*/ 	.string	"Build cuda_13.0.r13.0/compiler.36424714_0"
        /*0030*/ 	.string	"-arch sm_80 -m 64 "



//--------------------- .note.nv.cuinfo           --------------------------
	.section	.note.nv.cuinfo,"",@"SHT_NOTE"
	.sectionflags	@"SHF_NOTE_NV_CUINFO"
        /*0018*/ 	.short	0x0002
        /*001a*/ 	.short	0x0050
        /*001c*/ 	.short	0x0082
	.zero		2


//--------------------- .nv.info                  --------------------------
	.section	.nv.info,"",@"SHT_CUDA_INFO"
	.align	4


	//----- nvinfo : EIATTR_REGCOUNT
	.align		4
        /*0000*/ 	.byte	0x04, 0x2f
        /*0002*/ 	.short	(.L_12 - .L_11)
	.align		4
.L_11:
        /*0004*/ 	.word	index@(_ZN7cutlass13device_kernelIN5flash19enable_sm80_to_sm89INS1_16FlashAttnFwdSm80INS1_25CollectiveMainloopFwdSm80ILi4ELi1ELb0EN4cute5tupleIJNS5_1CILi128EEENS7_ILi48EEENS7_ILi96EEEEEELi96ENS_10bfloat16_tEfNS_4arch4Sm80ELb1ELb0ELb0ELb1ELb0ELb1ELb1ELb1EEENS1_21CollectiveEpilogueFwdINS6_IJS8_SA_S9_EEENS6_IJNS7_ILi1EEESI_SI_EEESC_SE_Li128ELb1ELb1ELb1ELb0EEENS1_36VarlenDynamicPersistentTileSchedulerILi128ELi48ELi128ELi128ELb1ELb1ELb0ELb1ELb1ELb1EEEEEEEEEvNT_6ParamsE)
        /*0008*/ 	.word	0x000000ff


	//----- nvinfo : EIATTR_FRAME_SIZE
	.align		4
.L_12:
        /*000c*/ 	.byte	0x04, 0x11
        /*000e*/ 	.short	(.L_14 - .L_13)
	.align		4
.L_13:
        /*0010*/ 	.word	index@($__internal_25_$__cuda_sm70_votesync_ballot)
        /*0014*/ 	.word	0x00000000


	//----- nvinfo : EIATTR_FRAME_SIZE
	.align		4
.L_14:
        /*0018*/ 	.byte	0x04, 0x11
        /*001a*/ 	.short	(.L_16 - .L_15)
	.align		4
.L_15:
        /*001c*/ 	.word	index@($__internal_24_$__cuda_sm70_shflsync_up_p)
        /*0020*/ 	.word	0x00000000


	//----- nvinfo : EIATTR_FRAME_SIZE
	.align		4
.L_16:
        /*0024*/ 	.byte	0x04, 0x11
        /*0026*/ 	.short	(.L_18 - .L_17)
	.align		4
.L_17:
        /*0028*/ 	.word	index@($__internal_23_$__cuda_sm70_shflsync_idx_p)
        /*002c*/ 	.word	0x00000000


	//----- nvinfo : EIATTR_FRAME_SIZE
	.align		4
.L_18:
        /*0030*/ 	.byte	0x04, 0x11
        /*0032*/ 	.short	(.L_20 - .L_19)
	.align		4
.L_19:
        /*0034*/ 	.word	index@($__internal_22_$__cuda_sm70_shflsync_bfly_p)
        /*0038*/ 	.word	0x00000000


	//----- nvinfo : EIATTR_FRAME_SIZE
	.align		4
.L_20:
        /*003c*/ 	.byte	0x04, 0x11
        /*003e*/ 	.short	(.L_22 - .L_21)
	.align		4
.L_21:
        /*0040*/ 	.word	index@(_ZN7cutlass13device_kernelIN5flash19enable_sm80_to_sm89INS1_16FlashAttnFwdSm80INS1_25CollectiveMainloopFwdSm80ILi4ELi1ELb0EN4cute5tupleIJNS5_1CILi128EEENS7_ILi48EEENS7_ILi96EEEEEELi96ENS_10bfloat16_tEfNS_4arch4Sm80ELb1ELb0ELb0ELb1ELb0ELb1ELb1ELb1EEENS1_21CollectiveEpilogueFwdINS6_IJS8_SA_S9_EEENS6_IJNS7_ILi1EEESI_SI_EEESC_SE_Li128ELb1ELb1ELb1ELb0EEENS1_36VarlenDynamicPersistentTileSchedulerILi128ELi48ELi128ELi128ELb1ELb1ELb0ELb1ELb1ELb1EEEEEEEEEvNT_6ParamsE)
        /*0044*/ 	.word	0x000000b0


	//----- nvinfo : EIATTR_REGCOUNT
	.align		4
.L_22:
        /*0048*/ 	.byte	0x04, 0x2f
        /*004a*/ 	.short	(.L_24 - .L_23)
	.align		4
.L_23:
        /*004c*/ 	.word	index@(_ZN7cutlass13device_kernelIN5flash19enable_sm80_to_sm89INS1_16FlashAttnFwdSm80INS1_25CollectiveMainloopFwdSm80ILi4ELi1ELb0EN4cute5tupleIJNS5_1CILi128EEENS7_ILi48EEENS7_ILi96EEEEEELi96ENS_10bfloat16_tEfNS_4arch4Sm80ELb1ELb0ELb0ELb1ELb0ELb0ELb1ELb1EEENS1_21CollectiveEpilogueFwdINS6_IJS8_SA_S9_EEENS6_IJNS7_ILi1EEESI_SI_EEESC_SE_Li128ELb1ELb1ELb1ELb0EEENS1_36VarlenDynamicPersistentTileSchedulerILi128ELi48ELi128ELi128ELb1ELb1ELb0ELb1ELb1ELb1EEEEEEEEEvNT_6ParamsE)
        /*0050*/ 	.word	0x000000ff


	//----- nvinfo : EIATTR_FRAME_SIZE
	.align		4
.L_24:
        /*0054*/ 	.byte	0x04, 0x11
        /*0056*/ 	.short	(.L_26 - .L_25)
	.align		4
.L_25:
        /*0058*/ 	.word	index@($__internal_21_$__cuda_sm70_votesync_ballot)
        /*005c*/ 	.word	0x00000000


	//----- nvinfo : EIATTR_FRAME_SIZE
	.align		4
.L_26:
        /*0060*/ 	.byte	0x04, 0x11
        /*0062*/ 	.short	(.L_28 - .L_27)
	.align		4
.L_27:
        /*0064*/ 	.word	index@($__internal_20_$__cuda_sm70_shflsync_up_p)
        /*0068*/ 	.word	0x00000000


	//----- nvinfo : EIATTR_FRAME_SIZE
	.align		4
.L_28:
        /*006c*/ 	.byte	0x04, 0x11
        /*006e*/ 	.short	(.L_30 - .L_29)
	.align		4
.L_29:
        /*0070*/ 	.word	index@($__internal_19_$__cuda_sm70_shflsync_idx_p)
        /*0074*/ 	.word	0x00000000


	//----- nvinfo : EIATTR_FRAME_SIZE
	.align		4
.L_30:
        /*0078*/ 	.byte	0x04, 0x11
        /*007a*/ 	.short	(.L_32 - .L_31)
	.align		4
.L_31:
        /*007c*/ 	.word	index@($__internal_18_$__cuda_sm70_shflsync_bfly_p)
        /*0080*/ 	.word	0x00000000


	//----- nvinfo : EIATTR_FRAME_SIZE
	.align		4
.L_32:
        /*0084*/ 	.byte	0x04, 0x11
        /*0086*/ 	.short	(.L_34 - .L_33)
	.align		4
.L_33:
        /*0088*/ 	.word	index@(_ZN7cutlass13device_kernelIN5flash19enable_sm80_to_sm89INS1_16FlashAttnFwdSm80INS1_25CollectiveMainloopFwdSm80ILi4ELi1ELb0EN4cute5tupleIJNS5_1CILi128EEENS7_ILi48EEENS7_ILi96EEEEEELi96ENS_10bfloat16_tEfNS_4arch4Sm80ELb1ELb0ELb0ELb1ELb0ELb0ELb1ELb1EEENS1_21CollectiveEpilogueFwdINS6_IJS8_SA_S9_EEENS6_IJNS7_ILi1EEESI_SI_EEESC_SE_Li128ELb1ELb1ELb1ELb0EEENS1_36VarlenDynamicPersistentTileSchedulerILi128ELi48ELi128ELi128ELb1ELb1ELb0ELb1ELb1ELb1EEEEEEEEEvNT_6ParamsE)
        /*008c*/ 	.word	0x000000b8


	//----- nvinfo : EIATTR_REGCOUNT
	.align		4
.L_34:
        /*0090*/ 	.byte	0x04, 0x2f
        /*0092*/ 	.short	(.L_36 - .L_35)
	.align		4
.L_35:
        /*0094*/ 	.word	index@(_ZN7cutlass13device_kernelIN5flash19enable_sm80_to_sm89INS1_16FlashAttnFwdSm80INS1_25CollectiveMainloopFwdSm80ILi4ELi1ELb0EN4cute5tupleIJNS5_1CILi128EEENS7_ILi64EEENS7_ILi96EEEEEELi96ENS_10bfloat16_tEfNS_4arch4Sm80ELb1ELb0ELb0ELb0ELb0ELb0ELb1ELb1EEENS1_21CollectiveEpilogueFwdINS6_IJS8_SA_S9_EEENS6_IJNS7_ILi1EEESI_SI_EEESC_SE_Li128ELb0ELb1ELb1ELb0EEENS1_30DynamicPersistentTileSchedulerILi128ELi128ELb1ELb1ELb0EEEEEEEEEvNT_6ParamsE)
        /*0098*/ 	.word	0x000000ff


	//----- nvinfo : EIATTR_FRAME_SIZE
	.align		4
.L_36:
        /*009c*/ 	.byte	0x04, 0x11
        /*009e*/ 	.short	(.L_38 - .L_37)
	.align		4
.L_37:
        /*00a0*/ 	.word	index@($__internal_17_$__cuda_sm70_shflsync_idx_p)
        /*00a4*/ 	.word	0x00000000


	//----- nvinfo : EIATTR_FRAME_SIZE
	.align		4
.L_38:
        /*00a8*/ 	.byte	0x04, 0x11
        /*00aa*/ 	.short	(.L_40 - .L_39)
	.align		4
.L_39:
        /*00ac*/ 	.word	index@($__internal_16_$__cuda_sm70_shflsync_bfly_p)
        /*00b0*/ 	.word	0x00000000


	//----- nvinfo : EIATTR_FRAME_SIZE
	.align		4
.L_40:
        /*00b4*/ 	.byte	0x04, 0x11
        /*00b6*/ 	.short	(.L_42 - .L_41)
	.align		4
.L_41:
        /*00b8*/ 	.word	index@(_ZN7cutlass13device_kernelIN5flash19enable_sm80_to_sm89INS1_16FlashAttnFwdSm80INS1_25CollectiveMainloopFwdSm80ILi4ELi1ELb0EN4cute5tupleIJNS5_1CILi128EEENS7_ILi64EEENS7_ILi96EEEEEELi96ENS_10bfloat16_tEfNS_4arch4Sm80ELb1ELb0ELb0ELb0ELb0ELb0ELb1ELb1EEENS1_21CollectiveEpilogueFwdINS6_IJS8_SA_S9_EEENS6_IJNS7_ILi1EEESI_SI_EEESC_SE_Li128ELb0ELb1ELb1ELb0EEENS1_30DynamicPersistentTileSchedulerILi128ELi128ELb1ELb1ELb0EEEEEEEEEvNT_6ParamsE)
        /*00bc*/ 	.word	0x00000078


	//----- nvinfo : EIATTR_REGCOUNT
	.align		4
.L_42:
        /*00c0*/ 	.byte	0x04, 0x2f
        /*00c2*/ 	.short	(.L_44 - .L_43)
	.align		4
.L_43:
        /*00c4*/ 	.word	index@(_ZN7cutlass13device_kernelIN5flash19enable_sm80_to_sm89INS1_16FlashAttnFwdSm80INS1_25CollectiveMainloopFwdSm80ILi4ELi1ELb0EN4cute5tupleIJNS5_1CILi128EEENS7_ILi48EEENS7_ILi96EEEEEELi96ENS_10bfloat16_tEfNS_4arch4Sm80ELb0ELb1ELb0ELb1ELb0ELb1ELb1ELb1EEENS1_21CollectiveEpilogueFwdINS6_IJS8_SA_S9_EEENS6_IJNS7_ILi1EEESI_SI_EEESC_SE_Li128ELb1ELb1ELb1ELb0EEENS1_36VarlenDynamicPersistentTileSchedulerILi128ELi48ELi128ELi128ELb1ELb1ELb0ELb1ELb0ELb1EEEEEEEEEvNT_6ParamsE)
        /*00c8*/ 	.word	0x000000ff


	//----- nvinfo : EIATTR_FRAME_SIZE
	.align		4
.L_44:
        /*00cc*/ 	.byte	0x04, 0x11
        /*00ce*/ 	.short	(.L_46 - .L_45)
	.align		4
.L_45:
        /*00d0*/ 	.word	index@($__internal_15_$__cuda_sm70_votesync_ballot)
        /*00d4*/ 	.word	0x00000000


	//----- nvinfo : EIATTR_FRAME_SIZE
	.align		4
.L_46:
        /*00d8*/ 	.byte	0x04, 0x11
        /*00da*/ 	.short	(.L_48 - .L_47)
	.align		4
.L_47:
        /*00dc*/ 	.word	index@($__internal_14_$__cuda_sm70_shflsync_up_p)
        /*00e0*/ 	.word	0x00000000


	//----- nvinfo : EIATTR_FRAME_SIZE
	.align		4
.L_48:
        /*00e4*/ 	.byte	0x04, 0x11
        /*00e6*/ 	.short	(.L_50 - .L_49)
	.align		4
.L_49:
        /*00e8*/ 	.word	index@($__internal_13_$__cuda_sm70_shflsync_idx_p)
        /*00ec*/ 	.word	0x00000000


	//----- nvinfo : EIATTR_FRAME_SIZE
	.align		4
.L_50:
        /*00f0*/ 	.byte	0x04, 0x11
        /*00f2*/ 	.short	(.L_52 - .L_51)
	.align		4
.L_51:
        /*00f4*/ 	.word	index@($__internal_12_$__cuda_sm70_shflsync_bfly_p)
        /*00f8*/ 	.word	0x00000000


	//----- nvinfo : EIATTR_FRAME_SIZE
	.align		4
.L_52:
        /*00fc*/ 	.byte	0x04, 0x11
        /*00fe*/ 	.short	(.L_54 - .L_53)
	.align		4
.L_53:
        /*0100*/ 	.word	index@(_ZN7cutlass13device_kernelIN5flash19enable_sm80_to_sm89INS1_16FlashAttnFwdSm80INS1_25CollectiveMainloopFwdSm80ILi4ELi1ELb0EN4cute5tupleIJNS5_1CILi128EEENS7_ILi48EEENS7_ILi96EEEEEELi96ENS_10bfloat16_tEfNS_4arch4Sm80ELb0ELb1ELb0ELb1ELb0ELb1ELb1ELb1EEENS1_21CollectiveEpilogueFwdINS6_IJS8_SA_S9_EEENS6_IJNS7_ILi1EEESI_SI_EEESC_SE_Li128ELb1ELb1ELb1ELb0EEENS1_36VarlenDynamicPersistentTileSchedulerILi128ELi48ELi128ELi128ELb1ELb1ELb0ELb1ELb0ELb1EEEEEEEEEvNT_6ParamsE)
        /*0104*/ 	.word	0x000000b8


	//----- nvinfo : EIATTR_REGCOUNT
	.align		4
.L_54:
        /*0108*/ 	.byte	0x04, 0x2f
        /*010a*/ 	.short	(.L_56 - .L_55)
	.align		4
.L_55:
        /*010c*/ 	.word	index@(_ZN7cutlass13device_kernelIN5flash19enable_sm80_to_sm89INS1_16FlashAttnFwdSm80INS1_25CollectiveMainloopFwdSm80ILi4ELi1ELb0EN4cute5tupleIJNS5_1CILi128EEENS7_ILi48EEENS7_ILi96EEEEEELi96ENS_10bfloat16_tEfNS_4arch4Sm80ELb0ELb1ELb0ELb1ELb0ELb0ELb1ELb1EEENS1_21CollectiveEpilogueFwdINS6_IJS8_SA_S9_EEENS6_IJNS7_ILi1EEESI_SI_EEESC_SE_Li128ELb1ELb1ELb1ELb0EEENS1_36VarlenDynamicPersistentTileSchedulerILi128ELi48ELi128ELi128ELb1ELb1ELb0ELb1ELb0ELb1EEEEEEEEEvNT_6ParamsE)
        /*0110*/ 	.word	0x000000ff


	//----- nvinfo : EIATTR_FRAME_SIZE
	.align		4
.L_56:
        /*0114*/ 	.byte	0x04, 0x11
        /*0116*/ 	.short	(.L_58 - .L_57)
	.align		4
.L_57:
        /*0118*/ 	.word	index@($__internal_11_$__cuda_sm70_votesync_ballot)
        /*011c*/ 	.word	0x00000000


	//----- nvinfo : EIATTR_FRAME_SIZE
	.align		4
.L_58:
        /*0120*/ 	.byte	0x04, 0x11
        /*0122*/ 	.short	(.L_60 - .L_59)
	.align		4
.L_59:
        /*0124*/ 	.word	index@($__internal_10_$__cuda_sm70_shflsync_up_p)
        /*0128*/ 	.word	0x00000000


	//----- nvinfo : EIATTR_FRAME_SIZE
	.align		4
.L_60:
        /*012c*/ 	.byte	0x04, 0x11
        /*012e*/ 	.short	(.L_62 - .L_61)
	.align		4
.L_61:
        /*0130*/ 	.word	index@($__internal_9_$__cuda_sm70_shflsync_idx_p)
        /*0134*/ 	.word	0x00000000


	//----- nvinfo : EIATTR_FRAME_SIZE
	.align		4
.L_62:
        /*0138*/ 	.byte	0x04, 0x11
        /*013a*/ 	.short	(.L_64 - .L_63)
	.align		4
.L_63:
        /*013c*/ 	.word	index@($__internal_8_$__cuda_sm70_shflsync_bfly_p)
        /*0140*/ 	.word	0x00000000


	//----- nvinfo : EIATTR_FRAME_SIZE
	.align		4
.L_64:
        /*0144*/ 	.byte	0x04, 0x11
        /*0146*/ 	.short	(.L_66 - .L_65)
	.align		4
.L_65:
        /*0148*/ 	.word	index@(_ZN7cutlass13device_kernelIN5flash19enable_sm80_to_sm89INS1_16FlashAttnFwdSm80INS1_25CollectiveMainloopFwdSm80ILi4ELi1ELb0EN4cute5tupleIJNS5_1CILi128EEENS7_ILi48EEENS7_ILi96EEEEEELi96ENS_10bfloat16_tEfNS_4arch4Sm80ELb0ELb1ELb0ELb1ELb0ELb0ELb1ELb1EEENS1_21CollectiveEpilogueFwdINS6_IJS8_SA_S9_EEENS6_IJNS7_ILi1EEESI_SI_EEESC_SE_Li128ELb1ELb1ELb1ELb0EEENS1_36VarlenDynamicPersistentTileSchedulerILi128ELi48ELi128ELi128ELb1ELb1ELb0ELb1ELb0ELb1EEEEEEEEEvNT_6ParamsE)
        /*014c*/ 	.word	0x00000068


	//----- nvinfo : EIATTR_REGCOUNT
	.align		4
.L_66:
        /*0150*/ 	.byte	0x04, 0x2f
        /*0152*/ 	.short	(.L_68 - .L_67)
	.align		4
.L_67:
        /*0154*/ 	.word	index@(_ZN7cutlass13device_kernelIN5flash19enable_sm80_to_sm89INS1_16FlashAttnFwdSm80INS1_25CollectiveMainloopFwdSm80ILi4ELi1ELb0EN4cute5tupleIJNS5_1CILi128EEENS7_ILi48EEENS7_ILi96EEEEEELi96ENS_10bfloat16_tEfNS_4arch4Sm80ELb0ELb1ELb0ELb0ELb0ELb0ELb1ELb1EEENS1_21CollectiveEpilogueFwdINS6_IJS8_SA_S9_EEENS6_IJNS7_ILi1EEESI_SI_EEESC_SE_Li128ELb0ELb1ELb1ELb0EEENS1_19SingleTileSchedulerILb0ELb1ELb1ELi128EEEEEEEEEvNT_6ParamsE)
        /*0158*/ 	.word	0x000000ff


	//----- nvinfo : EIATTR_FRAME_SIZE
	.align		4
.L_68:
        /*015c*/ 	.byte	0x04, 0x11
        /*015e*/ 	.short	(.L_70 - .L_69)
	.align		4
.L_69:
        /*0160*/ 	.word	index@(_ZN7cutlass13device_kernelIN5flash19enable_sm80_to_sm89INS1_16FlashAttnFwdSm80INS1_25CollectiveMainloopFwdSm80ILi4ELi1ELb0EN4cute5tupleIJNS5_1CILi128EEENS7_ILi48EEENS7_ILi96EEEEEELi96ENS_10bfloat16_tEfNS_4arch4Sm80ELb0ELb1ELb0ELb0ELb0ELb0ELb1ELb1EEENS1_21CollectiveEpilogueFwdINS6_IJS8_SA_S9_EEENS6_IJNS7_ILi1EEESI_SI_EEESC_SE_Li128ELb0ELb1ELb1ELb0EEENS1_19SingleTileSchedulerILb0ELb1ELb1ELi128EEEEEEEEEvNT_6ParamsE)
        /*0164*/ 	.word	0x00000000


	//----- nvinfo : EIATTR_REGCOUNT
	.align		4
.L_70:
        /*0168*/ 	.byte	0x04, 0x2f
        /*016a*/ 	.short	(.L_72 - .L_71)
	.align		4
.L_71:
        /*016c*/ 	.word	index@(_ZN7cutlass13device_kernelIN5flash19enable_sm80_to_sm89INS1_16FlashAttnFwdSm80INS1_25CollectiveMainloopFwdSm80ILi4ELi1ELb0EN4cute5tupleIJNS5_1CILi128EEENS7_ILi48EEENS7_ILi96EEEEEELi96ENS_10bfloat16_tEfNS_4arch4Sm80ELb0ELb0ELb0ELb1ELb0ELb1ELb1ELb1EEENS1_21CollectiveEpilogueFwdINS6_IJS8_SA_S9_EEENS6_IJNS7_ILi1EEESI_SI_EEESC_SE_Li128ELb1ELb1ELb1ELb0EEENS1_36VarlenDynamicPersistentTileSchedulerILi128ELi48ELi128ELi128ELb1ELb1ELb0ELb0ELb1ELb1EEEEEEEEEvNT_6ParamsE)
        /*0170*/ 	.word	0x000000ff


	//----- nvinfo : EIATTR_FRAME_SIZE
	.align		4
.L_72:
        /*0174*/ 	.byte	0x04, 0x11
        /*0176*/ 	.short	(.L_74 - .L_73)
	.align		4
.L_73:
        /*0178*/ 	.word	index@($__internal_7_$__cuda_sm70_votesync_ballot)
        /*017c*/ 	.word	0x00000000


	//----- nvinfo : EIATTR_FRAME_SIZE
	.align		4
.L_74:
        /*0180*/ 	.byte	0x04, 0x11
        /*0182*/ 	.short	(.L_76 - .L_75)
	.align		4
.L_75:
        /*0184*/ 	.word	index@($__internal_6_$__cuda_sm70_shflsync_up_p)
        /*0188*/ 	.word	0x00000000


	//----- nvinfo : EIATTR_FRAME_SIZE
	.align		4
.L_76:
        /*018c*/ 	.byte	0x04, 0x11
        /*018e*/ 	.short	(.L_78 - .L_77)
	.align		4
.L_77:
        /*0190*/ 	.word	index@($__internal_5_$__cuda_sm70_shflsync_idx_p)
        /*0194*/ 	.word	0x00000000


	//----- nvinfo : EIATTR_FRAME_SIZE
	.align		4
.L_78:
        /*0198*/ 	.byte	0x04, 0x11
        /*019a*/ 	.short	(.L_80 - .L_79)
	.align		4
.L_79:
        /*019c*/ 	.word	index@($__internal_4_$__cuda_sm70_shflsync_bfly_p)
        /*01a0*/ 	.word	0x00000000


	//----- nvinfo : EIATTR_FRAME_SIZE
	.align		4
.L_80:
        /*01a4*/ 	.byte	0x04, 0x11
        /*01a6*/ 	.short	(.L_82 - .L_81)
	.align		4
.L_81:
        /*01a8*/ 	.word	index@(_ZN7cutlass13device_kernelIN5flash19enable_sm80_to_sm89INS1_16FlashAttnFwdSm80INS1_25CollectiveMainloopFwdSm80ILi4ELi1ELb0EN4cute5tupleIJNS5_1CILi128EEENS7_ILi48EEENS7_ILi96EEEEEELi96ENS_10bfloat16_tEfNS_4arch4Sm80ELb0ELb0ELb0ELb1ELb0ELb1ELb1ELb1EEENS1_21CollectiveEpilogueFwdINS6_IJS8_SA_S9_EEENS6_IJNS7_ILi1EEESI_SI_EEESC_SE_Li128ELb1ELb1ELb1ELb0EEENS1_36VarlenDynamicPersistentTileSchedulerILi128ELi48ELi128ELi128ELb1ELb1ELb0ELb0ELb1ELb1EEEEEEEEEvNT_6ParamsE)
        /*01ac*/ 	.word	0x00000088


	//----- nvinfo : EIATTR_REGCOUNT
	.align		4
.L_82:
        /*01b0*/ 	.byte	0x04, 0x2f
        /*01b2*/ 	.short	(.L_84 - .L_83)
	.align		4
.L_83:
        /*01b4*/ 	.word	index@(_ZN7cutlass13device_kernelIN5flash19enable_sm80_to_sm89INS1_16FlashAttnFwdSm80INS1_25CollectiveMainloopFwdSm80ILi4ELi1ELb0EN4cute5tupleIJNS5_1CILi128EEENS7_ILi48EEENS7_ILi96EEEEEELi96ENS_10bfloat16_tEfNS_4arch4Sm80ELb0ELb0ELb0ELb1ELb0ELb0ELb1ELb1EEENS1_21CollectiveEpilogueFwdINS6_IJS8_SA_S9_EEENS6_IJNS7_ILi1EEESI_SI_EEESC_SE_Li128ELb1ELb1ELb1ELb0EEENS1_36VarlenDynamicPersistentTileSchedulerILi128ELi48ELi128ELi128ELb1ELb1ELb0ELb0ELb1ELb1EEEEEEEEEvNT_6ParamsE)
        /*01b8*/ 	.word	0x000000ff


	//----- nvinfo : EIATTR_FRAME_SIZE
	.align		4
.L_84:
        /*01bc*/ 	.byte	0x04, 0x11
        /*01be*/ 	.short	(.L_86 - .L_85)
	.align		4
.L_85:
        /*01c0*/ 	.word	index@($__internal_3_$__cuda_sm70_votesync_ballot)
        /*01c4*/ 	.word	0x00000000


	//----- nvinfo : EIATTR_FRAME_SIZE
	.align		4
.L_86:
        /*01c8*/ 	.byte	0x04, 0x11
        /*01ca*/ 	.short	(.L_88 - .L_87)
	.align		4
.L_87:
        /*01cc*/ 	.word	index@($__internal_2_$__cuda_sm70_shflsync_up_p)
        /*01d0*/ 	.word	0x00000000


	//----- nvinfo : EIATTR_FRAME_SIZE
	.align		4
.L_88:
        /*01d4*/ 	.byte	0x04, 0x11
        /*01d6*/ 	.short	(.L_90 - .L_89)
	.align		4
.L_89:
        /*01d8*/ 	.word	index@($__internal_1_$__cuda_sm70_shflsync_idx_p)
        /*01dc*/ 	.word	0x00000000


	//----- nvinfo : EIATTR_FRAME_SIZE
	.align		4
.L_90:
        /*01e0*/ 	.byte	0x04, 0x11
        /*01e2*/ 	.short	(.L_92 - .L_91)
	.align		4
.L_91:
        /*01e4*/ 	.word	index@($__internal_0_$__cuda_sm70_shflsync_bfly_p)
        /*01e8*/ 	.word	0x00000000


	//----- nvinfo : EIATTR_FRAME_SIZE
	.align		4
.L_92:
        /*01ec*/ 	.byte	0x04, 0x11
        /*01ee*/ 	.short	(.L_94 - .L_93)
	.align		4
.L_93:
        /*01f0*/ 	.word	index@(_ZN7cutlass13device_kernelIN5flash19enable_sm80_to_sm89INS1_16FlashAttnFwdSm80INS1_25CollectiveMainloopFwdSm80ILi4ELi1ELb0EN4cute5tupleIJNS5_1CILi128EEENS7_ILi48EEENS7_ILi96EEEEEELi96ENS_10bfloat16_tEfNS_4arch4Sm80ELb0ELb0ELb0ELb1ELb0ELb0ELb1ELb1EEENS1_21CollectiveEpilogueFwdINS6_IJS8_SA_S9_EEENS6_IJNS7_ILi1EEESI_SI_EEESC_SE_Li128ELb1ELb1ELb1ELb0EEENS1_36VarlenDynamicPersistentTileSchedulerILi128ELi48ELi128ELi128ELb1ELb1ELb0ELb0ELb1ELb1EEEEEEEEEvNT_6ParamsE)
        /*01f4*/ 	.word	0x00000080


	//----- nvinfo : EIATTR_REGCOUNT
	.align		4
.L_94:
        /*01f8*/ 	.byte	0x04, 0x2f
        /*01fa*/ 	.short	(.L_96 - .L_95)
	.align		4
.L_95:
        /*01fc*/ 	.word	index@(_ZN7cutlass13device_kernelIN5flash19enable_sm80_to_sm89INS1_16FlashAttnFwdSm80INS1_25CollectiveMainloopFwdSm80ILi4ELi1ELb0EN4cute5tupleIJNS5_1CILi128EEENS7_ILi64EEENS7_ILi96EEEEEELi96ENS_10bfloat16_tEfNS_4arch4Sm80ELb0ELb0ELb0ELb0ELb0ELb0ELb1ELb1EEENS1_21CollectiveEpilogueFwdINS6_IJS8_SA_S9_EEENS6_IJNS7_ILi1EEESI_SI_EEESC_SE_Li128ELb0ELb1ELb1ELb0EEENS1_19SingleTileSchedulerILb0ELb1ELb1ELi128EEEEEEEEEvNT_6ParamsE)
        /*0200*/ 	.word	0x000000ff


	//----- nvinfo : EIATTR_FRAME_SIZE
	.align		4
.L_96:
        /*0204*/ 	.byte	0x04, 0x11
        /*0206*/ 	.short	(.L_98 - .L_97)
	.align		4
.L_97:
        /*0208*/ 	.word	index@(_ZN7cutlass13device_kernelIN5flash19enable_sm80_to_sm89INS1_16FlashAttnFwdSm80INS1_25CollectiveMainloopFwdSm80ILi4ELi1ELb0EN4cute5tupleIJNS5_1CILi128EEENS7_ILi64EEENS7_ILi96EEEEEELi96ENS_10bfloat16_tEfNS_4arch4Sm80ELb0ELb0ELb0ELb0ELb0ELb0ELb1ELb1EEENS1_21CollectiveEpilogueFwdINS6_IJS8_SA_S9_EEENS6_IJNS7_ILi1EEESI_SI_EEESC_SE_Li128ELb0ELb1ELb1ELb0EEENS1_19SingleTileSchedulerILb0ELb1ELb1ELi128EEEEEEEEEvNT_6ParamsE)
        /*020c*/ 	.word	0x00000038


	//----- nvinfo : EIATTR_MIN_STACK_SIZE
	.align		4
.L_98:
        /*0210*/ 	.byte	0x04, 0x12
        /*0212*/ 	.short	(.L_100 - .L_99)
	.align		4
.L_99:
        /*0214*/ 	.word	index@(_ZN7cutlass13device_kernelIN5flash19enable_sm80_to_sm89INS1_16FlashAttnFwdSm80INS1_25CollectiveMainloopFwdSm80ILi4ELi1ELb0EN4cute5tupleIJNS5_1CILi128EEENS7_ILi64EEENS7_ILi96EEEEEELi96ENS_10bfloat16_tEfNS_4arch4Sm80ELb0ELb0ELb0ELb0ELb0ELb0ELb1ELb1EEENS1_21CollectiveEpilogueFwdINS6_IJS8_SA_S9_EEENS6_IJNS7_ILi1EEESI_SI_EEESC_SE_Li128ELb0ELb1ELb1ELb0EEENS1_19SingleTileSchedulerILb0ELb1ELb1ELi128EEEEEEEEEvNT_6ParamsE)
        /*0218*/ 	.word	0x00000038


	//----- nvinfo : EIATTR_MIN_STACK_SIZE
	.align		4
.L_100:
        /*021c*/ 	.byte	0x04, 0x12
        /*021e*/ 	.short	(.L_102 - .L_101)
	.align		4
.L_101:
        /*0220*/ 	.word	index@(_ZN7cutlass13device_kernelIN5flash19enable_sm80_to_sm89INS1_16FlashAttnFwdSm80INS1_25CollectiveMainloopFwdSm80ILi4ELi1ELb0EN4cute5tupleIJNS5_1CILi128EEENS7_ILi48EEENS7_ILi96EEEEEELi96ENS_10bfloat16_tEfNS_4arch4Sm80ELb0ELb0ELb0ELb1ELb0ELb0ELb1ELb1EEENS1_21CollectiveEpilogueFwdINS6_IJS8_SA_S9_EEENS6_IJNS7_ILi1EEESI_SI_EEESC_SE_Li128ELb1ELb1ELb1ELb0EEENS1_36VarlenDynamicPersistentTileSchedulerILi128ELi48ELi128ELi128ELb1ELb1ELb0ELb0ELb1ELb1EEEEEEEEEvNT_6ParamsE)
        /*0224*/ 	.word	0x00000080


	//----- nvinfo : EIATTR_MIN_STACK_SIZE
	.align		4
.L_102:
        /*0228*/ 	.byte	0x04, 0x12
        /*022a*/ 	.short	(.L_104 - .L_103)
	.align		4
.L_103:
        /*022c*/ 	.word	index@(_ZN7cutlass13device_kernelIN5flash19enable_sm80_to_sm89INS1_16FlashAttnFwdSm80INS1_25CollectiveMainloopFwdSm80ILi4ELi1ELb0EN4cute5tupleIJNS5_1CILi128EEENS7_ILi48EEENS7_ILi96EEEEEELi96ENS_10bfloat16_tEfNS_4arch4Sm80ELb0ELb0ELb0ELb1ELb0ELb1ELb1ELb1EEENS1_21CollectiveEpilogueFwdINS6_IJS8_SA_S9_EEENS6_IJNS7_ILi1EEESI_SI_EEESC_SE_Li128ELb1ELb1ELb1ELb0EEENS1_36VarlenDynamicPersistentTileSchedulerILi128ELi48ELi128ELi128ELb1ELb1ELb0ELb0ELb1ELb1EEEEEEEEEvNT_6ParamsE)
        /*0230*/ 	.word	0x00000088


	//----- nvinfo : EIATTR_MIN_STACK_SIZE
	.align		4
.L_104:
        /*0234*/ 	.byte	0x04, 0x12
        /*0236*/ 	.short	(.L_106 - .L_105)
	.align		4
.L_105:
        /*0238*/ 	.word	index@(_ZN7cutlass13device_kernelIN5flash19enable_sm80_to_sm89INS1_16FlashAttnFwdSm80INS1_25CollectiveMainloopFwdSm80ILi4ELi1ELb0EN4cute5tupleIJNS5_1CILi128EEENS7_ILi48EEENS7_ILi96EEEEEELi96ENS_10bfloat16_tEfNS_4arch4Sm80ELb0ELb1ELb0ELb0ELb0ELb0ELb1ELb1EEENS1_21CollectiveEpilogueFwdINS6_IJS8_SA_S9_EEENS6_IJNS7_ILi1EEESI_SI_EEESC_SE_Li128ELb0ELb1ELb1ELb0EEENS1_19SingleTileSchedulerILb0ELb1ELb1ELi128EEEEEEEEEvNT_6ParamsE)
        /*023c*/ 	.word	0x00000000


	//----- nvinfo : EIATTR_MIN_STACK_SIZE
	.align		4
.L_106:
        /*0240*/ 	.byte	0x04, 0x12
        /*0242*/ 	.short	(.L_108 - .L_107)
	.align		4
.L_107:
        /*0244*/ 	.word	index@(_ZN7cutlass13device_kernelIN5flash19enable_sm80_to_sm89INS1_16FlashAttnFwdSm80INS1_25CollectiveMainloopFwdSm80ILi4ELi1ELb0EN4cute5tupleIJNS5_1CILi128EEENS7_ILi48EEENS7_ILi96EEEEEELi96ENS_10bfloat16_tEfNS_4arch4Sm80ELb0ELb1ELb0ELb1ELb0ELb0ELb1ELb1EEENS1_21CollectiveEpilogueFwdINS6_IJS8_SA_S9_EEENS6_IJNS7_ILi1EEESI_SI_EEESC_SE_Li128ELb1ELb1ELb1ELb0EEENS1_36VarlenDynamicPersistentTileSchedulerILi128ELi48ELi128ELi128ELb1ELb1ELb0ELb1ELb0ELb1EEEEEEEEEvNT_6ParamsE)
        /*0248*/ 	.word	0x00000068


	//----- nvinfo : EIATTR_MIN_STACK_SIZE
	.align		4
.L_108:
        /*024c*/ 	.byte	0x04, 0x12
        /*024e*/ 	.short	(.L_110 - .L_109)
	.align		4
.L_109:
        /*0250*/ 	.word	index@(_ZN7cutlass13device_kernelIN5flash19enable_sm80_to_sm89INS1_16FlashAttnFwdSm80INS1_25CollectiveMainloopFwdSm80ILi4ELi1ELb0EN4cute5tupleIJNS5_1CILi128EEENS7_ILi48EEENS7_ILi96EEEEEELi96ENS_10bfloat16_tEfNS_4arch4Sm80ELb0ELb1ELb0ELb1ELb0ELb1ELb1ELb1EEENS1_21CollectiveEpilogueFwdINS6_IJS8_SA_S9_EEENS6_IJNS7_ILi1EEESI_SI_EEESC_SE_Li128ELb1ELb1ELb1ELb0EEENS1_36VarlenDynamicPersistentTileSchedulerILi128ELi48ELi128ELi128ELb1ELb1ELb0ELb1ELb0ELb1EEEEEEEEEvNT_6ParamsE)
        /*0254*/ 	.word	0x000000b8


	//----- nvinfo : EIATTR_MIN_STACK_SIZE
	.align		4
.L_110:
        /*0258*/ 	.byte	0x04, 0x12
        /*025a*/ 	.short	(.L_112 - .L_111)
	.align		4
.L_111:
        /*025c*/ 	.word	index@(_ZN7cutlass13device_kernelIN5flash19enable_sm80_to_sm89INS1_16FlashAttnFwdSm80INS1_25CollectiveMainloopFwdSm80ILi4ELi1ELb0EN4cute5tupleIJNS5_1CILi128EEENS7_ILi64EEENS7_ILi96EEEEEELi96ENS_10bfloat16_tEfNS_4arch4Sm80ELb1ELb0ELb0ELb0ELb0ELb0ELb1ELb1EEENS1_21CollectiveEpilogueFwdINS6_IJS8_SA_S9_EEENS6_IJNS7_ILi1EEESI_SI_EEESC_SE_Li128ELb0ELb1ELb1ELb0EEENS1_30DynamicPersistentTileSchedulerILi128ELi128ELb1ELb1ELb0EEEEEEEEEvNT_6ParamsE)
        /*0260*/ 	.word	0x00000078


	//----- nvinfo : EIATTR_MIN_STACK_SIZE
	.align		4
.L_112:
        /*0264*/ 	.byte	0x04, 0x12
        /*0266*/ 	.short	(.L_114 - .L_113)
	.align		4
.L_113:
        /*0268*/ 	.word	index@(_ZN7cutlass13device_kernelIN5flash19enable_sm80_to_sm89INS1_16FlashAttnFwdSm80INS1_25CollectiveMainloopFwdSm80ILi4ELi1ELb0EN4cute5tupleIJNS5_1CILi128EEENS7_ILi48EEENS7_ILi96EEEEEELi96ENS_10bfloat16_tEfNS_4arch4Sm80ELb1ELb0ELb0ELb1ELb0ELb0ELb1ELb1EEENS1_21CollectiveEpilogueFwdINS6_IJS8_SA_S9_EEENS6_IJNS7_ILi1EEESI_SI_EEESC_SE_Li128ELb1ELb1ELb1ELb0EEENS1_36VarlenDynamicPersistentTileSchedulerILi128ELi48ELi128ELi128ELb1ELb1ELb0ELb1ELb1ELb1EEEEEEEEEvNT_6ParamsE)
        /*026c*/ 	.word	0x000000b8


	//----- nvinfo : EIATTR_MIN_STACK_SIZE
	.align		4
.L_114:
        /*0270*/ 	.byte	0x04, 0x12
        /*0272*/ 	.short	(.L_116 - .L_115)
	.align		4
.L_115:
        /*0274*/ 	.word	index@(_ZN7cutlass13device_kernelIN5flash19enable_sm80_to_sm89INS1_16FlashAttnFwdSm80INS1_25CollectiveMainloopFwdSm80ILi4ELi1ELb0EN4cute5tupleIJNS5_1CILi128EEENS7_ILi48EEENS7_ILi96EEEEEELi96ENS_10bfloat16_tEfNS_4arch4Sm80ELb1ELb0ELb0ELb1ELb0ELb1ELb1ELb1EEENS1_21CollectiveEpilogueFwdINS6_IJS8_SA_S9_EEENS6_IJNS7_ILi1EEESI_SI_EEESC_SE_Li128ELb1ELb1ELb1ELb0EEENS1_36VarlenDynamicPersistentTileSchedulerILi128ELi48ELi128ELi128ELb1ELb1ELb0ELb1ELb1ELb1EEEEEEEEEvNT_6ParamsE)
        /*0278*/ 	.word	0x000000b0
.L_116:


//--------------------- .nv.info._ZN7cutlass13device_kernelIN5flash19enable_sm80_to_sm89INS1_16FlashAttnFwdSm80INS1_25CollectiveMainloopFwdSm80ILi4ELi1ELb0EN4cute5tupleIJNS5_1CILi128EEENS7_ILi64EEENS7_ILi96EEEEEELi96ENS_10bfloat16_tEfNS_4arch4Sm80ELb0ELb0ELb0ELb0ELb0ELb0ELb1ELb1EEENS1_21CollectiveEpilogueFwdINS6_IJS8_SA_S9_EEENS6_IJNS7_ILi1EEESI_SI_EEESC_SE_Li128ELb0ELb1ELb1ELb0EEENS1_19SingleTileSchedulerILb0ELb1ELb1ELi128EEEEEEEEEvNT_6ParamsE --------------------------
	.section	.nv.info._ZN7cutlass13device_kernelIN5flash19enable_sm80_to_sm89INS1_16FlashAttnFwdSm80INS1_25CollectiveMainloopFwdSm80ILi4ELi1ELb0EN4cute5tupleIJNS5_1CILi128EEENS7_ILi64EEENS7_ILi96EEEEEELi96ENS_10bfloat16_tEfNS_4arch4Sm80ELb0ELb0ELb0ELb0ELb0ELb0ELb1ELb1EEENS1_21CollectiveEpilogueFwdINS6_IJS8_SA_S9_EEENS6_IJNS7_ILi1EEESI_SI_EEESC_SE_Li128ELb0ELb1ELb1ELb0EEENS1_19SingleTileSchedulerILb0ELb1ELb1ELi128EEEEEEEEEvNT_6ParamsE,"",@"SHT_CUDA_INFO"
	.sectionflags	@""
	.align	4


	//----- nvinfo : EIATTR_CUDA_API_VERSION
	.align		4
        /*0000*/ 	.byte	0x04, 0x37
        /*0002*/ 	.short	(.L_118 - .L_117)
.L_117:
        /*0004*/ 	.word	0x00000082


	//----- nvinfo : EIATTR_SW2861232_WAR
	.align		4
.L_118:
        /*0008*/ 	.byte	0x01, 0x35
	.zero		2


	//----- nvinfo : EIATTR_PARAM_CBANK
	.align		4
        /*000c*/ 	.byte	0x04, 0x0a
        /*000e*/ 	.short	(.L_120 - .L_119)
	.align		4
.L_119:
        /*0010*/ 	.word	index@(.nv.constant0._ZN7cutlass13device_kernelIN5flash19enable_sm80_to_sm89INS1_16FlashAttnFwdSm80INS1_25CollectiveMainloopFwdSm80ILi4ELi1ELb0EN4cute5tupleIJNS5_1CILi128EEENS7_ILi64EEENS7_ILi96EEEEEELi96ENS_10bfloat16_tEfNS_4arch4Sm80ELb0ELb0ELb0ELb0ELb0ELb0ELb1ELb1EEENS1_21CollectiveEpilogueFwdINS6_IJS8_SA_S9_EEENS6_IJNS7_ILi1EEESI_SI_EEESC_SE_Li128ELb0ELb1ELb1ELb0EEENS1_19SingleTileSchedulerILb0ELb1ELb1ELi128EEEEEEEEEvNT_6ParamsE)
        /*0014*/ 	.short	0x0160
        /*0016*/ 	.short	0x0418


	//----- nvinfo : EIATTR_CBANK_PARAM_SIZE
	.align		4
.L_120:
        /*0018*/ 	.byte	0x03, 0x19
        /*001a*/ 	.short	0x0418


	//----- nvinfo : EIATTR_KPARAM_INFO
	.align		4
        /*001c*/ 	.byte	0x04, 0x17
        /*001e*/ 	.short	(.L_122 - .L_121)
.L_121:
        /*0020*/ 	.word	0x00000000
        /*0024*/ 	.short	0x0000
        /*0026*/ 	.short	0x0000
        /*0028*/ 	.byte	0x00, 0xf0, 0x61, 0x10


	//----- nvinfo : EIATTR_MAXREG_COUNT
	.align		4
.L_122:
        /*002c*/ 	.byte	0x03, 0x1b
        /*002e*/ 	.short	0x00ff


	//----- nvinfo : EIATTR_NUM_BARRIERS
	.align		4
        /*0030*/ 	.byte	0x02, 0x4c
        /*0032*/ 	.byte	0x02
	.zero		1


	//----- nvinfo : EIATTR_ANNOTATIONS
	.align		4
        /*0034*/ 	.byte	0x04, 0x55
        /*0036*/ 	.short	(.L_124 - .L_123)


	//   ....[0]....
.L_123:
        /*0038*/ 	.word	0x00000001
        /*003c*/ 	.byte	0x90, 0x00, 0x00, 0x00, 0x01, 0x00, 0x00, 0x00, 0xf0, 0x00, 0x00, 0x00, 0x01, 0x00, 0x00, 0x00
        /* <DEDUP_REMOVED lines=14> */
        /*012c*/ 	.byte	0x70, 0x9f, 0x00, 0x00


	//----- nvinfo : EIATTR_MERCURY_ISA_VERSION
	.align		4
.L_124:
        /*0130*/ 	.byte	0x03, 0x5f
        /*0132*/ 	.short	0x0000


	//----- nvinfo : EIATTR_COOP_GROUP_MASK_REGIDS
	.align		4
        /*0134*/ 	.byte	0x04, 0x29
        /*0136*/ 	.short	(.L_126 - .L_125)


	//   ....[0]....
.L_125:
        /*0138*/ 	.word	0xffffffff


	//   ....[1]....
        /*013c*/ 	.word	0xffffffff


	//   ....[2]....
        /*0140*/ 	.word	0xffffffff


	//   ....[3]....
        /*0144*/ 	.word	0xffffffff


	//   ....[4]....
        /*0148*/ 	.word	0xffffffff


	//   ....[5]....
        /*014c*/ 	.word	0xffffffff


	//   ....[6]....
        /*0150*/ 	.word	0xffffffff


	//   ....[7]....
        /*0154*/ 	.word	0xffffffff


	//   ....[8]....
        /*0158*/ 	.word	0xffffffff


	//   ....[9]....
        /*015c*/ 	.word	0xffffffff


	//   ....[10]....
        /*0160*/ 	.word	0xffffffff


	//   ....[11]....
        /*0164*/ 	.word	0xffffffff


	//   ....[12]....
        /*0168*/ 	.word	0xffffffff


	//   ....[13]....
        /*016c*/ 	.word	0xffffffff


	//   ....[14]....
        /*0170*/ 	.word	0xffffffff


	//   ....[15]....
        /*0174*/ 	.word	0xffffffff


	//   ....[16]....
        /*0178*/ 	.word	0xffffffff


	//   ....[17]....
        /*017c*/ 	.word	0xffffffff


	//   ....[18]....
        /*0180*/ 	.word	0xffffffff


	//   ....[19]....
        /*0184*/ 	.word	0xffffffff


	//   ....[20]....
        /*0188*/ 	.word	0xffffffff


	//   ....[21]....
        /*018c*/ 	.word	0xffffffff


	//   ....[22]....
        /*0190*/ 	.word	0xffffffff


	//   ....[23]....
        /*0194*/ 	.word	0xffffffff


	//   ....[24]....
        /*0198*/ 	.word	0xffffffff


	//   ....[25]....
        /*019c*/ 	.word	0xffffffff


	//   ....[26]....
        /*01a0*/ 	.word	0xffffffff


	//   ....[27]....
        /*01a4*/ 	.word	0xffffffff


	//   ....[28]....
        /*01a8*/ 	.word	0xffffffff


	//   ....[29]....
        /*01ac*/ 	.word	0xffffffff


	//   ....[30]....
        /*01b0*/ 	.word	0xffffffff


	//   ....[31]....
        /*01b4*/ 	.word	0xffffffff


	//   ....[32]....
        /*01b8*/ 	.word	0xffffffff


	//   ....[33]....
        /*01bc*/ 	.word	0xffffffff


	//   ....[34]....
        /*01c0*/ 	.word	0xffffffff


	//   ....[35]....
        /*01c4*/ 	.word	0xffffffff


	//   ....[36]....
        /*01c8*/ 	.word	0xffffffff


	//   ....[37]....
        /*01cc*/ 	.word	0xffffffff


	//   ....[38]....
        /*01d0*/ 	.word	0xffffffff


	//   ....[39]....
        /*01d4*/ 	.word	0xffffffff


	//   ....[40]....
        /*01d8*/ 	.word	0xffffffff


	//   ....[41]....
        /*01dc*/ 	.word	0xffffffff


	//   ....[42]....
        /*01e0*/ 	.word	0xffffffff


	//   ....[43]....
        /*01e4*/ 	.word	0xffffffff


	//   ....[44]....
        /*01e8*/ 	.word	0xffffffff


	//   ....[45]....
        /*01ec*/ 	.word	0xffffffff


	//   ....[46]....
        /*01f0*/ 	.word	0xffffffff


	//   ....[47]....
        /*01f4*/ 	.word	0xffffffff


	//   ....[48]....
        /*01f8*/ 	.word	0xffffffff


	//----- nvinfo : EIATTR_COOP_GROUP_INSTR_OFFSETS
	.align		4
.L_126:
        /*01fc*/ 	.byte	0x04, 0x28
        /*01fe*/ 	.short	(.L_128 - .L_127)


	//   ....[0]....
.L_127:
        /*0200*/ 	.word	0x00000060


	//   ....[1]....
        /*0204*/ 	.word	0x00000da0


	//   ....[2]....
        /*0208*/ 	.word	0x00000dd0


	//   ....[3]....
        /*020c*/ 	.word	0x000010f0


	//   ....[4]....
        /*0210*/ 	.word	0x00001120


	//   ....[5]....
        /*0214*/ 	.word	0x00001260


	//   ....[6]....
        /*0218*/ 	.word	0x00001290


	//   ....[7]....
        /*021c*/ 	.word	0x000013c0


	//   ....[8]....
        /*0220*/ 	.word	0x00001400


	//   ....[9]....
        /*0224*/ 	.word	0x00002c60


	//   ....[10]....
        /*0228*/ 	.word	0x00002da0


	//   ....[11]....
        /*022c*/ 	.word	0x00002de0


	//   ....[12]....
        /*0230*/ 	.word	0x00002ef0


	//   ....[13]....
        /*0234*/ 	.word	0x00002f20


	//   ....[14]....
        /*0238*/ 	.word	0x00002ff0


	//   ....[15]....
        /*023c*/ 	.word	0x00003050


	//   ....[16]....
        /*0240*/ 	.word	0x00003250


	//   ....[17]....
        /*0244*/ 	.word	0x00005940


	//   ....[18]....
        /*0248*/ 	.word	0x00005990


	//   ....[19]....
        /*024c*/ 	.word	0x00005a50


	//   ....[20]....
        /*0250*/ 	.word	0x00005aa0


	//   ....[21]....
        /*0254*/ 	.word	0x00005ae0


	//   ....[22]....
        /*0258*/ 	.word	0x00005be0


	//   ....[23]....
        /*025c*/ 	.word	0x00005e50


	//   ....[24]....
        /*0260*/ 	.word	0x00005fb0


	//   ....[25]....
        /*0264*/ 	.word	0x00007b40


	//   ....[26]....
        /*0268*/ 	.word	0x00007b70


	//   ....[27]....
        /*026c*/ 	.word	0x00007ba0


	//   ....[28]....
        /*0270*/ 	.word	0x00007bc0


	//   ....[29]....
        /*0274*/ 	.word	0x00007bf0


	//   ....[30]....
        /*0278*/ 	.word	0x00007c10


	//   ....[31]....
        /*027c*/ 	.word	0x00007c30


	//   ....[32]....
        /*0280*/ 	.word	0x00007c40


	//   ....[33]....
        /*0284*/ 	.word	0x00008a10


	//   ....[34]....
        /*0288*/ 	.word	0x00008a60


	//   ....[35]....
        /*028c*/ 	.word	0x00008a90


	//   ....[36]....
        /*0290*/ 	.word	0x00008ac0


	//   ....[37]....
        /*0294*/ 	.word	0x00008af0


	//   ....[38]....
        /*0298*/ 	.word	0x00008b20


	//   ....[39]....
        /*029c*/ 	.word	0x00008b50


	//   ....[40]....
        /*02a0*/ 	.word	0x00008b80


	//   ....[41]....
        /*02a4*/ 	.word	0x00008ba0


	//   ....[42]....
        /*02a8*/ 	.word	0x00008bb0


	//   ....[43]....
        /*02ac*/ 	.word	0x000090f0


	//   ....[44]....
        /*02b0*/ 	.word	0x00009110


	//   ....[45]....
        /*02b4*/ 	.word	0x00009590


	//   ....[46]....
        /*02b8*/ 	.word	0x000095b0


	//   ....[47]....
        /*02bc*/ 	.word	0x00009a40


	//   ....[48]....
        /*02c0*/ 	.word	0x00009a50


	//----- nvinfo : EIATTR_EXIT_INSTR_OFFSETS
	.align		4
.L_128:
        /*02c4*/ 	.byte	0x04, 0x1c
        /*02c6*/ 	.short	(.L_130 - .L_129)


	//   ....[0]....
.L_129:
        /*02c8*/ 	.word	0x000001b0


	//   ....[1]....
        /*02cc*/ 	.word	0x00009a60


	//   ....[2]....
        /*02d0*/ 	.word	0x00009e80


	//   ....[3]....
        /*02d4*/ 	.word	0x00009ed0


	//   ....[4]....
        /*02d8*/ 	.word	0x00009f00


	//   ....[5]....
        /*02dc*/ 	.word	0x00009f60


	//   ....[6]....
        /*02e0*/ 	.word	0x0000a1c0


	//----- nvinfo : EIATTR_CTAIDZ_USED
	.align		4
.L_130:
        /*02e4*/ 	.byte	0x01, 0x04
	.zero		2


	//----- nvinfo : EIATTR_MAX_THREADS
	.align		4
        /*02e8*/ 	.byte	0x04, 0x05
        /*02ea*/ 	.short	(.L_132 - .L_131)
.L_131:
        /*02ec*/ 	.word	0x00000080
        /*02f0*/ 	.word	0x00000001
        /*02f4*/ 	.word	0x00000001


	//----- nvinfo : EIATTR_CRS_STACK_SIZE
	.align		4
.L_132:
        /*02f8*/ 	.byte	0x04, 0x1e
        /*02fa*/ 	.short	(.L_134 - .L_133)
.L_133:
        /*02fc*/ 	.word	0x00000000
.L_134:


//--------------------- .nv.info._ZN7cutlass13device_kernelIN5flash19enable_sm80_to_sm89INS1_16FlashAttnFwdSm80INS1_25CollectiveMainloopFwdSm80ILi4ELi1ELb0EN4cute5tupleIJNS5_1CILi128EEENS7_ILi48EEENS7_ILi96EEEEEELi96ENS_10bfloat16_tEfNS_4arch4Sm80ELb0ELb0ELb0ELb1ELb0ELb0ELb1ELb1EEENS1_21CollectiveEpilogueFwdINS6_IJS8_SA_S9_EEENS6_IJNS7_ILi1EEESI_SI_EEESC_SE_Li128ELb1ELb1ELb1ELb0EEENS1_36VarlenDynamicPersistentTileSchedulerILi128ELi48ELi128ELi128ELb1ELb1ELb0ELb0ELb1ELb1EEEEEEEEEvNT_6ParamsE --------------------------
	.section	.nv.info._ZN7cutlass13device_kernelIN5flash19enable_sm80_to_sm89INS1_16FlashAttnFwdSm80INS1_25CollectiveMainloopFwdSm80ILi4ELi1ELb0EN4cute5tupleIJNS5_1CILi128EEENS7_ILi48EEENS7_ILi96EEEEEELi96ENS_10bfloat16_tEfNS_4arch4Sm80ELb0ELb0ELb0ELb1ELb0ELb0ELb1ELb1EEENS1_21CollectiveEpilogueFwdINS6_IJS8_SA_S9_EEENS6_IJNS7_ILi1EEESI_SI_EEESC_SE_Li128ELb1ELb1ELb1ELb0EEENS1_36VarlenDynamicPersistentTileSchedulerILi128ELi48ELi128ELi128ELb1ELb1ELb0ELb0ELb1ELb1EEEEEEEEEvNT_6ParamsE,"",@"SHT_CUDA_INFO"
	.sectionflags	@""
	.align	4


	//----- nvinfo : EIATTR_CUDA_API_VERSION
	.align		4
        /*0000*/ 	.byte	0x04, 0x37
        /*0002*/ 	.short	(.L_136 - .L_135)
.L_135:
        /*0004*/ 	.word	0x00000082


	//----- nvinfo : EIATTR_SW2861232_WAR
	.align		4
.L_136:
        /*0008*/ 	.byte	0x01, 0x35
	.zero		2


	//----- nvinfo : EIATTR_PARAM_CBANK
	.align		4
        /*000c*/ 	.byte	0x04, 0x0a
        /*000e*/ 	.short	(.L_138 - .L_137)
	.align		4
.L_137:
        /*0010*/ 	.word	index@(.nv.constant0._ZN7cutlass13device_kernelIN5flash19enable_sm80_to_sm89INS1_16FlashAttnFwdSm80INS1_25CollectiveMainloopFwdSm80ILi4ELi1ELb0EN4cute5tupleIJNS5_1CILi128EEENS7_ILi48EEENS7_ILi96EEEEEELi96ENS_10bfloat16_tEfNS_4arch4Sm80ELb0ELb0ELb0ELb1ELb0ELb0ELb1ELb1EEENS1_21CollectiveEpilogueFwdINS6_IJS8_SA_S9_EEENS6_IJNS7_ILi1EEESI_SI_EEESC_SE_Li128ELb1ELb1ELb1ELb0EEENS1_36VarlenDynamicPersistentTileSchedulerILi128ELi48ELi128ELi128ELb1ELb1ELb0ELb0ELb1ELb1EEEEEEEEEvNT_6ParamsE)
        /*0014*/ 	.short	0x0160
        /*0016*/ 	.short	0x0438


	//----- nvinfo : EIATTR_CBANK_PARAM_SIZE
	.align		4
.L_138:
        /*0018*/ 	.byte	0x03, 0x19
        /*001a*/ 	.short	0x0438


	//----- nvinfo : EIATTR_KPARAM_INFO
	.align		4
        /*001c*/ 	.byte	0x04, 0x17
        /*001e*/ 	.short	(.L_140 - .L_139)
.L_139:
        /*0020*/ 	.word	0x00000000
        /*0024*/ 	.short	0x0000
        /*0026*/ 	.short	0x0000
        /*0028*/ 	.byte	0x00, 0xf0, 0xe1, 0x10


	//----- nvinfo : EIATTR_MAXREG_COUNT
	.align		4
.L_140:
        /*002c*/ 	.byte	0x03, 0x1b
        /*002e*/ 	.short	0x00ff


	//----- nvinfo : EIATTR_NUM_BARRIERS
	.align		4
        /*0030*/ 	.byte	0x02, 0x4c
        /*0032*/ 	.byte	0x06
	.zero		1


	//----- nvinfo : EIATTR_ANNOTATIONS
	.align		4
        /*0034*/ 	.byte	0x04, 0x55
        /*0036*/ 	.short	(.L_142 - .L_141)


	//   ....[0]....
.L_141:
        /* <DEDUP_REMOVED lines=81> */
        /*053c*/ 	.byte	0x00, 0xbf, 0x00, 0x00, 0x01, 0x00, 0x00, 0x00, 0xe0, 0xbf, 0x00, 0x00


	//----- nvinfo : EIATTR_MERCURY_ISA_VERSION
	.align		4
.L_142:
        /*0548*/ 	.byte	0x03, 0x5f
        /*054a*/ 	.short	0x0000


	//----- nvinfo : EIATTR_INT_WARP_WIDE_INSTR_OFFSETS
	.align		4
        /*054c*/ 	.byte	0x04, 0x31
        /*054e*/ 	.short	(.L_144 - .L_143)


	//   ....[0]....
.L_143:
        /*0550*/ 	.word	0x00008670


	//   ....[1]....
        /*0554*/ 	.word	0x000086f0


	//----- nvinfo : EIATTR_COOP_GROUP_MASK_REGIDS
	.align		4
.L_144:
        /*0558*/ 	.byte	0x04, 0x29
        /*055a*/ 	.short	(.L_146 - .L_145)


	//   ....[0]....
.L_145:
        /*055c*/ 	.word	0xffffffff


	//   ....[1]....
        /*0560*/ 	.word	0xffffffff


	//   ....[2]....
        /*0564*/ 	.word	0xffffffff


	//   ....[3]....
        /*0568*/ 	.word	0xffffffff


	//   ....[4]....
        /*056c*/ 	.word	0xffffffff


	//   ....[5]....
        /*0570*/ 	.word	0xffffffff


	//   ....[6]....
        /*0574*/ 	.word	0xffffffff


	//   ....[7]....
        /*0578*/ 	.word	0xffffffff


	//   ....[8]....
        /*057c*/ 	.word	0xffffffff


	//   ....[9]....
        /*0580*/ 	.word	0xffffffff


	//   ....[10]....
        /*0584*/ 	.word	0xffffffff


	//   ....[11]....
        /*0588*/ 	.word	0xffffffff


	//   ....[12]....
        /*058c*/ 	.word	0xffffffff


	//   ....[13]....
        /*0590*/ 	.word	0xffffffff


	//   ....[14]....
        /*0594*/ 	.word	0xffffffff


	//   ....[15]....
        /*0598*/ 	.word	0xffffffff


	//   ....[16]....
        /*059c*/ 	.word	0xffffffff


	//   ....[17]....
        /*05a0*/ 	.word	0xffffffff


	//   ....[18]....
        /*05a4*/ 	.word	0xffffffff


	//   ....[19]....
        /*05a8*/ 	.word	0xffffffff


	//   ....[20]....
        /*05ac*/ 	.word	0xffffffff


	//   ....[21]....
        /*05b0*/ 	.word	0xffffffff


	//   ....[22]....
        /*05b4*/ 	.word	0xffffffff


	//   ....[23]....
        /*05b8*/ 	.word	0xffffffff


	//   ....[24]....
        /*05bc*/ 	.word	0xffffffff


	//   ....[25]....
        /*05c0*/ 	.word	0xffffffff


	//   ....[26]....
        /*05c4*/ 	.word	0xffffffff


	//   ....[27]....
        /*05c8*/ 	.word	0xffffffff


	//   ....[28]....
        /*05cc*/ 	.word	0xffffffff


	//   ....[29]....
        /*05d0*/ 	.word	0xffffffff


	//   ....[30]....
        /*05d4*/ 	.word	0xffffffff


	//   ....[31]....
        /*05d8*/ 	.word	0xffffffff


	//   ....[32]....
        /*05dc*/ 	.word	0xffffffff


	//   ....[33]....
        /*05e0*/ 	.word	0xffffffff


	//   ....[34]....
        /*05e4*/ 	.word	0xffffffff


	//   ....[35]....
        /*05e8*/ 	.word	0xffffffff


	//   ....[36]....
        /*05ec*/ 	.word	0xffffffff


	//   ....[37]....
        /*05f0*/ 	.word	0xffffffff


	//   ....[38]....
        /*05f4*/ 	.word	0xffffffff


	//   ....[39]....
        /*05f8*/ 	.word	0xffffffff


	//   ....[40]....
        /*05fc*/ 	.word	0xffffffff


	//   ....[41]....
        /*0600*/ 	.word	0xffffffff


	//   ....[42]....
        /*0604*/ 	.word	0xffffffff


	//   ....[43]....
        /*0608*/ 	.word	0xffffffff


	//   ....[44]....
        /*060c*/ 	.word	0xffffffff


	//   ....[45]....
        /*0610*/ 	.word	0xffffffff


	//   ....[46]....
        /*0614*/ 	.word	0xffffffff


	//   ....[47]....
        /*0618*/ 	.word	0xffffffff


	//   ....[48]....
        /*061c*/ 	.word	0xffffffff


	//   ....[49]....
        /*0620*/ 	.word	0xffffffff


	//   ....[50]....
        /*0624*/ 	.word	0xffffffff


	//   ....[51]....
        /*0628*/ 	.word	0xffffffff


	//   ....[52]....
        /*062c*/ 	.word	0xffffffff


	//   ....[53]....
        /*0630*/ 	.word	0xffffffff


	//   ....[54]....
        /*0634*/ 	.word	0xffffffff


	//   ....[55]....
        /*0638*/ 	.word	0xffffffff


	//   ....[56]....
        /*063c*/ 	.word	0xffffffff


	//   ....[57]....
        /*0640*/ 	.word	0xffffffff


	//   ....[58]....
        /*0644*/ 	.word	0xffffffff


	//   ....[59]....
        /*0648*/ 	.word	0xffffffff


	//   ....[60]....
        /*064c*/ 	.word	0xffffffff


	//   ....[61]....
        /*0650*/ 	.word	0xffffffff


	//   ....[62]....
        /*0654*/ 	.word	0xffffffff


	//   ....[63]....
        /*0658*/ 	.word	0xffffffff


	//   ....[64]....
        /*065c*/ 	.word	0xffffffff


	//   ....[65]....
        /*0660*/ 	.word	0xffffffff


	//   ....[66]....
        /*0664*/ 	.word	0xffffffff


	//   ....[67]....
        /*0668*/ 	.word	0xffffffff


	//   ....[68]....
        /*066c*/ 	.word	0xffffffff


	//   ....[69]....
        /*0670*/ 	.word	0xffffffff


	//   ....[70]....
        /*0674*/ 	.word	0xffffffff


	//   ....[71]....
        /*0678*/ 	.word	0xffffffff


	//   ....[72]....
        /*067c*/ 	.word	0xffffffff


	//   ....[73]....
        /*0680*/ 	.word	0xffffffff


	//   ....[74]....
        /*0684*/ 	.word	0xffffffff


	//   ....[75]....
        /*0688*/ 	.word	0xffffffff


	//   ....[76]....
        /*068c*/ 	.word	0xffffffff


	//   ....[77]....
        /*0690*/ 	.word	0xffffffff


	//   ....[78]....
        /*0694*/ 	.word	0xffffffff


	//   ....[79]....
        /*0698*/ 	.word	0xffffffff


	//   ....[80]....
        /*069c*/ 	.word	0xffffffff


	//   ....[81]....
        /*06a0*/ 	.word	0xffffffff


	//   ....[82]....
        /*06a4*/ 	.word	0xffffffff


	//   ....[83]....
        /*06a8*/ 	.word	0xffffffff


	//   ....[84]....
        /*06ac*/ 	.word	0xffffffff


	//   ....[85]....
        /*06b0*/ 	.word	0xffffffff


	//   ....[86]....
        /*06b4*/ 	.word	0xffffffff


	//   ....[87]....
        /*06b8*/ 	.word	0xffffffff


	//   ....[88]....
        /*06bc*/ 	.word	0xffffffff


	//   ....[89]....
        /*06c0*/ 	.word	0xffffffff


	//   ....[90]....
        /*06c4*/ 	.word	0xffffffff


	//   ....[91]....
        /*06c8*/ 	.word	0xffffffff


	//   ....[92]....
        /*06cc*/ 	.word	0xffffffff


	//   ....[93]....
        /*06d0*/ 	.word	0xffffffff


	//   ....[94]....
        /*06d4*/ 	.word	0xffffffff


	//   ....[95]....
        /*06d8*/ 	.word	0xffffffff


	//   ....[96]....
        /*06dc*/ 	.word	0xffffffff


	//   ....[97]....
        /*06e0*/ 	.word	0xffffffff


	//   ....[98]....
        /*06e4*/ 	.word	0xffffffff


	//   ....[99]....
        /*06e8*/ 	.word	0xffffffff


	//   ....[100]....
        /*06ec*/ 	.word	0xffffffff


	//   ....[101]....
        /*06f0*/ 	.word	0xffffffff


	//   ....[102]....
        /*06f4*/ 	.word	0xffffffff


	//   ....[103]....
        /*06f8*/ 	.word	0xffffffff


	//   ....[104]....
        /*06fc*/ 	.word	0xffffffff


	//   ....[105]....
        /*0700*/ 	.word	0xffffffff


	//   ....[106]....
        /*0704*/ 	.word	0xffffffff


	//   ....[107]....
        /*0708*/ 	.word	0xffffffff


	//   ....[108]....
        /*070c*/ 	.word	0xffffffff


	//   ....[109]....
        /*0710*/ 	.word	0xffffffff


	//   ....[110]....
        /*0714*/ 	.word	0xffffffff


	//   ....[111]....
        /*0718*/ 	.word	0xffffffff


	//   ....[112]....
        /*071c*/ 	.word	0xffffffff


	//   ....[113]....
        /*0720*/ 	.word	0xffffffff


	//   ....[114]....
        /*0724*/ 	.word	0xffffffff


	//   ....[115]....
        /*0728*/ 	.word	0xffffffff


	//   ....[116]....
        /*072c*/ 	.word	0xffffffff


	//   ....[117]....
        /*0730*/ 	.word	0xffffffff


	//   ....[118]....
        /*0734*/ 	.word	0xffffffff


	//   ....[119]....
        /*0738*/ 	.word	0xffffffff


	//   ....[120]....
        /*073c*/ 	.word	0xffffffff


	//   ....[121]....
        /*0740*/ 	.word	0xffffffff


	//   ....[122]....
        /*0744*/ 	.word	0xffffffff


	//   ....[123]....
        /*0748*/ 	.word	0xffffffff


	//   ....[124]....
        /*074c*/ 	.word	0xffffffff


	//   ....[125]....
        /*0750*/ 	.word	0xffffffff


	//   ....[126]....
        /*0754*/ 	.word	0xffffffff


	//   ....[127]....
        /*0758*/ 	.word	0xffffffff


	//   ....[128]....
        /*075c*/ 	.word	0xffffffff


	//   ....[129]....
        /*0760*/ 	.word	0xffffffff


	//   ....[130]....
        /*0764*/ 	.word	0xffffffff


	//   ....[131]....
        /*0768*/ 	.word	0xffffffff


	//   ....[132]....
        /*076c*/ 	.word	0xffffffff


	//   ....[133]....
        /*0770*/ 	.word	0xffffffff


	//   ....[134]....
        /*0774*/ 	.word	0xffffffff


	//   ....[135]....
        /*0778*/ 	.word	0xffffffff


	//   ....[136]....
        /*077c*/ 	.word	0xffffffff


	//   ....[137]....
        /*0780*/ 	.word	0xffffffff


	//   ....[138]....
        /*0784*/ 	.word	0xffffffff


	//   ....[139]....
        /*0788*/ 	.word	0xffffffff


	//   ....[140]....
        /*078c*/ 	.word	0xffffffff


	//   ....[141]....
        /*0790*/ 	.word	0xffffffff


	//   ....[142]....
        /*0794*/ 	.word	0xffffffff


	//   ....[143]....
        /*0798*/ 	.word	0xffffffff


	//   ....[144]....
        /*079c*/ 	.word	0xffffffff


	//   ....[145]....
        /*07a0*/ 	.word	0xffffffff


	//   ....[146]....
        /*07a4*/ 	.word	0xffffffff


	//   ....[147]....
        /*07a8*/ 	.word	0xffffffff


	//   ....[148]....
        /*07ac*/ 	.word	0xffffffff


	//   ....[149]....
        /*07b0*/ 	.word	0xffffffff


	//   ....[150]....
        /*07b4*/ 	.word	0xffffffff


	//   ....[151]....
        /*07b8*/ 	.word	0xffffffff


	//   ....[152]....
        /*07bc*/ 	.word	0xffffffff


	//   ....[153]....
        /*07c0*/ 	.word	0xffffffff


	//   ....[154]....
        /*07c4*/ 	.word	0xffffffff


	//   ....[155]....
        /*07c8*/ 	.word	0xffffffff


	//   ....[156]....
        /*07cc*/ 	.word	0xffffffff


	//   ....[157]....
        /*07d0*/ 	.word	0xffffffff


	//   ....[158]....
        /*07d4*/ 	.word	0xffffffff


	//   ....[159]....
        /*07d8*/ 	.word	0xffffffff


	//   ....[160]....
        /*07dc*/ 	.word	0xffffffff


	//   ....[161]....
        /*07e0*/ 	.word	0xffffffff


	//   ....[162]....
        /*07e4*/ 	.word	0xffffffff


	//   ....[163]....
        /*07e8*/ 	.word	0xffffffff


	//   ....[164]....
        /*07ec*/ 	.word	0xffffffff


	//   ....[165]....
        /*07f0*/ 	.word	0xffffffff


	//   ....[166]....
        /*07f4*/ 	.word	0xffffffff


	//----- nvinfo : EIATTR_COOP_GROUP_INSTR_OFFSETS
	.align		4
.L_146:
        /*07f8*/ 	.byte	0x04, 0x28
        /*07fa*/ 	.short	(.L_148 - .L_147)


	//   ....[0]....
.L_147:
        /*07fc*/ 	.word	0x00000050


	//   ....[1]....
        /*0800*/ 	.word	0x000001e0


	//   ....[2]....
        /*0804*/ 	.word	0x00000210


	//   ....[3]....
        /*0808*/ 	.word	0x00000240


	//   ....[4]....
        /*080c*/ 	.word	0x00000270


	//   ....[5]....
        /*0810*/ 	.word	0x000002a0


	//   ....[6]....
        /*0814*/ 	.word	0x000002d0


	//   ....[7]....
        /*0818*/ 	.word	0x00000440


	//   ....[8]....
        /*081c*/ 	.word	0x00000480


	//   ....[9]....
        /*0820*/ 	.word	0x000004b0


	//   ....[10]....
        /*0824*/ 	.word	0x000004e0


	//   ....[11]....
        /*0828*/ 	.word	0x00000510


	//   ....[12]....
        /*082c*/ 	.word	0x00000540


	//   ....[13]....
        /*0830*/ 	.word	0x000005d0


	//   ....[14]....
        /*0834*/ 	.word	0x00000600


	//   ....[15]....
        /*0838*/ 	.word	0x00000620


	//   ....[16]....
        /*083c*/ 	.word	0x00000680


	//   ....[17]....
        /*0840*/ 	.word	0x00002610


	//   ....[18]....
        /*0844*/ 	.word	0x00002630


	//   ....[19]....
        /*0848*/ 	.word	0x000027a0


	//   ....[20]....
        /*084c*/ 	.word	0x000027b0


	//   ....[21]....
        /*0850*/ 	.word	0x00002920


	//   ....[22]....
        /*0854*/ 	.word	0x00002940


	//   ....[23]....
        /*0858*/ 	.word	0x00002ab0


	//   ....[24]....
        /*085c*/ 	.word	0x00002ac0


	//   ....[25]....
        /*0860*/ 	.word	0x00003db0


	//   ....[26]....
        /*0864*/ 	.word	0x00003ee0


	//   ....[27]....
        /*0868*/ 	.word	0x00004040


	//   ....[28]....
        /*086c*/ 	.word	0x00004060


	//   ....[29]....
        /*0870*/ 	.word	0x000042f0


	//   ....[30]....
        /*0874*/ 	.word	0x00004360


	//   ....[31]....
        /*0878*/ 	.word	0x00004580


	//   ....[32]....
        /*087c*/ 	.word	0x00004650


	//   ....[33]....
        /*0880*/ 	.word	0x00006370


	//   ....[34]....
        /*0884*/ 	.word	0x000063c0


	//   ....[35]....
        /*0888*/ 	.word	0x000063d0


	//   ....[36]....
        /*088c*/ 	.word	0x00006410


	//   ....[37]....
        /*0890*/ 	.word	0x00006440


	//   ....[38]....
        /*0894*/ 	.word	0x00006470


	//   ....[39]....
        /*0898*/ 	.word	0x000066c0


	//   ....[40]....
        /*089c*/ 	.word	0x00006a40


	//   ....[41]....
        /*08a0*/ 	.word	0x00007cd0


	//   ....[42]....
        /*08a4*/ 	.word	0x00007ce0


	//   ....[43]....
        /*08a8*/ 	.word	0x00007cf0


	//   ....[44]....
        /*08ac*/ 	.word	0x00007d00


	//   ....[45]....
        /*08b0*/ 	.word	0x00007d30


	//   ....[46]....
        /*08b4*/ 	.word	0x00007d50


	//   ....[47]....
        /*08b8*/ 	.word	0x00007d70


	//   ....[48]....
        /*08bc*/ 	.word	0x00007d80


	//   ....[49]....
        /*08c0*/ 	.word	0x000092a0


	//   ....[50]....
        /*08c4*/ 	.word	0x000092b0


	//   ....[51]....
        /*08c8*/ 	.word	0x000092c0


	//   ....[52]....
        /*08cc*/ 	.word	0x000092d0


	//   ....[53]....
        /*08d0*/ 	.word	0x000092e0


	//   ....[54]....
        /*08d4*/ 	.word	0x000092f0


	//   ....[55]....
        /*08d8*/ 	.word	0x00009320


	//   ....[56]....
        /*08dc*/ 	.word	0x00009330


	//   ....[57]....
        /*08e0*/ 	.word	0x000097b0


	//   ....[58]....
        /*08e4*/ 	.word	0x000097d0


	//   ....[59]....
        /*08e8*/ 	.word	0x00009910


	//   ....[60]....
        /*08ec*/ 	.word	0x00009920


	//   ....[61]....
        /*08f0*/ 	.word	0x00009a70


	//   ....[62]....
        /*08f4*/ 	.word	0x00009a90


	//   ....[63]....
        /*08f8*/ 	.word	0x00009be0


	//   ....[64]....
        /*08fc*/ 	.word	0x00009bf0


	//   ....[65]....
        /*0900*/ 	.word	0x00009f40


	//   ....[66]....
        /*0904*/ 	.word	0x00009f60


	//   ....[67]....
        /*0908*/ 	.word	0x0000a430


	//   ....[68]....
        /*090c*/ 	.word	0x0000a440


	//   ....[69]....
        /*0910*/ 	.word	0x0000a910


	//   ....[70]....
        /*0914*/ 	.word	0x0000a930


	//   ....[71]....
        /*0918*/ 	.word	0x0000ae10


	//   ....[72]....
        /*091c*/ 	.word	0x0000ae20


	//   ....[73]....
        /*0920*/ 	.word	0x0000ba60


	//   ....[74]....
        /*0924*/ 	.word	0x0000ba80


	//   ....[75]....
        /*0928*/ 	.word	0x0000bbd0


	//   ....[76]....
        /*092c*/ 	.word	0x0000bbe0


	//   ....[77]....
        /*0930*/ 	.word	0x0000bd30


	//   ....[78]....
        /*0934*/ 	.word	0x0000bd50


	//   ....[79]....
        /*0938*/ 	.word	0x0000bea0


	//   ....[80]....
        /*093c*/ 	.word	0x0000beb0


	//   ....[81]....
        /*0940*/ 	.word	0x0000c0a0


	//   ....[82]....
        /*0944*/ 	.word	0x0000c0c0


	//   ....[83]....
        /*0948*/ 	.word	0x0000c1e0


	//   ....[84]....
        /*094c*/ 	.word	0x0000c220


	//   ....[85]....
        /*0950*/ 	.word	0x0000c250


	//   ....[86]....
        /*0954*/ 	.word	0x0000c280


	//   ....[87]....
        /*0958*/ 	.word	0x0000c2b0


	//   ....[88]....
        /*095c*/ 	.word	0x0000c2e0


	//   ....[89]....
        /*0960*/ 	.word	0x0000c430


	//   ....[90]....
        /*0964*/ 	.word	0x0000c470


	//   ....[91]....
        /*0968*/ 	.word	0x0000c4a0


	//   ....[92]....
        /*096c*/ 	.word	0x0000c4d0


	//   ....[93]....
        /*0970*/ 	.word	0x0000c500


	//   ....[94]....
        /*0974*/ 	.word	0x0000c530


	//   ....[95]....
        /*0978*/ 	.word	0x0000c5c0


	//   ....[96]....
        /*097c*/ 	.word	0x0000c5f0


	//   ....[97]....
        /*0980*/ 	.word	0x0000c600


	//   ....[98]....
        /*0984*/ 	.word	0x0000c660


	//   ....[99]....
        /*0988*/ 	.word	0x0000cb90


	//   ....[100]....
        /*098c*/ 	.word	0x0000cbf0


	//   ....[101]....
        /*0990*/ 	.word	0x0000cc40


	//   ....[102]....
        /*0994*/ 	.word	0x0000cc90


	//   ....[103]....
        /*0998*/ 	.word	0x0000cce0


	//   ....[104]....
        /*099c*/ 	.word	0x0000cd50


	//   ....[105]....
        /*09a0*/ 	.word	0x0000cd90


	//   ....[106]....
        /*09a4*/ 	.word	0x0000ce00


	//   ....[107]....
        /*09a8*/ 	.word	0x0000ce70


	//   ....[108]....
        /*09ac*/ 	.word	0x0000ced0


	//   ....[109]....
        /*09b0*/ 	.word	0x0000cf40


	//   ....[110]....
        /*09b4*/ 	.word	0x0000cfb0


	//   ....[111]....
        /*09b8*/ 	.word	0x0000d010


	//   ....[112]....
        /*09bc*/ 	.word	0x0000d070


	//   ....[113]....
        /*09c0*/ 	.word	0x0000d0d0


	//   ....[114]....
        /*09c4*/ 	.word	0x0000d140


	//   ....[115]....
        /*09c8*/ 	.word	0x0000d1a0


	//   ....[116]....
        /*09cc*/ 	.word	0x0000d200


	//   ....[117]....
        /*09d0*/ 	.word	0x0000d270


	//   ....[118]....
        /*09d4*/ 	.word	0x0000d2b0


	//   ....[119]....
        /*09d8*/ 	.word	0x0000d300


	//   ....[120]....
        /*09dc*/ 	.word	0x0000d350


	//   ....[121]....
        /*09e0*/ 	.word	0x0000d3a0


	//   ....[122]....
        /*09e4*/ 	.word	0x0000d3f0


	//   ....[123]....
        /*09e8*/ 	.word	0x0000d440


	//   ....[124]....
        /*09ec*/ 	.word	0x0000d490


	//   ....[125]....
        /*09f0*/ 	.word	0x0000d4f0


	//   ....[126]....
        /*09f4*/ 	.word	0x0000d560


	//   ....[127]....
        /*09f8*/ 	.word	0x0000d5c0


	//   ....[128]....
        /*09fc*/ 	.word	0x0000d620


	//   ....[129]....
        /*0a00*/ 	.word	0x0000d680


	//   ....[130]....
        /*0a04*/ 	.word	0x0000d6f0


	//   ....[131]....
        /*0a08*/ 	.word	0x0000d750


	//   ....[132]....
        /*0a0c*/ 	.word	0x0000d7b0


	//   ....[133]....
        /*0a10*/ 	.word	0x0000d810


	//   ....[134]....
        /*0a14*/ 	.word	0x0000d880


	//   ....[135]....
        /*0a18*/ 	.word	0x0000d8e0


	//   ....[136]....
        /*0a1c*/ 	.word	0x0000d940


	//   ....[137]....
        /*0a20*/ 	.word	0x0000d9a0


	//   ....[138]....
        /*0a24*/ 	.word	0x0000da10


	//   ....[139]....
        /*0a28*/ 	.word	0x0000da70


	//   ....[140]....
        /*0a2c*/ 	.word	0x0000dad0


	//   ....[141]....
        /*0a30*/ 	.word	0x0000db30


	//   ....[142]....
        /*0a34*/ 	.word	0x0000dba0


	//   ....[143]....
        /*0a38*/ 	.word	0x0000dc00


	//   ....[144]....
        /*0a3c*/ 	.word	0x0000dc60


	//   ....[145]....
        /*0a40*/ 	.word	0x0000dcc0


	//   ....[146]....
        /*0a44*/ 	.word	0x0000dd30


	//   ....[147]....
        /*0a48*/ 	.word	0x0000dd90


	//   ....[148]....
        /*0a4c*/ 	.word	0x0000ddf0


	//   ....[149]....
        /*0a50*/ 	.word	0x0000de50


	//   ....[150]....
        /*0a54*/ 	.word	0x0000dec0


	//   ....[151]....
        /*0a58*/ 	.word	0x0000df10


	//   ....[152]....
        /*0a5c*/ 	.word	0x0000df50


	//   ....[153]....
        /*0a60*/ 	.word	0x0000dfa0


	//   ....[154]....
        /*0a64*/ 	.word	0x0000dff0


	//   ....[155]....
        /*0a68*/ 	.word	0x0000e040


	//   ....[156]....
        /*0a6c*/ 	.word	0x0000e0b0


	//   ....[157]....
        /*0a70*/ 	.word	0x0000e0f0


	//   ....[158]....
        /*0a74*/ 	.word	0x0000e140


	//   ....[159]....
        /*0a78*/ 	.word	0x0000e190


	//   ....[160]....
        /*0a7c*/ 	.word	0x0000e1e0


	//   ....[161]....
        /*0a80*/ 	.word	0x0000e230


	//   ....[162]....
        /*0a84*/ 	.word	0x0000e2a0


	//   ....[163]....
        /*0a88*/ 	.word	0x0000e2e0


	//   ....[164]....
        /*0a8c*/ 	.word	0x0000e350


	//   ....[165]....
        /*0a90*/ 	.word	0x0000e3b0


	//   ....[166]....
        /*0a94*/ 	.word	0x0000e410


	//----- nvinfo : EIATTR_EXIT_INSTR_OFFSETS
	.align		4
.L_148:
        /*0a98*/ 	.byte	0x04, 0x1c
        /*0a9a*/ 	.short	(.L_150 - .L_149)


	//   ....[0]....
.L_149:
        /*0a9c*/ 	.word	0x00000b40


	//   ....[1]....
        /*0aa0*/ 	.word	0x0000cb50


	//----- nvinfo : EIATTR_MAX_THREADS
	.align		4
.L_150:
        /*0aa4*/ 	.byte	0x04, 0x05
        /*0aa6*/ 	.short	(.L_152 - .L_151)
.L_151:
        /*0aa8*/ 	.word	0x00000080
        /*0aac*/ 	.word	0x00000001
        /*0ab0*/ 	.word	0x00000001


	//----- nvinfo : EIATTR_CRS_STACK_SIZE
	.align		4
.L_152:
        /*0ab4*/ 	.byte	0x04, 0x1e
        /*0ab6*/ 	.short	(.L_154 - .L_153)
.L_153:
        /*0ab8*/ 	.word	0x00000000
.L_154:


//--------------------- .nv.info._ZN7cutlass13device_kernelIN5flash19enable_sm80_to_sm89INS1_16FlashAttnFwdSm80INS1_25CollectiveMainloopFwdSm80ILi4ELi1ELb0EN4cute5tupleIJNS5_1CILi128EEENS7_ILi48EEENS7_ILi96EEEEEELi96ENS_10bfloat16_tEfNS_4arch4Sm80ELb0ELb0ELb0ELb1ELb0ELb1ELb1ELb1EEENS1_21CollectiveEpilogueFwdINS6_IJS8_SA_S9_EEENS6_IJNS7_ILi1EEESI_SI_EEESC_SE_Li128ELb1ELb1ELb1ELb0EEENS1_36VarlenDynamicPersistentTileSchedulerILi128ELi48ELi128ELi128ELb1ELb1ELb0ELb0ELb1ELb1EEEEEEEEEvNT_6ParamsE --------------------------
	.section	.nv.info._ZN7cutlass13device_kernelIN5flash19enable_sm80_to_sm89INS1_16FlashAttnFwdSm80INS1_25CollectiveMainloopFwdSm80ILi4ELi1ELb0EN4cute5tupleIJNS5_1CILi128EEENS7_ILi48EEENS7_ILi96EEEEEELi96ENS_10bfloat16_tEfNS_4arch4Sm80ELb0ELb0ELb0ELb1ELb0ELb1ELb1ELb1EEENS1_21CollectiveEpilogueFwdINS6_IJS8_SA_S9_EEENS6_IJNS7_ILi1EEESI_SI_EEESC_SE_Li128ELb1ELb1ELb1ELb0EEENS1_36VarlenDynamicPersistentTileSchedulerILi128ELi48ELi128ELi128ELb1ELb1ELb0ELb0ELb1ELb1EEEEEEEEEvNT_6ParamsE,"",@"SHT_CUDA_INFO"
	.sectionflags	@""
	.align	4


	//----- nvinfo : EIATTR_CUDA_API_VERSION
	.align		4
        /*0000*/ 	.byte	0x04, 0x37
        /*0002*/ 	.short	(.L_156 - .L_155)
.L_155:
        /*0004*/ 	.word	0x00000082


	//----- nvinfo : EIATTR_SW2861232_WAR
	.align		4
.L_156:
        /*0008*/ 	.byte	0x01, 0x35
	.zero		2


	//----- nvinfo : EIATTR_PARAM_CBANK
	.align		4
        /*000c*/ 	.byte	0x04, 0x0a
        /*000e*/ 	.short	(.L_158 - .L_157)
	.align		4
.L_157:
        /*0010*/ 	.word	index@(.nv.constant0._ZN7cutlass13device_kernelIN5flash19enable_sm80_to_sm89INS1_16FlashAttnFwdSm80INS1_25CollectiveMainloopFwdSm80ILi4ELi1ELb0EN4cute5tupleIJNS5_1CILi128EEENS7_ILi48EEENS7_ILi96EEEEEELi96ENS_10bfloat16_tEfNS_4arch4Sm80ELb0ELb0ELb0ELb1ELb0ELb1ELb1ELb1EEENS1_21CollectiveEpilogueFwdINS6_IJS8_SA_S9_EEENS6_IJNS7_ILi1EEESI_SI_EEESC_SE_Li128ELb1ELb1ELb1ELb0EEENS1_36VarlenDynamicPersistentTileSchedulerILi128ELi48ELi128ELi128ELb1ELb1ELb0ELb0ELb1ELb1EEEEEEEEEvNT_6ParamsE)
        /*0014*/ 	.short	0x0160
        /*0016*/ 	.short	0x0438


	//----- nvinfo : EIATTR_CBANK_PARAM_SIZE
	.align		4
.L_158:
        /*0018*/ 	.byte	0x03, 0x19
        /*001a*/ 	.short	0x0438


	//----- nvinfo : EIATTR_KPARAM_INFO
	.align		4
        /*001c*/ 	.byte	0x04, 0x17
        /*001e*/ 	.short	(.L_160 - .L_159)
.L_159:
        /*0020*/ 	.word	0x00000000
        /*0024*/ 	.short	0x0000
        /*0026*/ 	.short	0x0000
        /*0028*/ 	.byte	0x00, 0xf0, 0xe1, 0x10


	//----- nvinfo : EIATTR_MAXREG_COUNT
	.align		4
.L_160:
        /*002c*/ 	.byte	0x03, 0x1b
        /*002e*/ 	.short	0x00ff


	//----- nvinfo : EIATTR_NUM_BARRIERS
	.align		4
        /*0030*/ 	.byte	0x02, 0x4c
        /*0032*/ 	.byte	0x06
	.zero		1


	//----- nvinfo : EIATTR_ANNOTATIONS
	.align		4
        /*0034*/ 	.byte	0x04, 0x55
        /*0036*/ 	.short	(.L_162 - .L_161)


	//   ....[0]....
.L_161:
        /* <DEDUP_REMOVED lines=72> */


	//----- nvinfo : EIATTR_MERCURY_ISA_VERSION
	.align		4
.L_162:
        /*04a8*/ 	.byte	0x03, 0x5f
        /*04aa*/ 	.short	0x0000


	//----- nvinfo : EIATTR_INT_WARP_WIDE_INSTR_OFFSETS
	.align		4
        /*04ac*/ 	.byte	0x04, 0x31
        /*04ae*/ 	.short	(.L_164 - .L_163)


	//   ....[0]....
.L_163:
        /*04b0*/ 	.word	0x00013570


	//   ....[1]....
        /*04b4*/ 	.word	0x000135f0


	//----- nvinfo : EIATTR_COOP_GROUP_MASK_REGIDS
	.align		4
.L_164:
        /*04b8*/ 	.byte	0x04, 0x29
        /*04ba*/ 	.short	(.L_166 - .L_165)


	//   ....[0]....
.L_165:
        /*04bc*/ 	.word	0xffffffff


	//   ....[1]....
        /*04c0*/ 	.word	0xffffffff


	//   ....[2]....
        /*04c4*/ 	.word	0xffffffff


	//   ....[3]....
        /*04c8*/ 	.word	0xffffffff


	//   ....[4]....
        /*04cc*/ 	.word	0xffffffff


	//   ....[5]....
        /*04d0*/ 	.word	0xffffffff


	//   ....[6]....
        /*04d4*/ 	.word	0xffffffff


	//   ....[7]....
        /*04d8*/ 	.word	0xffffffff


	//   ....[8]....
        /*04dc*/ 	.word	0xffffffff


	//   ....[9]....
        /*04e0*/ 	.word	0xffffffff


	//   ....[10]....
        /*04e4*/ 	.word	0xffffffff


	//   ....[11]....
        /*04e8*/ 	.word	0xffffffff


	//   ....[12]....
        /*04ec*/ 	.word	0xffffffff


	//   ....[13]....
        /*04f0*/ 	.word	0xffffffff


	//   ....[14]....
        /*04f4*/ 	.word	0xffffffff


	//   ....[15]....
        /*04f8*/ 	.word	0xffffffff


	//   ....[16]....
        /*04fc*/ 	.word	0xffffffff


	//   ....[17]....
        /*0500*/ 	.word	0xffffffff


	//   ....[18]....
        /*0504*/ 	.word	0xffffffff


	//   ....[19]....
        /*0508*/ 	.word	0xffffffff


	//   ....[20]....
        /*050c*/ 	.word	0xffffffff


	//   ....[21]....
        /*0510*/ 	.word	0xffffffff


	//   ....[22]....
        /*0514*/ 	.word	0xffffffff


	//   ....[23]....
        /*0518*/ 	.word	0xffffffff


	//   ....[24]....
        /*051c*/ 	.word	0xffffffff


	//   ....[25]....
        /*0520*/ 	.word	0xffffffff


	//   ....[26]....
        /*0524*/ 	.word	0xffffffff


	//   ....[27]....
        /*0528*/ 	.word	0xffffffff


	//   ....[28]....
        /*052c*/ 	.word	0xffffffff


	//   ....[29]....
        /*0530*/ 	.word	0xffffffff


	//   ....[30]....
        /*0534*/ 	.word	0xffffffff


	//   ....[31]....
        /*0538*/ 	.word	0xffffffff


	//   ....[32]....
        /*053c*/ 	.word	0xffffffff


	//   ....[33]....
        /*0540*/ 	.word	0xffffffff


	//   ....[34]....
        /*0544*/ 	.word	0xffffffff


	//   ....[35]....
        /*0548*/ 	.word	0xffffffff


	//   ....[36]....
        /*054c*/ 	.word	0xffffffff


	//   ....[37]....
        /*0550*/ 	.word	0xffffffff


	//   ....[38]....
        /*0554*/ 	.word	0xffffffff


	//   ....[39]....
        /*0558*/ 	.word	0xffffffff


	//   ....[40]....
        /*055c*/ 	.word	0xffffffff


	//   ....[41]....
        /*0560*/ 	.word	0xffffffff


	//   ....[42]....
        /*0564*/ 	.word	0xffffffff


	//   ....[43]....
        /*0568*/ 	.word	0xffffffff


	//   ....[44]....
        /*056c*/ 	.word	0xffffffff


	//   ....[45]....
        /*0570*/ 	.word	0xffffffff


	//   ....[46]....
        /*0574*/ 	.word	0xffffffff


	//   ....[47]....
        /*0578*/ 	.word	0xffffffff


	//   ....[48]....
        /*057c*/ 	.word	0xffffffff


	//   ....[49]....
        /*0580*/ 	.word	0xffffffff


	//   ....[50]....
        /*0584*/ 	.word	0xffffffff


	//   ....[51]....
        /*0588*/ 	.word	0xffffffff


	//   ....[52]....
        /*058c*/ 	.word	0xffffffff


	//   ....[53]....
        /*0590*/ 	.word	0xffffffff


	//   ....[54]....
        /*0594*/ 	.word	0xffffffff


	//   ....[55]....
        /*0598*/ 	.word	0xffffffff


	//   ....[56]....
        /*059c*/ 	.word	0xffffffff


	//   ....[57]....
        /*05a0*/ 	.word	0xffffffff


	//   ....[58]....
        /*05a4*/ 	.word	0xffffffff


	//   ....[59]....
        /*05a8*/ 	.word	0xffffffff


	//   ....[60]....
        /*05ac*/ 	.word	0xffffffff


	//   ....[61]....
        /*05b0*/ 	.word	0xffffffff


	//   ....[62]....
        /*05b4*/ 	.word	0xffffffff


	//   ....[63]....
        /*05b8*/ 	.word	0xffffffff


	//   ....[64]....
        /*05bc*/ 	.word	0xffffffff


	//   ....[65]....
        /*05c0*/ 	.word	0xffffffff


	//   ....[66]....
        /*05c4*/ 	.word	0xffffffff


	//   ....[67]....
        /*05c8*/ 	.word	0xffffffff


	//   ....[68]....
        /*05cc*/ 	.word	0xffffffff


	//   ....[69]....
        /*05d0*/ 	.word	0xffffffff


	//   ....[70]....
        /*05d4*/ 	.word	0xffffffff


	//   ....[71]....
        /*05d8*/ 	.word	0xffffffff


	//   ....[72]....
        /*05dc*/ 	.word	0xffffffff


	//   ....[73]....
        /*05e0*/ 	.word	0xffffffff


	//   ....[74]....
        /*05e4*/ 	.word	0xffffffff


	//   ....[75]....
        /*05e8*/ 	.word	0xffffffff


	//   ....[76]....
        /*05ec*/ 	.word	0xffffffff


	//   ....[77]....
        /*05f0*/ 	.word	0xffffffff


	//   ....[78]....
        /*05f4*/ 	.word	0xffffffff


	//   ....[79]....
        /*05f8*/ 	.word	0xffffffff


	//   ....[80]....
        /*05fc*/ 	.word	0xffffffff


	//   ....[81]....
        /*0600*/ 	.word	0xffffffff


	//   ....[82]....
        /*0604*/ 	.word	0xffffffff


	//   ....[83]....
        /*0608*/ 	.word	0xffffffff


	//   ....[84]....
        /*060c*/ 	.word	0xffffffff


	//   ....[85]....
        /*0610*/ 	.word	0xffffffff


	//   ....[86]....
        /*0614*/ 	.word	0xffffffff


	//   ....[87]....
        /*0618*/ 	.word	0xffffffff


	//   ....[88]....
        /*061c*/ 	.word	0xffffffff


	//   ....[89]....
        /*0620*/ 	.word	0xffffffff


	//   ....[90]....
        /*0624*/ 	.word	0xffffffff


	//   ....[91]....
        /*0628*/ 	.word	0xffffffff


	//   ....[92]....
        /*062c*/ 	.word	0xffffffff


	//   ....[93]....
        /*0630*/ 	.word	0xffffffff


	//   ....[94]....
        /*0634*/ 	.word	0xffffffff


	//   ....[95]....
        /*0638*/ 	.word	0xffffffff


	//   ....[96]....
        /*063c*/ 	.word	0xffffffff


	//   ....[97]....
        /*0640*/ 	.word	0xffffffff


	//   ....[98]....
        /*0644*/ 	.word	0xffffffff


	//   ....[99]....
        /*0648*/ 	.word	0xffffffff


	//   ....[100]....
        /*064c*/ 	.word	0xffffffff


	//   ....[101]....
        /*0650*/ 	.word	0xffffffff


	//   ....[102]....
        /*0654*/ 	.word	0xffffffff


	//   ....[103]....
        /*0658*/ 	.word	0xffffffff


	//   ....[104]....
        /*065c*/ 	.word	0xffffffff


	//   ....[105]....
        /*0660*/ 	.word	0xffffffff


	//   ....[106]....
        /*0664*/ 	.word	0xffffffff


	//   ....[107]....
        /*0668*/ 	.word	0xffffffff


	//   ....[108]....
        /*066c*/ 	.word	0xffffffff


	//   ....[109]....
        /*0670*/ 	.word	0xffffffff


	//   ....[110]....
        /*0674*/ 	.word	0xffffffff


	//   ....[111]....
        /*0678*/ 	.word	0xffffffff


	//   ....[112]....
        /*067c*/ 	.word	0xffffffff


	//   ....[113]....
        /*0680*/ 	.word	0xffffffff


	//   ....[114]....
        /*0684*/ 	.word	0xffffffff


	//   ....[115]....
        /*0688*/ 	.word	0xffffffff


	//   ....[116]....
        /*068c*/ 	.word	0xffffffff


	//   ....[117]....
        /*0690*/ 	.word	0xffffffff


	//   ....[118]....
        /*0694*/ 	.word	0xffffffff


	//   ....[119]....
        /*0698*/ 	.word	0xffffffff


	//   ....[120]....
        /*069c*/ 	.word	0xffffffff


	//   ....[121]....
        /*06a0*/ 	.word	0xffffffff


	//   ....[122]....
        /*06a4*/ 	.word	0xffffffff


	//   ....[123]....
        /*06a8*/ 	.word	0xffffffff


	//   ....[124]....
        /*06ac*/ 	.word	0xffffffff


	//   ....[125]....
        /*06b0*/ 	.word	0xffffffff


	//   ....[126]....
        /*06b4*/ 	.word	0xffffffff


	//   ....[127]....
        /*06b8*/ 	.word	0xffffffff


	//   ....[128]....
        /*06bc*/ 	.word	0xffffffff


	//   ....[129]....
        /*06c0*/ 	.word	0xffffffff


	//   ....[130]....
        /*06c4*/ 	.word	0xffffffff


	//   ....[131]....
        /*06c8*/ 	.word	0xffffffff


	//   ....[132]....
        /*06cc*/ 	.word	0xffffffff


	//   ....[133]....
        /*06d0*/ 	.word	0xffffffff


	//   ....[134]....
        /*06d4*/ 	.word	0xffffffff


	//   ....[135]....
        /*06d8*/ 	.word	0xffffffff


	//   ....[136]....
        /*06dc*/ 	.word	0xffffffff


	//   ....[137]....
        /*06e0*/ 	.word	0xffffffff


	//   ....[138]....
        /*06e4*/ 	.word	0xffffffff


	//   ....[139]....
        /*06e8*/ 	.word	0xffffffff


	//   ....[140]....
        /*06ec*/ 	.word	0xffffffff


	//   ....[141]....
        /*06f0*/ 	.word	0xffffffff


	//   ....[142]....
        /*06f4*/ 	.word	0xffffffff


	//   ....[143]....
        /*06f8*/ 	.word	0xffffffff


	//   ....[144]....
        /*06fc*/ 	.word	0xffffffff


	//   ....[145]....
        /*0700*/ 	.word	0xffffffff


	//   ....[146]....
        /*0704*/ 	.word	0xffffffff


	//   ....[147]....
        /*0708*/ 	.word	0xffffffff


	//   ....[148]....
        /*070c*/ 	.word	0xffffffff


	//   ....[149]....
        /*0710*/ 	.word	0xffffffff


	//   ....[150]....
        /*0714*/ 	.word	0xffffffff


	//   ....[151]....
        /*0718*/ 	.word	0xffffffff


	//   ....[152]....
        /*071c*/ 	.word	0xffffffff


	//   ....[153]....
        /*0720*/ 	.word	0xffffffff


	//   ....[154]....
        /*0724*/ 	.word	0xffffffff


	//   ....[155]....
        /*0728*/ 	.word	0xffffffff


	//   ....[156]....
        /*072c*/ 	.word	0xffffffff


	//   ....[157]....
        /*0730*/ 	.word	0xffffffff


	//   ....[158]....
        /*0734*/ 	.word	0xffffffff


	//   ....[159]....
        /*0738*/ 	.word	0xffffffff


	//   ....[160]....
        /*073c*/ 	.word	0xffffffff


	//   ....[161]....
        /*0740*/ 	.word	0xffffffff


	//   ....[162]....
        /*0744*/ 	.word	0xffffffff


	//   ....[163]....
        /*0748*/ 	.word	0xffffffff


	//   ....[164]....
        /*074c*/ 	.word	0xffffffff


	//   ....[165]....
        /*0750*/ 	.word	0xffffffff


	//   ....[166]....
        /*0754*/ 	.word	0xffffffff


	//   ....[167]....
        /*0758*/ 	.word	0xffffffff


	//   ....[168]....
        /*075c*/ 	.word	0xffffffff


	//   ....[169]....
        /*0760*/ 	.word	0xffffffff


	//   ....[170]....
        /*0764*/ 	.word	0xffffffff


	//   ....[171]....
        /*0768*/ 	.word	0xffffffff


	//   ....[172]....
        /*076c*/ 	.word	0xffffffff


	//   ....[173]....
        /*0770*/ 	.word	0xffffffff


	//   ....[174]....
        /*0774*/ 	.word	0xffffffff


	//----- nvinfo : EIATTR_COOP_GROUP_INSTR_OFFSETS
	.align		4
.L_166:
        /*0778*/ 	.byte	0x04, 0x28
        /*077a*/ 	.short	(.L_168 - .L_167)


	//   ....[0]....
.L_167:
        /*077c*/ 	.word	0x00000050


	//   ....[1]....
        /*0780*/ 	.word	0x00000200


	//   ....[2]....
        /*0784*/ 	.word	0x00000230


	//   ....[3]....
        /*0788*/ 	.word	0x00000260


	//   ....[4]....
        /*078c*/ 	.word	0x00000290


	//   ....[5]....
        /*0790*/ 	.word	0x000002c0


	//   ....[6]....
        /*0794*/ 	.word	0x000002f0


	//   ....[7]....
        /*0798*/ 	.word	0x00000460


	//   ....[8]....
        /*079c*/ 	.word	0x000004a0


	//   ....[9]....
        /*07a0*/ 	.word	0x000004d0


	//   ....[10]....
        /*07a4*/ 	.word	0x00000500


	//   ....[11]....
        /*07a8*/ 	.word	0x00000530


	//   ....[12]....
        /*07ac*/ 	.word	0x00000560


	//   ....[13]....
        /*07b0*/ 	.word	0x000005f0


	//   ....[14]....
        /*07b4*/ 	.word	0x00000620


	//   ....[15]....
        /*07b8*/ 	.word	0x00000630


	//   ....[16]....
        /*07bc*/ 	.word	0x000006a0


	//   ....[17]....
        /*07c0*/ 	.word	0x00007f90


	//   ....[18]....
        /*07c4*/ 	.word	0x00007fb0


	//   ....[19]....
        /*07c8*/ 	.word	0x00008110


	//   ....[20]....
        /*07cc*/ 	.word	0x00008120


	//   ....[21]....
        /*07d0*/ 	.word	0x00008280


	//   ....[22]....
        /*07d4*/ 	.word	0x000082a0


	//   ....[23]....
        /*07d8*/ 	.word	0x00008400


	//   ....[24]....
        /*07dc*/ 	.word	0x00008410


	//   ....[25]....
        /*07e0*/ 	.word	0x00008950


	//   ....[26]....
        /*07e4*/ 	.word	0x00008990


	//   ....[27]....
        /*07e8*/ 	.word	0x000089d0


	//   ....[28]....
        /*07ec*/ 	.word	0x00008a10


	//   ....[29]....
        /*07f0*/ 	.word	0x0000b300


	//   ....[30]....
        /*07f4*/ 	.word	0x0000b340


	//   ....[31]....
        /*07f8*/ 	.word	0x0000b380


	//   ....[32]....
        /*07fc*/ 	.word	0x0000b3c0


	//   ....[33]....
        /*0800*/ 	.word	0x0000ee40


	//   ....[34]....
        /*0804*/ 	.word	0x0000ef70


	//   ....[35]....
        /*0808*/ 	.word	0x0000f1e0


	//   ....[36]....
        /*080c*/ 	.word	0x0000f290


	//   ....[37]....
        /*0810*/ 	.word	0x0000f300


	//   ....[38]....
        /*0814*/ 	.word	0x0000f430


	//   ....[39]....
        /*0818*/ 	.word	0x0000f450


	//   ....[40]....
        /*081c*/ 	.word	0x0000f5d0


	//   ....[41]....
        /*0820*/ 	.word	0x000111e0


	//   ....[42]....
        /*0824*/ 	.word	0x00011250


	//   ....[43]....
        /*0828*/ 	.word	0x000112e0


	//   ....[44]....
        /*082c*/ 	.word	0x00011350


	//   ....[45]....
        /*0830*/ 	.word	0x00011390


	//   ....[46]....
        /*0834*/ 	.word	0x00011480


	//   ....[47]....
        /*0838*/ 	.word	0x00011510


	//   ....[48]....
        /*083c*/ 	.word	0x000115e0


	//   ....[49]....
        /*0840*/ 	.word	0x00012bc0


	//   ....[50]....
        /*0844*/ 	.word	0x00012bd0


	//   ....[51]....
        /*0848*/ 	.word	0x00012be0


	//   ....[52]....
        /*084c*/ 	.word	0x00012bf0


	//   ....[53]....
        /*0850*/ 	.word	0x00012c20


	//   ....[54]....
        /*0854*/ 	.word	0x00012c40


	//   ....[55]....
        /*0858*/ 	.word	0x00012c60


	//   ....[56]....
        /*085c*/ 	.word	0x00012c70


	//   ....[57]....
        /*0860*/ 	.word	0x00014200


	//   ....[58]....
        /*0864*/ 	.word	0x00014210


	//   ....[59]....
        /*0868*/ 	.word	0x00014220


	//   ....[60]....
        /*086c*/ 	.word	0x00014230


	//   ....[61]....
        /*0870*/ 	.word	0x00014240


	//   ....[62]....
        /*0874*/ 	.word	0x00014250


	//   ....[63]....
        /*0878*/ 	.word	0x00014270


	//   ....[64]....
        /*087c*/ 	.word	0x00014370


	//   ....[65]....
        /*0880*/ 	.word	0x00014720


	//   ....[66]....
        /*0884*/ 	.word	0x00014740


	//   ....[67]....
        /*0888*/ 	.word	0x00014880


	//   ....[68]....
        /*088c*/ 	.word	0x00014890


	//   ....[69]....
        /*0890*/ 	.word	0x000149e0


	//   ....[70]....
        /*0894*/ 	.word	0x00014a00


	//   ....[71]....
        /*0898*/ 	.word	0x00014b50


	//   ....[72]....
        /*089c*/ 	.word	0x00014b60


	//   ....[73]....
        /*08a0*/ 	.word	0x00014ea0


	//   ....[74]....
        /*08a4*/ 	.word	0x00014ec0


	//   ....[75]....
        /*08a8*/ 	.word	0x00015380


	//   ....[76]....
        /*08ac*/ 	.word	0x00015390


	//   ....[77]....
        /*08b0*/ 	.word	0x000156f0


	//   ....[78]....
        /*08b4*/ 	.word	0x00015710


	//   ....[79]....
        /*08b8*/ 	.word	0x00015a90


	//   ....[80]....
        /*08bc*/ 	.word	0x00015aa0


	//   ....[81]....
        /*08c0*/ 	.word	0x00016590


	//   ....[82]....
        /*08c4*/ 	.word	0x000165b0


	//   ....[83]....
        /*08c8*/ 	.word	0x00016700


	//   ....[84]....
        /*08cc*/ 	.word	0x00016710


	//   ....[85]....
        /*08d0*/ 	.word	0x00016860


	//   ....[86]....
        /*08d4*/ 	.word	0x00016880


	//   ....[87]....
        /*08d8*/ 	.word	0x000169d0


	//   ....[88]....
        /*08dc*/ 	.word	0x000169e0


	//   ....[89]....
        /*08e0*/ 	.word	0x00016bf0


	//   ....[90]....
        /*08e4*/ 	.word	0x00016c10


	//   ....[91]....
        /*08e8*/ 	.word	0x00016d40


	//   ....[92]....
        /*08ec*/ 	.word	0x00016d80


	//   ....[93]....
        /*08f0*/ 	.word	0x00016db0


	//   ....[94]....
        /*08f4*/ 	.word	0x00016de0


	//   ....[95]....
        /*08f8*/ 	.word	0x00016e10


	//   ....[96]....
        /*08fc*/ 	.word	0x00016e40


	//   ....[97]....
        /*0900*/ 	.word	0x00016fa0


	//   ....[98]....
        /*0904*/ 	.word	0x00016fe0


	//   ....[99]....
        /*0908*/ 	.word	0x00017010


	//   ....[100]....
        /*090c*/ 	.word	0x00017040


	//   ....[101]....
        /*0910*/ 	.word	0x00017070


	//   ....[102]....
        /*0914*/ 	.word	0x000170a0


	//   ....[103]....
        /*0918*/ 	.word	0x00017130


	//   ....[104]....
        /*091c*/ 	.word	0x00017160


	//   ....[105]....
        /*0920*/ 	.word	0x00017170


	//   ....[106]....
        /*0924*/ 	.word	0x000171d0


	//   ....[107]....
        /*0928*/ 	.word	0x000177c0


	//   ....[108]....
        /*092c*/ 	.word	0x00017820


	//   ....[109]....
        /*0930*/ 	.word	0x00017870


	//   ....[110]....
        /*0934*/ 	.word	0x000178c0


	//   ....[111]....
        /*0938*/ 	.word	0x00017910


	//   ....[112]....
        /*093c*/ 	.word	0x00017980


	//   ....[113]....
        /*0940*/ 	.word	0x000179c0


	//   ....[114]....
        /*0944*/ 	.word	0x00017a30


	//   ....[115]....
        /*0948*/ 	.word	0x00017aa0


	//   ....[116]....
        /*094c*/ 	.word	0x00017b00


	//   ....[117]....
        /*0950*/ 	.word	0x00017b70


	//   ....[118]....
        /*0954*/ 	.word	0x00017be0


	//   ....[119]....
        /*0958*/ 	.word	0x00017c40


	//   ....[120]....
        /*095c*/ 	.word	0x00017ca0


	//   ....[121]....
        /*0960*/ 	.word	0x00017d00


	//   ....[122]....
        /*0964*/ 	.word	0x00017d70


	//   ....[123]....
        /*0968*/ 	.word	0x00017dd0


	//   ....[124]....
        /*096c*/ 	.word	0x00017e30


	//   ....[125]....
        /*0970*/ 	.word	0x00017ea0


	//   ....[126]....
        /*0974*/ 	.word	0x00017ef0


	//   ....[127]....
        /*0978*/ 	.word	0x00017f40


	//   ....[128]....
        /*097c*/ 	.word	0x00017f90


	//   ....[129]....
        /*0980*/ 	.word	0x00017fe0


	//   ....[130]....
        /*0984*/ 	.word	0x00018030


	//   ....[131]....
        /*0988*/ 	.word	0x00018080


	//   ....[132]....
        /*098c*/ 	.word	0x000180d0


	//   ....[133]....
        /*0990*/ 	.word	0x00018140


	//   ....[134]....
        /*0994*/ 	.word	0x000181b0


	//   ....[135]....
        /*0998*/ 	.word	0x00018210


	//   ....[136]....
        /*099c*/ 	.word	0x00018270


	//   ....[137]....
        /*09a0*/ 	.word	0x000182d0


	//   ....[138]....
        /*09a4*/ 	.word	0x00018340


	//   ....[139]....
        /*09a8*/ 	.word	0x000183a0


	//   ....[140]....
        /*09ac*/ 	.word	0x00018400


	//   ....[141]....
        /*09b0*/ 	.word	0x00018460


	//   ....[142]....
        /*09b4*/ 	.word	0x000184d0


	//   ....[143]....
        /*09b8*/ 	.word	0x00018530


	//   ....[144]....
        /*09bc*/ 	.word	0x00018590


	//   ....[145]....
        /*09c0*/ 	.word	0x000185f0


	//   ....[146]....
        /*09c4*/ 	.word	0x00018660


	//   ....[147]....
        /*09c8*/ 	.word	0x000186c0


	//   ....[148]....
        /*09cc*/ 	.word	0x00018720


	//   ....[149]....
        /*09d0*/ 	.word	0x00018780


	//   ....[150]....
        /*09d4*/ 	.word	0x000187f0


	//   ....[151]....
        /*09d8*/ 	.word	0x00018850


	//   ....[152]....
        /*09dc*/ 	.word	0x000188b0


	//   ....[153]....
        /*09e0*/ 	.word	0x00018910


	//   ....[154]....
        /*09e4*/ 	.word	0x00018980


	//   ....[155]....
        /*09e8*/ 	.word	0x000189e0


	//   ....[156]....
        /*09ec*/ 	.word	0x00018a40


	//   ....[157]....
        /*09f0*/ 	.word	0x00018aa0


	//   ....[158]....
        /*09f4*/ 	.word	0x00018b10


	//   ....[159]....
        /*09f8*/ 	.word	0x00018b60


	//   ....[160]....
        /*09fc*/ 	.word	0x00018ba0


	//   ....[161]....
        /*0a00*/ 	.word	0x00018bf0


	//   ....[162]....
        /*0a04*/ 	.word	0x00018c40


	//   ....[163]....
        /*0a08*/ 	.word	0x00018c90


	//   ....[164]....
        /*0a0c*/ 	.word	0x00018d00


	//   ....[165]....
        /*0a10*/ 	.word	0x00018d40


	//   ....[166]....
        /*0a14*/ 	.word	0x00018d90


	//   ....[167]....
        /*0a18*/ 	.word	0x00018de0


	//   ....[168]....
        /*0a1c*/ 	.word	0x00018e30


	//   ....[169]....
        /*0a20*/ 	.word	0x00018e80


	//   ....[170]....
        /*0a24*/ 	.word	0x00018ef0


	//   ....[171]....
        /*0a28*/ 	.word	0x00018f30


	//   ....[172]....
        /*0a2c*/ 	.word	0x00018fa0


	//   ....[173]....
        /*0a30*/ 	.word	0x00019000


	//   ....[174]....
        /*0a34*/ 	.word	0x00019060


	//----- nvinfo : EIATTR_EXIT_INSTR_OFFSETS
	.align		4
.L_168:
        /*0a38*/ 	.byte	0x04, 0x1c
        /*0a3a*/ 	.short	(.L_170 - .L_169)


	//   ....[0]....
.L_169:
        /*0a3c*/ 	.word	0x00000c10


	//   ....[1]....
        /*0a40*/ 	.word	0x00017780


	//----- nvinfo : EIATTR_MAX_THREADS
	.align		4
.L_170:
        /*0a44*/ 	.byte	0x04, 0x05
        /*0a46*/ 	.short	(.L_172 - .L_171)
.L_171:
        /*0a48*/ 	.word	0x00000080
        /*0a4c*/ 	.word	0x00000001
        /*0a50*/ 	.word	0x00000001


	//----- nvinfo : EIATTR_CRS_STACK_SIZE
	.align		4
.L_172:
        /*0a54*/ 	.byte	0x04, 0x1e
        /*0a56*/ 	.short	(.L_174 - .L_173)
.L_173:
        /*0a58*/ 	.word	0x00000000
.L_174:


//--------------------- .nv.info._ZN7cutlass13device_kernelIN5flash19enable_sm80_to_sm89INS1_16FlashAttnFwdSm80INS1_25CollectiveMainloopFwdSm80ILi4ELi1ELb0EN4cute5tupleIJNS5_1CILi128EEENS7_ILi48EEENS7_ILi96EEEEEELi96ENS_10bfloat16_tEfNS_4arch4Sm80ELb0ELb1ELb0ELb0ELb0ELb0ELb1ELb1EEENS1_21CollectiveEpilogueFwdINS6_IJS8_SA_S9_EEENS6_IJNS7_ILi1EEESI_SI_EEESC_SE_Li128ELb0ELb1ELb1ELb0EEENS1_19SingleTileSchedulerILb0ELb1ELb1ELi128EEEEEEEEEvNT_6ParamsE --------------------------
	.section	.nv.info._ZN7cutlass13device_kernelIN5flash19enable_sm80_to_sm89INS1_16FlashAttnFwdSm80INS1_25CollectiveMainloopFwdSm80ILi4ELi1ELb0EN4cute5tupleIJNS5_1CILi128EEENS7_ILi48EEENS7_ILi96EEEEEELi96ENS_10bfloat16_tEfNS_4arch4Sm80ELb0ELb1ELb0ELb0ELb0ELb0ELb1ELb1EEENS1_21CollectiveEpilogueFwdINS6_IJS8_SA_S9_EEENS6_IJNS7_ILi1EEESI_SI_EEESC_SE_Li128ELb0ELb1ELb1ELb0EEENS1_19SingleTileSchedulerILb0ELb1ELb1ELi128EEEEEEEEEvNT_6ParamsE,"",@"SHT_CUDA_INFO"
	.sectionflags	@""
	.align	4


	//----- nvinfo : EIATTR_CUDA_API_VERSION
	.align		4
        /*0000*/ 	.byte	0x04, 0x37
        /*0002*/ 	.short	(.L_176 - .L_175)
.L_175:
        /*0004*/ 	.word	0x00000082


	//----- nvinfo : EIATTR_SW2861232_WAR
	.align		4
.L_176:
        /*0008*/ 	.byte	0x01, 0x35
	.zero		2


	//----- nvinfo : EIATTR_PARAM_CBANK
	.align		4
        /*000c*/ 	.byte	0x04, 0x0a
        /*000e*/ 	.short	(.L_178 - .L_177)
	.align		4
.L_177:
        /*0010*/ 	.word	index@(.nv.constant0._ZN7cutlass13device_kernelIN5flash19enable_sm80_to_sm89INS1_16FlashAttnFwdSm80INS1_25CollectiveMainloopFwdSm80ILi4ELi1ELb0EN4cute5tupleIJNS5_1CILi128EEENS7_ILi48EEENS7_ILi96EEEEEELi96ENS_10bfloat16_tEfNS_4arch4Sm80ELb0ELb1ELb0ELb0ELb0ELb0ELb1ELb1EEENS1_21CollectiveEpilogueFwdINS6_IJS8_SA_S9_EEENS6_IJNS7_ILi1EEESI_SI_EEESC_SE_Li128ELb0ELb1ELb1ELb0EEENS1_19SingleTileSchedulerILb0ELb1ELb1ELi128EEEEEEEEEvNT_6ParamsE)
        /*0014*/ 	.short	0x0160
        /*0016*/ 	.short	0x0418


	//----- nvinfo : EIATTR_CBANK_PARAM_SIZE
	.align		4
.L_178:
        /*0018*/ 	.byte	0x03, 0x19
        /*001a*/ 	.short	0x0418


	//----- nvinfo : EIATTR_KPARAM_INFO
	.align		4
        /*001c*/ 	.byte	0x04, 0x17
        /*001e*/ 	.short	(.L_180 - .L_179)
.L_179:
        /*0020*/ 	.word	0x00000000
        /*0024*/ 	.short	0x0000
        /*0026*/ 	.short	0x0000
        /*0028*/ 	.byte	0x00, 0xf0, 0x61, 0x10


	//----- nvinfo : EIATTR_MAXREG_COUNT
	.align		4
.L_180:
        /*002c*/ 	.byte	0x03, 0x1b
        /*002e*/ 	.short	0x00ff


	//----- nvinfo : EIATTR_NUM_BARRIERS
	.align		4
        /*0030*/ 	.byte	0x02, 0x4c
        /*0032*/ 	.byte	0x02
	.zero		1


	//----- nvinfo : EIATTR_MERCURY_ISA_VERSION
	.align		4
        /*0034*/ 	.byte	0x03, 0x5f
        /*0036*/ 	.short	0x0000


	//----- nvinfo : EIATTR_COOP_GROUP_MASK_REGIDS
	.align		4
        /*0038*/ 	.byte	0x04, 0x29
        /*003a*/ 	.short	(.L_182 - .L_181)


	//   ....[0]....
.L_181:
        /*003c*/ 	.word	0xffffffff


	//   ....[1]....
        /*0040*/ 	.word	0xffffffff


	//   ....[2]....
        /*0044*/ 	.word	0xffffffff


	//   ....[3]....
        /*0048*/ 	.word	0xffffffff


	//   ....[4]....
        /*004c*/ 	.word	0xffffffff


	//   ....[5]....
        /*0050*/ 	.word	0xffffffff


	//   ....[6]....
        /*0054*/ 	.word	0xffffffff


	//   ....[7]....
        /*0058*/ 	.word	0xffffffff


	//   ....[8]....
        /*005c*/ 	.word	0xffffffff


	//   ....[9]....
        /*0060*/ 	.word	0xffffffff


	//   ....[10]....
        /*0064*/ 	.word	0xffffffff


	//   ....[11]....
        /*0068*/ 	.word	0xffffffff


	//   ....[12]....
        /*006c*/ 	.word	0xffffffff


	//   ....[13]....
        /*0070*/ 	.word	0xffffffff


	//   ....[14]....
        /*0074*/ 	.word	0xffffffff


	//   ....[15]....
        /*0078*/ 	.word	0xffffffff


	//   ....[16]....
        /*007c*/ 	.word	0xffffffff


	//   ....[17]....
        /*0080*/ 	.word	0xffffffff


	//   ....[18]....
        /*0084*/ 	.word	0xffffffff


	//   ....[19]....
        /*0088*/ 	.word	0xffffffff


	//   ....[20]....
        /*008c*/ 	.word	0xffffffff


	//   ....[21]....
        /*0090*/ 	.word	0xffffffff


	//   ....[22]....
        /*0094*/ 	.word	0xffffffff


	//   ....[23]....
        /*0098*/ 	.word	0xffffffff


	//   ....[24]....
        /*009c*/ 	.word	0xffffffff


	//   ....[25]....
        /*00a0*/ 	.word	0xffffffff


	//   ....[26]....
        /*00a4*/ 	.word	0xffffffff


	//   ....[27]....
        /*00a8*/ 	.word	0xffffffff


	//   ....[28]....
        /*00ac*/ 	.word	0xffffffff


	//   ....[29]....
        /*00b0*/ 	.word	0xffffffff


	//   ....[30]....
        /*00b4*/ 	.word	0xffffffff


	//   ....[31]....
        /*00b8*/ 	.word	0xffffffff


	//   ....[32]....
        /*00bc*/ 	.word	0xffffffff


	//   ....[33]....
        /*00c0*/ 	.word	0xffffffff


	//   ....[34]....
        /*00c4*/ 	.word	0xffffffff


	//   ....[35]....
        /*00c8*/ 	.word	0xffffffff


	//   ....[36]....
        /*00cc*/ 	.word	0xffffffff


	//   ....[37]....
        /*00d0*/ 	.word	0xffffffff


	//   ....[38]....
        /*00d4*/ 	.word	0xffffffff


	//   ....[39]....
        /*00d8*/ 	.word	0xffffffff


	//   ....[40]....
        /*00dc*/ 	.word	0xffffffff


	//   ....[41]....
        /*00e0*/ 	.word	0xffffffff


	//   ....[42]....
        /*00e4*/ 	.word	0xffffffff


	//   ....[43]....
        /*00e8*/ 	.word	0xffffffff


	//   ....[44]....
        /*00ec*/ 	.word	0xffffffff


	//   ....[45]....
        /*00f0*/ 	.word	0xffffffff


	//   ....[46]....
        /*00f4*/ 	.word	0xffffffff


	//   ....[47]....
        /*00f8*/ 	.word	0xffffffff


	//   ....[48]....
        /*00fc*/ 	.word	0xffffffff


	//   ....[49]....
        /*0100*/ 	.word	0xffffffff


	//   ....[50]....
        /*0104*/ 	.word	0xffffffff


	//   ....[51]....
        /*0108*/ 	.word	0xffffffff


	//   ....[52]....
        /*010c*/ 	.word	0xffffffff


	//   ....[53]....
        /*0110*/ 	.word	0xffffffff


	//   ....[54]....
        /*0114*/ 	.word	0xffffffff


	//   ....[55]....
        /*0118*/ 	.word	0xffffffff


	//   ....[56]....
        /*011c*/ 	.word	0xffffffff


	//   ....[57]....
        /*0120*/ 	.word	0xffffffff


	//   ....[58]....
        /*0124*/ 	.word	0xffffffff


	//   ....[59]....
        /*0128*/ 	.word	0xffffffff


	//   ....[60]....
        /*012c*/ 	.word	0xffffffff


	//   ....[61]....
        /*0130*/ 	.word	0xffffffff


	//   ....[62]....
        /*0134*/ 	.word	0xffffffff


	//   ....[63]....
        /*0138*/ 	.word	0xffffffff


	//   ....[64]....
        /*013c*/ 	.word	0xffffffff


	//   ....[65]....
        /*0140*/ 	.word	0xffffffff


	//   ....[66]....
        /*0144*/ 	.word	0xffffffff


	//   ....[67]....
        /*0148*/ 	.word	0xffffffff


	//   ....[68]....
        /*014c*/ 	.word	0xffffffff


	//   ....[69]....
        /*0150*/ 	.word	0xffffffff


	//   ....[70]....
        /*0154*/ 	.word	0xffffffff


	//   ....[71]....
        /*0158*/ 	.word	0xffffffff


	//   ....[72]....
        /*015c*/ 	.word	0xffffffff


	//   ....[73]....
        /*0160*/ 	.word	0xffffffff


	//   ....[74]....
        /*0164*/ 	.word	0xffffffff


	//   ....[75]....
        /*0168*/ 	.word	0xffffffff


	//   ....[76]....
        /*016c*/ 	.word	0xffffffff


	//----- nvinfo : EIATTR_COOP_GROUP_INSTR_OFFSETS
	.align		4
.L_182:
        /*0170*/ 	.byte	0x04, 0x28
        /*0172*/ 	.short	(.L_184 - .L_183)


	//   ....[0]....
.L_183:
        /*0174*/ 	.word	0x00000050


	//   ....[1]....
        /*0178*/ 	.word	0x00001310


	//   ....[2]....
        /*017c*/ 	.word	0x00001360


	//   ....[3]....
        /*0180*/ 	.word	0x00001600


	//   ....[4]....
        /*0184*/ 	.word	0x00001630


	//   ....[5]....
        /*0188*/ 	.word	0x00001770


	//   ....[6]....
        /*018c*/ 	.word	0x000017a0


	//   ....[7]....
        /*0190*/ 	.word	0x000018d0


	//   ....[8]....
        /*0194*/ 	.word	0x00001910


	//   ....[9]....
        /*0198*/ 	.word	0x00002c70


	//   ....[10]....
        /*019c*/ 	.word	0x00002e90


	//   ....[11]....
        /*01a0*/ 	.word	0x000033c0


	//   ....[12]....
        /*01a4*/ 	.word	0x00003b70


	//   ....[13]....
        /*01a8*/ 	.word	0x000041e0


	//   ....[14]....
        /*01ac*/ 	.word	0x000042b0


	//   ....[15]....
        /*01b0*/ 	.word	0x000042f0


	//   ....[16]....
        /*01b4*/ 	.word	0x000043e0


	//   ....[17]....
        /*01b8*/ 	.word	0x00004710


	//   ....[18]....
        /*01bc*/ 	.word	0x000048e0


	//   ....[19]....
        /*01c0*/ 	.word	0x00004900


	//   ....[20]....
        /*01c4*/ 	.word	0x000049d0


	//   ....[21]....
        /*01c8*/ 	.word	0x00006530


	//   ....[22]....
        /*01cc*/ 	.word	0x00006730


	//   ....[23]....
        /*01d0*/ 	.word	0x00006910


	//   ....[24]....
        /*01d4*/ 	.word	0x000073c0


	//   ....[25]....
        /*01d8*/ 	.word	0x00007840


	//   ....[26]....
        /*01dc*/ 	.word	0x00007940


	//   ....[27]....
        /*01e0*/ 	.word	0x00007990


	//   ....[28]....
        /*01e4*/ 	.word	0x00007ae0


	//   ....[29]....
        /*01e8*/ 	.word	0x00007c00


	//   ....[30]....
        /*01ec*/ 	.word	0x00007e00


	//   ....[31]....
        /*01f0*/ 	.word	0x00007e60


	//   ....[32]....
        /*01f4*/ 	.word	0x00007f50


	//   ....[33]....
        /*01f8*/ 	.word	0x0000a7f0


	//   ....[34]....
        /*01fc*/ 	.word	0x0000a860


	//   ....[35]....
        /*0200*/ 	.word	0x0000a8a0


	//   ....[36]....
        /*0204*/ 	.word	0x0000a8f0


	//   ....[37]....
        /*0208*/ 	.word	0x0000a920


	//   ....[38]....
        /*020c*/ 	.word	0x0000a950


	//   ....[39]....
        /*0210*/ 	.word	0x0000ab00


	//   ....[40]....
        /*0214*/ 	.word	0x0000ac30


	//   ....[41]....
        /*0218*/ 	.word	0x0000cfb0


	//   ....[42]....
        /*021c*/ 	.word	0x0000d1a0


	//   ....[43]....
        /*0220*/ 	.word	0x0000d4e0


	//   ....[44]....
        /*0224*/ 	.word	0x0000dca0


	//   ....[45]....
        /*0228*/ 	.word	0x0000e4d0


	//   ....[46]....
        /*022c*/ 	.word	0x0000e560


	//   ....[47]....
        /*0230*/ 	.word	0x0000e600


	//   ....[48]....
        /*0234*/ 	.word	0x0000e630


	//   ....[49]....
        /*0238*/ 	.word	0x0000e690


	//   ....[50]....
        /*023c*/ 	.word	0x0000e870


	//   ....[51]....
        /*0240*/ 	.word	0x0000e9a0


	//   ....[52]....
        /*0244*/ 	.word	0x0000eac0


	//   ....[53]....
        /*0248*/ 	.word	0x00010010


	//   ....[54]....
        /*024c*/ 	.word	0x00010040


	//   ....[55]....
        /*0250*/ 	.word	0x00010050


	//   ....[56]....
        /*0254*/ 	.word	0x00010060


	//   ....[57]....
        /*0258*/ 	.word	0x00010090


	//   ....[58]....
        /*025c*/ 	.word	0x000100c0


	//   ....[59]....
        /*0260*/ 	.word	0x000100e0


	//   ....[60]....
        /*0264*/ 	.word	0x000100f0


	//   ....[61]....
        /*0268*/ 	.word	0x00010f70


	//   ....[62]....
        /*026c*/ 	.word	0x00010fb0


	//   ....[63]....
        /*0270*/ 	.word	0x00010fe0


	//   ....[64]....
        /*0274*/ 	.word	0x00011010


	//   ....[65]....
        /*0278*/ 	.word	0x00011040


	//   ....[66]....
        /*027c*/ 	.word	0x00011070


	//   ....[67]....
        /*0280*/ 	.word	0x000110a0


	//   ....[68]....
        /*0284*/ 	.word	0x000110d0


	//   ....[69]....
        /*0288*/ 	.word	0x00011120


	//   ....[70]....
        /*028c*/ 	.word	0x00011170


	//   ....[71]....
        /*0290*/ 	.word	0x00011610


	//   ....[72]....
        /*0294*/ 	.word	0x00011630


	//   ....[73]....
        /*0298*/ 	.word	0x00011ab0


	//   ....[74]....
        /*029c*/ 	.word	0x00011ad0


	//   ....[75]....
        /*02a0*/ 	.word	0x00011f50


	//   ....[76]....
        /*02a4*/ 	.word	0x00011f60


	//----- nvinfo : EIATTR_EXIT_INSTR_OFFSETS
	.align		4
.L_184:
        /*02a8*/ 	.byte	0x04, 0x1c
        /*02aa*/ 	.short	(.L_186 - .L_185)


	//   ....[0]....
.L_185:
        /*02ac*/ 	.word	0x000001b0


	//   ....[1]....
        /*02b0*/ 	.word	0x00011f70


	//   ....[2]....
        /*02b4*/ 	.word	0x00012390


	//   ....[3]....
        /*02b8*/ 	.word	0x000123e0


	//   ....[4]....
        /*02bc*/ 	.word	0x00012410


	//   ....[5]....
        /*02c0*/ 	.word	0x00012470


	//   ....[6]....
        /*02c4*/ 	.word	0x00012700


	//----- nvinfo : EIATTR_CTAIDZ_USED
	.align		4
.L_186:
        /*02c8*/ 	.byte	0x01, 0x04
	.zero		2


	//----- nvinfo : EIATTR_MAX_THREADS
	.align		4
        /*02cc*/ 	.byte	0x04, 0x05
        /*02ce*/ 	.short	(.L_188 - .L_187)
.L_187:
        /*02d0*/ 	.word	0x00000080
        /*02d4*/ 	.word	0x00000001
        /*02d8*/ 	.word	0x00000001


	//----- nvinfo : EIATTR_CRS_STACK_SIZE
	.align		4
.L_188:
        /*02dc*/ 	.byte	0x04, 0x1e
        /*02de*/ 	.short	(.L_190 - .L_189)
.L_189:
        /*02e0*/ 	.word	0x00000000
.L_190:


//--------------------- .nv.info._ZN7cutlass13device_kernelIN5flash19enable_sm80_to_sm89INS1_16FlashAttnFwdSm80INS1_25CollectiveMainloopFwdSm80ILi4ELi1ELb0EN4cute5tupleIJNS5_1CILi128EEENS7_ILi48EEENS7_ILi96EEEEEELi96ENS_10bfloat16_tEfNS_4arch4Sm80ELb0ELb1ELb0ELb1ELb0ELb0ELb1ELb1EEENS1_21CollectiveEpilogueFwdINS6_IJS8_SA_S9_EEENS6_IJNS7_ILi1EEESI_SI_EEESC_SE_Li128ELb1ELb1ELb1ELb0EEENS1_36VarlenDynamicPersistentTileSchedulerILi128ELi48ELi128ELi128ELb1ELb1ELb0ELb1ELb0ELb1EEEEEEEEEvNT_6ParamsE --------------------------
	.section	.nv.info._ZN7cutlass13device_kernelIN5flash19enable_sm80_to_sm89INS1_16FlashAttnFwdSm80INS1_25CollectiveMainloopFwdSm80ILi4ELi1ELb0EN4cute5tupleIJNS5_1CILi128EEENS7_ILi48EEENS7_ILi96EEEEEELi96ENS_10bfloat16_tEfNS_4arch4Sm80ELb0ELb1ELb0ELb1ELb0ELb0ELb1ELb1EEENS1_21CollectiveEpilogueFwdINS6_IJS8_SA_S9_EEENS6_IJNS7_ILi1EEESI_SI_EEESC_SE_Li128ELb1ELb1ELb1ELb0EEENS1_36VarlenDynamicPersistentTileSchedulerILi128ELi48ELi128ELi128ELb1ELb1ELb0ELb1ELb0ELb1EEEEEEEEEvNT_6ParamsE,"",@"SHT_CUDA_INFO"
	.sectionflags	@""
	.align	4


	//----- nvinfo : EIATTR_CUDA_API_VERSION
	.align		4
        /*0000*/ 	.byte	0x04, 0x37
        /*0002*/ 	.short	(.L_192 - .L_191)
.L_191:
        /*0004*/ 	.word	0x00000082


	//----- nvinfo : EIATTR_SW2861232_WAR
	.align		4
.L_192:
        /*0008*/ 	.byte	0x01, 0x35
	.zero		2


	//----- nvinfo : EIATTR_PARAM_CBANK
	.align		4
        /*000c*/ 	.byte	0x04, 0x0a
        /*000e*/ 	.short	(.L_194 - .L_193)
	.align		4
.L_193:
        /*0010*/ 	.word	index@(.nv.constant0._ZN7cutlass13device_kernelIN5flash19enable_sm80_to_sm89INS1_16FlashAttnFwdSm80INS1_25CollectiveMainloopFwdSm80ILi4ELi1ELb0EN4cute5tupleIJNS5_1CILi128EEENS7_ILi48EEENS7_ILi96EEEEEELi96ENS_10bfloat16_tEfNS_4arch4Sm80ELb0ELb1ELb0ELb1ELb0ELb0ELb1ELb1EEENS1_21CollectiveEpilogueFwdINS6_IJS8_SA_S9_EEENS6_IJNS7_ILi1EEESI_SI_EEESC_SE_Li128ELb1ELb1ELb1ELb0EEENS1_36VarlenDynamicPersistentTileSchedulerILi128ELi48ELi128ELi128ELb1ELb1ELb0ELb1ELb0ELb1EEEEEEEEEvNT_6ParamsE)
        /*0014*/ 	.short	0x0160
        /*0016*/ 	.short	0x0438


	//----- nvinfo : EIATTR_CBANK_PARAM_SIZE
	.align		4
.L_194:
        /*0018*/ 	.byte	0x03, 0x19
        /*001a*/ 	.short	0x0438


	//----- nvinfo : EIATTR_KPARAM_INFO
	.align		4
        /*001c*/ 	.byte	0x04, 0x17
        /*001e*/ 	.short	(.L_196 - .L_195)
.L_195:
        /*0020*/ 	.word	0x00000000
        /*0024*/ 	.short	0x0000
        /*0026*/ 	.short	0x0000
        /*0028*/ 	.byte	0x00, 0xf0, 0xe1, 0x10


	//----- nvinfo : EIATTR_MAXREG_COUNT
	.align		4
.L_196:
        /*002c*/ 	.byte	0x03, 0x1b
        /*002e*/ 	.short	0x00ff


	//----- nvinfo : EIATTR_NUM_BARRIERS
	.align		4
        /*0030*/ 	.byte	0x02, 0x4c
        /*0032*/ 	.byte	0x06
	.zero		1


	//----- nvinfo : EIATTR_ANNOTATIONS
	.align		4
        /*0034*/ 	.byte	0x04, 0x55
        /*0036*/ 	.short	(.L_198 - .L_197)


	//   ....[0]....
.L_197:
        /* <DEDUP_REMOVED lines=94> */


	//----- nvinfo : EIATTR_MERCURY_ISA_VERSION
	.align		4
.L_198:
        /*0600*/ 	.byte	0x03, 0x5f
        /*0602*/ 	.short	0x0000


	//----- nvinfo : EIATTR_INT_WARP_WIDE_INSTR_OFFSETS
	.align		4
        /*0604*/ 	.byte	0x04, 0x31
        /*0606*/ 	.short	(.L_200 - .L_199)


	//   ....[0]....
.L_199:
        /*0608*/ 	.word	0x00011d00


	//   ....[1]....
        /*060c*/ 	.word	0x00011d80


	//----- nvinfo : EIATTR_COOP_GROUP_MASK_REGIDS
	.align		4
.L_200:
        /*0610*/ 	.byte	0x04, 0x29
        /*0612*/ 	.short	(.L_202 - .L_201)


	//   ....[0]....
.L_201:
        /*0614*/ 	.word	0xffffffff


	//   ....[1]....
        /*0618*/ 	.word	0xffffffff


	//   ....[2]....
        /*061c*/ 	.word	0xffffffff


	//   ....[3]....
        /*0620*/ 	.word	0xffffffff


	//   ....[4]....
        /*0624*/ 	.word	0xffffffff


	//   ....[5]....
        /*0628*/ 	.word	0xffffffff


	//   ....[6]....
        /*062c*/ 	.word	0xffffffff


	//   ....[7]....
        /*0630*/ 	.word	0xffffffff


	//   ....[8]....
        /*0634*/ 	.word	0xffffffff


	//   ....[9]....
        /*0638*/ 	.word	0xffffffff


	//   ....[10]....
        /*063c*/ 	.word	0xffffffff


	//   ....[11]....
        /*0640*/ 	.word	0xffffffff


	//   ....[12]....
        /*0644*/ 	.word	0xffffffff


	//   ....[13]....
        /*0648*/ 	.word	0xffffffff


	//   ....[14]....
        /*064c*/ 	.word	0xffffffff


	//   ....[15]....
        /*0650*/ 	.word	0xffffffff


	//   ....[16]....
        /*0654*/ 	.word	0xffffffff


	//   ....[17]....
        /*0658*/ 	.word	0xffffffff


	//   ....[18]....
        /*065c*/ 	.word	0xffffffff


	//   ....[19]....
        /*0660*/ 	.word	0xffffffff


	//   ....[20]....
        /*0664*/ 	.word	0xffffffff


	//   ....[21]....
        /*0668*/ 	.word	0xffffffff


	//   ....[22]....
        /*066c*/ 	.word	0xffffffff


	//   ....[23]....
        /*0670*/ 	.word	0xffffffff


	//   ....[24]....
        /*0674*/ 	.word	0xffffffff


	//   ....[25]....
        /*0678*/ 	.word	0xffffffff


	//   ....[26]....
        /*067c*/ 	.word	0xffffffff


	//   ....[27]....
        /*0680*/ 	.word	0xffffffff


	//   ....[28]....
        /*0684*/ 	.word	0xffffffff


	//   ....[29]....
        /*0688*/ 	.word	0xffffffff


	//   ....[30]....
        /*068c*/ 	.word	0xffffffff


	//   ....[31]....
        /*0690*/ 	.word	0xffffffff


	//   ....[32]....
        /*0694*/ 	.word	0xffffffff


	//   ....[33]....
        /*0698*/ 	.word	0xffffffff


	//   ....[34]....
        /*069c*/ 	.word	0xffffffff


	//   ....[35]....
        /*06a0*/ 	.word	0xffffffff


	//   ....[36]....
        /*06a4*/ 	.word	0xffffffff


	//   ....[37]....
        /*06a8*/ 	.word	0xffffffff


	//   ....[38]....
        /*06ac*/ 	.word	0xffffffff


	//   ....[39]....
        /*06b0*/ 	.word	0xffffffff


	//   ....[40]....
        /*06b4*/ 	.word	0xffffffff


	//   ....[41]....
        /*06b8*/ 	.word	0xffffffff


	//   ....[42]....
        /*06bc*/ 	.word	0xffffffff


	//   ....[43]....
        /*06c0*/ 	.word	0xffffffff


	//   ....[44]....
        /*06c4*/ 	.word	0xffffffff


	//   ....[45]....
        /*06c8*/ 	.word	0xffffffff


	//   ....[46]....
        /*06cc*/ 	.word	0xffffffff


	//   ....[47]....
        /*06d0*/ 	.word	0xffffffff


	//   ....[48]....
        /*06d4*/ 	.word	0xffffffff


	//   ....[49]....
        /*06d8*/ 	.word	0xffffffff


	//   ....[50]....
        /*06dc*/ 	.word	0xffffffff


	//   ....[51]....
        /*06e0*/ 	.word	0xffffffff


	//   ....[52]....
        /*06e4*/ 	.word	0xffffffff


	//   ....[53]....
        /*06e8*/ 	.word	0xffffffff


	//   ....[54]....
        /*06ec*/ 	.word	0xffffffff


	//   ....[55]....
        /*06f0*/ 	.word	0xffffffff


	//   ....[56]....
        /*06f4*/ 	.word	0xffffffff


	//   ....[57]....
        /*06f8*/ 	.word	0xffffffff


	//   ....[58]....
        /*06fc*/ 	.word	0xffffffff


	//   ....[59]....
        /*0700*/ 	.word	0xffffffff


	//   ....[60]....
        /*0704*/ 	.word	0xffffffff


	//   ....[61]....
        /*0708*/ 	.word	0xffffffff


	//   ....[62]....
        /*070c*/ 	.word	0xffffffff


	//   ....[63]....
        /*0710*/ 	.word	0xffffffff


	//   ....[64]....
        /*0714*/ 	.word	0xffffffff


	//   ....[65]....
        /*0718*/ 	.word	0xffffffff


	//   ....[66]....
        /*071c*/ 	.word	0xffffffff


	//   ....[67]....
        /*0720*/ 	.word	0xffffffff


	//   ....[68]....
        /*0724*/ 	.word	0xffffffff


	//   ....[69]....
        /*0728*/ 	.word	0xffffffff


	//   ....[70]....
        /*072c*/ 	.word	0xffffffff


	//   ....[71]....
        /*0730*/ 	.word	0xffffffff


	//   ....[72]....
        /*0734*/ 	.word	0xffffffff


	//   ....[73]....
        /*0738*/ 	.word	0xffffffff


	//   ....[74]....
        /*073c*/ 	.word	0xffffffff


	//   ....[75]....
        /*0740*/ 	.word	0xffffffff


	//   ....[76]....
        /*0744*/ 	.word	0xffffffff


	//   ....[77]....
        /*0748*/ 	.word	0xffffffff


	//   ....[78]....
        /*074c*/ 	.word	0xffffffff


	//   ....[79]....
        /*0750*/ 	.word	0xffffffff


	//   ....[80]....
        /*0754*/ 	.word	0xffffffff


	//   ....[81]....
        /*0758*/ 	.word	0xffffffff


	//   ....[82]....
        /*075c*/ 	.word	0xffffffff


	//   ....[83]....
        /*0760*/ 	.word	0xffffffff


	//   ....[84]....
        /*0764*/ 	.word	0xffffffff


	//   ....[85]....
        /*0768*/ 	.word	0xffffffff


	//   ....[86]....
        /*076c*/ 	.word	0xffffffff


	//   ....[87]....
        /*0770*/ 	.word	0xffffffff


	//   ....[88]....
        /*0774*/ 	.word	0xffffffff


	//   ....[89]....
        /*0778*/ 	.word	0xffffffff


	//   ....[90]....
        /*077c*/ 	.word	0xffffffff


	//   ....[91]....
        /*0780*/ 	.word	0xffffffff


	//   ....[92]....
        /*0784*/ 	.word	0xffffffff


	//   ....[93]....
        /*0788*/ 	.word	0xffffffff


	//   ....[94]....
        /*078c*/ 	.word	0xffffffff


	//   ....[95]....
        /*0790*/ 	.word	0xffffffff


	//   ....[96]....
        /*0794*/ 	.word	0xffffffff


	//   ....[97]....
        /*0798*/ 	.word	0xffffffff


	//   ....[98]....
        /*079c*/ 	.word	0xffffffff


	//   ....[99]....
        /*07a0*/ 	.word	0xffffffff


	//   ....[100]....
        /*07a4*/ 	.word	0xffffffff


	//   ....[101]....
        /*07a8*/ 	.word	0xffffffff


	//   ....[102]....
        /*07ac*/ 	.word	0xffffffff


	//   ....[103]....
        /*07b0*/ 	.word	0xffffffff


	//   ....[104]....
        /*07b4*/ 	.word	0xffffffff


	//   ....[105]....
        /*07b8*/ 	.word	0xffffffff


	//   ....[106]....
        /*07bc*/ 	.word	0xffffffff


	//   ....[107]....
        /*07c0*/ 	.word	0xffffffff


	//   ....[108]....
        /*07c4*/ 	.word	0xffffffff


	//   ....[109]....
        /*07c8*/ 	.word	0xffffffff


	//   ....[110]....
        /*07cc*/ 	.word	0xffffffff


	//   ....[111]....
        /*07d0*/ 	.word	0xffffffff


	//   ....[112]....
        /*07d4*/ 	.word	0xffffffff


	//   ....[113]....
        /*07d8*/ 	.word	0xffffffff


	//   ....[114]....
        /*07dc*/ 	.word	0xffffffff


	//   ....[115]....
        /*07e0*/ 	.word	0xffffffff


	//   ....[116]....
        /*07e4*/ 	.word	0xffffffff


	//   ....[117]....
        /*07e8*/ 	.word	0xffffffff


	//   ....[118]....
        /*07ec*/ 	.word	0xffffffff


	//   ....[119]....
        /*07f0*/ 	.word	0xffffffff


	//   ....[120]....
        /*07f4*/ 	.word	0xffffffff


	//   ....[121]....
        /*07f8*/ 	.word	0xffffffff


	//   ....[122]....
        /*07fc*/ 	.word	0xffffffff


	//   ....[123]....
        /*0800*/ 	.word	0xffffffff


	//   ....[124]....
        /*0804*/ 	.word	0xffffffff


	//   ....[125]....
        /*0808*/ 	.word	0xffffffff


	//   ....[126]....
        /*080c*/ 	.word	0xffffffff


	//   ....[127]....
        /*0810*/ 	.word	0xffffffff


	//   ....[128]....
        /*0814*/ 	.word	0xffffffff


	//   ....[129]....
        /*0818*/ 	.word	0xffffffff


	//   ....[130]....
        /*081c*/ 	.word	0xffffffff


	//   ....[131]....
        /*0820*/ 	.word	0xffffffff


	//   ....[132]....
        /*0824*/ 	.word	0xffffffff


	//   ....[133]....
        /*0828*/ 	.word	0xffffffff


	//   ....[134]....
        /*082c*/ 	.word	0xffffffff


	//   ....[135]....
        /*0830*/ 	.word	0xffffffff


	//   ....[136]....
        /*0834*/ 	.word	0xffffffff


	//   ....[137]....
        /*0838*/ 	.word	0xffffffff


	//   ....[138]....
        /*083c*/ 	.word	0xffffffff


	//   ....[139]....
        /*0840*/ 	.word	0xffffffff


	//   ....[140]....
        /*0844*/ 	.word	0xffffffff


	//   ....[141]....
        /*0848*/ 	.word	0xffffffff


	//   ....[142]....
        /*084c*/ 	.word	0xffffffff


	//   ....[143]....
        /*0850*/ 	.word	0xffffffff


	//   ....[144]....
        /*0854*/ 	.word	0xffffffff


	//   ....[145]....
        /*0858*/ 	.word	0xffffffff


	//   ....[146]....
        /*085c*/ 	.word	0xffffffff


	//   ....[147]....
        /*0860*/ 	.word	0xffffffff


	//   ....[148]....
        /*0864*/ 	.word	0xffffffff


	//   ....[149]....
        /*0868*/ 	.word	0xffffffff


	//   ....[150]....
        /*086c*/ 	.word	0xffffffff


	//   ....[151]....
        /*0870*/ 	.word	0xffffffff


	//   ....[152]....
        /*0874*/ 	.word	0xffffffff


	//   ....[153]....
        /*0878*/ 	.word	0xffffffff


	//   ....[154]....
        /*087c*/ 	.word	0xffffffff


	//   ....[155]....
        /*0880*/ 	.word	0xffffffff


	//   ....[156]....
        /*0884*/ 	.word	0xffffffff


	//   ....[157]....
        /*0888*/ 	.word	0xffffffff


	//   ....[158]....
        /*088c*/ 	.word	0xffffffff


	//   ....[159]....
        /*0890*/ 	.word	0xffffffff


	//   ....[160]....
        /*0894*/ 	.word	0xffffffff


	//   ....[161]....
        /*0898*/ 	.word	0xffffffff


	//   ....[162]....
        /*089c*/ 	.word	0xffffffff


	//   ....[163]....
        /*08a0*/ 	.word	0xffffffff


	//   ....[164]....
        /*08a4*/ 	.word	0xffffffff


	//   ....[165]....
        /*08a8*/ 	.word	0xffffffff


	//   ....[166]....
        /*08ac*/ 	.word	0xffffffff


	//   ....[167]....
        /*08b0*/ 	.word	0xffffffff


	//   ....[168]....
        /*08b4*/ 	.word	0xffffffff


	//   ....[169]....
        /*08b8*/ 	.word	0xffffffff


	//   ....[170]....
        /*08bc*/ 	.word	0xffffffff


	//   ....[171]....
        /*08c0*/ 	.word	0xffffffff


	//   ....[172]....
        /*08c4*/ 	.word	0xffffffff


	//   ....[173]....
        /*08c8*/ 	.word	0xffffffff


	//   ....[174]....
        /*08cc*/ 	.word	0xffffffff


	//   ....[175]....
        /*08d0*/ 	.word	0xffffffff


	//   ....[176]....
        /*08d4*/ 	.word	0xffffffff


	//   ....[177]....
        /*08d8*/ 	.word	0xffffffff


	//   ....[178]....
        /*08dc*/ 	.word	0xffffffff


	//   ....[179]....
        /*08e0*/ 	.word	0xffffffff


	//   ....[180]....
        /*08e4*/ 	.word	0xffffffff


	//   ....[181]....
        /*08e8*/ 	.word	0xffffffff


	//   ....[182]....
        /*08ec*/ 	.word	0xffffffff


	//   ....[183]....
        /*08f0*/ 	.word	0xffffffff


	//   ....[184]....
        /*08f4*/ 	.word	0xffffffff


	//   ....[185]....
        /*08f8*/ 	.word	0xffffffff


	//   ....[186]....
        /*08fc*/ 	.word	0xffffffff


	//   ....[187]....
        /*0900*/ 	.word	0xffffffff


	//   ....[188]....
        /*0904*/ 	.word	0xffffffff


	//   ....[189]....
        /*0908*/ 	.word	0xffffffff


	//   ....[190]....
        /*090c*/ 	.word	0xffffffff


	//   ....[191]....
        /*0910*/ 	.word	0xffffffff


	//   ....[192]....
        /*0914*/ 	.word	0xffffffff


	//   ....[193]....
        /*0918*/ 	.word	0xffffffff


	//   ....[194]....
        /*091c*/ 	.word	0xffffffff


	//----- nvinfo : EIATTR_COOP_GROUP_INSTR_OFFSETS
	.align		4
.L_202:
        /*0920*/ 	.byte	0x04, 0x28
        /*0922*/ 	.short	(.L_204 - .L_203)


	//   ....[0]....
.L_203:
        /*0924*/ 	.word	0x00000050


	//   ....[1]....
        /*0928*/ 	.word	0x00000200


	//   ....[2]....
        /*092c*/ 	.word	0x00000230


	//   ....[3]....
        /*0930*/ 	.word	0x00000260


	//   ....[4]....
        /*0934*/ 	.word	0x00000290


	//   ....[5]....
        /*0938*/ 	.word	0x000002c0


	//   ....[6]....
        /*093c*/ 	.word	0x000002f0


	//   ....[7]....
        /*0940*/ 	.word	0x00000450


	//   ....[8]....
        /*0944*/ 	.word	0x00000490


	//   ....[9]....
        /*0948*/ 	.word	0x000004c0


	//   ....[10]....
        /*094c*/ 	.word	0x000004f0


	//   ....[11]....
        /*0950*/ 	.word	0x00000520


	//   ....[12]....
        /*0954*/ 	.word	0x00000550


	//   ....[13]....
        /*0958*/ 	.word	0x000005e0


	//   ....[14]....
        /*095c*/ 	.word	0x00000630


	//   ....[15]....
        /*0960*/ 	.word	0x00000650


	//   ....[16]....
        /*0964*/ 	.word	0x000006b0


	//   ....[17]....
        /*0968*/ 	.word	0x00002f40


	//   ....[18]....
        /*096c*/ 	.word	0x00002f60


	//   ....[19]....
        /*0970*/ 	.word	0x00003100


	//   ....[20]....
        /*0974*/ 	.word	0x00003110


	//   ....[21]....
        /*0978*/ 	.word	0x000032b0


	//   ....[22]....
        /*097c*/ 	.word	0x000032d0


	//   ....[23]....
        /*0980*/ 	.word	0x00003470


	//   ....[24]....
        /*0984*/ 	.word	0x00003480


	//   ....[25]....
        /*0988*/ 	.word	0x00004550


	//   ....[26]....
        /*098c*/ 	.word	0x00004710


	//   ....[27]....
        /*0990*/ 	.word	0x000048b0


	//   ....[28]....
        /*0994*/ 	.word	0x00005030


	//   ....[29]....
        /*0998*/ 	.word	0x00005680


	//   ....[30]....
        /*099c*/ 	.word	0x00005760


	//   ....[31]....
        /*09a0*/ 	.word	0x000059e0


	//   ....[32]....
        /*09a4*/ 	.word	0x00005a30


	//   ....[33]....
        /*09a8*/ 	.word	0x00005c10


	//   ....[34]....
        /*09ac*/ 	.word	0x00005ca0


	//   ....[35]....
        /*09b0*/ 	.word	0x00005cd0


	//   ....[36]....
        /*09b4*/ 	.word	0x00005d70


	//   ....[37]....
        /*09b8*/ 	.word	0x00007ac0


	//   ....[38]....
        /*09bc*/ 	.word	0x00007cb0


	//   ....[39]....
        /*09c0*/ 	.word	0x00007e70


	//   ....[40]....
        /*09c4*/ 	.word	0x000084f0


	//   ....[41]....
        /*09c8*/ 	.word	0x00008ca0


	//   ....[42]....
        /*09cc*/ 	.word	0x00008de0


	//   ....[43]....
        /*09d0*/ 	.word	0x00008f20


	//   ....[44]....
        /*09d4*/ 	.word	0x00009070


	//   ....[45]....
        /*09d8*/ 	.word	0x00009080


	//   ....[46]....
        /*09dc*/ 	.word	0x00009170


	//   ....[47]....
        /*09e0*/ 	.word	0x000092e0


	//   ....[48]....
        /*09e4*/ 	.word	0x000093b0


	//   ....[49]....
        /*09e8*/ 	.word	0x0000bd50


	//   ....[50]....
        /*09ec*/ 	.word	0x0000bdb0


	//   ....[51]....
        /*09f0*/ 	.word	0x0000bdf0


	//   ....[52]....
        /*09f4*/ 	.word	0x0000be20


	//   ....[53]....
        /*09f8*/ 	.word	0x0000be60


	//   ....[54]....
        /*09fc*/ 	.word	0x0000be90


	//   ....[55]....
        /*0a00*/ 	.word	0x0000c0f0


	//   ....[56]....
        /*0a04*/ 	.word	0x0000c680


	//   ....[57]....
        /*0a08*/ 	.word	0x0000e3c0


	//   ....[58]....
        /*0a0c*/ 	.word	0x0000e5b0


	//   ....[59]....
        /*0a10*/ 	.word	0x0000e770


	//   ....[60]....
        /*0a14*/ 	.word	0x0000edf0


	//   ....[61]....
        /*0a18*/ 	.word	0x0000f5a0


	//   ....[62]....
        /*0a1c*/ 	.word	0x0000f810


	//   ....[63]....
        /*0a20*/ 	.word	0x0000f8f0


	//   ....[64]....
        /*0a24*/ 	.word	0x0000f900


	//   ....[65]....
        /*0a28*/ 	.word	0x0000f920


	//   ....[66]....
        /*0a2c*/ 	.word	0x0000fae0


	//   ....[67]....
        /*0a30*/ 	.word	0x0000fcb0


	//   ....[68]....
        /*0a34*/ 	.word	0x0000fe10


	//   ....[69]....
        /*0a38*/ 	.word	0x00011320


	//   ....[70]....
        /*0a3c*/ 	.word	0x00011370


	//   ....[71]....
        /*0a40*/ 	.word	0x00011390


	//   ....[72]....
        /*0a44*/ 	.word	0x000113b0


	//   ....[73]....
        /*0a48*/ 	.word	0x000113c0


	//   ....[74]....
        /*0a4c*/ 	.word	0x000113e0


	//   ....[75]....
        /*0a50*/ 	.word	0x00011400


	//   ....[76]....
        /*0a54*/ 	.word	0x00011410


	//   ....[77]....
        /*0a58*/ 	.word	0x000129b0


	//   ....[78]....
        /*0a5c*/ 	.word	0x000129c0


	//   ....[79]....
        /*0a60*/ 	.word	0x000129d0


	//   ....[80]....
        /*0a64*/ 	.word	0x000129e0


	//   ....[81]....
        /*0a68*/ 	.word	0x000129f0


	//   ....[82]....
        /*0a6c*/ 	.word	0x00012a00


	//   ....[83]....
        /*0a70*/ 	.word	0x00012a20


	//   ....[84]....
        /*0a74*/ 	.word	0x00012a30


	//   ....[85]....
        /*0a78*/ 	.word	0x00012ee0


	//   ....[86]....
        /*0a7c*/ 	.word	0x00012f00


	//   ....[87]....
        /*0a80*/ 	.word	0x00013070


	//   ....[88]....
        /*0a84*/ 	.word	0x00013080


	//   ....[89]....
        /*0a88*/ 	.word	0x00013200


	//   ....[90]....
        /*0a8c*/ 	.word	0x00013220


	//   ....[91]....
        /*0a90*/ 	.word	0x000133a0


	//   ....[92]....
        /*0a94*/ 	.word	0x000133b0


	//   ....[93]....
        /*0a98*/ 	.word	0x00013740


	//   ....[94]....
        /*0a9c*/ 	.word	0x00013760


	//   ....[95]....
        /*0aa0*/ 	.word	0x00013cd0


	//   ....[96]....
        /*0aa4*/ 	.word	0x00013ce0


	//   ....[97]....
        /*0aa8*/ 	.word	0x00014250


	//   ....[98]....
        /*0aac*/ 	.word	0x00014270


	//   ....[99]....
        /*0ab0*/ 	.word	0x000147f0


	//   ....[100]....
        /*0ab4*/ 	.word	0x00014800


	//   ....[101]....
        /*0ab8*/ 	.word	0x00015580


	//   ....[102]....
        /*0abc*/ 	.word	0x000155a0


	//   ....[103]....
        /*0ac0*/ 	.word	0x00015720


	//   ....[104]....
        /*0ac4*/ 	.word	0x00015730


	//   ....[105]....
        /*0ac8*/ 	.word	0x000158b0


	//   ....[106]....
        /*0acc*/ 	.word	0x000158d0


	//   ....[107]....
        /*0ad0*/ 	.word	0x00015a50


	//   ....[108]....
        /*0ad4*/ 	.word	0x00015a60


	//   ....[109]....
        /*0ad8*/ 	.word	0x00015ca0


	//   ....[110]....
        /*0adc*/ 	.word	0x00015cc0


	//   ....[111]....
        /*0ae0*/ 	.word	0x00015df0


	//   ....[112]....
        /*0ae4*/ 	.word	0x00015e30


	//   ....[113]....
        /*0ae8*/ 	.word	0x00015e60


	//   ....[114]....
        /*0aec*/ 	.word	0x00015e90


	//   ....[115]....
        /*0af0*/ 	.word	0x00015ec0


	//   ....[116]....
        /*0af4*/ 	.word	0x00015ef0


	//   ....[117]....
        /*0af8*/ 	.word	0x00016050


	//   ....[118]....
        /*0afc*/ 	.word	0x00016090


	//   ....[119]....
        /*0b00*/ 	.word	0x000160c0


	//   ....[120]....
        /*0b04*/ 	.word	0x000160f0


	//   ....[121]....
        /*0b08*/ 	.word	0x00016120


	//   ....[122]....
        /*0b0c*/ 	.word	0x00016150


	//   ....[123]....
        /*0b10*/ 	.word	0x000161e0


	//   ....[124]....
        /*0b14*/ 	.word	0x00016240


	//   ....[125]....
        /*0b18*/ 	.word	0x00016250


	//   ....[126]....
        /*0b1c*/ 	.word	0x000162b0


	//   ....[127]....
        /*0b20*/ 	.word	0x00016d10


	//   ....[128]....
        /*0b24*/ 	.word	0x00016d70


	//   ....[129]....
        /*0b28*/ 	.word	0x00016dc0


	//   ....[130]....
        /*0b2c*/ 	.word	0x00016e10


	//   ....[131]....
        /*0b30*/ 	.word	0x00016e60


	//   ....[132]....
        /*0b34*/ 	.word	0x00016ed0


	//   ....[133]....
        /*0b38*/ 	.word	0x00016f10


	//   ....[134]....
        /*0b3c*/ 	.word	0x00016f80


	//   ....[135]....
        /*0b40*/ 	.word	0x00016ff0


	//   ....[136]....
        /*0b44*/ 	.word	0x00017050


	//   ....[137]....
        /*0b48*/ 	.word	0x000170c0


	//   ....[138]....
        /*0b4c*/ 	.word	0x00017130


	//   ....[139]....
        /*0b50*/ 	.word	0x00017190


	//   ....[140]....
        /*0b54*/ 	.word	0x000171f0


	//   ....[141]....
        /*0b58*/ 	.word	0x00017250


	//   ....[142]....
        /*0b5c*/ 	.word	0x000172c0


	//   ....[143]....
        /*0b60*/ 	.word	0x00017320


	//   ....[144]....
        /*0b64*/ 	.word	0x00017380


	//   ....[145]....
        /*0b68*/ 	.word	0x000173d0


	//   ....[146]....
        /*0b6c*/ 	.word	0x00017420


	//   ....[147]....
        /*0b70*/ 	.word	0x00017470


	//   ....[148]....
        /*0b74*/ 	.word	0x000174c0


	//   ....[149]....
        /*0b78*/ 	.word	0x00017510


	//   ....[150]....
        /*0b7c*/ 	.word	0x00017570


	//   ....[151]....
        /*0b80*/ 	.word	0x000175c0


	//   ....[152]....
        /*0b84*/ 	.word	0x00017620


	//   ....[153]....
        /*0b88*/ 	.word	0x00017690


	//   ....[154]....
        /*0b8c*/ 	.word	0x00017700


	//   ....[155]....
        /*0b90*/ 	.word	0x00017760


	//   ....[156]....
        /*0b94*/ 	.word	0x000177c0


	//   ....[157]....
        /*0b98*/ 	.word	0x00017820


	//   ....[158]....
        /*0b9c*/ 	.word	0x00017890


	//   ....[159]....
        /*0ba0*/ 	.word	0x000178f0


	//   ....[160]....
        /*0ba4*/ 	.word	0x00017950


	//   ....[161]....
        /*0ba8*/ 	.word	0x000179b0


	//   ....[162]....
        /*0bac*/ 	.word	0x00017a20


	//   ....[163]....
        /*0bb0*/ 	.word	0x00017a80


	//   ....[164]....
        /*0bb4*/ 	.word	0x00017ae0


	//   ....[165]....
        /*0bb8*/ 	.word	0x00017b40


	//   ....[166]....
        /*0bbc*/ 	.word	0x00017bb0


	//   ....[167]....
        /*0bc0*/ 	.word	0x00017c10


	//   ....[168]....
        /*0bc4*/ 	.word	0x00017c70


	//   ....[169]....
        /*0bc8*/ 	.word	0x00017cd0


	//   ....[170]....
        /*0bcc*/ 	.word	0x00017d40


	//   ....[171]....
        /*0bd0*/ 	.word	0x00017da0


	//   ....[172]....
        /*0bd4*/ 	.word	0x00017e00


	//   ....[173]....
        /*0bd8*/ 	.word	0x00017e60


	//   ....[174]....
        /*0bdc*/ 	.word	0x00017ed0


	//   ....[175]....
        /*0be0*/ 	.word	0x00017f30


	//   ....[176]....
        /*0be4*/ 	.word	0x00017f90


	//   ....[177]....
        /*0be8*/ 	.word	0x00017ff0


	//   ....[178]....
        /*0bec*/ 	.word	0x00018060


	//   ....[179]....
        /*0bf0*/ 	.word	0x000180b0


	//   ....[180]....
        /*0bf4*/ 	.word	0x000180f0


	//   ....[181]....
        /*0bf8*/ 	.word	0x00018140


	//   ....[182]....
        /*0bfc*/ 	.word	0x00018190


	//   ....[183]....
        /*0c00*/ 	.word	0x000181e0


	//   ....[184]....
        /*0c04*/ 	.word	0x00018250


	//   ....[185]....
        /*0c08*/ 	.word	0x00018290


	//   ....[186]....
        /*0c0c*/ 	.word	0x000182e0


	//   ....[187]....
        /*0c10*/ 	.word	0x00018330


	//   ....[188]....
        /*0c14*/ 	.word	0x00018380


	//   ....[189]....
        /*0c18*/ 	.word	0x000183d0


	//   ....[190]....
        /*0c1c*/ 	.word	0x00018440


	//   ....[191]....
        /*0c20*/ 	.word	0x00018480


	//   ....[192]....
        /*0c24*/ 	.word	0x000184f0


	//   ....[193]....
        /*0c28*/ 	.word	0x00018550


	//   ....[194]....
        /*0c2c*/ 	.word	0x000185b0


	//----- nvinfo : EIATTR_EXIT_INSTR_OFFSETS
	.align		4
.L_204:
        /*0c30*/ 	.byte	0x04, 0x1c
        /*0c32*/ 	.short	(.L_206 - .L_205)


	//   ....[0]....
.L_205:
        /*0c34*/ 	.word	0x000010d0


	//   ....[1]....
        /*0c38*/ 	.word	0x00016cd0


	//----- nvinfo : EIATTR_MAX_THREADS
	.align		4
.L_206:
        /*0c3c*/ 	.byte	0x04, 0x05
        /*0c3e*/ 	.short	(.L_208 - .L_207)
.L_207:
        /*0c40*/ 	.word	0x00000080
        /*0c44*/ 	.word	0x00000001
        /*0c48*/ 	.word	0x00000001


	//----- nvinfo : EIATTR_CRS_STACK_SIZE
	.align		4
.L_208:
        /*0c4c*/ 	.byte	0x04, 0x1e
        /*0c4e*/ 	.short	(.L_210 - .L_209)
.L_209:
        /*0c50*/ 	.word	0x00000000
.L_210:


//--------------------- .nv.info._ZN7cutlass13device_kernelIN5flash19enable_sm80_to_sm89INS1_16FlashAttnFwdSm80INS1_25CollectiveMainloopFwdSm80ILi4ELi1ELb0EN4cute5tupleIJNS5_1CILi128EEENS7_ILi48EEENS7_ILi96EEEEEELi96ENS_10bfloat16_tEfNS_4arch4Sm80ELb0ELb1ELb0ELb1ELb0ELb1ELb1ELb1EEENS1_21CollectiveEpilogueFwdINS6_IJS8_SA_S9_EEENS6_IJNS7_ILi1EEESI_SI_EEESC_SE_Li128ELb1ELb1ELb1ELb0EEENS1_36VarlenDynamicPersistentTileSchedulerILi128ELi48ELi128ELi128ELb1ELb1ELb0ELb1ELb0ELb1EEEEEEEEEvNT_6ParamsE --------------------------
	.section	.nv.info._ZN7cutlass13device_kernelIN5flash19enable_sm80_to_sm89INS1_16FlashAttnFwdSm80INS1_25CollectiveMainloopFwdSm80ILi4ELi1ELb0EN4cute5tupleIJNS5_1CILi128EEENS7_ILi48EEENS7_ILi96EEEEEELi96ENS_10bfloat16_tEfNS_4arch4Sm80ELb0ELb1ELb0ELb1ELb0ELb1ELb1ELb1EEENS1_21CollectiveEpilogueFwdINS6_IJS8_SA_S9_EEENS6_IJNS7_ILi1EEESI_SI_EEESC_SE_Li128ELb1ELb1ELb1ELb0EEENS1_36VarlenDynamicPersistentTileSchedulerILi128ELi48ELi128ELi128ELb1ELb1ELb0ELb1ELb0ELb1EEEEEEEEEvNT_6ParamsE,"",@"SHT_CUDA_INFO"
	.sectionflags	@""
	.align	4


	//----- nvinfo : EIATTR_CUDA_API_VERSION
	.align		4
        /*0000*/ 	.byte	0x04, 0x37
        /*0002*/ 	.short	(.L_212 - .L_211)
.L_211:
        /*0004*/ 	.word	0x00000082


	//----- nvinfo : EIATTR_SW2861232_WAR
	.align		4
.L_212:
        /*0008*/ 	.byte	0x01, 0x35
	.zero		2


	//----- nvinfo : EIATTR_PARAM_CBANK
	.align		4
        /*000c*/ 	.byte	0x04, 0x0a
        /*000e*/ 	.short	(.L_214 - .L_213)
	.align		4
.L_213:
        /*0010*/ 	.word	index@(.nv.constant0._ZN7cutlass13device_kernelIN5flash19enable_sm80_to_sm89INS1_16FlashAttnFwdSm80INS1_25CollectiveMainloopFwdSm80ILi4ELi1ELb0EN4cute5tupleIJNS5_1CILi128EEENS7_ILi48EEENS7_ILi96EEEEEELi96ENS_10bfloat16_tEfNS_4arch4Sm80ELb0ELb1ELb0ELb1ELb0ELb1ELb1ELb1EEENS1_21CollectiveEpilogueFwdINS6_IJS8_SA_S9_EEENS6_IJNS7_ILi1EEESI_SI_EEESC_SE_Li128ELb1ELb1ELb1ELb0EEENS1_36VarlenDynamicPersistentTileSchedulerILi128ELi48ELi128ELi128ELb1ELb1ELb0ELb1ELb0ELb1EEEEEEEEEvNT_6ParamsE)
        /*0014*/ 	.short	0x0160
        /*0016*/ 	.short	0x0438


	//----- nvinfo : EIATTR_CBANK_PARAM_SIZE
	.align		4
.L_214:
        /*0018*/ 	.byte	0x03, 0x19
        /*001a*/ 	.short	0x0438


	//----- nvinfo : EIATTR_KPARAM_INFO
	.align		4
        /*001c*/ 	.byte	0x04, 0x17
        /*001e*/ 	.short	(.L_216 - .L_215)
.L_215:
        /*0020*/ 	.word	0x00000000
        /*0024*/ 	.short	0x0000
        /*0026*/ 	.short	0x0000
        /*0028*/ 	.byte	0x00, 0xf0, 0xe1, 0x10


	//----- nvinfo : EIATTR_MAXREG_COUNT
	.align		4
.L_216:
        /*002c*/ 	.byte	0x03, 0x1b
        /*002e*/ 	.short	0x00ff


	//----- nvinfo : EIATTR_NUM_BARRIERS
	.align		4
        /*0030*/ 	.byte	0x02, 0x4c
        /*0032*/ 	.byte	0x06
	.zero		1


	//----- nvinfo : EIATTR_ANNOTATIONS
	.align		4
        /*0034*/ 	.byte	0x04, 0x55
        /*0036*/ 	.short	(.L_218 - .L_217)


	//   ....[0]....
.L_217:
        /* <DEDUP_REMOVED lines=139> */


	//----- nvinfo : EIATTR_MERCURY_ISA_VERSION
	.align		4
.L_218:
        /*08d0*/ 	.byte	0x03, 0x5f
        /*08d2*/ 	.short	0x0000


	//----- nvinfo : EIATTR_INT_WARP_WIDE_INSTR_OFFSETS
	.align		4
        /*08d4*/ 	.byte	0x04, 0x31
        /*08d6*/ 	.short	(.L_220 - .L_219)


	//   ....[0]....
.L_219:
        /*08d8*/ 	.word	0x0001ecb0


	//   ....[1]....
        /*08dc*/ 	.word	0x0001ed30


	//----- nvinfo : EIATTR_COOP_GROUP_MASK_REGIDS
	.align		4
.L_220:
        /*08e0*/ 	.byte	0x04, 0x29
        /*08e2*/ 	.short	(.L_222 - .L_221)


	//   ....[0]....
.L_221:
        /*08e4*/ 	.word	0xffffffff


	//   ....[1]....
        /*08e8*/ 	.word	0xffffffff


	//   ....[2]....
        /*08ec*/ 	.word	0xffffffff


	//   ....[3]....
        /*08f0*/ 	.word	0xffffffff


	//   ....[4]....
        /*08f4*/ 	.word	0xffffffff


	//   ....[5]....
        /*08f8*/ 	.word	0xffffffff


	//   ....[6]....
        /*08fc*/ 	.word	0xffffffff


	//   ....[7]....
        /*0900*/ 	.word	0xffffffff


	//   ....[8]....
        /*0904*/ 	.word	0xffffffff


	//   ....[9]....
        /*0908*/ 	.word	0xffffffff


	//   ....[10]....
        /*090c*/ 	.word	0xffffffff


	//   ....[11]....
        /*0910*/ 	.word	0xffffffff


	//   ....[12]....
        /*0914*/ 	.word	0xffffffff


	//   ....[13]....
        /*0918*/ 	.word	0xffffffff


	//   ....[14]....
        /*091c*/ 	.word	0xffffffff


	//   ....[15]....
        /*0920*/ 	.word	0xffffffff


	//   ....[16]....
        /*0924*/ 	.word	0xffffffff


	//   ....[17]....
        /*0928*/ 	.word	0xffffffff


	//   ....[18]....
        /*092c*/ 	.word	0xffffffff


	//   ....[19]....
        /*0930*/ 	.word	0xffffffff


	//   ....[20]....
        /*0934*/ 	.word	0xffffffff


	//   ....[21]....
        /*0938*/ 	.word	0xffffffff


	//   ....[22]....
        /*093c*/ 	.word	0xffffffff


	//   ....[23]....
        /*0940*/ 	.word	0xffffffff


	//   ....[24]....
        /*0944*/ 	.word	0xffffffff


	//   ....[25]....
        /*0948*/ 	.word	0xffffffff


	//   ....[26]....
        /*094c*/ 	.word	0xffffffff


	//   ....[27]....
        /*0950*/ 	.word	0xffffffff


	//   ....[28]....
        /*0954*/ 	.word	0xffffffff


	//   ....[29]....
        /*0958*/ 	.word	0xffffffff


	//   ....[30]....
        /*095c*/ 	.word	0xffffffff


	//   ....[31]....
        /*0960*/ 	.word	0xffffffff


	//   ....[32]....
        /*0964*/ 	.word	0xffffffff


	//   ....[33]....
        /*0968*/ 	.word	0xffffffff


	//   ....[34]....
        /*096c*/ 	.word	0xffffffff


	//   ....[35]....
        /*0970*/ 	.word	0xffffffff


	//   ....[36]....
        /*0974*/ 	.word	0xffffffff


	//   ....[37]....
        /*0978*/ 	.word	0xffffffff


	//   ....[38]....
        /*097c*/ 	.word	0xffffffff


	//   ....[39]....
        /*0980*/ 	.word	0xffffffff


	//   ....[40]....
        /*0984*/ 	.word	0xffffffff


	//   ....[41]....
        /*0988*/ 	.word	0xffffffff


	//   ....[42]....
        /*098c*/ 	.word	0xffffffff


	//   ....[43]....
        /*0990*/ 	.word	0xffffffff


	//   ....[44]....
        /*0994*/ 	.word	0xffffffff


	//   ....[45]....
        /*0998*/ 	.word	0xffffffff


	//   ....[46]....
        /*099c*/ 	.word	0xffffffff


	//   ....[47]....
        /*09a0*/ 	.word	0xffffffff


	//   ....[48]....
        /*09a4*/ 	.word	0xffffffff


	//   ....[49]....
        /*09a8*/ 	.word	0xffffffff


	//   ....[50]....
        /*09ac*/ 	.word	0xffffffff


	//   ....[51]....
        /*09b0*/ 	.word	0xffffffff


	//   ....[52]....
        /*09b4*/ 	.word	0xffffffff


	//   ....[53]....
        /*09b8*/ 	.word	0xffffffff


	//   ....[54]....
        /*09bc*/ 	.word	0xffffffff


	//   ....[55]....
        /*09c0*/ 	.word	0xffffffff


	//   ....[56]....
        /*09c4*/ 	.word	0xffffffff


	//   ....[57]....
        /*09c8*/ 	.word	0xffffffff


	//   ....[58]....
        /*09cc*/ 	.word	0xffffffff


	//   ....[59]....
        /*09d0*/ 	.word	0xffffffff


	//   ....[60]....
        /*09d4*/ 	.word	0xffffffff


	//   ....[61]....
        /*09d8*/ 	.word	0xffffffff


	//   ....[62]....
        /*09dc*/ 	.word	0xffffffff


	//   ....[63]....
        /*09e0*/ 	.word	0xffffffff


	//   ....[64]....
        /*09e4*/ 	.word	0xffffffff


	//   ....[65]....
        /*09e8*/ 	.word	0xffffffff


	//   ....[66]....
        /*09ec*/ 	.word	0xffffffff


	//   ....[67]....
        /*09f0*/ 	.word	0xffffffff


	//   ....[68]....
        /*09f4*/ 	.word	0xffffffff


	//   ....[69]....
        /*09f8*/ 	.word	0xffffffff


	//   ....[70]....
        /*09fc*/ 	.word	0xffffffff


	//   ....[71]....
        /*0a00*/ 	.word	0xffffffff


	//   ....[72]....
        /*0a04*/ 	.word	0xffffffff


	//   ....[73]....
        /*0a08*/ 	.word	0xffffffff


	//   ....[74]....
        /*0a0c*/ 	.word	0xffffffff


	//   ....[75]....
        /*0a10*/ 	.word	0xffffffff


	//   ....[76]....
        /*0a14*/ 	.word	0xffffffff


	//   ....[77]....
        /*0a18*/ 	.word	0xffffffff


	//   ....[78]....
        /*0a1c*/ 	.word	0xffffffff


	//   ....[79]....
        /*0a20*/ 	.word	0xffffffff


	//   ....[80]....
        /*0a24*/ 	.word	0xffffffff


	//   ....[81]....
        /*0a28*/ 	.word	0xffffffff


	//   ....[82]....
        /*0a2c*/ 	.word	0xffffffff


	//   ....[83]....
        /*0a30*/ 	.word	0xffffffff


	//   ....[84]....
        /*0a34*/ 	.word	0xffffffff


	//   ....[85]....
        /*0a38*/ 	.word	0xffffffff


	//   ....[86]....
        /*0a3c*/ 	.word	0xffffffff


	//   ....[87]....
        /*0a40*/ 	.word	0xffffffff


	//   ....[88]....
        /*0a44*/ 	.word	0xffffffff


	//   ....[89]....
        /*0a48*/ 	.word	0xffffffff


	//   ....[90]....
        /*0a4c*/ 	.word	0xffffffff


	//   ....[91]....
        /*0a50*/ 	.word	0xffffffff


	//   ....[92]....
        /*0a54*/ 	.word	0xffffffff


	//   ....[93]....
        /*0a58*/ 	.word	0xffffffff


	//   ....[94]....
        /*0a5c*/ 	.word	0xffffffff


	//   ....[95]....
        /*0a60*/ 	.word	0xffffffff


	//   ....[96]....
        /*0a64*/ 	.word	0xffffffff


	//   ....[97]....
        /*0a68*/ 	.word	0xffffffff


	//   ....[98]....
        /*0a6c*/ 	.word	0xffffffff


	//   ....[99]....
        /*0a70*/ 	.word	0xffffffff


	//   ....[100]....
        /*0a74*/ 	.word	0xffffffff


	//   ....[101]....
        /*0a78*/ 	.word	0xffffffff


	//   ....[102]....
        /*0a7c*/ 	.word	0xffffffff


	//   ....[103]....
        /*0a80*/ 	.word	0xffffffff


	//   ....[104]....
        /*0a84*/ 	.word	0xffffffff


	//   ....[105]....
        /*0a88*/ 	.word	0xffffffff


	//   ....[106]....
        /*0a8c*/ 	.word	0xffffffff


	//   ....[107]....
        /*0a90*/ 	.word	0xffffffff


	//   ....[108]....
        /*0a94*/ 	.word	0xffffffff


	//   ....[109]....
        /*0a98*/ 	.word	0xffffffff


	//   ....[110]....
        /*0a9c*/ 	.word	0xffffffff


	//   ....[111]....
        /*0aa0*/ 	.word	0xffffffff


	//   ....[112]....
        /*0aa4*/ 	.word	0xffffffff


	//   ....[113]....
        /*0aa8*/ 	.word	0xffffffff


	//   ....[114]....
        /*0aac*/ 	.word	0xffffffff


	//   ....[115]....
        /*0ab0*/ 	.word	0xffffffff


	//   ....[116]....
        /*0ab4*/ 	.word	0xffffffff


	//   ....[117]....
        /*0ab8*/ 	.word	0xffffffff


	//   ....[118]....
        /*0abc*/ 	.word	0xffffffff


	//   ....[119]....
        /*0ac0*/ 	.word	0xffffffff


	//   ....[120]....
        /*0ac4*/ 	.word	0xffffffff


	//   ....[121]....
        /*0ac8*/ 	.word	0xffffffff


	//   ....[122]....
        /*0acc*/ 	.word	0xffffffff


	//   ....[123]....
        /*0ad0*/ 	.word	0xffffffff


	//   ....[124]....
        /*0ad4*/ 	.word	0xffffffff


	//   ....[125]....
        /*0ad8*/ 	.word	0xffffffff


	//   ....[126]....
        /*0adc*/ 	.word	0xffffffff


	//   ....[127]....
        /*0ae0*/ 	.word	0xffffffff


	//   ....[128]....
        /*0ae4*/ 	.word	0xffffffff


	//   ....[129]....
        /*0ae8*/ 	.word	0xffffffff


	//   ....[130]....
        /*0aec*/ 	.word	0xffffffff


	//   ....[131]....
        /*0af0*/ 	.word	0xffffffff


	//   ....[132]....
        /*0af4*/ 	.word	0xffffffff


	//   ....[133]....
        /*0af8*/ 	.word	0xffffffff


	//   ....[134]....
        /*0afc*/ 	.word	0xffffffff


	//   ....[135]....
        /*0b00*/ 	.word	0xffffffff


	//   ....[136]....
        /*0b04*/ 	.word	0xffffffff


	//   ....[137]....
        /*0b08*/ 	.word	0xffffffff


	//   ....[138]....
        /*0b0c*/ 	.word	0xffffffff


	//   ....[139]....
        /*0b10*/ 	.word	0xffffffff


	//   ....[140]....
        /*0b14*/ 	.word	0xffffffff


	//   ....[141]....
        /*0b18*/ 	.word	0xffffffff


	//   ....[142]....
        /*0b1c*/ 	.word	0xffffffff


	//   ....[143]....
        /*0b20*/ 	.word	0xffffffff


	//   ....[144]....
        /*0b24*/ 	.word	0xffffffff


	//   ....[145]....
        /*0b28*/ 	.word	0xffffffff


	//   ....[146]....
        /*0b2c*/ 	.word	0xffffffff


	//   ....[147]....
        /*0b30*/ 	.word	0xffffffff


	//   ....[148]....
        /*0b34*/ 	.word	0xffffffff


	//   ....[149]....
        /*0b38*/ 	.word	0xffffffff


	//   ....[150]....
        /*0b3c*/ 	.word	0xffffffff


	//   ....[151]....
        /*0b40*/ 	.word	0xffffffff


	//   ....[152]....
        /*0b44*/ 	.word	0xffffffff


	//   ....[153]....
        /*0b48*/ 	.word	0xffffffff


	//   ....[154]....
        /*0b4c*/ 	.word	0xffffffff


	//   ....[155]....
        /*0b50*/ 	.word	0xffffffff


	//   ....[156]....
        /*0b54*/ 	.word	0xffffffff


	//   ....[157]....
        /*0b58*/ 	.word	0xffffffff


	//   ....[158]....
        /*0b5c*/ 	.word	0xffffffff


	//   ....[159]....
        /*0b60*/ 	.word	0xffffffff


	//   ....[160]....
        /*0b64*/ 	.word	0xffffffff


	//   ....[161]....
        /*0b68*/ 	.word	0xffffffff


	//   ....[162]....
        /*0b6c*/ 	.word	0xffffffff


	//   ....[163]....
        /*0b70*/ 	.word	0xffffffff


	//   ....[164]....
        /*0b74*/ 	.word	0xffffffff


	//   ....[165]....
        /*0b78*/ 	.word	0xffffffff


	//   ....[166]....
        /*0b7c*/ 	.word	0xffffffff


	//   ....[167]....
        /*0b80*/ 	.word	0xffffffff


	//   ....[168]....
        /*0b84*/ 	.word	0xffffffff


	//   ....[169]....
        /*0b88*/ 	.word	0xffffffff


	//   ....[170]....
        /*0b8c*/ 	.word	0xffffffff


	//   ....[171]....
        /*0b90*/ 	.word	0xffffffff


	//   ....[172]....
        /*0b94*/ 	.word	0xffffffff


	//   ....[173]....
        /*0b98*/ 	.word	0xffffffff


	//   ....[174]....
        /*0b9c*/ 	.word	0xffffffff


	//   ....[175]....
        /*0ba0*/ 	.word	0xffffffff


	//   ....[176]....
        /*0ba4*/ 	.word	0xffffffff


	//   ....[177]....
        /*0ba8*/ 	.word	0xffffffff


	//   ....[178]....
        /*0bac*/ 	.word	0xffffffff


	//   ....[179]....
        /*0bb0*/ 	.word	0xffffffff


	//   ....[180]....
        /*0bb4*/ 	.word	0xffffffff


	//   ....[181]....
        /*0bb8*/ 	.word	0xffffffff


	//   ....[182]....
        /*0bbc*/ 	.word	0xffffffff


	//   ....[183]....
        /*0bc0*/ 	.word	0xffffffff


	//   ....[184]....
        /*0bc4*/ 	.word	0xffffffff


	//   ....[185]....
        /*0bc8*/ 	.word	0xffffffff


	//   ....[186]....
        /*0bcc*/ 	.word	0xffffffff


	//   ....[187]....
        /*0bd0*/ 	.word	0xffffffff


	//   ....[188]....
        /*0bd4*/ 	.word	0xffffffff


	//   ....[189]....
        /*0bd8*/ 	.word	0xffffffff


	//   ....[190]....
        /*0bdc*/ 	.word	0xffffffff


	//   ....[191]....
        /*0be0*/ 	.word	0xffffffff


	//   ....[192]....
        /*0be4*/ 	.word	0xffffffff


	//   ....[193]....
        /*0be8*/ 	.word	0xffffffff


	//   ....[194]....
        /*0bec*/ 	.word	0xffffffff


	//   ....[195]....
        /*0bf0*/ 	.word	0xffffffff


	//   ....[196]....
        /*0bf4*/ 	.word	0xffffffff


	//   ....[197]....
        /*0bf8*/ 	.word	0xffffffff


	//   ....[198]....
        /*0bfc*/ 	.word	0xffffffff


	//   ....[199]....
        /*0c00*/ 	.word	0xffffffff


	//   ....[200]....
        /*0c04*/ 	.word	0xffffffff


	//   ....[201]....
        /*0c08*/ 	.word	0xffffffff


	//   ....[202]....
        /*0c0c*/ 	.word	0xffffffff


	//   ....[203]....
        /*0c10*/ 	.word	0xffffffff


	//   ....[204]....
        /*0c14*/ 	.word	0xffffffff


	//   ....[205]....
        /*0c18*/ 	.word	0xffffffff


	//   ....[206]....
        /*0c1c*/ 	.word	0xffffffff


	//   ....[207]....
        /*0c20*/ 	.word	0xffffffff


	//   ....[208]....
        /*0c24*/ 	.word	0xffffffff


	//   ....[209]....
        /*0c28*/ 	.word	0xffffffff


	//   ....[210]....
        /*0c2c*/ 	.word	0xffffffff


	//----- nvinfo : EIATTR_COOP_GROUP_INSTR_OFFSETS
	.align		4
.L_222:
        /*0c30*/ 	.byte	0x04, 0x28
        /*0c32*/ 	.short	(.L_224 - .L_223)


	//   ....[0]....
.L_223:
        /*0c34*/ 	.word	0x00000050


	//   ....[1]....
        /*0c38*/ 	.word	0x00000200


	//   ....[2]....
        /*0c3c*/ 	.word	0x00000230


	//   ....[3]....
        /*0c40*/ 	.word	0x00000260


	//   ....[4]....
        /*0c44*/ 	.word	0x00000290


	//   ....[5]....
        /*0c48*/ 	.word	0x000002c0


	//   ....[6]....
        /*0c4c*/ 	.word	0x000002f0


	//   ....[7]....
        /*0c50*/ 	.word	0x00000450


	//   ....[8]....
        /*0c54*/ 	.word	0x00000490


	//   ....[9]....
        /*0c58*/ 	.word	0x000004c0


	//   ....[10]....
        /*0c5c*/ 	.word	0x000004f0


	//   ....[11]....
        /*0c60*/ 	.word	0x00000520


	//   ....[12]....
        /*0c64*/ 	.word	0x00000550


	//   ....[13]....
        /*0c68*/ 	.word	0x000005e0


	//   ....[14]....
        /*0c6c*/ 	.word	0x00000630


	//   ....[15]....
        /*0c70*/ 	.word	0x00000650


	//   ....[16]....
        /*0c74*/ 	.word	0x000006b0


	//   ....[17]....
        /*0c78*/ 	.word	0x00008f40


	//   ....[18]....
        /*0c7c*/ 	.word	0x00008f60


	//   ....[19]....
        /*0c80*/ 	.word	0x00009110


	//   ....[20]....
        /*0c84*/ 	.word	0x00009120


	//   ....[21]....
        /*0c88*/ 	.word	0x000092c0


	//   ....[22]....
        /*0c8c*/ 	.word	0x000092e0


	//   ....[23]....
        /*0c90*/ 	.word	0x00009480


	//   ....[24]....
        /*0c94*/ 	.word	0x00009490


	//   ....[25]....
        /*0c98*/ 	.word	0x00009ce0


	//   ....[26]....
        /*0c9c*/ 	.word	0x00009d20


	//   ....[27]....
        /*0ca0*/ 	.word	0x00009d60


	//   ....[28]....
        /*0ca4*/ 	.word	0x00009d70


	//   ....[29]....
        /*0ca8*/ 	.word	0x0000a1e0


	//   ....[30]....
        /*0cac*/ 	.word	0x0000a450


	//   ....[31]....
        /*0cb0*/ 	.word	0x0000a490


	//   ....[32]....
        /*0cb4*/ 	.word	0x0000a4c0


	//   ....[33]....
        /*0cb8*/ 	.word	0x0000d3a0


	//   ....[34]....
        /*0cbc*/ 	.word	0x0000d470


	//   ....[35]....
        /*0cc0*/ 	.word	0x0000d490


	//   ....[36]....
        /*0cc4*/ 	.word	0x0000d4a0


	//   ....[37]....
        /*0cc8*/ 	.word	0x0000d740


	//   ....[38]....
        /*0ccc*/ 	.word	0x0000d9b0


	//   ....[39]....
        /*0cd0*/ 	.word	0x0000d9f0


	//   ....[40]....
        /*0cd4*/ 	.word	0x0000da30


	//   ....[41]....
        /*0cd8*/ 	.word	0x00011560


	//   ....[42]....
        /*0cdc*/ 	.word	0x00011720


	//   ....[43]....
        /*0ce0*/ 	.word	0x000118c0


	//   ....[44]....
        /*0ce4*/ 	.word	0x00012040


	//   ....[45]....
        /*0ce8*/ 	.word	0x000126b0


	//   ....[46]....
        /*0cec*/ 	.word	0x00012780


	//   ....[47]....
        /*0cf0*/ 	.word	0x00012a20


	//   ....[48]....
        /*0cf4*/ 	.word	0x00012a70


	//   ....[49]....
        /*0cf8*/ 	.word	0x00012c70


	//   ....[50]....
        /*0cfc*/ 	.word	0x00012d20


	//   ....[51]....
        /*0d00*/ 	.word	0x00012da0


	//   ....[52]....
        /*0d04*/ 	.word	0x00012e60


	//   ....[53]....
        /*0d08*/ 	.word	0x00014b00


	//   ....[54]....
        /*0d0c*/ 	.word	0x00014cf0


	//   ....[55]....
        /*0d10*/ 	.word	0x00014eb0


	//   ....[56]....
        /*0d14*/ 	.word	0x00015530


	//   ....[57]....
        /*0d18*/ 	.word	0x00015cf0


	//   ....[58]....
        /*0d1c*/ 	.word	0x00015e60


	//   ....[59]....
        /*0d20*/ 	.word	0x00015ef0


	//   ....[60]....
        /*0d24*/ 	.word	0x00016060


	//   ....[61]....
        /*0d28*/ 	.word	0x000160b0


	//   ....[62]....
        /*0d2c*/ 	.word	0x00016250


	//   ....[63]....
        /*0d30*/ 	.word	0x00016470


	//   ....[64]....
        /*0d34*/ 	.word	0x000165f0


	//   ....[65]....
        /*0d38*/ 	.word	0x00018d20


	//   ....[66]....
        /*0d3c*/ 	.word	0x00018d80


	//   ....[67]....
        /*0d40*/ 	.word	0x00018dc0


	//   ....[68]....
        /*0d44*/ 	.word	0x00018df0


	//   ....[69]....
        /*0d48*/ 	.word	0x00018e30


	//   ....[70]....
        /*0d4c*/ 	.word	0x00018e60


	//   ....[71]....
        /*0d50*/ 	.word	0x000190b0


	//   ....[72]....
        /*0d54*/ 	.word	0x00019620


	//   ....[73]....
        /*0d58*/ 	.word	0x0001b3d0


	//   ....[74]....
        /*0d5c*/ 	.word	0x0001b5c0


	//   ....[75]....
        /*0d60*/ 	.word	0x0001b780


	//   ....[76]....
        /*0d64*/ 	.word	0x0001be00


	//   ....[77]....
        /*0d68*/ 	.word	0x0001c5d0


	//   ....[78]....
        /*0d6c*/ 	.word	0x0001c740


	//   ....[79]....
        /*0d70*/ 	.word	0x0001c7d0


	//   ....[80]....
        /*0d74*/ 	.word	0x0001c940


	//   ....[81]....
        /*0d78*/ 	.word	0x0001c980


	//   ....[82]....
        /*0d7c*/ 	.word	0x0001cac0


	//   ....[83]....
        /*0d80*/ 	.word	0x0001ccc0


	//   ....[84]....
        /*0d84*/ 	.word	0x0001ce10


	//   ....[85]....
        /*0d88*/ 	.word	0x0001e2f0


	//   ....[86]....
        /*0d8c*/ 	.word	0x0001e320


	//   ....[87]....
        /*0d90*/ 	.word	0x0001e330


	//   ....[88]....
        /*0d94*/ 	.word	0x0001e340


	//   ....[89]....
        /*0d98*/ 	.word	0x0001e350


	//   ....[90]....
        /*0d9c*/ 	.word	0x0001e380


	//   ....[91]....
        /*0da0*/ 	.word	0x0001e3a0


	//   ....[92]....
        /*0da4*/ 	.word	0x0001e3c0


	//   ....[93]....
        /*0da8*/ 	.word	0x0001f950


	//   ....[94]....
        /*0dac*/ 	.word	0x0001f960


	//   ....[95]....
        /*0db0*/ 	.word	0x0001f980


	//   ....[96]....
        /*0db4*/ 	.word	0x0001f990


	//   ....[97]....
        /*0db8*/ 	.word	0x0001f9a0


	//   ....[98]....
        /*0dbc*/ 	.word	0x0001f9b0


	//   ....[99]....
        /*0dc0*/ 	.word	0x0001f9d0


	//   ....[100]....
        /*0dc4*/ 	.word	0x0001f9e0


	//   ....[101]....
        /*0dc8*/ 	.word	0x0001fe90


	//   ....[102]....
        /*0dcc*/ 	.word	0x0001feb0


	//   ....[103]....
        /*0dd0*/ 	.word	0x00020020


	//   ....[104]....
        /*0dd4*/ 	.word	0x00020030


	//   ....[105]....
        /*0dd8*/ 	.word	0x000201b0


	//   ....[106]....
        /*0ddc*/ 	.word	0x000201d0


	//   ....[107]....
        /*0de0*/ 	.word	0x00020350


	//   ....[108]....
        /*0de4*/ 	.word	0x00020360


	//   ....[109]....
        /*0de8*/ 	.word	0x000206e0


	//   ....[110]....
        /*0dec*/ 	.word	0x00020700


	//   ....[111]....
        /*0df0*/ 	.word	0x00020bd0


	//   ....[112]....
        /*0df4*/ 	.word	0x00020be0


	//   ....[113]....
        /*0df8*/ 	.word	0x00020f60


	//   ....[114]....
        /*0dfc*/ 	.word	0x00020f80


	//   ....[115]....
        /*0e00*/ 	.word	0x00021310


	//   ....[116]....
        /*0e04*/ 	.word	0x00021320


	//   ....[117]....
        /*0e08*/ 	.word	0x00021e70


	//   ....[118]....
        /*0e0c*/ 	.word	0x00021e90


	//   ....[119]....
        /*0e10*/ 	.word	0x00022010


	//   ....[120]....
        /*0e14*/ 	.word	0x00022020


	//   ....[121]....
        /*0e18*/ 	.word	0x000221a0


	//   ....[122]....
        /*0e1c*/ 	.word	0x000221c0


	//   ....[123]....
        /*0e20*/ 	.word	0x00022340


	//   ....[124]....
        /*0e24*/ 	.word	0x00022350


	//   ....[125]....
        /*0e28*/ 	.word	0x00022590


	//   ....[126]....
        /*0e2c*/ 	.word	0x000225b0


	//   ....[127]....
        /*0e30*/ 	.word	0x000226e0


	//   ....[128]....
        /*0e34*/ 	.word	0x00022720


	//   ....[129]....
        /*0e38*/ 	.word	0x00022750


	//   ....[130]....
        /*0e3c*/ 	.word	0x00022780


	//   ....[131]....
        /*0e40*/ 	.word	0x000227b0


	//   ....[132]....
        /*0e44*/ 	.word	0x000227e0


	//   ....[133]....
        /*0e48*/ 	.word	0x00022940


	//   ....[134]....
        /*0e4c*/ 	.word	0x00022980


	//   ....[135]....
        /*0e50*/ 	.word	0x000229b0


	//   ....[136]....
        /*0e54*/ 	.word	0x000229e0


	//   ....[137]....
        /*0e58*/ 	.word	0x00022a10


	//   ....[138]....
        /*0e5c*/ 	.word	0x00022a40


	//   ....[139]....
        /*0e60*/ 	.word	0x00022ad0


	//   ....[140]....
        /*0e64*/ 	.word	0x00022b30


	//   ....[141]....
        /*0e68*/ 	.word	0x00022b40


	//   ....[142]....
        /*0e6c*/ 	.word	0x00022ba0


	//   ....[143]....
        /*0e70*/ 	.word	0x00023600


	//   ....[144]....
        /*0e74*/ 	.word	0x00023660


	//   ....[145]....
        /*0e78*/ 	.word	0x000236b0


	//   ....[146]....
        /*0e7c*/ 	.word	0x00023700


	//   ....[147]....
        /*0e80*/ 	.word	0x00023750


	//   ....[148]....
        /*0e84*/ 	.word	0x000237c0


	//   ....[149]....
        /*0e88*/ 	.word	0x00023800


	//   ....[150]....
        /*0e8c*/ 	.word	0x00023870


	//   ....[151]....
        /*0e90*/ 	.word	0x000238e0


	//   ....[152]....
        /*0e94*/ 	.word	0x00023940


	//   ....[153]....
        /*0e98*/ 	.word	0x000239b0


	//   ....[154]....
        /*0e9c*/ 	.word	0x00023a20


	//   ....[155]....
        /*0ea0*/ 	.word	0x00023a80


	//   ....[156]....
        /*0ea4*/ 	.word	0x00023ae0


	//   ....[157]....
        /*0ea8*/ 	.word	0x00023b40


	//   ....[158]....
        /*0eac*/ 	.word	0x00023bb0


	//   ....[159]....
        /*0eb0*/ 	.word	0x00023c10


	//   ....[160]....
        /*0eb4*/ 	.word	0x00023c70


	//   ....[161]....
        /*0eb8*/ 	.word	0x00023cc0


	//   ....[162]....
        /*0ebc*/ 	.word	0x00023d10


	//   ....[163]....
        /*0ec0*/ 	.word	0x00023d60


	//   ....[164]....
        /*0ec4*/ 	.word	0x00023db0


	//   ....[165]....
        /*0ec8*/ 	.word	0x00023e00


	//   ....[166]....
        /*0ecc*/ 	.word	0x00023e50


	//   ....[167]....
        /*0ed0*/ 	.word	0x00023ea0


	//   ....[168]....
        /*0ed4*/ 	.word	0x00023ef0


	//   ....[169]....
        /*0ed8*/ 	.word	0x00023f60


	//   ....[170]....
        /*0edc*/ 	.word	0x00023fd0


	//   ....[171]....
        /*0ee0*/ 	.word	0x00024030


	//   ....[172]....
        /*0ee4*/ 	.word	0x00024090


	//   ....[173]....
        /*0ee8*/ 	.word	0x000240f0


	//   ....[174]....
        /*0eec*/ 	.word	0x00024160


	//   ....[175]....
        /*0ef0*/ 	.word	0x000241c0


	//   ....[176]....
        /*0ef4*/ 	.word	0x00024220


	//   ....[177]....
        /*0ef8*/ 	.word	0x00024280


	//   ....[178]....
        /*0efc*/ 	.word	0x000242f0


	//   ....[179]....
        /*0f00*/ 	.word	0x00024350


	//   ....[180]....
        /*0f04*/ 	.word	0x000243b0


	//   ....[181]....
        /*0f08*/ 	.word	0x00024410


	//   ....[182]....
        /*0f0c*/ 	.word	0x00024480


	//   ....[183]....
        /*0f10*/ 	.word	0x000244e0


	//   ....[184]....
        /*0f14*/ 	.word	0x00024540


	//   ....[185]....
        /*0f18*/ 	.word	0x000245a0


	//   ....[186]....
        /*0f1c*/ 	.word	0x00024610


	//   ....[187]....
        /*0f20*/ 	.word	0x00024670


	//   ....[188]....
        /*0f24*/ 	.word	0x000246d0


	//   ....[189]....
        /*0f28*/ 	.word	0x00024730


	//   ....[190]....
        /*0f2c*/ 	.word	0x000247a0


	//   ....[191]....
        /*0f30*/ 	.word	0x00024800


	//   ....[192]....
        /*0f34*/ 	.word	0x00024860


	//   ....[193]....
        /*0f38*/ 	.word	0x000248c0


	//   ....[194]....
        /*0f3c*/ 	.word	0x00024930


	//   ....[195]....
        /*0f40*/ 	.word	0x00024980


	//   ....[196]....
        /*0f44*/ 	.word	0x000249c0


	//   ....[197]....
        /*0f48*/ 	.word	0x00024a10


	//   ....[198]....
        /*0f4c*/ 	.word	0x00024a60


	//   ....[199]....
        /*0f50*/ 	.word	0x00024ab0


	//   ....[200]....
        /*0f54*/ 	.word	0x00024b20


	//   ....[201]....
        /*0f58*/ 	.word	0x00024b60


	//   ....[202]....
        /*0f5c*/ 	.word	0x00024bb0


	//   ....[203]....
        /*0f60*/ 	.word	0x00024c00


	//   ....[204]....
        /*0f64*/ 	.word	0x00024c50


	//   ....[205]....
        /*0f68*/ 	.word	0x00024ca0


	//   ....[206]....
        /*0f6c*/ 	.word	0x00024d10


	//   ....[207]....
        /*0f70*/ 	.word	0x00024d50


	//   ....[208]....
        /*0f74*/ 	.word	0x00024dc0


	//   ....[209]....
        /*0f78*/ 	.word	0x00024e20


	//   ....[210]....
        /*0f7c*/ 	.word	0x00024e80


	//----- nvinfo : EIATTR_EXIT_INSTR_OFFSETS
	.align		4
.L_224:
        /*0f80*/ 	.byte	0x04, 0x1c
        /*0f82*/ 	.short	(.L_226 - .L_225)


	//   ....[0]....
.L_225:
        /*0f84*/ 	.word	0x000010d0


	//   ....[1]....
        /*0f88*/ 	.word	0x000235c0


	//----- nvinfo : EIATTR_MAX_THREADS
	.align		4
.L_226:
        /*0f8c*/ 	.byte	0x04, 0x05
        /*0f8e*/ 	.short	(.L_228 - .L_227)
.L_227:
        /*0f90*/ 	.word	0x00000080
        /*0f94*/ 	.word	0x00000001
        /*0f98*/ 	.word	0x00000001


	//----- nvinfo : EIATTR_CRS_STACK_SIZE
	.align		4
.L_228:
        /*0f9c*/ 	.byte	0x04, 0x1e
        /*0f9e*/ 	.short	(.L_230 - .L_229)
.L_229:
        /*0fa0*/ 	.word	0x00000000
.L_230:


//--------------------- .nv.info._ZN7cutlass13device_kernelIN5flash19enable_sm80_to_sm89INS1_16FlashAttnFwdSm80INS1_25CollectiveMainloopFwdSm80ILi4ELi1ELb0EN4cute5tupleIJNS5_1CILi128EEENS7_ILi64EEENS7_ILi96EEEEEELi96ENS_10bfloat16_tEfNS_4arch4Sm80ELb1ELb0ELb0ELb0ELb0ELb0ELb1ELb1EEENS1_21CollectiveEpilogueFwdINS6_IJS8_SA_S9_EEENS6_IJNS7_ILi1EEESI_SI_EEESC_SE_Li128ELb0ELb1ELb1ELb0EEENS1_30DynamicPersistentTileSchedulerILi128ELi128ELb1ELb1ELb0EEEEEEEEEvNT_6ParamsE --------------------------
	.section	.nv.info._ZN7cutlass13device_kernelIN5flash19enable_sm80_to_sm89INS1_16FlashAttnFwdSm80INS1_25CollectiveMainloopFwdSm80ILi4ELi1ELb0EN4cute5tupleIJNS5_1CILi128EEENS7_ILi64EEENS7_ILi96EEEEEELi96ENS_10bfloat16_tEfNS_4arch4Sm80ELb1ELb0ELb0ELb0ELb0ELb0ELb1ELb1EEENS1_21CollectiveEpilogueFwdINS6_IJS8_SA_S9_EEENS6_IJNS7_ILi1EEESI_SI_EEESC_SE_Li128ELb0ELb1ELb1ELb0EEENS1_30DynamicPersistentTileSchedulerILi128ELi128ELb1ELb1ELb0EEEEEEEEEvNT_6ParamsE,"",@"SHT_CUDA_INFO"
	.sectionflags	@""
	.align	4


	//----- nvinfo : EIATTR_CUDA_API_VERSION
	.align		4
        /*0000*/ 	.byte	0x04, 0x37
        /*0002*/ 	.short	(.L_232 - .L_231)
.L_231:
        /*0004*/ 	.word	0x00000082


	//----- nvinfo : EIATTR_SW2861232_WAR
	.align		4
.L_232:
        /*0008*/ 	.byte	0x01, 0x35
	.zero		2


	//----- nvinfo : EIATTR_PARAM_CBANK
	.align		4
        /*000c*/ 	.byte	0x04, 0x0a
        /*000e*/ 	.short	(.L_234 - .L_233)
	.align		4
.L_233:
        /*0010*/ 	.word	index@(.nv.constant0._ZN7cutlass13device_kernelIN5flash19enable_sm80_to_sm89INS1_16FlashAttnFwdSm80INS1_25CollectiveMainloopFwdSm80ILi4ELi1ELb0EN4cute5tupleIJNS5_1CILi128EEENS7_ILi64EEENS7_ILi96EEEEEELi96ENS_10bfloat16_tEfNS_4arch4Sm80ELb1ELb0ELb0ELb0ELb0ELb0ELb1ELb1EEENS1_21CollectiveEpilogueFwdINS6_IJS8_SA_S9_EEENS6_IJNS7_ILi1EEESI_SI_EEESC_SE_Li128ELb0ELb1ELb1ELb0EEENS1_30DynamicPersistentTileSchedulerILi128ELi128ELb1ELb1ELb0EEEEEEEEEvNT_6ParamsE)
        /*0014*/ 	.short	0x0160
        /*0016*/ 	.short	0x0428


	//----- nvinfo : EIATTR_CBANK_PARAM_SIZE
	.align		4
.L_234:
        /*0018*/ 	.byte	0x03, 0x19
        /*001a*/ 	.short	0x0428


	//----- nvinfo : EIATTR_KPARAM_INFO
	.align		4
        /*001c*/ 	.byte	0x04, 0x17
        /*001e*/ 	.short	(.L_236 - .L_235)
.L_235:
        /*0020*/ 	.word	0x00000000
        /*0024*/ 	.short	0x0000
        /*0026*/ 	.short	0x0000
        /*0028*/ 	.byte	0x00, 0xf0, 0xa1, 0x10


	//----- nvinfo : EIATTR_MAXREG_COUNT
	.align		4
.L_236:
        /*002c*/ 	.byte	0x03, 0x1b
        /*002e*/ 	.short	0x00ff


	//----- nvinfo : EIATTR_NUM_BARRIERS
	.align		4
        /*0030*/ 	.byte	0x02, 0x4c
        /*0032*/ 	.byte	0x06
	.zero		1


	//----- nvinfo : EIATTR_ANNOTATIONS
	.align		4
        /*0034*/ 	.byte	0x04, 0x55
        /*0036*/ 	.short	(.L_238 - .L_237)


	//   ....[0]....
.L_237:
        /* <DEDUP_REMOVED lines=60> */


	//----- nvinfo : EIATTR_MERCURY_ISA_VERSION
	.align		4
.L_238:
        /*03e0*/ 	.byte	0x03, 0x5f
        /*03e2*/ 	.short	0x0000


	//----- nvinfo : EIATTR_INT_WARP_WIDE_INSTR_OFFSETS
	.align		4
        /*03e4*/ 	.byte	0x04, 0x31
        /*03e6*/ 	.short	(.L_240 - .L_239)


	//   ....[0]....
.L_239:
        /*03e8*/ 	.word	0x0000d2f0


	//   ....[1]....
        /*03ec*/ 	.word	0x0000d370


	//----- nvinfo : EIATTR_COOP_GROUP_MASK_REGIDS
	.align		4
.L_240:
        /*03f0*/ 	.byte	0x04, 0x29
        /*03f2*/ 	.short	(.L_242 - .L_241)


	//   ....[0]....
.L_241:
        /*03f4*/ 	.word	0xffffffff


	//   ....[1]....
        /*03f8*/ 	.word	0xffffffff


	//   ....[2]....
        /*03fc*/ 	.word	0xffffffff


	//   ....[3]....
        /*0400*/ 	.word	0xffffffff


	//   ....[4]....
        /*0404*/ 	.word	0xffffffff


	//   ....[5]....
        /*0408*/ 	.word	0xffffffff


	//   ....[6]....
        /*040c*/ 	.word	0xffffffff


	//   ....[7]....
        /*0410*/ 	.word	0xffffffff


	//   ....[8]....
        /*0414*/ 	.word	0xffffffff


	//   ....[9]....
        /*0418*/ 	.word	0xffffffff


	//   ....[10]....
        /*041c*/ 	.word	0xffffffff


	//   ....[11]....
        /*0420*/ 	.word	0xffffffff


	//   ....[12]....
        /*0424*/ 	.word	0xffffffff


	//   ....[13]....
        /*0428*/ 	.word	0xffffffff


	//   ....[14]....
        /*042c*/ 	.word	0xffffffff


	//   ....[15]....
        /*0430*/ 	.word	0xffffffff


	//   ....[16]....
        /*0434*/ 	.word	0xffffffff


	//   ....[17]....
        /*0438*/ 	.word	0xffffffff


	//   ....[18]....
        /*043c*/ 	.word	0xffffffff


	//   ....[19]....
        /*0440*/ 	.word	0xffffffff


	//   ....[20]....
        /*0444*/ 	.word	0xffffffff


	//   ....[21]....
        /*0448*/ 	.word	0xffffffff


	//   ....[22]....
        /*044c*/ 	.word	0xffffffff


	//   ....[23]....
        /*0450*/ 	.word	0xffffffff


	//   ....[24]....
        /*0454*/ 	.word	0xffffffff


	//   ....[25]....
        /*0458*/ 	.word	0xffffffff


	//   ....[26]....
        /*045c*/ 	.word	0xffffffff


	//   ....[27]....
        /*0460*/ 	.word	0xffffffff


	//   ....[28]....
        /*0464*/ 	.word	0xffffffff


	//   ....[29]....
        /*0468*/ 	.word	0xffffffff


	//   ....[30]....
        /*046c*/ 	.word	0xffffffff


	//   ....[31]....
        /*0470*/ 	.word	0xffffffff


	//   ....[32]....
        /*0474*/ 	.word	0xffffffff


	//   ....[33]....
        /*0478*/ 	.word	0xffffffff


	//   ....[34]....
        /*047c*/ 	.word	0xffffffff


	//   ....[35]....
        /*0480*/ 	.word	0xffffffff


	//   ....[36]....
        /*0484*/ 	.word	0xffffffff


	//   ....[37]....
        /*0488*/ 	.word	0xffffffff


	//   ....[38]....
        /*048c*/ 	.word	0xffffffff


	//   ....[39]....
        /*0490*/ 	.word	0xffffffff


	//   ....[40]....
        /*0494*/ 	.word	0xffffffff


	//   ....[41]....
        /*0498*/ 	.word	0xffffffff


	//   ....[42]....
        /*049c*/ 	.word	0xffffffff


	//   ....[43]....
        /*04a0*/ 	.word	0xffffffff


	//   ....[44]....
        /*04a4*/ 	.word	0xffffffff


	//   ....[45]....
        /*04a8*/ 	.word	0xffffffff


	//   ....[46]....
        /*04ac*/ 	.word	0xffffffff


	//   ....[47]....
        /*04b0*/ 	.word	0xffffffff


	//   ....[48]....
        /*04b4*/ 	.word	0xffffffff


	//   ....[49]....
        /*04b8*/ 	.word	0xffffffff


	//   ....[50]....
        /*04bc*/ 	.word	0xffffffff


	//   ....[51]....
        /*04c0*/ 	.word	0xffffffff


	//   ....[52]....
        /*04c4*/ 	.word	0xffffffff


	//   ....[53]....
        /*04c8*/ 	.word	0xffffffff


	//   ....[54]....
        /*04cc*/ 	.word	0xffffffff


	//   ....[55]....
        /*04d0*/ 	.word	0xffffffff


	//   ....[56]....
        /*04d4*/ 	.word	0xffffffff


	//   ....[57]....
        /*04d8*/ 	.word	0xffffffff


	//   ....[58]....
        /*04dc*/ 	.word	0xffffffff


	//   ....[59]....
        /*04e0*/ 	.word	0xffffffff


	//   ....[60]....
        /*04e4*/ 	.word	0xffffffff


	//   ....[61]....
        /*04e8*/ 	.word	0xffffffff


	//   ....[62]....
        /*04ec*/ 	.word	0xffffffff


	//   ....[63]....
        /*04f0*/ 	.word	0xffffffff


	//   ....[64]....
        /*04f4*/ 	.word	0xffffffff


	//   ....[65]....
        /*04f8*/ 	.word	0xffffffff


	//   ....[66]....
        /*04fc*/ 	.word	0xffffffff


	//   ....[67]....
        /*0500*/ 	.word	0xffffffff


	//   ....[68]....
        /*0504*/ 	.word	0xffffffff


	//   ....[69]....
        /*0508*/ 	.word	0xffffffff


	//   ....[70]....
        /*050c*/ 	.word	0xffffffff


	//   ....[71]....
        /*0510*/ 	.word	0xffffffff


	//   ....[72]....
        /*0514*/ 	.word	0xffffffff


	//   ....[73]....
        /*0518*/ 	.word	0xffffffff


	//   ....[74]....
        /*051c*/ 	.word	0xffffffff


	//   ....[75]....
        /*0520*/ 	.word	0xffffffff


	//   ....[76]....
        /*0524*/ 	.word	0xffffffff


	//   ....[77]....
        /*0528*/ 	.word	0xffffffff


	//   ....[78]....
        /*052c*/ 	.word	0xffffffff


	//   ....[79]....
        /*0530*/ 	.word	0xffffffff


	//   ....[80]....
        /*0534*/ 	.word	0xffffffff


	//   ....[81]....
        /*0538*/ 	.word	0xffffffff


	//   ....[82]....
        /*053c*/ 	.word	0xffffffff


	//   ....[83]....
        /*0540*/ 	.word	0xffffffff


	//----- nvinfo : EIATTR_COOP_GROUP_INSTR_OFFSETS
	.align		4
.L_242:
        /*0544*/ 	.byte	0x04, 0x28
        /*0546*/ 	.short	(.L_244 - .L_243)


	//   ....[0]....
.L_243:
        /*0548*/ 	.word	0x00000050


	//   ....[1]....
        /*054c*/ 	.word	0x00001830


	//   ....[2]....
        /*0550*/ 	.word	0x00001850


	//   ....[3]....
        /*0554*/ 	.word	0x00001a10


	//   ....[4]....
        /*0558*/ 	.word	0x00001a20


	//   ....[5]....
        /*055c*/ 	.word	0x00001bd0


	//   ....[6]....
        /*0560*/ 	.word	0x00001bf0


	//   ....[7]....
        /*0564*/ 	.word	0x00001da0


	//   ....[8]....
        /*0568*/ 	.word	0x00001db0


	//   ....[9]....
        /*056c*/ 	.word	0x00002f80


	//   ....[10]....
        /*0570*/ 	.word	0x00002f90


	//   ....[11]....
        /*0574*/ 	.word	0x000034f0


	//   ....[12]....
        /*0578*/ 	.word	0x00003590


	//   ....[13]....
        /*057c*/ 	.word	0x00003620


	//   ....[14]....
        /*0580*/ 	.word	0x000036a0


	//   ....[15]....
        /*0584*/ 	.word	0x000036c0


	//   ....[16]....
        /*0588*/ 	.word	0x00003700


	//   ....[17]....
        /*058c*/ 	.word	0x00003ec0


	//   ....[18]....
        /*0590*/ 	.word	0x00003f50


	//   ....[19]....
        /*0594*/ 	.word	0x00003fa0


	//   ....[20]....
        /*0598*/ 	.word	0x00003fc0


	//   ....[21]....
        /*059c*/ 	.word	0x00006290


	//   ....[22]....
        /*05a0*/ 	.word	0x00006360


	//   ....[23]....
        /*05a4*/ 	.word	0x00006380


	//   ....[24]....
        /*05a8*/ 	.word	0x000063a0


	//   ....[25]....
        /*05ac*/ 	.word	0x00006c70


	//   ....[26]....
        /*05b0*/ 	.word	0x00006d70


	//   ....[27]....
        /*05b4*/ 	.word	0x000070f0


	//   ....[28]....
        /*05b8*/ 	.word	0x00007230


	//   ....[29]....
        /*05bc*/ 	.word	0x00007280


	//   ....[30]....
        /*05c0*/ 	.word	0x00007390


	//   ....[31]....
        /*05c4*/ 	.word	0x00007400


	//   ....[32]....
        /*05c8*/ 	.word	0x000074d0


	//   ....[33]....
        /*05cc*/ 	.word	0x0000a640


	//   ....[34]....
        /*05d0*/ 	.word	0x0000a690


	//   ....[35]....
        /*05d4*/ 	.word	0x0000a750


	//   ....[36]....
        /*05d8*/ 	.word	0x0000a7a0


	//   ....[37]....
        /*05dc*/ 	.word	0x0000a7e0


	//   ....[38]....
        /*05e0*/ 	.word	0x0000a8f0


	//   ....[39]....
        /*05e4*/ 	.word	0x0000adc0


	//   ....[40]....
        /*05e8*/ 	.word	0x0000aef0


	//   ....[41]....
        /*05ec*/ 	.word	0x0000c8f0


	//   ....[42]....
        /*05f0*/ 	.word	0x0000c960


	//   ....[43]....
        /*05f4*/ 	.word	0x0000c970


	//   ....[44]....
        /*05f8*/ 	.word	0x0000c980


	//   ....[45]....
        /*05fc*/ 	.word	0x0000c9b0


	//   ....[46]....
        /*0600*/ 	.word	0x0000c9d0


	//   ....[47]....
        /*0604*/ 	.word	0x0000c9e0


	//   ....[48]....
        /*0608*/ 	.word	0x0000c9f0


	//   ....[49]....
        /*060c*/ 	.word	0x0000d4b0


	//   ....[50]....
        /*0610*/ 	.word	0x0000d910


	//   ....[51]....
        /*0614*/ 	.word	0x0000d920


	//   ....[52]....
        /*0618*/ 	.word	0x0000d940


	//   ....[53]....
        /*061c*/ 	.word	0x0000d950


	//   ....[54]....
        /*0620*/ 	.word	0x0000d990


	//   ....[55]....
        /*0624*/ 	.word	0x0000d9b0


	//   ....[56]....
        /*0628*/ 	.word	0x0000d9d0


	//   ....[57]....
        /*062c*/ 	.word	0x0000d9f0


	//   ....[58]....
        /*0630*/ 	.word	0x0000db40


	//   ....[59]....
        /*0634*/ 	.word	0x0000db70


	//   ....[60]....
        /*0638*/ 	.word	0x0000e000


	//   ....[61]....
        /*063c*/ 	.word	0x0000e020


	//   ....[62]....
        /*0640*/ 	.word	0x0000e350


	//   ....[63]....
        /*0644*/ 	.word	0x0000e370


	//   ....[64]....
        /*0648*/ 	.word	0x0000e6a0


	//   ....[65]....
        /*064c*/ 	.word	0x0000e6b0


	//   ....[66]....
        /*0650*/ 	.word	0x0000ed50


	//   ....[67]....
        /*0654*/ 	.word	0x0000ee60


	//   ....[68]....
        /*0658*/ 	.word	0x0000eed0


	//   ....[69]....
        /*065c*/ 	.word	0x0000ef40


	//   ....[70]....
        /*0660*/ 	.word	0x0000efa0


	//   ....[71]....
        /*0664*/ 	.word	0x0000f010


	//   ....[72]....
        /*0668*/ 	.word	0x0000f080


	//   ....[73]....
        /*066c*/ 	.word	0x0000f0f0


	//   ....[74]....
        /*0670*/ 	.word	0x0000f150


	//   ....[75]....
        /*0674*/ 	.word	0x0000f1b0


	//   ....[76]....
        /*0678*/ 	.word	0x0000f210


	//   ....[77]....
        /*067c*/ 	.word	0x0000f260


	//   ....[78]....
        /*0680*/ 	.word	0x0000f2c0


	//   ....[79]....
        /*0684*/ 	.word	0x0000f310


	//   ....[80]....
        /*0688*/ 	.word	0x0000f370


	//   ....[81]....
        /*068c*/ 	.word	0x0000f3c0


	//   ....[82]....
        /*0690*/ 	.word	0x0000f420


	//   ....[83]....
        /*0694*/ 	.word	0x0000f480


	//----- nvinfo : EIATTR_EXIT_INSTR_OFFSETS
	.align		4
.L_244:
        /*0698*/ 	.byte	0x04, 0x1c
        /*069a*/ 	.short	(.L_246 - .L_245)


	//   ....[0]....
.L_245:
        /*069c*/ 	.word	0x000000a0


	//   ....[1]....
        /*06a0*/ 	.word	0x0000ee10


	//----- nvinfo : EIATTR_MAX_THREADS
	.align		4
.L_246:
        /*06a4*/ 	.byte	0x04, 0x05
        /*06a6*/ 	.short	(.L_248 - .L_247)
.L_247:
        /*06a8*/ 	.word	0x00000080
        /*06ac*/ 	.word	0x00000001
        /*06b0*/ 	.word	0x00000001


	//----- nvinfo : EIATTR_CRS_STACK_SIZE
	.align		4
.L_248:
        /*06b4*/ 	.byte	0x04, 0x1e
        /*06b6*/ 	.short	(.L_250 - .L_249)
.L_249:
        /*06b8*/ 	.word	0x00000000
.L_250:


//--------------------- .nv.info._ZN7cutlass13device_kernelIN5flash19enable_sm80_to_sm89INS1_16FlashAttnFwdSm80INS1_25CollectiveMainloopFwdSm80ILi4ELi1ELb0EN4cute5tupleIJNS5_1CILi128EEENS7_ILi48EEENS7_ILi96EEEEEELi96ENS_10bfloat16_tEfNS_4arch4Sm80ELb1ELb0ELb0ELb1ELb0ELb0ELb1ELb1EEENS1_21CollectiveEpilogueFwdINS6_IJS8_SA_S9_EEENS6_IJNS7_ILi1EEESI_SI_EEESC_SE_Li128ELb1ELb1ELb1ELb0EEENS1_36VarlenDynamicPersistentTileSchedulerILi128ELi48ELi128ELi128ELb1ELb1ELb0ELb1ELb1ELb1EEEEEEEEEvNT_6ParamsE --------------------------
	.section	.nv.info._ZN7cutlass13device_kernelIN5flash19enable_sm80_to_sm89INS1_16FlashAttnFwdSm80INS1_25CollectiveMainloopFwdSm80ILi4ELi1ELb0EN4cute5tupleIJNS5_1CILi128EEENS7_ILi48EEENS7_ILi96EEEEEELi96ENS_10bfloat16_tEfNS_4arch4Sm80ELb1ELb0ELb0ELb1ELb0ELb0ELb1ELb1EEENS1_21CollectiveEpilogueFwdINS6_IJS8_SA_S9_EEENS6_IJNS7_ILi1EEESI_SI_EEESC_SE_Li128ELb1ELb1ELb1ELb0EEENS1_36VarlenDynamicPersistentTileSchedulerILi128ELi48ELi128ELi128ELb1ELb1ELb0ELb1ELb1ELb1EEEEEEEEEvNT_6ParamsE,"",@"SHT_CUDA_INFO"
	.sectionflags	@""
	.align	4


	//----- nvinfo : EIATTR_CUDA_API_VERSION
	.align		4
        /*0000*/ 	.byte	0x04, 0x37
        /*0002*/ 	.short	(.L_252 - .L_251)
.L_251:
        /*0004*/ 	.word	0x00000082


	//----- nvinfo : EIATTR_SW2861232_WAR
	.align		4
.L_252:
        /*0008*/ 	.byte	0x01, 0x35
	.zero		2


	//----- nvinfo : EIATTR_PARAM_CBANK
	.align		4
        /*000c*/ 	.byte	0x04, 0x0a
        /*000e*/ 	.short	(.L_254 - .L_253)
	.align		4
.L_253:
        /*0010*/ 	.word	index@(.nv.constant0._ZN7cutlass13device_kernelIN5flash19enable_sm80_to_sm89INS1_16FlashAttnFwdSm80INS1_25CollectiveMainloopFwdSm80ILi4ELi1ELb0EN4cute5tupleIJNS5_1CILi128EEENS7_ILi48EEENS7_ILi96EEEEEELi96ENS_10bfloat16_tEfNS_4arch4Sm80ELb1ELb0ELb0ELb1ELb0ELb0ELb1ELb1EEENS1_21CollectiveEpilogueFwdINS6_IJS8_SA_S9_EEENS6_IJNS7_ILi1EEESI_SI_EEESC_SE_Li128ELb1ELb1ELb1ELb0EEENS1_36VarlenDynamicPersistentTileSchedulerILi128ELi48ELi128ELi128ELb1ELb1ELb0ELb1ELb1ELb1EEEEEEEEEvNT_6ParamsE)
        /*0014*/ 	.short	0x0160
        /*0016*/ 	.short	0x0438


	//----- nvinfo : EIATTR_CBANK_PARAM_SIZE
	.align		4
.L_254:
        /*0018*/ 	.byte	0x03, 0x19
        /*001a*/ 	.short	0x0438


	//----- nvinfo : EIATTR_KPARAM_INFO
	.align		4
        /*001c*/ 	.byte	0x04, 0x17
        /*001e*/ 	.short	(.L_256 - .L_255)
.L_255:
        /*0020*/ 	.word	0x00000000
        /*0024*/ 	.short	0x0000
        /*0026*/ 	.short	0x0000
        /*0028*/ 	.byte	0x00, 0xf0, 0xe1, 0x10


	//----- nvinfo : EIATTR_MAXREG_COUNT
	.align		4
.L_256:
        /*002c*/ 	.byte	0x03, 0x1b
        /*002e*/ 	.short	0x00ff


	//----- nvinfo : EIATTR_NUM_BARRIERS
	.align		4
        /*0030*/ 	.byte	0x02, 0x4c
        /*0032*/ 	.byte	0x06
	.zero		1


	//----- nvinfo : EIATTR_ANNOTATIONS
	.align		4
        /*0034*/ 	.byte	0x04, 0x55
        /*0036*/ 	.short	(.L_258 - .L_257)


	//   ....[0]....
.L_257:
        /* <DEDUP_REMOVED lines=136> */


	//----- nvinfo : EIATTR_MERCURY_ISA_VERSION
	.align		4
.L_258:
        /*08a0*/ 	.byte	0x03, 0x5f
        /*08a2*/ 	.short	0x0000


	//----- nvinfo : EIATTR_INT_WARP_WIDE_INSTR_OFFSETS
	.align		4
        /*08a4*/ 	.byte	0x04, 0x31
        /*08a6*/ 	.short	(.L_260 - .L_259)


	//   ....[0]....
.L_259:
        /*08a8*/ 	.word	0x0000c420


	//   ....[1]....
        /*08ac*/ 	.word	0x0000c4a0


	//----- nvinfo : EIATTR_COOP_GROUP_MASK_REGIDS
	.align		4
.L_260:
        /*08b0*/ 	.byte	0x04, 0x29
        /*08b2*/ 	.short	(.L_262 - .L_261)


	//   ....[0]....
.L_261:
        /*08b4*/ 	.word	0xffffffff


	//   ....[1]....
        /*08b8*/ 	.word	0xffffffff


	//   ....[2]....
        /*08bc*/ 	.word	0xffffffff


	//   ....[3]....
        /*08c0*/ 	.word	0xffffffff


	//   ....[4]....
        /*08c4*/ 	.word	0xffffffff


	//   ....[5]....
        /*08c8*/ 	.word	0xffffffff


	//   ....[6]....
        /*08cc*/ 	.word	0xffffffff


	//   ....[7]....
        /*08d0*/ 	.word	0xffffffff


	//   ....[8]....
        /*08d4*/ 	.word	0xffffffff


	//   ....[9]....
        /*08d8*/ 	.word	0xffffffff


	//   ....[10]....
        /*08dc*/ 	.word	0xffffffff


	//   ....[11]....
        /*08e0*/ 	.word	0xffffffff


	//   ....[12]....
        /*08e4*/ 	.word	0xffffffff


	//   ....[13]....
        /*08e8*/ 	.word	0xffffffff


	//   ....[14]....
        /*08ec*/ 	.word	0xffffffff


	//   ....[15]....
        /*08f0*/ 	.word	0xffffffff


	//   ....[16]....
        /*08f4*/ 	.word	0xffffffff


	//   ....[17]....
        /*08f8*/ 	.word	0xffffffff


	//   ....[18]....
        /*08fc*/ 	.word	0xffffffff


	//   ....[19]....
        /*0900*/ 	.word	0xffffffff


	//   ....[20]....
        /*0904*/ 	.word	0xffffffff


	//   ....[21]....
        /*0908*/ 	.word	0xffffffff


	//   ....[22]....
        /*090c*/ 	.word	0xffffffff


	//   ....[23]....
        /*0910*/ 	.word	0xffffffff


	//   ....[24]....
        /*0914*/ 	.word	0xffffffff


	//   ....[25]....
        /*0918*/ 	.word	0xffffffff


	//   ....[26]....
        /*091c*/ 	.word	0xffffffff


	//   ....[27]....
        /*0920*/ 	.word	0xffffffff


	//   ....[28]....
        /*0924*/ 	.word	0xffffffff


	//   ....[29]....
        /*0928*/ 	.word	0xffffffff


	//   ....[30]....
        /*092c*/ 	.word	0xffffffff


	//   ....[31]....
        /*0930*/ 	.word	0xffffffff


	//   ....[32]....
        /*0934*/ 	.word	0xffffffff


	//   ....[33]....
        /*0938*/ 	.word	0xffffffff


	//   ....[34]....
        /*093c*/ 	.word	0xffffffff


	//   ....[35]....
        /*0940*/ 	.word	0xffffffff


	//   ....[36]....
        /*0944*/ 	.word	0xffffffff


	//   ....[37]....
        /*0948*/ 	.word	0xffffffff


	//   ....[38]....
        /*094c*/ 	.word	0xffffffff


	//   ....[39]....
        /*0950*/ 	.word	0xffffffff


	//   ....[40]....
        /*0954*/ 	.word	0xffffffff


	//   ....[41]....
        /*0958*/ 	.word	0xffffffff


	//   ....[42]....
        /*095c*/ 	.word	0xffffffff


	//   ....[43]....
        /*0960*/ 	.word	0xffffffff


	//   ....[44]....
        /*0964*/ 	.word	0xffffffff


	//   ....[45]....
        /*0968*/ 	.word	0xffffffff


	//   ....[46]....
        /*096c*/ 	.word	0xffffffff


	//   ....[47]....
        /*0970*/ 	.word	0xffffffff


	//   ....[48]....
        /*0974*/ 	.word	0xffffffff


	//   ....[49]....
        /*0978*/ 	.word	0xffffffff


	//   ....[50]....
        /*097c*/ 	.word	0xffffffff


	//   ....[51]....
        /*0980*/ 	.word	0xffffffff


	//   ....[52]....
        /*0984*/ 	.word	0xffffffff


	//   ....[53]....
        /*0988*/ 	.word	0xffffffff


	//   ....[54]....
        /*098c*/ 	.word	0xffffffff


	//   ....[55]....
        /*0990*/ 	.word	0xffffffff


	//   ....[56]....
        /*0994*/ 	.word	0xffffffff


	//   ....[57]....
        /*0998*/ 	.word	0xffffffff


	//   ....[58]....
        /*099c*/ 	.word	0xffffffff


	//   ....[59]....
        /*09a0*/ 	.word	0xffffffff


	//   ....[60]....
        /*09a4*/ 	.word	0xffffffff


	//   ....[61]....
        /*09a8*/ 	.word	0xffffffff


	//   ....[62]....
        /*09ac*/ 	.word	0xffffffff


	//   ....[63]....
        /*09b0*/ 	.word	0xffffffff


	//   ....[64]....
        /*09b4*/ 	.word	0xffffffff


	//   ....[65]....
        /*09b8*/ 	.word	0xffffffff


	//   ....[66]....
        /*09bc*/ 	.word	0xffffffff


	//   ....[67]....
        /*09c0*/ 	.word	0xffffffff


	//   ....[68]....
        /*09c4*/ 	.word	0xffffffff


	//   ....[69]....
        /*09c8*/ 	.word	0xffffffff


	//   ....[70]....
        /*09cc*/ 	.word	0xffffffff


	//   ....[71]....
        /*09d0*/ 	.word	0xffffffff


	//   ....[72]....
        /*09d4*/ 	.word	0xffffffff


	//   ....[73]....
        /*09d8*/ 	.word	0xffffffff


	//   ....[74]....
        /*09dc*/ 	.word	0xffffffff


	//   ....[75]....
        /*09e0*/ 	.word	0xffffffff


	//   ....[76]....
        /*09e4*/ 	.word	0xffffffff


	//   ....[77]....
        /*09e8*/ 	.word	0xffffffff


	//   ....[78]....
        /*09ec*/ 	.word	0xffffffff


	//   ....[79]....
        /*09f0*/ 	.word	0xffffffff


	//   ....[80]....
        /*09f4*/ 	.word	0xffffffff


	//   ....[81]....
        /*09f8*/ 	.word	0xffffffff


	//   ....[82]....
        /*09fc*/ 	.word	0xffffffff


	//   ....[83]....
        /*0a00*/ 	.word	0xffffffff


	//   ....[84]....
        /*0a04*/ 	.word	0xffffffff


	//   ....[85]....
        /*0a08*/ 	.word	0xffffffff


	//   ....[86]....
        /*0a0c*/ 	.word	0xffffffff


	//   ....[87]....
        /*0a10*/ 	.word	0xffffffff


	//   ....[88]....
        /*0a14*/ 	.word	0xffffffff


	//   ....[89]....
        /*0a18*/ 	.word	0xffffffff


	//   ....[90]....
        /*0a1c*/ 	.word	0xffffffff


	//   ....[91]....
        /*0a20*/ 	.word	0xffffffff


	//   ....[92]....
        /*0a24*/ 	.word	0xffffffff


	//   ....[93]....
        /*0a28*/ 	.word	0xffffffff


	//   ....[94]....
        /*0a2c*/ 	.word	0xffffffff


	//   ....[95]....
        /*0a30*/ 	.word	0xffffffff


	//   ....[96]....
        /*0a34*/ 	.word	0xffffffff


	//   ....[97]....
        /*0a38*/ 	.word	0xffffffff


	//   ....[98]....
        /*0a3c*/ 	.word	0xffffffff


	//   ....[99]....
        /*0a40*/ 	.word	0xffffffff


	//   ....[100]....
        /*0a44*/ 	.word	0xffffffff


	//   ....[101]....
        /*0a48*/ 	.word	0xffffffff


	//   ....[102]....
        /*0a4c*/ 	.word	0xffffffff


	//   ....[103]....
        /*0a50*/ 	.word	0xffffffff


	//   ....[104]....
        /*0a54*/ 	.word	0xffffffff


	//   ....[105]....
        /*0a58*/ 	.word	0xffffffff


	//   ....[106]....
        /*0a5c*/ 	.word	0xffffffff


	//   ....[107]....
        /*0a60*/ 	.word	0xffffffff


	//   ....[108]....
        /*0a64*/ 	.word	0xffffffff


	//   ....[109]....
        /*0a68*/ 	.word	0xffffffff


	//   ....[110]....
        /*0a6c*/ 	.word	0xffffffff


	//   ....[111]....
        /*0a70*/ 	.word	0xffffffff


	//   ....[112]....
        /*0a74*/ 	.word	0xffffffff


	//   ....[113]....
        /*0a78*/ 	.word	0xffffffff


	//   ....[114]....
        /*0a7c*/ 	.word	0xffffffff


	//   ....[115]....
        /*0a80*/ 	.word	0xffffffff


	//   ....[116]....
        /*0a84*/ 	.word	0xffffffff


	//   ....[117]....
        /*0a88*/ 	.word	0xffffffff


	//   ....[118]....
        /*0a8c*/ 	.word	0xffffffff


	//   ....[119]....
        /*0a90*/ 	.word	0xffffffff


	//   ....[120]....
        /*0a94*/ 	.word	0xffffffff


	//   ....[121]....
        /*0a98*/ 	.word	0xffffffff


	//   ....[122]....
        /*0a9c*/ 	.word	0xffffffff


	//   ....[123]....
        /*0aa0*/ 	.word	0xffffffff


	//   ....[124]....
        /*0aa4*/ 	.word	0xffffffff


	//   ....[125]....
        /*0aa8*/ 	.word	0xffffffff


	//   ....[126]....
        /*0aac*/ 	.word	0xffffffff


	//   ....[127]....
        /*0ab0*/ 	.word	0xffffffff


	//   ....[128]....
        /*0ab4*/ 	.word	0xffffffff


	//   ....[129]....
        /*0ab8*/ 	.word	0xffffffff


	//   ....[130]....
        /*0abc*/ 	.word	0xffffffff


	//   ....[131]....
        /*0ac0*/ 	.word	0xffffffff


	//   ....[132]....
        /*0ac4*/ 	.word	0xffffffff


	//   ....[133]....
        /*0ac8*/ 	.word	0xffffffff


	//   ....[134]....
        /*0acc*/ 	.word	0xffffffff


	//   ....[135]....
        /*0ad0*/ 	.word	0xffffffff


	//   ....[136]....
        /*0ad4*/ 	.word	0xffffffff


	//   ....[137]....
        /*0ad8*/ 	.word	0xffffffff


	//   ....[138]....
        /*0adc*/ 	.word	0xffffffff


	//   ....[139]....
        /*0ae0*/ 	.word	0xffffffff


	//   ....[140]....
        /*0ae4*/ 	.word	0xffffffff


	//   ....[141]....
        /*0ae8*/ 	.word	0xffffffff


	//   ....[142]....
        /*0aec*/ 	.word	0xffffffff


	//   ....[143]....
        /*0af0*/ 	.word	0xffffffff


	//   ....[144]....
        /*0af4*/ 	.word	0xffffffff


	//   ....[145]....
        /*0af8*/ 	.word	0xffffffff


	//   ....[146]....
        /*0afc*/ 	.word	0xffffffff


	//   ....[147]....
        /*0b00*/ 	.word	0xffffffff


	//   ....[148]....
        /*0b04*/ 	.word	0xffffffff


	//   ....[149]....
        /*0b08*/ 	.word	0xffffffff


	//   ....[150]....
        /*0b0c*/ 	.word	0xffffffff


	//   ....[151]....
        /*0b10*/ 	.word	0xffffffff


	//   ....[152]....
        /*0b14*/ 	.word	0xffffffff


	//   ....[153]....
        /*0b18*/ 	.word	0xffffffff


	//   ....[154]....
        /*0b1c*/ 	.word	0xffffffff


	//   ....[155]....
        /*0b20*/ 	.word	0xffffffff


	//   ....[156]....
        /*0b24*/ 	.word	0xffffffff


	//   ....[157]....
        /*0b28*/ 	.word	0xffffffff


	//   ....[158]....
        /*0b2c*/ 	.word	0xffffffff


	//   ....[159]....
        /*0b30*/ 	.word	0xffffffff


	//   ....[160]....
        /*0b34*/ 	.word	0xffffffff


	//   ....[161]....
        /*0b38*/ 	.word	0xffffffff


	//   ....[162]....
        /*0b3c*/ 	.word	0xffffffff


	//   ....[163]....
        /*0b40*/ 	.word	0xffffffff


	//   ....[164]....
        /*0b44*/ 	.word	0xffffffff


	//   ....[165]....
        /*0b48*/ 	.word	0xffffffff


	//   ....[166]....
        /*0b4c*/ 	.word	0xffffffff


	//   ....[167]....
        /*0b50*/ 	.word	0xffffffff


	//   ....[168]....
        /*0b54*/ 	.word	0xffffffff


	//   ....[169]....
        /*0b58*/ 	.word	0xffffffff


	//   ....[170]....
        /*0b5c*/ 	.word	0xffffffff


	//   ....[171]....
        /*0b60*/ 	.word	0xffffffff


	//   ....[172]....
        /*0b64*/ 	.word	0xffffffff


	//   ....[173]....
        /*0b68*/ 	.word	0xffffffff


	//   ....[174]....
        /*0b6c*/ 	.word	0xffffffff


	//   ....[175]....
        /*0b70*/ 	.word	0xffffffff


	//   ....[176]....
        /*0b74*/ 	.word	0xffffffff


	//   ....[177]....
        /*0b78*/ 	.word	0xffffffff


	//   ....[178]....
        /*0b7c*/ 	.word	0xffffffff


	//   ....[179]....
        /*0b80*/ 	.word	0xffffffff


	//   ....[180]....
        /*0b84*/ 	.word	0xffffffff


	//   ....[181]....
        /*0b88*/ 	.word	0xffffffff


	//   ....[182]....
        /*0b8c*/ 	.word	0xffffffff


	//----- nvinfo : EIATTR_COOP_GROUP_INSTR_OFFSETS
	.align		4
.L_262:
        /*0b90*/ 	.byte	0x04, 0x28
        /*0b92*/ 	.short	(.L_264 - .L_263)


	//   ....[0]....
.L_263:
        /*0b94*/ 	.word	0x00000050


	//   ....[1]....
        /*0b98*/ 	.word	0x00000200


	//   ....[2]....
        /*0b9c*/ 	.word	0x00000230


	//   ....[3]....
        /*0ba0*/ 	.word	0x00000260


	//   ....[4]....
        /*0ba4*/ 	.word	0x00000290


	//   ....[5]....
        /*0ba8*/ 	.word	0x000002c0


	//   ....[6]....
        /*0bac*/ 	.word	0x000002f0


	//   ....[7]....
        /*0bb0*/ 	.word	0x00000450


	//   ....[8]....
        /*0bb4*/ 	.word	0x00000490


	//   ....[9]....
        /*0bb8*/ 	.word	0x000004c0


	//   ....[10]....
        /*0bbc*/ 	.word	0x000004f0


	//   ....[11]....
        /*0bc0*/ 	.word	0x00000520


	//   ....[12]....
        /*0bc4*/ 	.word	0x00000550


	//   ....[13]....
        /*0bc8*/ 	.word	0x000005e0


	//   ....[14]....
        /*0bcc*/ 	.word	0x00000630


	//   ....[15]....
        /*0bd0*/ 	.word	0x00000650


	//   ....[16]....
        /*0bd4*/ 	.word	0x000006b0


	//   ....[17]....
        /*0bd8*/ 	.word	0x00002d70


	//   ....[18]....
        /*0bdc*/ 	.word	0x00002d90


	//   ....[19]....
        /*0be0*/ 	.word	0x00002f50


	//   ....[20]....
        /*0be4*/ 	.word	0x00002f60


	//   ....[21]....
        /*0be8*/ 	.word	0x00003120


	//   ....[22]....
        /*0bec*/ 	.word	0x00003140


	//   ....[23]....
        /*0bf0*/ 	.word	0x00003300


	//   ....[24]....
        /*0bf4*/ 	.word	0x00003310


	//   ....[25]....
        /*0bf8*/ 	.word	0x00004360


	//   ....[26]....
        /*0bfc*/ 	.word	0x00004370


	//   ....[27]....
        /*0c00*/ 	.word	0x00004820


	//   ....[28]....
        /*0c04*/ 	.word	0x000048c0


	//   ....[29]....
        /*0c08*/ 	.word	0x000048e0


	//   ....[30]....
        /*0c0c*/ 	.word	0x00004900


	//   ....[31]....
        /*0c10*/ 	.word	0x000049d0


	//   ....[32]....
        /*0c14*/ 	.word	0x000049e0


	//   ....[33]....
        /*0c18*/ 	.word	0x00004e90


	//   ....[34]....
        /*0c1c*/ 	.word	0x00005070


	//   ....[35]....
        /*0c20*/ 	.word	0x00005190


	//   ....[36]....
        /*0c24*/ 	.word	0x00005240


	//   ....[37]....
        /*0c28*/ 	.word	0x00006d90


	//   ....[38]....
        /*0c2c*/ 	.word	0x00006da0


	//   ....[39]....
        /*0c30*/ 	.word	0x00006db0


	//   ....[40]....
        /*0c34*/ 	.word	0x00006dc0


	//   ....[41]....
        /*0c38*/ 	.word	0x00007150


	//   ....[42]....
        /*0c3c*/ 	.word	0x00007360


	//   ....[43]....
        /*0c40*/ 	.word	0x000075f0


	//   ....[44]....
        /*0c44*/ 	.word	0x000077b0


	//   ....[45]....
        /*0c48*/ 	.word	0x00007800


	//   ....[46]....
        /*0c4c*/ 	.word	0x00007880


	//   ....[47]....
        /*0c50*/ 	.word	0x000078b0


	//   ....[48]....
        /*0c54*/ 	.word	0x000079f0


	//   ....[49]....
        /*0c58*/ 	.word	0x0000a0c0


	//   ....[50]....
        /*0c5c*/ 	.word	0x0000a120


	//   ....[51]....
        /*0c60*/ 	.word	0x0000a150


	//   ....[52]....
        /*0c64*/ 	.word	0x0000a180


	//   ....[53]....
        /*0c68*/ 	.word	0x0000a1c0


	//   ....[54]....
        /*0c6c*/ 	.word	0x0000a1f0


	//   ....[55]....
        /*0c70*/ 	.word	0x0000a440


	//   ....[56]....
        /*0c74*/ 	.word	0x0000a890


	//   ....[57]....
        /*0c78*/ 	.word	0x0000ba60


	//   ....[58]....
        /*0c7c*/ 	.word	0x0000ba90


	//   ....[59]....
        /*0c80*/ 	.word	0x0000baa0


	//   ....[60]....
        /*0c84*/ 	.word	0x0000bab0


	//   ....[61]....
        /*0c88*/ 	.word	0x0000bac0


	//   ....[62]....
        /*0c8c*/ 	.word	0x0000baf0


	//   ....[63]....
        /*0c90*/ 	.word	0x0000bb10


	//   ....[64]....
        /*0c94*/ 	.word	0x0000bb30


	//   ....[65]....
        /*0c98*/ 	.word	0x0000d0b0


	//   ....[66]....
        /*0c9c*/ 	.word	0x0000d0c0


	//   ....[67]....
        /*0ca0*/ 	.word	0x0000d0d0


	//   ....[68]....
        /*0ca4*/ 	.word	0x0000d0e0


	//   ....[69]....
        /*0ca8*/ 	.word	0x0000d0f0


	//   ....[70]....
        /*0cac*/ 	.word	0x0000d100


	//   ....[71]....
        /*0cb0*/ 	.word	0x0000d110


	//   ....[72]....
        /*0cb4*/ 	.word	0x0000d130


	//   ....[73]....
        /*0cb8*/ 	.word	0x0000d5a0


	//   ....[74]....
        /*0cbc*/ 	.word	0x0000d5c0


	//   ....[75]....
        /*0cc0*/ 	.word	0x0000d720


	//   ....[76]....
        /*0cc4*/ 	.word	0x0000d730


	//   ....[77]....
        /*0cc8*/ 	.word	0x0000d8a0


	//   ....[78]....
        /*0ccc*/ 	.word	0x0000d8c0


	//   ....[79]....
        /*0cd0*/ 	.word	0x0000da30


	//   ....[80]....
        /*0cd4*/ 	.word	0x0000da40


	//   ....[81]....
        /*0cd8*/ 	.word	0x0000ddc0


	//   ....[82]....
        /*0cdc*/ 	.word	0x0000dde0


	//   ....[83]....
        /*0ce0*/ 	.word	0x0000e2b0


	//   ....[84]....
        /*0ce4*/ 	.word	0x0000e2c0


	//   ....[85]....
        /*0ce8*/ 	.word	0x0000e790


	//   ....[86]....
        /*0cec*/ 	.word	0x0000e7b0


	//   ....[87]....
        /*0cf0*/ 	.word	0x0000ec80


	//   ....[88]....
        /*0cf4*/ 	.word	0x0000ec90


	//   ....[89]....
        /*0cf8*/ 	.word	0x0000f900


	//   ....[90]....
        /*0cfc*/ 	.word	0x0000f920


	//   ....[91]....
        /*0d00*/ 	.word	0x0000fa90


	//   ....[92]....
        /*0d04*/ 	.word	0x0000faa0


	//   ....[93]....
        /*0d08*/ 	.word	0x0000fc10


	//   ....[94]....
        /*0d0c*/ 	.word	0x0000fc30


	//   ....[95]....
        /*0d10*/ 	.word	0x0000fda0


	//   ....[96]....
        /*0d14*/ 	.word	0x0000fdb0


	//   ....[97]....
        /*0d18*/ 	.word	0x0000ffe0


	//   ....[98]....
        /*0d1c*/ 	.word	0x00010000


	//   ....[99]....
        /*0d20*/ 	.word	0x00010130


	//   ....[100]....
        /*0d24*/ 	.word	0x00010170


	//   ....[101]....
        /*0d28*/ 	.word	0x000101a0


	//   ....[102]....
        /*0d2c*/ 	.word	0x000101d0


	//   ....[103]....
        /*0d30*/ 	.word	0x00010200


	//   ....[104]....
        /*0d34*/ 	.word	0x00010230


	//   ....[105]....
        /*0d38*/ 	.word	0x00010390


	//   ....[106]....
        /*0d3c*/ 	.word	0x000103d0


	//   ....[107]....
        /*0d40*/ 	.word	0x00010400


	//   ....[108]....
        /*0d44*/ 	.word	0x00010430


	//   ....[109]....
        /*0d48*/ 	.word	0x00010460


	//   ....[110]....
        /*0d4c*/ 	.word	0x00010490


	//   ....[111]....
        /*0d50*/ 	.word	0x00010520


	//   ....[112]....
        /*0d54*/ 	.word	0x00010580


	//   ....[113]....
        /*0d58*/ 	.word	0x00010590


	//   ....[114]....
        /*0d5c*/ 	.word	0x000105f0


	//   ....[115]....
        /*0d60*/ 	.word	0x00011050


	//   ....[116]....
        /*0d64*/ 	.word	0x000110b0


	//   ....[117]....
        /*0d68*/ 	.word	0x00011100


	//   ....[118]....
        /*0d6c*/ 	.word	0x00011150


	//   ....[119]....
        /*0d70*/ 	.word	0x000111a0


	//   ....[120]....
        /*0d74*/ 	.word	0x00011210


	//   ....[121]....
        /*0d78*/ 	.word	0x00011250


	//   ....[122]....
        /*0d7c*/ 	.word	0x000112c0


	//   ....[123]....
        /*0d80*/ 	.word	0x00011330


	//   ....[124]....
        /*0d84*/ 	.word	0x00011390


	//   ....[125]....
        /*0d88*/ 	.word	0x00011400


	//   ....[126]....
        /*0d8c*/ 	.word	0x00011470


	//   ....[127]....
        /*0d90*/ 	.word	0x000114d0


	//   ....[128]....
        /*0d94*/ 	.word	0x00011530


	//   ....[129]....
        /*0d98*/ 	.word	0x00011590


	//   ....[130]....
        /*0d9c*/ 	.word	0x00011600


	//   ....[131]....
        /*0da0*/ 	.word	0x00011660


	//   ....[132]....
        /*0da4*/ 	.word	0x000116c0


	//   ....[133]....
        /*0da8*/ 	.word	0x00011710


	//   ....[134]....
        /*0dac*/ 	.word	0x00011760


	//   ....[135]....
        /*0db0*/ 	.word	0x000117b0


	//   ....[136]....
        /*0db4*/ 	.word	0x00011800


	//   ....[137]....
        /*0db8*/ 	.word	0x00011850


	//   ....[138]....
        /*0dbc*/ 	.word	0x000118a0


	//   ....[139]....
        /*0dc0*/ 	.word	0x000118f0


	//   ....[140]....
        /*0dc4*/ 	.word	0x00011940


	//   ....[141]....
        /*0dc8*/ 	.word	0x000119b0


	//   ....[142]....
        /*0dcc*/ 	.word	0x00011a20


	//   ....[143]....
        /*0dd0*/ 	.word	0x00011a80


	//   ....[144]....
        /*0dd4*/ 	.word	0x00011ae0


	//   ....[145]....
        /*0dd8*/ 	.word	0x00011b40


	//   ....[146]....
        /*0ddc*/ 	.word	0x00011bb0


	//   ....[147]....
        /*0de0*/ 	.word	0x00011c10


	//   ....[148]....
        /*0de4*/ 	.word	0x00011c70


	//   ....[149]....
        /*0de8*/ 	.word	0x00011cd0


	//   ....[150]....
        /*0dec*/ 	.word	0x00011d40


	//   ....[151]....
        /*0df0*/ 	.word	0x00011da0


	//   ....[152]....
        /*0df4*/ 	.word	0x00011e00


	//   ....[153]....
        /*0df8*/ 	.word	0x00011e60


	//   ....[154]....
        /*0dfc*/ 	.word	0x00011ed0


	//   ....[155]....
        /*0e00*/ 	.word	0x00011f30


	//   ....[156]....
        /*0e04*/ 	.word	0x00011f90


	//   ....[157]....
        /*0e08*/ 	.word	0x00011ff0


	//   ....[158]....
        /*0e0c*/ 	.word	0x00012060


	//   ....[159]....
        /*0e10*/ 	.word	0x000120c0


	//   ....[160]....
        /*0e14*/ 	.word	0x00012120


	//   ....[161]....
        /*0e18*/ 	.word	0x00012180


	//   ....[162]....
        /*0e1c*/ 	.word	0x000121f0


	//   ....[163]....
        /*0e20*/ 	.word	0x00012250


	//   ....[164]....
        /*0e24*/ 	.word	0x000122b0


	//   ....[165]....
        /*0e28*/ 	.word	0x00012310


	//   ....[166]....
        /*0e2c*/ 	.word	0x00012380


	//   ....[167]....
        /*0e30*/ 	.word	0x000123d0


	//   ....[168]....
        /*0e34*/ 	.word	0x00012410


	//   ....[169]....
        /*0e38*/ 	.word	0x00012460


	//   ....[170]....
        /*0e3c*/ 	.word	0x000124b0


	//   ....[171]....
        /*0e40*/ 	.word	0x00012500


	//   ....[172]....
        /*0e44*/ 	.word	0x00012570


	//   ....[173]....
        /*0e48*/ 	.word	0x000125b0


	//   ....[174]....
        /*0e4c*/ 	.word	0x00012600


	//   ....[175]....
        /*0e50*/ 	.word	0x00012650


	//   ....[176]....
        /*0e54*/ 	.word	0x000126a0


	//   ....[177]....
        /*0e58*/ 	.word	0x000126f0


	//   ....[178]....
        /*0e5c*/ 	.word	0x00012760


	//   ....[179]....
        /*0e60*/ 	.word	0x000127a0


	//   ....[180]....
        /*0e64*/ 	.word	0x00012810


	//   ....[181]....
        /*0e68*/ 	.word	0x00012870


	//   ....[182]....
        /*0e6c*/ 	.word	0x000128d0


	//----- nvinfo : EIATTR_EXIT_INSTR_OFFSETS
	.align		4
.L_264:
        /*0e70*/ 	.byte	0x04, 0x1c
        /*0e72*/ 	.short	(.L_266 - .L_265)


	//   ....[0]....
.L_265:
        /*0e74*/ 	.word	0x000010d0


	//   ....[1]....
        /*0e78*/ 	.word	0x00011010


	//----- nvinfo : EIATTR_MAX_THREADS
	.align		4
.L_266:
        /*0e7c*/ 	.byte	0x04, 0x05
        /*0e7e*/ 	.short	(.L_268 - .L_267)
.L_267:
        /*0e80*/ 	.word	0x00000080
        /*0e84*/ 	.word	0x00000001
        /*0e88*/ 	.word	0x00000001


	//----- nvinfo : EIATTR_CRS_STACK_SIZE
	.align		4
.L_268:
        /*0e8c*/ 	.byte	0x04, 0x1e
        /*0e8e*/ 	.short	(.L_270 - .L_269)
.L_269:
        /*0e90*/ 	.word	0x00000000
.L_270:


//--------------------- .nv.info._ZN7cutlass13device_kernelIN5flash19enable_sm80_to_sm89INS1_16FlashAttnFwdSm80INS1_25CollectiveMainloopFwdSm80ILi4ELi1ELb0EN4cute5tupleIJNS5_1CILi128EEENS7_ILi48EEENS7_ILi96EEEEEELi96ENS_10bfloat16_tEfNS_4arch4Sm80ELb1ELb0ELb0ELb1ELb0ELb1ELb1ELb1EEENS1_21CollectiveEpilogueFwdINS6_IJS8_SA_S9_EEENS6_IJNS7_ILi1EEESI_SI_EEESC_SE_Li128ELb1ELb1ELb1ELb0EEENS1_36VarlenDynamicPersistentTileSchedulerILi128ELi48ELi128ELi128ELb1ELb1ELb0ELb1ELb1ELb1EEEEEEEEEvNT_6ParamsE --------------------------
	.section	.nv.info._ZN7cutlass13device_kernelIN5flash19enable_sm80_to_sm89INS1_16FlashAttnFwdSm80INS1_25CollectiveMainloopFwdSm80ILi4ELi1ELb0EN4cute5tupleIJNS5_1CILi128EEENS7_ILi48EEENS7_ILi96EEEEEELi96ENS_10bfloat16_tEfNS_4arch4Sm80ELb1ELb0ELb0ELb1ELb0ELb1ELb1ELb1EEENS1_21CollectiveEpilogueFwdINS6_IJS8_SA_S9_EEENS6_IJNS7_ILi1EEESI_SI_EEESC_SE_Li128ELb1ELb1ELb1ELb0EEENS1_36VarlenDynamicPersistentTileSchedulerILi128ELi48ELi128ELi128ELb1ELb1ELb0ELb1ELb1ELb1EEEEEEEEEvNT_6ParamsE,"",@"SHT_CUDA_INFO"
	.sectionflags	@""
	.align	4


	//----- nvinfo : EIATTR_CUDA_API_VERSION
	.align		4
        /*0000*/ 	.byte	0x04, 0x37
        /*0002*/ 	.short	(.L_272 - .L_271)
.L_271:
        /*0004*/ 	.word	0x00000082


	//----- nvinfo : EIATTR_SW2861232_WAR
	.align		4
.L_272:
        /*0008*/ 	.byte	0x01, 0x35
	.zero		2


	//----- nvinfo : EIATTR_PARAM_CBANK
	.align		4
        /*000c*/ 	.byte	0x04, 0x0a
        /*000e*/ 	.short	(.L_274 - .L_273)
	.align		4
.L_273:
        /*0010*/ 	.word	index@(.nv.constant0._ZN7cutlass13device_kernelIN5flash19enable_sm80_to_sm89INS1_16FlashAttnFwdSm80INS1_25CollectiveMainloopFwdSm80ILi4ELi1ELb0EN4cute5tupleIJNS5_1CILi128EEENS7_ILi48EEENS7_ILi96EEEEEELi96ENS_10bfloat16_tEfNS_4arch4Sm80ELb1ELb0ELb0ELb1ELb0ELb1ELb1ELb1EEENS1_21CollectiveEpilogueFwdINS6_IJS8_SA_S9_EEENS6_IJNS7_ILi1EEESI_SI_EEESC_SE_Li128ELb1ELb1ELb1ELb0EEENS1_36VarlenDynamicPersistentTileSchedulerILi128ELi48ELi128ELi128ELb1ELb1ELb0ELb1ELb1ELb1EEEEEEEEEvNT_6ParamsE)
        /*0014*/ 	.short	0x0160
        /*0016*/ 	.short	0x0438


	//----- nvinfo : EIATTR_CBANK_PARAM_SIZE
	.align		4
.L_274:
        /*0018*/ 	.byte	0x03, 0x19
        /*001a*/ 	.short	0x0438


	//----- nvinfo : EIATTR_KPARAM_INFO
	.align		4
        /*001c*/ 	.byte	0x04, 0x17
        /*001e*/ 	.short	(.L_276 - .L_275)
.L_275:
        /*0020*/ 	.word	0x00000000
        /*0024*/ 	.short	0x0000
        /*0026*/ 	.short	0x0000
        /*0028*/ 	.byte	0x00, 0xf0, 0xe1, 0x10


	//----- nvinfo : EIATTR_MAXREG_COUNT
	.align		4
.L_276:
        /*002c*/ 	.byte	0x03, 0x1b
        /*002e*/ 	.short	0x00ff


	//----- nvinfo : EIATTR_NUM_BARRIERS
	.align		4
        /*0030*/ 	.byte	0x02, 0x4c
        /*0032*/ 	.byte	0x06
	.zero		1


	//----- nvinfo : EIATTR_ANNOTATIONS
	.align		4
        /*0034*/ 	.byte	0x04, 0x55
        /*0036*/ 	.short	(.L_278 - .L_277)


	//   ....[0]....
.L_277:
        /* <DEDUP_REMOVED lines=122> */


	//----- nvinfo : EIATTR_MERCURY_ISA_VERSION
	.align		4
.L_278:
        /*07c0*/ 	.byte	0x03, 0x5f
        /*07c2*/ 	.short	0x0000


	//----- nvinfo : EIATTR_INT_WARP_WIDE_INSTR_OFFSETS
	.align		4
        /*07c4*/ 	.byte	0x04, 0x31
        /*07c6*/ 	.short	(.L_280 - .L_279)


	//   ....[0]....
.L_279:
        /*07c8*/ 	.word	0x00018f50


	//   ....[1]....
        /*07cc*/ 	.word	0x00018fd0


	//----- nvinfo : EIATTR_COOP_GROUP_MASK_REGIDS
	.align		4
.L_280:
        /*07d0*/ 	.byte	0x04, 0x29
        /*07d2*/ 	.short	(.L_282 - .L_281)


	//   ....[0]....
.L_281:
        /*07d4*/ 	.word	0xffffffff


	//   ....[1]....
        /*07d8*/ 	.word	0xffffffff


	//   ....[2]....
        /*07dc*/ 	.word	0xffffffff


	//   ....[3]....
        /*07e0*/ 	.word	0xffffffff


	//   ....[4]....
        /*07e4*/ 	.word	0xffffffff


	//   ....[5]....
        /*07e8*/ 	.word	0xffffffff


	//   ....[6]....
        /*07ec*/ 	.word	0xffffffff


	//   ....[7]....
        /*07f0*/ 	.word	0xffffffff


	//   ....[8]....
        /*07f4*/ 	.word	0xffffffff


	//   ....[9]....
        /*07f8*/ 	.word	0xffffffff


	//   ....[10]....
        /*07fc*/ 	.word	0xffffffff


	//   ....[11]....
        /*0800*/ 	.word	0xffffffff


	//   ....[12]....
        /*0804*/ 	.word	0xffffffff


	//   ....[13]....
        /*0808*/ 	.word	0xffffffff


	//   ....[14]....
        /*080c*/ 	.word	0xffffffff


	//   ....[15]....
        /*0810*/ 	.word	0xffffffff


	//   ....[16]....
        /*0814*/ 	.word	0xffffffff


	//   ....[17]....
        /*0818*/ 	.word	0xffffffff


	//   ....[18]....
        /*081c*/ 	.word	0xffffffff


	//   ....[19]....
        /*0820*/ 	.word	0xffffffff


	//   ....[20]....
        /*0824*/ 	.word	0xffffffff


	//   ....[21]....
        /*0828*/ 	.word	0xffffffff


	//   ....[22]....
        /*082c*/ 	.word	0xffffffff


	//   ....[23]....
        /*0830*/ 	.word	0xffffffff


	//   ....[24]....
        /*0834*/ 	.word	0xffffffff


	//   ....[25]....
        /*0838*/ 	.word	0xffffffff


	//   ....[26]....
        /*083c*/ 	.word	0xffffffff


	//   ....[27]....
        /*0840*/ 	.word	0xffffffff


	//   ....[28]....
        /*0844*/ 	.word	0xffffffff


	//   ....[29]....
        /*0848*/ 	.word	0xffffffff


	//   ....[30]....
        /*084c*/ 	.word	0xffffffff


	//   ....[31]....
        /*0850*/ 	.word	0xffffffff


	//   ....[32]....
        /*0854*/ 	.word	0xffffffff


	//   ....[33]....
        /*0858*/ 	.word	0xffffffff


	//   ....[34]....
        /*085c*/ 	.word	0xffffffff


	//   ....[35]....
        /*0860*/ 	.word	0xffffffff


	//   ....[36]....
        /*0864*/ 	.word	0xffffffff


	//   ....[37]....
        /*0868*/ 	.word	0xffffffff


	//   ....[38]....
        /*086c*/ 	.word	0xffffffff


	//   ....[39]....
        /*0870*/ 	.word	0xffffffff


	//   ....[40]....
        /*0874*/ 	.word	0xffffffff


	//   ....[41]....
        /*0878*/ 	.word	0xffffffff


	//   ....[42]....
        /*087c*/ 	.word	0xffffffff


	//   ....[43]....
        /*0880*/ 	.word	0xffffffff


	//   ....[44]....
        /*0884*/ 	.word	0xffffffff


	//   ....[45]....
        /*0888*/ 	.word	0xffffffff


	//   ....[46]....
        /*088c*/ 	.word	0xffffffff


	//   ....[47]....
        /*0890*/ 	.word	0xffffffff


	//   ....[48]....
        /*0894*/ 	.word	0xffffffff


	//   ....[49]....
        /*0898*/ 	.word	0xffffffff


	//   ....[50]....
        /*089c*/ 	.word	0xffffffff


	//   ....[51]....
        /*08a0*/ 	.word	0xffffffff


	//   ....[52]....
        /*08a4*/ 	.word	0xffffffff


	//   ....[53]....
        /*08a8*/ 	.word	0xffffffff


	//   ....[54]....
        /*08ac*/ 	.word	0xffffffff


	//   ....[55]....
        /*08b0*/ 	.word	0xffffffff


	//   ....[56]....
        /*08b4*/ 	.word	0xffffffff


	//   ....[57]....
        /*08b8*/ 	.word	0xffffffff


	//   ....[58]....
        /*08bc*/ 	.word	0xffffffff


	//   ....[59]....
        /*08c0*/ 	.word	0xffffffff


	//   ....[60]....
        /*08c4*/ 	.word	0xffffffff


	//   ....[61]....
        /*08c8*/ 	.word	0xffffffff


	//   ....[62]....
        /*08cc*/ 	.word	0xffffffff


	//   ....[63]....
        /*08d0*/ 	.word	0xffffffff


	//   ....[64]....
        /*08d4*/ 	.word	0xffffffff


	//   ....[65]....
        /*08d8*/ 	.word	0xffffffff


	//   ....[66]....
        /*08dc*/ 	.word	0xffffffff


	//   ....[67]....
        /*08e0*/ 	.word	0xffffffff


	//   ....[68]....
        /*08e4*/ 	.word	0xffffffff


	//   ....[69]....
        /*08e8*/ 	.word	0xffffffff


	//   ....[70]....
        /*08ec*/ 	.word	0xffffffff


	//   ....[71]....
        /*08f0*/ 	.word	0xffffffff


	//   ....[72]....
        /*08f4*/ 	.word	0xffffffff


	//   ....[73]....
        /*08f8*/ 	.word	0xffffffff


	//   ....[74]....
        /*08fc*/ 	.word	0xffffffff


	//   ....[75]....
        /*0900*/ 	.word	0xffffffff


	//   ....[76]....
        /*0904*/ 	.word	0xffffffff


	//   ....[77]....
        /*0908*/ 	.word	0xffffffff


	//   ....[78]....
        /*090c*/ 	.word	0xffffffff


	//   ....[79]....
        /*0910*/ 	.word	0xffffffff


	//   ....[80]....
        /*0914*/ 	.word	0xffffffff


	//   ....[81]....
        /*0918*/ 	.word	0xffffffff


	//   ....[82]....
        /*091c*/ 	.word	0xffffffff


	//   ....[83]....
        /*0920*/ 	.word	0xffffffff


	//   ....[84]....
        /*0924*/ 	.word	0xffffffff


	//   ....[85]....
        /*0928*/ 	.word	0xffffffff


	//   ....[86]....
        /*092c*/ 	.word	0xffffffff


	//   ....[87]....
        /*0930*/ 	.word	0xffffffff


	//   ....[88]....
        /*0934*/ 	.word	0xffffffff


	//   ....[89]....
        /*0938*/ 	.word	0xffffffff


	//   ....[90]....
        /*093c*/ 	.word	0xffffffff


	//   ....[91]....
        /*0940*/ 	.word	0xffffffff


	//   ....[92]....
        /*0944*/ 	.word	0xffffffff


	//   ....[93]....
        /*0948*/ 	.word	0xffffffff


	//   ....[94]....
        /*094c*/ 	.word	0xffffffff


	//   ....[95]....
        /*0950*/ 	.word	0xffffffff


	//   ....[96]....
        /*0954*/ 	.word	0xffffffff


	//   ....[97]....
        /*0958*/ 	.word	0xffffffff


	//   ....[98]....
        /*095c*/ 	.word	0xffffffff


	//   ....[99]....
        /*0960*/ 	.word	0xffffffff


	//   ....[100]....
        /*0964*/ 	.word	0xffffffff


	//   ....[101]....
        /*0968*/ 	.word	0xffffffff


	//   ....[102]....
        /*096c*/ 	.word	0xffffffff


	//   ....[103]....
        /*0970*/ 	.word	0xffffffff


	//   ....[104]....
        /*0974*/ 	.word	0xffffffff


	//   ....[105]....
        /*0978*/ 	.word	0xffffffff


	//   ....[106]....
        /*097c*/ 	.word	0xffffffff


	//   ....[107]....
        /*0980*/ 	.word	0xffffffff


	//   ....[108]....
        /*0984*/ 	.word	0xffffffff


	//   ....[109]....
        /*0988*/ 	.word	0xffffffff


	//   ....[110]....
        /*098c*/ 	.word	0xffffffff


	//   ....[111]....
        /*0990*/ 	.word	0xffffffff


	//   ....[112]....
        /*0994*/ 	.word	0xffffffff


	//   ....[113]....
        /*0998*/ 	.word	0xffffffff


	//   ....[114]....
        /*099c*/ 	.word	0xffffffff


	//   ....[115]....
        /*09a0*/ 	.word	0xffffffff


	//   ....[116]....
        /*09a4*/ 	.word	0xffffffff


	//   ....[117]....
        /*09a8*/ 	.word	0xffffffff


	//   ....[118]....
        /*09ac*/ 	.word	0xffffffff


	//   ....[119]....
        /*09b0*/ 	.word	0xffffffff


	//   ....[120]....
        /*09b4*/ 	.word	0xffffffff


	//   ....[121]....
        /*09b8*/ 	.word	0xffffffff


	//   ....[122]....
        /*09bc*/ 	.word	0xffffffff


	//   ....[123]....
        /*09c0*/ 	.word	0xffffffff


	//   ....[124]....
        /*09c4*/ 	.word	0xffffffff


	//   ....[125]....
        /*09c8*/ 	.word	0xffffffff


	//   ....[126]....
        /*09cc*/ 	.word	0xffffffff


	//   ....[127]....
        /*09d0*/ 	.word	0xffffffff


	//   ....[128]....
        /*09d4*/ 	.word	0xffffffff


	//   ....[129]....
        /*09d8*/ 	.word	0xffffffff


	//   ....[130]....
        /*09dc*/ 	.word	0xffffffff


	//   ....[131]....
        /*09e0*/ 	.word	0xffffffff


	//   ....[132]....
        /*09e4*/ 	.word	0xffffffff


	//   ....[133]....
        /*09e8*/ 	.word	0xffffffff


	//   ....[134]....
        /*09ec*/ 	.word	0xffffffff


	//   ....[135]....
        /*09f0*/ 	.word	0xffffffff


	//   ....[136]....
        /*09f4*/ 	.word	0xffffffff


	//   ....[137]....
        /*09f8*/ 	.word	0xffffffff


	//   ....[138]....
        /*09fc*/ 	.word	0xffffffff


	//   ....[139]....
        /*0a00*/ 	.word	0xffffffff


	//   ....[140]....
        /*0a04*/ 	.word	0xffffffff


	//   ....[141]....
        /*0a08*/ 	.word	0xffffffff


	//   ....[142]....
        /*0a0c*/ 	.word	0xffffffff


	//   ....[143]....
        /*0a10*/ 	.word	0xffffffff


	//   ....[144]....
        /*0a14*/ 	.word	0xffffffff


	//   ....[145]....
        /*0a18*/ 	.word	0xffffffff


	//   ....[146]....
        /*0a1c*/ 	.word	0xffffffff


	//   ....[147]....
        /*0a20*/ 	.word	0xffffffff


	//   ....[148]....
        /*0a24*/ 	.word	0xffffffff


	//   ....[149]....
        /*0a28*/ 	.word	0xffffffff


	//   ....[150]....
        /*0a2c*/ 	.word	0xffffffff


	//   ....[151]....
        /*0a30*/ 	.word	0xffffffff


	//   ....[152]....
        /*0a34*/ 	.word	0xffffffff


	//   ....[153]....
        /*0a38*/ 	.word	0xffffffff


	//   ....[154]....
        /*0a3c*/ 	.word	0xffffffff


	//   ....[155]....
        /*0a40*/ 	.word	0xffffffff


	//   ....[156]....
        /*0a44*/ 	.word	0xffffffff


	//   ....[157]....
        /*0a48*/ 	.word	0xffffffff


	//   ....[158]....
        /*0a4c*/ 	.word	0xffffffff


	//   ....[159]....
        /*0a50*/ 	.word	0xffffffff


	//   ....[160]....
        /*0a54*/ 	.word	0xffffffff


	//   ....[161]....
        /*0a58*/ 	.word	0xffffffff


	//   ....[162]....
        /*0a5c*/ 	.word	0xffffffff


	//   ....[163]....
        /*0a60*/ 	.word	0xffffffff


	//   ....[164]....
        /*0a64*/ 	.word	0xffffffff


	//   ....[165]....
        /*0a68*/ 	.word	0xffffffff


	//   ....[166]....
        /*0a6c*/ 	.word	0xffffffff


	//   ....[167]....
        /*0a70*/ 	.word	0xffffffff


	//   ....[168]....
        /*0a74*/ 	.word	0xffffffff


	//   ....[169]....
        /*0a78*/ 	.word	0xffffffff


	//   ....[170]....
        /*0a7c*/ 	.word	0xffffffff


	//   ....[171]....
        /*0a80*/ 	.word	0xffffffff


	//   ....[172]....
        /*0a84*/ 	.word	0xffffffff


	//   ....[173]....
        /*0a88*/ 	.word	0xffffffff


	//   ....[174]....
        /*0a8c*/ 	.word	0xffffffff


	//   ....[175]....
        /*0a90*/ 	.word	0xffffffff


	//   ....[176]....
        /*0a94*/ 	.word	0xffffffff


	//   ....[177]....
        /*0a98*/ 	.word	0xffffffff


	//   ....[178]....
        /*0a9c*/ 	.word	0xffffffff


	//   ....[179]....
        /*0aa0*/ 	.word	0xffffffff


	//   ....[180]....
        /*0aa4*/ 	.word	0xffffffff


	//   ....[181]....
        /*0aa8*/ 	.word	0xffffffff


	//   ....[182]....
        /*0aac*/ 	.word	0xffffffff


	//   ....[183]....
        /*0ab0*/ 	.word	0xffffffff


	//   ....[184]....
        /*0ab4*/ 	.word	0xffffffff


	//   ....[185]....
        /*0ab8*/ 	.word	0xffffffff


	//   ....[186]....
        /*0abc*/ 	.word	0xffffffff


	//   ....[187]....
        /*0ac0*/ 	.word	0xffffffff


	//   ....[188]....
        /*0ac4*/ 	.word	0xffffffff


	//   ....[189]....
        /*0ac8*/ 	.word	0xffffffff


	//   ....[190]....
        /*0acc*/ 	.word	0xffffffff


	//   ....[191]....
        /*0ad0*/ 	.word	0xffffffff


	//   ....[192]....
        /*0ad4*/ 	.word	0xffffffff


	//   ....[193]....
        /*0ad8*/ 	.word	0xffffffff


	//   ....[194]....
        /*0adc*/ 	.word	0xffffffff


	//   ....[195]....
        /*0ae0*/ 	.word	0xffffffff


	//   ....[196]....
        /*0ae4*/ 	.word	0xffffffff


	//   ....[197]....
        /*0ae8*/ 	.word	0xffffffff


	//   ....[198]....
        /*0aec*/ 	.word	0xffffffff


	//----- nvinfo : EIATTR_COOP_GROUP_INSTR_OFFSETS
	.align		4
.L_282:
        /*0af0*/ 	.byte	0x04, 0x28
        /*0af2*/ 	.short	(.L_284 - .L_283)


	//   ....[0]....
.L_283:
        /*0af4*/ 	.word	0x00000050


	//   ....[1]....
        /*0af8*/ 	.word	0x00000200


	//   ....[2]....
        /*0afc*/ 	.word	0x00000230


	//   ....[3]....
        /*0b00*/ 	.word	0x00000260


	//   ....[4]....
        /*0b04*/ 	.word	0x00000290


	//   ....[5]....
        /*0b08*/ 	.word	0x000002c0


	//   ....[6]....
        /*0b0c*/ 	.word	0x000002f0


	//   ....[7]....
        /*0b10*/ 	.word	0x00000450


	//   ....[8]....
        /*0b14*/ 	.word	0x00000490


	//   ....[9]....
        /*0b18*/ 	.word	0x000004c0


	//   ....[10]....
        /*0b1c*/ 	.word	0x000004f0


	//   ....[11]....
        /*0b20*/ 	.word	0x00000520


	//   ....[12]....
        /*0b24*/ 	.word	0x00000550


	//   ....[13]....
        /*0b28*/ 	.word	0x000005e0


	//   ....[14]....
        /*0b2c*/ 	.word	0x00000630


	//   ....[15]....
        /*0b30*/ 	.word	0x00000650


	//   ....[16]....
        /*0b34*/ 	.word	0x000006b0


	//   ....[17]....
        /*0b38*/ 	.word	0x00008860


	//   ....[18]....
        /*0b3c*/ 	.word	0x00008880


	//   ....[19]....
        /*0b40*/ 	.word	0x00008a30


	//   ....[20]....
        /*0b44*/ 	.word	0x00008a40


	//   ....[21]....
        /*0b48*/ 	.word	0x00008be0


	//   ....[22]....
        /*0b4c*/ 	.word	0x00008c00


	//   ....[23]....
        /*0b50*/ 	.word	0x00008da0


	//   ....[24]....
        /*0b54*/ 	.word	0x00008db0


	//   ....[25]....
        /*0b58*/ 	.word	0x00009620


	//   ....[26]....
        /*0b5c*/ 	.word	0x00009640


	//   ....[27]....
        /*0b60*/ 	.word	0x00009650


	//   ....[28]....
        /*0b64*/ 	.word	0x00009660


	//   ....[29]....
        /*0b68*/ 	.word	0x00009ad0


	//   ....[30]....
        /*0b6c*/ 	.word	0x00009d40


	//   ....[31]....
        /*0b70*/ 	.word	0x00009d80


	//   ....[32]....
        /*0b74*/ 	.word	0x00009da0


	//   ....[33]....
        /*0b78*/ 	.word	0x0000cc00


	//   ....[34]....
        /*0b7c*/ 	.word	0x0000ccb0


	//   ....[35]....
        /*0b80*/ 	.word	0x0000ccd0


	//   ....[36]....
        /*0b84*/ 	.word	0x0000cce0


	//   ....[37]....
        /*0b88*/ 	.word	0x0000cf80


	//   ....[38]....
        /*0b8c*/ 	.word	0x0000d1f0


	//   ....[39]....
        /*0b90*/ 	.word	0x0000d230


	//   ....[40]....
        /*0b94*/ 	.word	0x0000d270


	//   ....[41]....
        /*0b98*/ 	.word	0x00010d90


	//   ....[42]....
        /*0b9c*/ 	.word	0x00010db0


	//   ....[43]....
        /*0ba0*/ 	.word	0x000111f0


	//   ....[44]....
        /*0ba4*/ 	.word	0x000112c0


	//   ....[45]....
        /*0ba8*/ 	.word	0x000112d0


	//   ....[46]....
        /*0bac*/ 	.word	0x00011300


	//   ....[47]....
        /*0bb0*/ 	.word	0x00011370


	//   ....[48]....
        /*0bb4*/ 	.word	0x000113a0


	//   ....[49]....
        /*0bb8*/ 	.word	0x00011a00


	//   ....[50]....
        /*0bbc*/ 	.word	0x00011c20


	//   ....[51]....
        /*0bc0*/ 	.word	0x00011c70


	//   ....[52]....
        /*0bc4*/ 	.word	0x00011dc0


	//   ....[53]....
        /*0bc8*/ 	.word	0x00013830


	//   ....[54]....
        /*0bcc*/ 	.word	0x00013840


	//   ....[55]....
        /*0bd0*/ 	.word	0x00013850


	//   ....[56]....
        /*0bd4*/ 	.word	0x00013860


	//   ....[57]....
        /*0bd8*/ 	.word	0x00013bd0


	//   ....[58]....
        /*0bdc*/ 	.word	0x00013df0


	//   ....[59]....
        /*0be0*/ 	.word	0x000140c0


	//   ....[60]....
        /*0be4*/ 	.word	0x00014240


	//   ....[61]....
        /*0be8*/ 	.word	0x00014290


	//   ....[62]....
        /*0bec*/ 	.word	0x00014320


	//   ....[63]....
        /*0bf0*/ 	.word	0x00014360


	//   ....[64]....
        /*0bf4*/ 	.word	0x00014480


	//   ....[65]....
        /*0bf8*/ 	.word	0x00016be0


	//   ....[66]....
        /*0bfc*/ 	.word	0x00016c40


	//   ....[67]....
        /*0c00*/ 	.word	0x00016c70


	//   ....[68]....
        /*0c04*/ 	.word	0x00016ca0


	//   ....[69]....
        /*0c08*/ 	.word	0x00016ce0


	//   ....[70]....
        /*0c0c*/ 	.word	0x00016d10


	//   ....[71]....
        /*0c10*/ 	.word	0x00016f70


	//   ....[72]....
        /*0c14*/ 	.word	0x000173b0


	//   ....[73]....
        /*0c18*/ 	.word	0x00018590


	//   ....[74]....
        /*0c1c*/ 	.word	0x000185c0


	//   ....[75]....
        /*0c20*/ 	.word	0x000185d0


	//   ....[76]....
        /*0c24*/ 	.word	0x000185e0


	//   ....[77]....
        /*0c28*/ 	.word	0x000185f0


	//   ....[78]....
        /*0c2c*/ 	.word	0x00018620


	//   ....[79]....
        /*0c30*/ 	.word	0x00018640


	//   ....[80]....
        /*0c34*/ 	.word	0x00018660


	//   ....[81]....
        /*0c38*/ 	.word	0x00019bf0


	//   ....[82]....
        /*0c3c*/ 	.word	0x00019c00


	//   ....[83]....
        /*0c40*/ 	.word	0x00019c20


	//   ....[84]....
        /*0c44*/ 	.word	0x00019c30


	//   ....[85]....
        /*0c48*/ 	.word	0x00019c40


	//   ....[86]....
        /*0c4c*/ 	.word	0x00019c50


	//   ....[87]....
        /*0c50*/ 	.word	0x00019c70


	//   ....[88]....
        /*0c54*/ 	.word	0x00019d70


	//   ....[89]....
        /*0c58*/ 	.word	0x0001a160


	//   ....[90]....
        /*0c5c*/ 	.word	0x0001a180


	//   ....[91]....
        /*0c60*/ 	.word	0x0001a2f0


	//   ....[92]....
        /*0c64*/ 	.word	0x0001a300


	//   ....[93]....
        /*0c68*/ 	.word	0x0001a480


	//   ....[94]....
        /*0c6c*/ 	.word	0x0001a4a0


	//   ....[95]....
        /*0c70*/ 	.word	0x0001a620


	//   ....[96]....
        /*0c74*/ 	.word	0x0001a630


	//   ....[97]....
        /*0c78*/ 	.word	0x0001a9b0


	//   ....[98]....
        /*0c7c*/ 	.word	0x0001a9d0


	//   ....[99]....
        /*0c80*/ 	.word	0x0001aea0


	//   ....[100]....
        /*0c84*/ 	.word	0x0001aeb0


	//   ....[101]....
        /*0c88*/ 	.word	0x0001b210


	//   ....[102]....
        /*0c8c*/ 	.word	0x0001b230


	//   ....[103]....
        /*0c90*/ 	.word	0x0001b5b0


	//   ....[104]....
        /*0c94*/ 	.word	0x0001b5c0


	//   ....[105]....
        /*0c98*/ 	.word	0x0001c110


	//   ....[106]....
        /*0c9c*/ 	.word	0x0001c130


	//   ....[107]....
        /*0ca0*/ 	.word	0x0001c2b0


	//   ....[108]....
        /*0ca4*/ 	.word	0x0001c2c0


	//   ....[109]....
        /*0ca8*/ 	.word	0x0001c440


	//   ....[110]....
        /*0cac*/ 	.word	0x0001c460


	//   ....[111]....
        /*0cb0*/ 	.word	0x0001c5e0


	//   ....[112]....
        /*0cb4*/ 	.word	0x0001c5f0


	//   ....[113]....
        /*0cb8*/ 	.word	0x0001c830


	//   ....[114]....
        /*0cbc*/ 	.word	0x0001c850


	//   ....[115]....
        /*0cc0*/ 	.word	0x0001c980


	//   ....[116]....
        /*0cc4*/ 	.word	0x0001c9c0


	//   ....[117]....
        /*0cc8*/ 	.word	0x0001c9f0


	//   ....[118]....
        /*0ccc*/ 	.word	0x0001ca20


	//   ....[119]....
        /*0cd0*/ 	.word	0x0001ca50


	//   ....[120]....
        /*0cd4*/ 	.word	0x0001ca80


	//   ....[121]....
        /*0cd8*/ 	.word	0x0001cbe0


	//   ....[122]....
        /*0cdc*/ 	.word	0x0001cc20


	//   ....[123]....
        /*0ce0*/ 	.word	0x0001cc50


	//   ....[124]....
        /*0ce4*/ 	.word	0x0001cc80


	//   ....[125]....
        /*0ce8*/ 	.word	0x0001ccb0


	//   ....[126]....
        /*0cec*/ 	.word	0x0001cce0


	//   ....[127]....
        /*0cf0*/ 	.word	0x0001cd70


	//   ....[128]....
        /*0cf4*/ 	.word	0x0001cdd0


	//   ....[129]....
        /*0cf8*/ 	.word	0x0001cde0


	//   ....[130]....
        /*0cfc*/ 	.word	0x0001ce40


	//   ....[131]....
        /*0d00*/ 	.word	0x0001d8a0


	//   ....[132]....
        /*0d04*/ 	.word	0x0001d900


	//   ....[133]....
        /*0d08*/ 	.word	0x0001d950


	//   ....[134]....
        /*0d0c*/ 	.word	0x0001d9a0


	//   ....[135]....
        /*0d10*/ 	.word	0x0001d9f0


	//   ....[136]....
        /*0d14*/ 	.word	0x0001da60


	//   ....[137]....
        /*0d18*/ 	.word	0x0001daa0


	//   ....[138]....
        /*0d1c*/ 	.word	0x0001db10


	//   ....[139]....
        /*0d20*/ 	.word	0x0001db80


	//   ....[140]....
        /*0d24*/ 	.word	0x0001dbe0


	//   ....[141]....
        /*0d28*/ 	.word	0x0001dc50


	//   ....[142]....
        /*0d2c*/ 	.word	0x0001dcc0


	//   ....[143]....
        /*0d30*/ 	.word	0x0001dd20


	//   ....[144]....
        /*0d34*/ 	.word	0x0001dd80


	//   ....[145]....
        /*0d38*/ 	.word	0x0001dde0


	//   ....[146]....
        /*0d3c*/ 	.word	0x0001de50


	//   ....[147]....
        /*0d40*/ 	.word	0x0001deb0


	//   ....[148]....
        /*0d44*/ 	.word	0x0001df10


	//   ....[149]....
        /*0d48*/ 	.word	0x0001df60


	//   ....[150]....
        /*0d4c*/ 	.word	0x0001dfb0


	//   ....[151]....
        /*0d50*/ 	.word	0x0001e000


	//   ....[152]....
        /*0d54*/ 	.word	0x0001e050


	//   ....[153]....
        /*0d58*/ 	.word	0x0001e0a0


	//   ....[154]....
        /*0d5c*/ 	.word	0x0001e0f0


	//   ....[155]....
        /*0d60*/ 	.word	0x0001e140


	//   ....[156]....
        /*0d64*/ 	.word	0x0001e190


	//   ....[157]....
        /*0d68*/ 	.word	0x0001e200


	//   ....[158]....
        /*0d6c*/ 	.word	0x0001e270


	//   ....[159]....
        /*0d70*/ 	.word	0x0001e2d0


	//   ....[160]....
        /*0d74*/ 	.word	0x0001e330


	//   ....[161]....
        /*0d78*/ 	.word	0x0001e390


	//   ....[162]....
        /*0d7c*/ 	.word	0x0001e400


	//   ....[163]....
        /*0d80*/ 	.word	0x0001e460


	//   ....[164]....
        /*0d84*/ 	.word	0x0001e4c0


	//   ....[165]....
        /*0d88*/ 	.word	0x0001e520


	//   ....[166]....
        /*0d8c*/ 	.word	0x0001e590


	//   ....[167]....
        /*0d90*/ 	.word	0x0001e5f0


	//   ....[168]....
        /*0d94*/ 	.word	0x0001e650


	//   ....[169]....
        /*0d98*/ 	.word	0x0001e6b0


	//   ....[170]....
        /*0d9c*/ 	.word	0x0001e720


	//   ....[171]....
        /*0da0*/ 	.word	0x0001e780


	//   ....[172]....
        /*0da4*/ 	.word	0x0001e7e0


	//   ....[173]....
        /*0da8*/ 	.word	0x0001e840


	//   ....[174]....
        /*0dac*/ 	.word	0x0001e8b0


	//   ....[175]....
        /*0db0*/ 	.word	0x0001e910


	//   ....[176]....
        /*0db4*/ 	.word	0x0001e970


	//   ....[177]....
        /*0db8*/ 	.word	0x0001e9d0


	//   ....[178]....
        /*0dbc*/ 	.word	0x0001ea40


	//   ....[179]....
        /*0dc0*/ 	.word	0x0001eaa0


	//   ....[180]....
        /*0dc4*/ 	.word	0x0001eb00


	//   ....[181]....
        /*0dc8*/ 	.word	0x0001eb60


	//   ....[182]....
        /*0dcc*/ 	.word	0x0001ebd0


	//   ....[183]....
        /*0dd0*/ 	.word	0x0001ec20


	//   ....[184]....
        /*0dd4*/ 	.word	0x0001ec60


	//   ....[185]....
        /*0dd8*/ 	.word	0x0001ecb0


	//   ....[186]....
        /*0ddc*/ 	.word	0x0001ed00


	//   ....[187]....
        /*0de0*/ 	.word	0x0001ed50


	//   ....[188]....
        /*0de4*/ 	.word	0x0001edc0


	//   ....[189]....
        /*0de8*/ 	.word	0x0001ee00


	//   ....[190]....
        /*0dec*/ 	.word	0x0001ee50


	//   ....[191]....
        /*0df0*/ 	.word	0x0001eea0


	//   ....[192]....
        /*0df4*/ 	.word	0x0001eef0


	//   ....[193]....
        /*0df8*/ 	.word	0x0001ef40


	//   ....[194]....
        /*0dfc*/ 	.word	0x0001efb0


	//   ....[195]....
        /*0e00*/ 	.word	0x0001eff0


	//   ....[196]....
        /*0e04*/ 	.word	0x0001f060


	//   ....[197]....
        /*0e08*/ 	.word	0x0001f0c0


	//   ....[198]....
        /*0e0c*/ 	.word	0x0001f120


	//----- nvinfo : EIATTR_EXIT_INSTR_OFFSETS
	.align		4
.L_284:
        /*0e10*/ 	.byte	0x04, 0x1c
        /*0e12*/ 	.short	(.L_286 - .L_285)


	//   ....[0]....
.L_285:
        /*0e14*/ 	.word	0x000010d0


	//   ....[1]....
        /*0e18*/ 	.word	0x0001d860


	//----- nvinfo : EIATTR_MAX_THREADS
	.align		4
.L_286:
        /*0e1c*/ 	.byte	0x04, 0x05
        /*0e1e*/ 	.short	(.L_288 - .L_287)
.L_287:
        /*0e20*/ 	.word	0x00000080
        /*0e24*/ 	.word	0x00000001
        /*0e28*/ 	.word	0x00000001


	//----- nvinfo : EIATTR_CRS_STACK_SIZE
	.align		4
.L_288:
        /*0e2c*/ 	.byte	0x04, 0x1e
        /*0e2e*/ 	.short	(.L_290 - .L_289)
.L_289:
        /*0e30*/ 	.word	0x00000000
.L_290:


//--------------------- .nv.callgraph             --------------------------
	.section	.nv.callgraph,"",@"SHT_CUDA_CALLGRAPH"
	.align	4
	.sectionentsize	8
	.align		4
        /*0000*/ 	.word	0x00000000
	.align		4
        /*0004*/ 	.word	0xffffffff
	.align		4
        /*0008*/ 	.word	0x00000000
	.align		4
        /*000c*/ 	.word	0xfffffffe
	.align		4
        /*0010*/ 	.word	0x00000000
	.align		4
        /*0014*/ 	.word	0xfffffffd
	.align		4
        /*0018*/ 	.word	0x00000000
	.align		4
        /*001c*/ 	.word	0xfffffffc


//--------------------- .nv.rel.action            --------------------------
	.section	.nv.rel.action,"",@"SHT_CUDA_RELOCINFO"
	.align	8
	.sectionentsize	8
        /*0000*/ 	.byte	0x73, 0x00, 0x00, 0x00, 0x00, 0x00, 0x00, 0x00, 0x00, 0x00, 0x00, 0x11, 0x25, 0x00, 0x05, 0x36


//--------------------- .nv.constant4             --------------------------
	.section	.nv.constant4,"a",@progbits
	.align	8
	.align		8
.nv.constant4:
        /*0000*/ 	.dword	_ZN71_INTERNAL_e7be270a_35_flash_fwd_hdim96_bf16_split_sm80_cu_4022bc09_34154cuda3std3__45__cpo5beginE
	.align		8
        /*0008*/ 	.dword	_ZN71_INTERNAL_e7be270a_35_flash_fwd_hdim96_bf16_split_sm80_cu_4022bc09_34154cuda3std3__45__cpo3endE
	.align		8
        /*0010*/ 	.dword	_ZN71_INTERNAL_e7be270a_35_flash_fwd_hdim96_bf16_split_sm80_cu_4022bc09_34154cuda3std3__45__cpo6cbeginE
	.align		8
        /*0018*/ 	.dword	_ZN71_INTERNAL_e7be270a_35_flash_fwd_hdim96_bf16_split_sm80_cu_4022bc09_34154cuda3std3__45__cpo4cendE
	.align		8
        /*0020*/ 	.dword	_ZN71_INTERNAL_e7be270a_35_flash_fwd_hdim96_bf16_split_sm80_cu_4022bc09_34154cuda3std3__473_GLOBAL__N__e7be270a_35_flash_fwd_hdim96_bf16_split_sm80_cu_4022bc09_34156ignoreE
	.align		8
        /*0028*/ 	.dword	_ZN71_INTERNAL_e7be270a_35_flash_fwd_hdim96_bf16_split_sm80_cu_4022bc09_34154cuda3std3__419piecewise_constructE
	.align		8
        /*0030*/ 	.dword	_ZN71_INTERNAL_e7be270a_35_flash_fwd_hdim96_bf16_split_sm80_cu_4022bc09_34154cuda3std3__48in_placeE
	.align		8
        /*0038*/ 	.dword	_ZN71_INTERNAL_e7be270a_35_flash_fwd_hdim96_bf16_split_sm80_cu_4022bc09_34154cuda3std6ranges3__45__cpo4swapE
	.align		8
        /*0040*/ 	.dword	_ZN71_INTERNAL_e7be270a_35_flash_fwd_hdim96_bf16_split_sm80_cu_4022bc09_34154cuda3std6ranges3__45__cpo9iter_moveE
	.align		8
        /*0048*/ 	.dword	_ZN71_INTERNAL_e7be270a_35_flash_fwd_hdim96_bf16_split_sm80_cu_4022bc09_34154cute7productE
	.align		8
        /*0050*/ 	.dword	_ZN71_INTERNAL_e7be270a_35_flash_fwd_hdim96_bf16_split_sm80_cu_4022bc09_34154cute1_E


//--------------------- .nv.constant0._ZN7cutlass13device_kernelIN5flash19enable_sm80_to_sm89INS1_16FlashAttnFwdSm80INS1_25CollectiveMainloopFwdSm80ILi4ELi1ELb0EN4cute5tupleIJNS5_1CILi128EEENS7_ILi64EEENS7_ILi96EEEEEELi96ENS_10bfloat16_tEfNS_4arch4Sm80ELb0ELb0ELb0ELb0ELb0ELb0ELb1ELb1EEENS1_21CollectiveEpilogueFwdINS6_IJS8_SA_S9_EEENS6_IJNS7_ILi1EEESI_SI_EEESC_SE_Li128ELb0ELb1ELb1ELb0EEENS1_19SingleTileSchedulerILb0ELb1ELb1ELi128EEEEEEEEEvNT_6ParamsE --------------------------
	.section	.nv.constant0._ZN7cutlass13device_kernelIN5flash19enable_sm80_to_sm89INS1_16FlashAttnFwdSm80INS1_25CollectiveMainloopFwdSm80ILi4ELi1ELb0EN4cute5tupleIJNS5_1CILi128EEENS7_ILi64EEENS7_ILi96EEEEEELi96ENS_10bfloat16_tEfNS_4arch4Sm80ELb0ELb0ELb0ELb0ELb0ELb0ELb1ELb1EEENS1_21CollectiveEpilogueFwdINS6_IJS8_SA_S9_EEENS6_IJNS7_ILi1EEESI_SI_EEESC_SE_Li128ELb0ELb1ELb1ELb0EEENS1_19SingleTileSchedulerILb0ELb1ELb1ELi128EEEEEEEEEvNT_6ParamsE,"a",@progbits
	.sectionflags	@""
	.align	4
.nv.constant0._ZN7cutlass13device_kernelIN5flash19enable_sm80_to_sm89INS1_16FlashAttnFwdSm80INS1_25CollectiveMainloopFwdSm80ILi4ELi1ELb0EN4cute5tupleIJNS5_1CILi128EEENS7_ILi64EEENS7_ILi96EEEEEELi96ENS_10bfloat16_tEfNS_4arch4Sm80ELb0ELb0ELb0ELb0ELb0ELb0ELb1ELb1EEENS1_21CollectiveEpilogueFwdINS6_IJS8_SA_S9_EEENS6_IJNS7_ILi1EEESI_SI_EEESC_SE_Li128ELb0ELb1ELb1ELb0EEENS1_19SingleTileSchedulerILb0ELb1ELb1ELi128EEEEEEEEEvNT_6ParamsE:
	.zero		1400


//--------------------- .nv.constant0._ZN7cutlass13device_kernelIN5flash19enable_sm80_to_sm89INS1_16FlashAttnFwdSm80INS1_25CollectiveMainloopFwdSm80ILi4ELi1ELb0EN4cute5tupleIJNS5_1CILi128EEENS7_ILi48EEENS7_ILi96EEEEEELi96ENS_10bfloat16_tEfNS_4arch4Sm80ELb0ELb0ELb0ELb1ELb0ELb0ELb1ELb1EEENS1_21CollectiveEpilogueFwdINS6_IJS8_SA_S9_EEENS6_IJNS7_ILi1EEESI_SI_EEESC_SE_Li128ELb1ELb1ELb1ELb0EEENS1_36VarlenDynamicPersistentTileSchedulerILi128ELi48ELi128ELi128ELb1ELb1ELb0ELb0ELb1ELb1EEEEEEEEEvNT_6ParamsE --------------------------
	.section	.nv.constant0._ZN7cutlass13device_kernelIN5flash19enable_sm80_to_sm89INS1_16FlashAttnFwdSm80INS1_25CollectiveMainloopFwdSm80ILi4ELi1ELb0EN4cute5tupleIJNS5_1CILi128EEENS7_ILi48EEENS7_ILi96EEEEEELi96ENS_10bfloat16_tEfNS_4arch4Sm80ELb0ELb0ELb0ELb1ELb0ELb0ELb1ELb1EEENS1_21CollectiveEpilogueFwdINS6_IJS8_SA_S9_EEENS6_IJNS7_ILi1EEESI_SI_EEESC_SE_Li128ELb1ELb1ELb1ELb0EEENS1_36VarlenDynamicPersistentTileSchedulerILi128ELi48ELi128ELi128ELb1ELb1ELb0ELb0ELb1ELb1EEEEEEEEEvNT_6ParamsE,"a",@progbits
	.sectionflags	@""
	.align	4
.nv.constant0._ZN7cutlass13device_kernelIN5flash19enable_sm80_to_sm89INS1_16FlashAttnFwdSm80INS1_25CollectiveMainloopFwdSm80ILi4ELi1ELb0EN4cute5tupleIJNS5_1CILi128EEENS7_ILi48EEENS7_ILi96EEEEEELi96ENS_10bfloat16_tEfNS_4arch4Sm80ELb0ELb0ELb0ELb1ELb0ELb0ELb1ELb1EEENS1_21CollectiveEpilogueFwdINS6_IJS8_SA_S9_EEENS6_IJNS7_ILi1EEESI_SI_EEESC_SE_Li128ELb1ELb1ELb1ELb0EEENS1_36VarlenDynamicPersistentTileSchedulerILi128ELi48ELi128ELi128ELb1ELb1ELb0ELb0ELb1ELb1EEEEEEEEEvNT_6ParamsE:
	.zero		1432


//--------------------- .nv.constant0._ZN7cutlass13device_kernelIN5flash19enable_sm80_to_sm89INS1_16FlashAttnFwdSm80INS1_25CollectiveMainloopFwdSm80ILi4ELi1ELb0EN4cute5tupleIJNS5_1CILi128EEENS7_ILi48EEENS7_ILi96EEEEEELi96ENS_10bfloat16_tEfNS_4arch4Sm80ELb0ELb0ELb0ELb1ELb0ELb1ELb1ELb1EEENS1_21CollectiveEpilogueFwdINS6_IJS8_SA_S9_EEENS6_IJNS7_ILi1EEESI_SI_EEESC_SE_Li128ELb1ELb1ELb1ELb0EEENS1_36VarlenDynamicPersistentTileSchedulerILi128ELi48ELi128ELi128ELb1ELb1ELb0ELb0ELb1ELb1EEEEEEEEEvNT_6ParamsE --------------------------
	.section	.nv.constant0._ZN7cutlass13device_kernelIN5flash19enable_sm80_to_sm89INS1_16FlashAttnFwdSm80INS1_25CollectiveMainloopFwdSm80ILi4ELi1ELb0EN4cute5tupleIJNS5_1CILi128EEENS7_ILi48EEENS7_ILi96EEEEEELi96ENS_10bfloat16_tEfNS_4arch4Sm80ELb0ELb0ELb0ELb1ELb0ELb1ELb1ELb1EEENS1_21CollectiveEpilogueFwdINS6_IJS8_SA_S9_EEENS6_IJNS7_ILi1EEESI_SI_EEESC_SE_Li128ELb1ELb1ELb1ELb0EEENS1_36VarlenDynamicPersistentTileSchedulerILi128ELi48ELi128ELi128ELb1ELb1ELb0ELb0ELb1ELb1EEEEEEEEEvNT_6ParamsE,"a",@progbits
	.sectionflags	@""
	.align	4
.nv.constant0._ZN7cutlass13device_kernelIN5flash19enable_sm80_to_sm89INS1_16FlashAttnFwdSm80INS1_25CollectiveMainloopFwdSm80ILi4ELi1ELb0EN4cute5tupleIJNS5_1CILi128EEENS7_ILi48EEENS7_ILi96EEEEEELi96ENS_10bfloat16_tEfNS_4arch4Sm80ELb0ELb0ELb0ELb1ELb0ELb1ELb1ELb1EEENS1_21CollectiveEpilogueFwdINS6_IJS8_SA_S9_EEENS6_IJNS7_ILi1EEESI_SI_EEESC_SE_Li128ELb1ELb1ELb1ELb0EEENS1_36VarlenDynamicPersistentTileSchedulerILi128ELi48ELi128ELi128ELb1ELb1ELb0ELb0ELb1ELb1EEEEEEEEEvNT_6ParamsE:
	.zero		1432


//--------------------- .nv.constant0._ZN7cutlass13device_kernelIN5flash19enable_sm80_to_sm89INS1_16FlashAttnFwdSm80INS1_25CollectiveMainloopFwdSm80ILi4ELi1ELb0EN4cute5tupleIJNS5_1CILi128EEENS7_ILi48EEENS7_ILi96EEEEEELi96ENS_10bfloat16_tEfNS_4arch4Sm80ELb0ELb1ELb0ELb0ELb0ELb0ELb1ELb1EEENS1_21CollectiveEpilogueFwdINS6_IJS8_SA_S9_EEENS6_IJNS7_ILi1EEESI_SI_EEESC_SE_Li128ELb0ELb1ELb1ELb0EEENS1_19SingleTileSchedulerILb0ELb1ELb1ELi128EEEEEEEEEvNT_6ParamsE --------------------------
	.section	.nv.constant0._ZN7cutlass13device_kernelIN5flash19enable_sm80_to_sm89INS1_16FlashAttnFwdSm80INS1_25CollectiveMainloopFwdSm80ILi4ELi1ELb0EN4cute5tupleIJNS5_1CILi128EEENS7_ILi48EEENS7_ILi96EEEEEELi96ENS_10bfloat16_tEfNS_4arch4Sm80ELb0ELb1ELb0ELb0ELb0ELb0ELb1ELb1EEENS1_21CollectiveEpilogueFwdINS6_IJS8_SA_S9_EEENS6_IJNS7_ILi1EEESI_SI_EEESC_SE_Li128ELb0ELb1ELb1ELb0EEENS1_19SingleTileSchedulerILb0ELb1ELb1ELi128EEEEEEEEEvNT_6ParamsE,"a",@progbits
	.sectionflags	@""
	.align	4
.nv.constant0._ZN7cutlass13device_kernelIN5flash19enable_sm80_to_sm89INS1_16FlashAttnFwdSm80INS1_25CollectiveMainloopFwdSm80ILi4ELi1ELb0EN4cute5tupleIJNS5_1CILi128EEENS7_ILi48EEENS7_ILi96EEEEEELi96ENS_10bfloat16_tEfNS_4arch4Sm80ELb0ELb1ELb0ELb0ELb0ELb0ELb1ELb1EEENS1_21CollectiveEpilogueFwdINS6_IJS8_SA_S9_EEENS6_IJNS7_ILi1EEESI_SI_EEESC_SE_Li128ELb0ELb1ELb1ELb0EEENS1_19SingleTileSchedulerILb0ELb1ELb1ELi128EEEEEEEEEvNT_6ParamsE:
	.zero		1400


//--------------------- .nv.constant0._ZN7cutlass13device_kernelIN5flash19enable_sm80_to_sm89INS1_16FlashAttnFwdSm80INS1_25CollectiveMainloopFwdSm80ILi4ELi1ELb0EN4cute5tupleIJNS5_1CILi128EEENS7_ILi48EEENS7_ILi96EEEEEELi96ENS_10bfloat16_tEfNS_4arch4Sm80ELb0ELb1ELb0ELb1ELb0ELb0ELb1ELb1EEENS1_21CollectiveEpilogueFwdINS6_IJS8_SA_S9_EEENS6_IJNS7_ILi1EEESI_SI_EEESC_SE_Li128ELb1ELb1ELb1ELb0EEENS1_36VarlenDynamicPersistentTileSchedulerILi128ELi48ELi128ELi128ELb1ELb1ELb0ELb1ELb0ELb1EEEEEEEEEvNT_6ParamsE --------------------------
	.section	.nv.constant0._ZN7cutlass13device_kernelIN5flash19enable_sm80_to_sm89INS1_16FlashAttnFwdSm80INS1_25CollectiveMainloopFwdSm80ILi4ELi1ELb0EN4cute5tupleIJNS5_1CILi128EEENS7_ILi48EEENS7_ILi96EEEEEELi96ENS_10bfloat16_tEfNS_4arch4Sm80ELb0ELb1ELb0ELb1ELb0ELb0ELb1ELb1EEENS1_21CollectiveEpilogueFwdINS6_IJS8_SA_S9_EEENS6_IJNS7_ILi1EEESI_SI_EEESC_SE_Li128ELb1ELb1ELb1ELb0EEENS1_36VarlenDynamicPersistentTileSchedulerILi128ELi48ELi128ELi128ELb1ELb1ELb0ELb1ELb0ELb1EEEEEEEEEvNT_6ParamsE,"a",@progbits
	.sectionflags	@""
	.align	4
.nv.constant0._ZN7cutlass13device_kernelIN5flash19enable_sm80_to_sm89INS1_16FlashAttnFwdSm80INS1_25CollectiveMainloopFwdSm80ILi4ELi1ELb0EN4cute5tupleIJNS5_1CILi128EEENS7_ILi48EEENS7_ILi96EEEEEELi96ENS_10bfloat16_tEfNS_4arch4Sm80ELb0ELb1ELb0ELb1ELb0ELb0ELb1ELb1EEENS1_21CollectiveEpilogueFwdINS6_IJS8_SA_S9_EEENS6_IJNS7_ILi1EEESI_SI_EEESC_SE_Li128ELb1ELb1ELb1ELb0EEENS1_36VarlenDynamicPersistentTileSchedulerILi128ELi48ELi128ELi128ELb1ELb1ELb0ELb1ELb0ELb1EEEEEEEEEvNT_6ParamsE:
	.zero		1432


//--------------------- .nv.constant0._ZN7cutlass13device_kernelIN5flash19enable_sm80_to_sm89INS1_16FlashAttnFwdSm80INS1_25CollectiveMainloopFwdSm80ILi4ELi1ELb0EN4cute5tupleIJNS5_1CILi128EEENS7_ILi48EEENS7_ILi96EEEEEELi96ENS_10bfloat16_tEfNS_4arch4Sm80ELb0ELb1ELb0ELb1ELb0ELb1ELb1ELb1EEENS1_21CollectiveEpilogueFwdINS6_IJS8_SA_S9_EEENS6_IJNS7_ILi1EEESI_SI_EEESC_SE_Li128ELb1ELb1ELb1ELb0EEENS1_36VarlenDynamicPersistentTileSchedulerILi128ELi48ELi128ELi128ELb1ELb1ELb0ELb1ELb0ELb1EEEEEEEEEvNT_6ParamsE --------------------------
	.section	.nv.constant0._ZN7cutlass13device_kernelIN5flash19enable_sm80_to_sm89INS1_16FlashAttnFwdSm80INS1_25CollectiveMainloopFwdSm80ILi4ELi1ELb0EN4cute5tupleIJNS5_1CILi128EEENS7_ILi48EEENS7_ILi96EEEEEELi96ENS_10bfloat16_tEfNS_4arch4Sm80ELb0ELb1ELb0ELb1ELb0ELb1ELb1ELb1EEENS1_21CollectiveEpilogueFwdINS6_IJS8_SA_S9_EEENS6_IJNS7_ILi1EEESI_SI_EEESC_SE_Li128ELb1ELb1ELb1ELb0EEENS1_36VarlenDynamicPersistentTileSchedulerILi128ELi48ELi128ELi128ELb1ELb1ELb0ELb1ELb0ELb1EEEEEEEEEvNT_6ParamsE,"a",@progbits
	.sectionflags	@""
	.align	4
.nv.constant0._ZN7cutlass13device_kernelIN5flash19enable_sm80_to_sm89INS1_16FlashAttnFwdSm80INS1_25CollectiveMainloopFwdSm80ILi4ELi1ELb0EN4cute5tupleIJNS5_1CILi128EEENS7_ILi48EEENS7_ILi96EEEEEELi96ENS_10bfloat16_tEfNS_4arch4Sm80ELb0ELb1ELb0ELb1ELb0ELb1ELb1ELb1EEENS1_21CollectiveEpilogueFwdINS6_IJS8_SA_S9_EEENS6_IJNS7_ILi1EEESI_SI_EEESC_SE_Li128ELb1ELb1ELb1ELb0EEENS1_36VarlenDynamicPersistentTileSchedulerILi128ELi48ELi128ELi128ELb1ELb1ELb0ELb1ELb0ELb1EEEEEEEEEvNT_6ParamsE:
	.zero		1432


//--------------------- .nv.constant0._ZN7cutlass13device_kernelIN5flash19enable_sm80_to_sm89INS1_16FlashAttnFwdSm80INS1_25CollectiveMainloopFwdSm80ILi4ELi1ELb0EN4cute5tupleIJNS5_1CILi128EEENS7_ILi64EEENS7_ILi96EEEEEELi96ENS_10bfloat16_tEfNS_4arch4Sm80ELb1ELb0ELb0ELb0ELb0ELb0ELb1ELb1EEENS1_21CollectiveEpilogueFwdINS6_IJS8_SA_S9_EEENS6_IJNS7_ILi1EEESI_SI_EEESC_SE_Li128ELb0ELb1ELb1ELb0EEENS1_30DynamicPersistentTileSchedulerILi128ELi128ELb1ELb1ELb0EEEEEEEEEvNT_6ParamsE --------------------------
	.section	.nv.constant0._ZN7cutlass13device_kernelIN5flash19enable_sm80_to_sm89INS1_16FlashAttnFwdSm80INS1_25CollectiveMainloopFwdSm80ILi4ELi1ELb0EN4cute5tupleIJNS5_1CILi128EEENS7_ILi64EEENS7_ILi96EEEEEELi96ENS_10bfloat16_tEfNS_4arch4Sm80ELb1ELb0ELb0ELb0ELb0ELb0ELb1ELb1EEENS1_21CollectiveEpilogueFwdINS6_IJS8_SA_S9_EEENS6_IJNS7_ILi1EEESI_SI_EEESC_SE_Li128ELb0ELb1ELb1ELb0EEENS1_30DynamicPersistentTileSchedulerILi128ELi128ELb1ELb1ELb0EEEEEEEEEvNT_6ParamsE,"a",@progbits
	.sectionflags	@""
	.align	4
.nv.constant0._ZN7cutlass13device_kernelIN5flash19enable_sm80_to_sm89INS1_16FlashAttnFwdSm80INS1_25CollectiveMainloopFwdSm80ILi4ELi1ELb0EN4cute5tupleIJNS5_1CILi128EEENS7_ILi64EEENS7_ILi96EEEEEELi96ENS_10bfloat16_tEfNS_4arch4Sm80ELb1ELb0ELb0ELb0ELb0ELb0ELb1ELb1EEENS1_21CollectiveEpilogueFwdINS6_IJS8_SA_S9_EEENS6_IJNS7_ILi1EEESI_SI_EEESC_SE_Li128ELb0ELb1ELb1ELb0EEENS1_30DynamicPersistentTileSchedulerILi128ELi128ELb1ELb1ELb0EEEEEEEEEvNT_6ParamsE:
	.zero		1416


//--------------------- .nv.constant0._ZN7cutlass13device_kernelIN5flash19enable_sm80_to_sm89INS1_16FlashAttnFwdSm80INS1_25CollectiveMainloopFwdSm80ILi4ELi1ELb0EN4cute5tupleIJNS5_1CILi128EEENS7_ILi48EEENS7_ILi96EEEEEELi96ENS_10bfloat16_tEfNS_4arch4Sm80ELb1ELb0ELb0ELb1ELb0ELb0ELb1ELb1EEENS1_21CollectiveEpilogueFwdINS6_IJS8_SA_S9_EEENS6_IJNS7_ILi1EEESI_SI_EEESC_SE_Li128ELb1ELb1ELb1ELb0EEENS1_36VarlenDynamicPersistentTileSchedulerILi128ELi48ELi128ELi128ELb1ELb1ELb0ELb1ELb1ELb1EEEEEEEEEvNT_6ParamsE --------------------------
	.section	.nv.constant0._ZN7cutlass13device_kernelIN5flash19enable_sm80_to_sm89INS1_16FlashAttnFwdSm80INS1_25CollectiveMainloopFwdSm80ILi4ELi1ELb0EN4cute5tupleIJNS5_1CILi128EEENS7_ILi48EEENS7_ILi96EEEEEELi96ENS_10bfloat16_tEfNS_4arch4Sm80ELb1ELb0ELb0ELb1ELb0ELb0ELb1ELb1EEENS1_21CollectiveEpilogueFwdINS6_IJS8_SA_S9_EEENS6_IJNS7_ILi1EEESI_SI_EEESC_SE_Li128ELb1ELb1ELb1ELb0EEENS1_36VarlenDynamicPersistentTileSchedulerILi128ELi48ELi128ELi128ELb1ELb1ELb0ELb1ELb1ELb1EEEEEEEEEvNT_6ParamsE,"a",@progbits
	.sectionflags	@""
	.align	4
.nv.constant0._ZN7cutlass13device_kernelIN5flash19enable_sm80_to_sm89INS1_16FlashAttnFwdSm80INS1_25CollectiveMainloopFwdSm80ILi4ELi1ELb0EN4cute5tupleIJNS5_1CILi128EEENS7_ILi48EEENS7_ILi96EEEEEELi96ENS_10bfloat16_tEfNS_4arch4Sm80ELb1ELb0ELb0ELb1ELb0ELb0ELb1ELb1EEENS1_21CollectiveEpilogueFwdINS6_IJS8_SA_S9_EEENS6_IJNS7_ILi1EEESI_SI_EEESC_SE_Li128ELb1ELb1ELb1ELb0EEENS1_36VarlenDynamicPersistentTileSchedulerILi128ELi48ELi128ELi128ELb1ELb1ELb0ELb1ELb1ELb1EEEEEEEEEvNT_6ParamsE:
	.zero		1432


//--------------------- .nv.constant0._ZN7cutlass13device_kernelIN5flash19enable_sm80_to_sm89INS1_16FlashAttnFwdSm80INS1_25CollectiveMainloopFwdSm80ILi4ELi1ELb0EN4cute5tupleIJNS5_1CILi128EEENS7_ILi48EEENS7_ILi96EEEEEELi96ENS_10bfloat16_tEfNS_4arch4Sm80ELb1ELb0ELb0ELb1ELb0ELb1ELb1ELb1EEENS1_21CollectiveEpilogueFwdINS6_IJS8_SA_S9_EEENS6_IJNS7_ILi1EEESI_SI_EEESC_SE_Li128ELb1ELb1ELb1ELb0EEENS1_36VarlenDynamicPersistentTileSchedulerILi128ELi48ELi128ELi128ELb1ELb1ELb0ELb1ELb1ELb1EEEEEEEEEvNT_6ParamsE --------------------------
	.section	.nv.constant0._ZN7cutlass13device_kernelIN5flash19enable_sm80_to_sm89INS1_16FlashAttnFwdSm80INS1_25CollectiveMainloopFwdSm80ILi4ELi1ELb0EN4cute5tupleIJNS5_1CILi128EEENS7_ILi48EEENS7_ILi96EEEEEELi96ENS_10bfloat16_tEfNS_4arch4Sm80ELb1ELb0ELb0ELb1ELb0ELb1ELb1ELb1EEENS1_21CollectiveEpilogueFwdINS6_IJS8_SA_S9_EEENS6_IJNS7_ILi1EEESI_SI_EEESC_SE_Li128ELb1ELb1ELb1ELb0EEENS1_36VarlenDynamicPersistentTileSchedulerILi128ELi48ELi128ELi128ELb1ELb1ELb0ELb1ELb1ELb1EEEEEEEEEvNT_6ParamsE,"a",@progbits
	.sectionflags	@""
	.align	4
.nv.constant0._ZN7cutlass13device_kernelIN5flash19enable_sm80_to_sm89INS1_16FlashAttnFwdSm80INS1_25CollectiveMainloopFwdSm80ILi4ELi1ELb0EN4cute5tupleIJNS5_1CILi128EEENS7_ILi48EEENS7_ILi96EEEEEELi96ENS_10bfloat16_tEfNS_4arch4Sm80ELb1ELb0ELb0ELb1ELb0ELb1ELb1ELb1EEENS1_21CollectiveEpilogueFwdINS6_IJS8_SA_S9_EEENS6_IJNS7_ILi1EEESI_SI_EEESC_SE_Li128ELb1ELb1ELb1ELb0EEENS1_36VarlenDynamicPersistentTileSchedulerILi128ELi48ELi128ELi128ELb1ELb1ELb0ELb1ELb1ELb1EEEEEEEEEvNT_6ParamsE:
	.zero		1432


//--------------------- .text._ZN7cutlass13device_kernelIN5flash19enable_sm80_to_sm89INS1_16FlashAttnFwdSm80INS1_25CollectiveMainloopFwdSm80ILi4ELi1ELb0EN4cute5tupleIJNS5_1CILi128EEENS7_ILi64EEENS7_ILi96EEEEEELi96ENS_10bfloat16_tEfNS_4arch4Sm80ELb0ELb0ELb0ELb0ELb0ELb0ELb1ELb1EEENS1_21CollectiveEpilogueFwdINS6_IJS8_SA_S9_EEENS6_IJNS7_ILi1EEESI_SI_EEESC_SE_Li128ELb0ELb1ELb1ELb0EEENS1_19SingleTileSchedulerILb0ELb1ELb1ELi128EEEEEEEEEvNT_6ParamsE --------------------------
	.section	.text._ZN7cutlass13device_kernelIN5flash19enable_sm80_to_sm89INS1_16FlashAttnFwdSm80INS1_25CollectiveMainloopFwdSm80ILi4ELi1ELb0EN4cute5tupleIJNS5_1CILi128EEENS7_ILi64EEENS7_ILi96EEEEEELi96ENS_10bfloat16_tEfNS_4arch4Sm80ELb0ELb0ELb0ELb0ELb0ELb0ELb1ELb1EEENS1_21CollectiveEpilogueFwdINS6_IJS8_SA_S9_EEENS6_IJNS7_ILi1EEESI_SI_EEESC_SE_Li128ELb0ELb1ELb1ELb0EEENS1_19SingleTileSchedulerILb0ELb1ELb1ELi128EEEEEEEEEvNT_6ParamsE,"ax",@progbits
	.sectioninfo	@"SHI_REGISTERS=255"
	.align	128
.text._ZN7cutlass13device_kernelIN5flash19enable_sm80_to_sm89INS1_16FlashAttnFwdSm80INS1_25CollectiveMainloopFwdSm80ILi4ELi1ELb0EN4cute5tupleIJNS5_1CILi128EEENS7_ILi64EEENS7_ILi96EEEEEELi96ENS_10bfloat16_tEfNS_4arch4Sm80ELb0ELb0ELb0ELb0ELb0ELb0ELb1ELb1EEENS1_21CollectiveEpilogueFwdINS6_IJS8_SA_S9_EEENS6_IJNS7_ILi1EEESI_SI_EEESC_SE_Li128ELb0ELb1ELb1ELb0EEENS1_19SingleTileSchedulerILb0ELb1ELb1ELi128EEEEEEEEEvNT_6ParamsE:
        .type           _ZN7cutlass13device_kernelIN5flash19enable_sm80_to_sm89INS1_16FlashAttnFwdSm80INS1_25CollectiveMainloopFwdSm80ILi4ELi1ELb0EN4cute5tupleIJNS5_1CILi128EEENS7_ILi64EEENS7_ILi96EEEEEELi96ENS_10bfloat16_tEfNS_4arch4Sm80ELb0ELb0ELb0ELb0ELb0ELb0ELb1ELb1EEENS1_21CollectiveEpilogueFwdINS6_IJS8_SA_S9_EEENS6_IJNS7_ILi1EEESI_SI_EEESC_SE_Li128ELb0ELb1ELb1ELb0EEENS1_19SingleTileSchedulerILb0ELb1ELb1ELi128EEEEEEEEEvNT_6ParamsE,@function
        .size           _ZN7cutlass13device_kernelIN5flash19enable_sm80_to_sm89INS1_16FlashAttnFwdSm80INS1_25CollectiveMainloopFwdSm80ILi4ELi1ELb0EN4cute5tupleIJNS5_1CILi128EEENS7_ILi64EEENS7_ILi96EEEEEELi96ENS_10bfloat16_tEfNS_4arch4Sm80ELb0ELb0ELb0ELb0ELb0ELb0ELb1ELb1EEENS1_21CollectiveEpilogueFwdINS6_IJS8_SA_S9_EEENS6_IJNS7_ILi1EEESI_SI_EEESC_SE_Li128ELb0ELb1ELb1ELb0EEENS1_19SingleTileSchedulerILb0ELb1ELb1ELi128EEEEEEEEEvNT_6ParamsE,(.L_x_1424 - _ZN7cutlass13device_kernelIN5flash19enable_sm80_to_sm89INS1_16FlashAttnFwdSm80INS1_25CollectiveMainloopFwdSm80ILi4ELi1ELb0EN4cute5tupleIJNS5_1CILi128EEENS7_ILi64EEENS7_ILi96EEEEEELi96ENS_10bfloat16_tEfNS_4arch4Sm80ELb0ELb0ELb0ELb0ELb0ELb0ELb1ELb1EEENS1_21CollectiveEpilogueFwdINS6_IJS8_SA_S9_EEENS6_IJNS7_ILi1EEESI_SI_EEESC_SE_Li128ELb0ELb1ELb1ELb0EEENS1_19SingleTileSchedulerILb0ELb1ELb1ELi128EEEEEEEEEvNT_6ParamsE)
        .other          _ZN7cutlass13device_kernelIN5flash19enable_sm80_to_sm89INS1_16FlashAttnFwdSm80INS1_25CollectiveMainloopFwdSm80ILi4ELi1ELb0EN4cute5tupleIJNS5_1CILi128EEENS7_ILi64EEENS7_ILi96EEEEEELi96ENS_10bfloat16_tEfNS_4arch4Sm80ELb0ELb0ELb0ELb0ELb0ELb0ELb1ELb1EEENS1_21CollectiveEpilogueFwdINS6_IJS8_SA_S9_EEENS6_IJNS7_ILi1EEESI_SI_EEESC_SE_Li128ELb0ELb1ELb1ELb0EEENS1_19SingleTileSchedulerILb0ELb1ELb1ELi128EEEEEEEEEvNT_6ParamsE,@"STO_CUDA_ENTRY STV_DEFAULT"
_ZN7cutlass13device_kernelIN5flash19enable_sm80_to_sm89INS1_16FlashAttnFwdSm80INS1_25CollectiveMainloopFwdSm80ILi4ELi1ELb0EN4cute5tupleIJNS5_1CILi128EEENS7_ILi64EEENS7_ILi96EEEEEELi96ENS_10bfloat16_tEfNS_4arch4Sm80ELb0ELb0ELb0ELb0ELb0ELb0ELb1ELb1EEENS1_21CollectiveEpilogueFwdINS6_IJS8_SA_S9_EEENS6_IJNS7_ILi1EEESI_SI_EEESC_SE_Li128ELb0ELb1ELb1ELb0EEENS1_19SingleTileSchedulerILb0ELb1ELb1ELi128EEEEEEEEEvNT_6ParamsE:
[----:B------:R-:W-:-:S03]  /*0000*/  MOV R1, c[0x0][0x28] ;  /* 0x00000a0000017a02 */ /* 0x000fc60000000f00 */
[----:B------:R-:W1:Y:S01]  /*0010*/  S2R R172, SR_TID.X ;  /* 0x0000000000ac7919 */ /* 0x000e620000002100 */
[----:B------:R-:W-:-:S03]  /*0020*/  IADD3 R1, R1, -0x38, RZ ;  /* 0xffffffc801017810 */ /* 0x000fc60007ffe0ff */
[----:B------:R-:W2:Y:S04]  /*0030*/  S2R R2, SR_CTAID.Y ;  /* 0x0000000000027919 */ /* 0x000ea80000002600 */
[----:B------:R-:W3:Y:S01]  /*0040*/  S2R R28, SR_CTAID.Z ;  /* 0x00000000001c7919 */ /* 0x000ee20000002700 */
[----:B-1----:R-:W-:-:S06]  /*0050*/  SHF.R.U32.HI R0, RZ, 0x5, R172 ;  /* 0x00000005ff007819 */ /* 0x002fcc00000116ac */
[----:B------:R-:W1:Y:S02]  /*0060*/  SHFL.IDX PT, R0, R0, RZ, 0x1f ;  /* 0x00001fff00007589 */ /* 0x000e6400000e0000 */
[----:B-1----:R-:W-:-:S13]  /*0070*/  ISETP.NE.AND P0, PT, R0, RZ, PT ;  /* 0x000000ff0000720c */ /* 0x002fda0003f05270 */
[----:B------:R-:W-:Y:S05]  /*0080*/  @!P0 BRA `(.L_x_0) ;  /* 0x0000008000008947 */ /* 0x000fea0003800000 */
[----:B--23--:R1:W-:Y:S01]  /*0090*/  STL [R1+0x30], R2 ;  /* 0x0000300201007387 */ /* 0x00c3e20000100800 */
[----:B------:R-:W-:-:S04]  /*00a0*/  MOV R0, c[0x0][0x550] ;  /* 0x0001540000007a02 */ /* 0x000fc80000000f00 */
[----:B------:R-:W-:-:S13]  /*00b0*/  ISETP.NE.AND P0, PT, R0, 0x1, PT ;  /* 0x000000010000780c */ /* 0x000fda0003f05270 */
[----:B------:R-:W-:Y:S05]  /*00c0*/  @!P0 BRA `(.L_x_1) ;  /* 0x000000a000008947 */ /* 0x000fea0003800000 */
[----:B------:R-:W-:-:S05]  /*00d0*/  IMAD.HI.U32 R0, R2, c[0x0][0x554], RZ ;  /* 0x0001550002007a27 */ /* 0x000fca00078e00ff */
[----:B------:R-:W-:-:S05]  /*00e0*/  SHF.R.U32.HI R0, RZ, c[0x0][0x558], R0 ;  /* 0x00015600ff007a19 */ /* 0x000fca0000011600 */
[----:B------:R2:W-:Y:S01]  /*00f0*/  STL [R1+0x30], R0 ;  /* 0x0000300001007387 */ /* 0x0005e20000100800 */
[----:B------:R-:W-:Y:S05]  /*0100*/  BRA `(.L_x_1) ;  /* 0x0000006000007947 */ /* 0x000fea0003800000 */
.L_x_0:
[----:B--23--:R-:W-:Y:S01]  /*0110*/  IMAD.MOV.U32 R0, RZ, RZ, c[0x0][0x550] ;  /* 0x00015400ff007624 */ /* 0x00cfe200078e00ff */
[----:B------:R-:W-:-:S04]  /*0120*/  MOV R3, R2 ;  /* 0x0000000200037202 */ /* 0x000fc80000000f00 */
[----:B------:R-:W-:-:S13]  /*0130*/  ISETP.NE.AND P0, PT, R0, 0x1, PT ;  /* 0x000000010000780c */ /* 0x000fda0003f05270 */
[----:B------:R-:W-:-:S05]  /*0140*/  @P0 IMAD.HI.U32 R0, R2, c[0x0][0x554], RZ ;  /* 0x0001550002000a27 */ /* 0x000fca00078e00ff */
[----:B------:R-:W-:-:S05]  /*0150*/  @P0 SHF.R.U32.HI R3, RZ, c[0x0][0x558], R0 ;  /* 0x00015600ff030a19 */ /* 0x000fca0000011600 */
[----:B------:R1:W-:Y:S02]  /*0160*/  STL [R1+0x30], R3 ;  /* 0x0000300301007387 */ /* 0x0003e40000100800 */
.L_x_1:
[----:B------:R-:W3:Y:S01]  /*0170*/  LDL R22, [R1+0x30] ;  /* 0x0000300001167983 */ /* 0x000ee20000100800 */
[----:B------:R-:W-:Y:S02]  /*0180*/  ISETP.GE.AND P0, PT, R28, RZ, PT ;  /* 0x000000ff1c00720c */ /* 0x000fe40003f06270 */
[----:B--23--:R-:W-:-:S05]  /*0190*/  IADD3 R0, -R22, RZ, RZ ;  /* 0x000000ff16007210 */ /* 0x00cfca0007ffe1ff */
[----:B------:R-:W-:-:S06]  /*01a0*/  IMAD R10, R0, c[0x0][0x550], R2 ;  /* 0x00015400000a7a24 */ /* 0x000fcc00078e0202 */
[----:B------:R-:W-:Y:S05]  /*01b0*/  @!P0 EXIT ;  /* 0x000000000000894d */ /* 0x000fea0003800000 */
[----:B-1----:R-:W-:-:S05]  /*01c0*/  IMAD.MOV.U32 R3, RZ, RZ, c[0x0][0x1d0] ;  /* 0x00007400ff037624 */ /* 0x002fca00078e00ff */
[C---:B------:R-:W-:Y:S02]  /*01d0*/  ISETP.GE.AND P0, PT, R3.reuse, 0x1, PT ;  /* 0x000000010300780c */ /* 0x040fe40003f06270 */
[----:B------:R-:W-:-:S04]  /*01e0*/  IADD3 R2, R3, 0x3f, RZ ;  /* 0x0000003f03027810 */ /* 0x000fc80007ffe0ff */
[----:B------:R-:W-:-:S04]  /*01f0*/  SHF.R.S32.HI R0, RZ, 0x1f, R2 ;  /* 0x0000001fff007819 */ /* 0x000fc80000011402 */
[----:B------:R-:W-:Y:S01]  /*0200*/  LEA.HI R2, R0, R2, RZ, 0x6 ;  /* 0x0000000200027211 */ /* 0x000fe200078f30ff */
[----:B------:R-:W-:-:S03]  /*0210*/  IMAD.MOV.U32 R0, RZ, RZ, RZ ;  /* 0x000000ffff007224 */ /* 0x000fc600078e00ff */
[----:B------:R-:W-:Y:S01]  /*0220*/  SHF.R.S32.HI R11, RZ, 0x6, R2 ;  /* 0x00000006ff0b7819 */ /* 0x000fe20000011402 */
[----:B------:R-:W-:Y:S05]  /*0230*/  @!P0 BRA `(.L_x_2) ;  /* 0x0000020000008947 */ /* 0x000fea0003800000 */
[----:B------:R-:W-:-:S04]  /*0240*/  SHF.R.U32.HI R0, RZ, 0x10, R10 ;  /* 0x00000010ff007819 */ /* 0x000fc8000001160a */
[----:B------:R-:W-:-:S04]  /*0250*/  ISETP.NE.AND P0, PT, R0, RZ, PT ;  /* 0x000000ff0000720c */ /* 0x000fc80003f05270 */
[----:B------:R-:W-:-:S04]  /*0260*/  SEL R5, R0, c[0x0][0x338], P0 ;  /* 0x0000ce0000057a07 */ /* 0x000fc80000000000 */
[----:B------:R-:W-:Y:S02]  /*0270*/  IABS R0, R5 ;  /* 0x0000000500007213 */ /* 0x000fe40000000000 */
[----:B------:R-:W-:-:S03]  /*0280*/  IADD3 R7, R11, -0x1, R5 ;  /* 0xffffffff0b077810 */ /* 0x000fc60007ffe005 */
[----:B------:R-:W-:Y:S01]  /*0290*/  IMAD.MOV.U32 R4, RZ, RZ, R0 ;  /* 0x000000ffff047224 */ /* 0x000fe200078e0000 */
[----:B------:R-:W-:-:S03]  /*02a0*/  IABS R9, R7 ;  /* 0x0000000700097213 */ /* 0x000fc60000000000 */
[----:B------:R-:W1:Y:S08]  /*02b0*/  I2F.RP R2, R4 ;  /* 0x0000000400027306 */ /* 0x000e700000209400 */
[----:B-1----:R-:W1:Y:S02]  /*02c0*/  MUFU.RCP R2, R2 ;  /* 0x0000000200027308 */ /* 0x002e640000001000 */
[----:B-1----:R-:W-:-:S06]  /*02d0*/  IADD3 R2, R2, 0xffffffe, RZ ;  /* 0x0ffffffe02027810 */ /* 0x002fcc0007ffe0ff */
[----:B------:R-:W1:Y:S02]  /*02e0*/  F2I.FTZ.U32.TRUNC.NTZ R3, R2 ;  /* 0x0000000200037305 */ /* 0x000e64000021f000 */
[----:B-1----:R-:W-:Y:S02]  /*02f0*/  IMAD.MOV R0, RZ, RZ, -R3 ;  /* 0x000000ffff007224 */ /* 0x002fe400078e0a03 */
[----:B------:R-:W-:Y:S02]  /*0300*/  IMAD.MOV.U32 R2, RZ, RZ, RZ ;  /* 0x000000ffff027224 */ /* 0x000fe400078e00ff */
[----:B------:R-:W-:Y:S01]  /*0310*/  IMAD.MOV.U32 R6, RZ, RZ, R0 ;  /* 0x000000ffff067224 */ /* 0x000fe200078e0000 */
[----:B------:R-:W-:-:S03]  /*0320*/  IABS R0, R5 ;  /* 0x0000000500007213 */ /* 0x000fc60000000000 */
[----:B------:R-:W-:Y:S02]  /*0330*/  IMAD R6, R6, R4, RZ ;  /* 0x0000000406067224 */ /* 0x000fe400078e02ff */
[----:B------:R-:W-:Y:S02]  /*0340*/  IMAD.MOV R8, RZ, RZ, -R0 ;  /* 0x000000ffff087224 */ /* 0x000fe400078e0a00 */
[----:B------:R-:W-:-:S04]  /*0350*/  IMAD.HI.U32 R0, R3, R6, R2 ;  /* 0x0000000603007227 */ /* 0x000fc800078e0002 */
[----:B------:R-:W-:Y:S02]  /*0360*/  IMAD.MOV.U32 R2, RZ, RZ, R9 ;  /* 0x000000ffff027224 */ /* 0x000fe400078e0009 */
[----:B------:R-:W-:Y:S02]  /*0370*/  IMAD.MOV.U32 R3, RZ, RZ, R8 ;  /* 0x000000ffff037224 */ /* 0x000fe400078e0008 */
[----:B------:R-:W-:-:S04]  /*0380*/  IMAD.HI.U32 R0, R0, R2, RZ ;  /* 0x0000000200007227 */ /* 0x000fc800078e00ff */
[----:B------:R-:W-:-:S05]  /*0390*/  IMAD R2, R0, R3, R2 ;  /* 0x0000000300027224 */ /* 0x000fca00078e0202 */
[----:B------:R-:W-:-:S13]  /*03a0*/  ISETP.GT.U32.AND P0, PT, R4, R2, PT ;  /* 0x000000020400720c */ /* 0x000fda0003f04070 */
[----:B------:R-:W-:Y:S01]  /*03b0*/  @!P0 IMAD.IADD R2, R2, 0x1, -R4 ;  /* 0x0000000102028824 */ /* 0x000fe200078e0a04 */
[----:B------:R-:W-:Y:S02]  /*03c0*/  @!P0 IADD3 R0, R0, 0x1, RZ ;  /* 0x0000000100008810 */ /* 0x000fe40007ffe0ff */
[----:B------:R-:W-:Y:S02]  /*03d0*/  ISETP.NE.AND P0, PT, R5, RZ, PT ;  /* 0x000000ff0500720c */ /* 0x000fe40003f05270 */
[----:B------:R-:W-:Y:S02]  /*03e0*/  ISETP.GE.U32.AND P2, PT, R2, R4, PT ;  /* 0x000000040200720c */ /* 0x000fe40003f46070 */
[----:B------:R-:W-:-:S04]  /*03f0*/  LOP3.LUT R2, R7, R5, RZ, 0x3c, !PT ;  /* 0x0000000507027212 */ /* 0x000fc800078e3cff */
[----:B------:R-:W-:-:S07]  /*0400*/  ISETP.GE.AND P1, PT, R2, RZ, PT ;  /* 0x000000ff0200720c */ /* 0x000fce0003f26270 */
[----:B------:R-:W-:-:S06]  /*0410*/  @P2 IADD3 R0, R0, 0x1, RZ ;  /* 0x0000000100002810 */ /* 0x000fcc0007ffe0ff */
[----:B------:R-:W-:Y:S01]  /*0420*/  @!P1 IMAD.MOV R0, RZ, RZ, -R0 ;  /* 0x000000ffff009224 */ /* 0x000fe200078e0a00 */
[----:B------:R-:W-:Y:S02]  /*0430*/  @!P0 LOP3.LUT R0, RZ, R5, RZ, 0x33, !PT ;  /* 0x00000005ff008212 */ /* 0x000fe400078e33ff */
.L_x_2:
[----:B------:R-:W-:Y:S01]  /*0440*/  LOP3.LUT R2, R10, 0xffff, RZ, 0xc0, !PT ;  /* 0x0000ffff0a027812 */ /* 0x000fe200078ec0ff */
[----:B------:R-:W-:Y:S01]  /*0450*/  ULDC.64 UR6, c[0x0][0x118] ;  /* 0x0000460000067ab9 */ /* 0x000fe20000000a00 */
[----:B------:R-:W-:Y:S01]  /*0460*/  PLOP3.LUT P4, PT, PT, PT, PT, 0x80, 0x0 ;  /* 0x000000000000781c */ /* 0x000fe20003f8f070 */
[----:B------:R-:W-:Y:S01]  /*0470*/  CS2R R20, SRZ ;  /* 0x0000000000147805 */ /* 0x000fe2000001ff00 */
[----:B------:R-:W-:Y:S01]  /*0480*/  CS2R R18, SRZ ;  /* 0x0000000000127805 */ /* 0x000fe2000001ff00 */
[----:B------:R-:W-:Y:S01]  /*0490*/  IMAD R184, R2, R0, RZ ;  /* 0x0000000002b87224 */ /* 0x000fe200078e02ff */
[----:B------:R-:W-:Y:S01]  /*04a0*/  CS2R R130, SRZ ;  /* 0x0000000000827805 */ /* 0x000fe2000001ff00 */
[----:B------:R-:W-:Y:S01]  /*04b0*/  CS2R R128, SRZ ;  /* 0x0000000000807805 */ /* 0x000fe2000001ff00 */
[----:B------:R-:W-:Y:S01]  /*04c0*/  CS2R R170, SRZ ;  /* 0x0000000000aa7805 */ /* 0x000fe2000001ff00 */
[----:B------:R-:W-:Y:S01]  /*04d0*/  IMAD.IADD R0, R184, 0x1, R0 ;  /* 0x00000001b8007824 */ /* 0x000fe200078e0200 */
[----:B------:R1:W-:Y:S01]  /*04e0*/  STL [R1+0x34], R184 ;  /* 0x000034b801007387 */ /* 0x0003e20000100800 */
[----:B------:R-:W-:Y:S01]  /*04f0*/  CS2R R168, SRZ ;  /* 0x0000000000a87805 */ /* 0x000fe2000001ff00 */
[----:B------:R-:W-:Y:S01]  /*0500*/  CS2R R126, SRZ ;  /* 0x00000000007e7805 */ /* 0x000fe2000001ff00 */
[----:B------:R-:W-:Y:S01]  /*0510*/  CS2R R124, SRZ ;  /* 0x00000000007c7805 */ /* 0x000fe2000001ff00 */
[----:B------:R-:W-:Y:S01]  /*0520*/  IMNMX R136, R11, R0, PT ;  /* 0x000000000b887217 */ /* 0x000fe20003800200 */
[----:B------:R-:W-:Y:S01]  /*0530*/  CS2R R166, SRZ ;  /* 0x0000000000a67805 */ /* 0x000fe2000001ff00 */
[----:B------:R-:W-:Y:S01]  /*0540*/  CS2R R164, SRZ ;  /* 0x0000000000a47805 */ /* 0x000fe2000001ff00 */
[----:B------:R-:W-:Y:S01]  /*0550*/  CS2R R118, SRZ ;  /* 0x0000000000767805 */ /* 0x000fe2000001ff00 */
[----:B------:R-:W-:Y:S01]  /*0560*/  ISETP.GT.AND P0, PT, R136, R184, PT ;  /* 0x000000b88800720c */ /* 0x000fe20003f04270 */
[----:B------:R-:W-:Y:S01]  /*0570*/  CS2R R116, SRZ ;  /* 0x0000000000747805 */ /* 0x000fe2000001ff00 */
        /* <DEDUP_REMOVED lines=38> */
[----:B------:R-:W-:Y:S05]  /*07e0*/  @!P0 BRA `(.L_x_3) ;  /* 0x00007ca000008947 */ /* 0x000fea0003800000 */
[----:B-1----:R-:W-:-:S04]  /*07f0*/  ISETP.NE.U32.AND P0, PT, RZ, c[0x0][0x340], PT ;  /* 0x0000d000ff007a0c */ /* 0x002fc80003f05070 */
[----:B------:R-:W-:-:S13]  /*0800*/  ISETP.NE.AND.EX P1, PT, RZ, c[0x0][0x344], PT, P0 ;  /* 0x0000d100ff007a0c */ /* 0x000fda0003f25300 */
[----:B------:R-:W-:-:S04]  /*0810*/  @P1 IMAD.MOV.U32 R2, RZ, RZ, 0x4 ;  /* 0x00000004ff021424 */ /* 0x000fc800078e00ff */
[----:B------:R-:W-:-:S05]  /*0820*/  @P1 IMAD.WIDE R2, R28, R2, c[0x0][0x340] ;  /* 0x0000d0001c021625 */ /* 0x000fca00078e0202 */
[----:B------:R1:W2:Y:S01]  /*0830*/  @P1 LDG.E R17, [R2.64] ;  /* 0x0000000602111981 */ /* 0x0002a2000c1e1900 */
[----:B------:R-:W-:Y:S01]  /*0840*/  SHF.R.S32.HI R25, RZ, 0x1f, R172 ;  /* 0x0000001fff197819 */ /* 0x000fe200000114ac */
[----:B------:R-:W-:Y:S01]  /*0850*/  IMAD.MOV.U32 R4, RZ, RZ, c[0x0][0x2c4] ;  /* 0x0000b100ff047624 */ /* 0x000fe200078e00ff */
[----:B------:R-:W-:Y:S01]  /*0860*/  SHF.R.S32.HI R16, RZ, 0x1f, R22 ;  /* 0x0000001fff107819 */ /* 0x000fe20000011416 */
[----:B------:R-:W3:Y:S01]  /*0870*/  S2R R29, SR_CTAID.X ;  /* 0x00000000001d7919 */ /* 0x000ee20000002500 */
[-C--:B------:R-:W-:Y:S01]  /*0880*/  LEA.HI R19, R25, R172.reuse, RZ, 0x2 ;  /* 0x000000ac19137211 */ /* 0x080fe200078f10ff */
[----:B------:R-:W-:Y:S01]  /*0890*/  ULDC UR5, c[0x0][0x2c4] ;  /* 0x0000b10000057ab9 */ /* 0x000fe20000000800 */
[----:B------:R-:W-:Y:S01]  /*08a0*/  ISETP.NE.AND P0, PT, R4, 0x1, PT ;  /* 0x000000010400780c */ /* 0x000fe20003f05270 */
[----:B------:R-:W-:Y:S01]  /*08b0*/  IMAD R0, R16, c[0x0][0x1b8], RZ ;  /* 0x00006e0010007a24 */ /* 0x000fe200078e02ff */
[----:B------:R-:W-:Y:S01]  /*08c0*/  LOP3.LUT R4, R19, 0xfffffffc, RZ, 0xc0, !PT ;  /* 0xfffffffc13047812 */ /* 0x000fe200078ec0ff */
[----:B------:R-:W-:Y:S01]  /*08d0*/  ULDC UR4, c[0x0][0x168] ;  /* 0x00005a0000047ab9 */ /* 0x000fe20000000800 */
[-C--:B------:R-:W-:Y:S01]  /*08e0*/  LEA.HI R26, R25, R172.reuse, RZ, 0x3 ;  /* 0x000000ac191a7211 */ /* 0x080fe200078f18ff */
[----:B------:R-:W-:Y:S01]  /*08f0*/  IMAD R0, R22, c[0x0][0x1bc], R0 ;  /* 0x00006f0016007a24 */ /* 0x000fe200078e0200 */
[----:B------:R-:W-:Y:S01]  /*0900*/  SHF.R.S32.HI R36, RZ, 0x2, R19 ;  /* 0x00000002ff247819 */ /* 0x000fe20000011413 */
[----:B------:R-:W-:Y:S01]  /*0910*/  UIMAD UR4, UR5, UR4, URZ ;  /* 0x00000004050472a4 */ /* 0x000fe2000f8e023f */
[----:B------:R-:W-:Y:S01]  /*0920*/  IADD3 R4, -R4, R172, RZ ;  /* 0x000000ac04047210 */ /* 0x000fe20007ffe1ff */
[----:B------:R-:W-:Y:S01]  /*0930*/  BSSY B0, `(.L_x_4) ;  /* 0x000007a000007945 */ /* 0x000fe20003800000 */
[----:B------:R-:W-:-:S02]  /*0940*/  SHF.R.S32.HI R24, RZ, 0x3, R26 ;  /* 0x00000003ff187819 */ /* 0x000fc4000001141a */
[----:B------:R-:W-:Y:S01]  /*0950*/  SHF.R.S32.HI R27, RZ, 0x1f, R28 ;  /* 0x0000001fff1b7819 */ /* 0x000fe2000001141c */
[C-C-:B------:R-:W-:Y:S01]  /*0960*/  IMAD R5, R4.reuse, 0x20, R36.reuse ;  /* 0x0000002004057824 */ /* 0x140fe200078e0224 */
[-C--:B------:R-:W-:Y:S01]  /*0970*/  LEA.HI R23, R25, R172.reuse, RZ, 0x4 ;  /* 0x000000ac19177211 */ /* 0x080fe200078f20ff */
[----:B------:R-:W-:Y:S01]  /*0980*/  IMAD.SHL.U32 R4, R4, 0x8, RZ ;  /* 0x0000000804047824 */ /* 0x000fe200078e00ff */
[----:B------:R-:W-:Y:S01]  /*0990*/  SHF.R.S32.HI R9, RZ, 0x1f, R36 ;  /* 0x0000001fff097819 */ /* 0x000fe20000011424 */
[----:B------:R-:W-:Y:S01]  /*09a0*/  IMAD R8, R27, c[0x0][0x1c0], RZ ;  /* 0x000070001b087a24 */ /* 0x000fe200078e02ff */
[----:B------:R-:W-:Y:S01]  /*09b0*/  LOP3.LUT R12, R23, 0xfffffff0, RZ, 0xc0, !PT ;  /* 0xfffffff0170c7812 */ /* 0x000fe200078ec0ff */
[----:B-1----:R-:W-:Y:S01]  /*09c0*/  IMAD.WIDE.U32 R2, R22, c[0x0][0x1b8], RZ ;  /* 0x00006e0016027a25 */ /* 0x002fe200078e00ff */
[----:B------:R-:W-:Y:S02]  /*09d0*/  LEA.HI R159, R25, R172, RZ, 0x5 ;  /* 0x000000ac199f7211 */ /* 0x000fe400078f28ff */
[----:B---3--:R-:W-:Y:S01]  /*09e0*/  LEA R11, R29, R5, 0x7 ;  /* 0x000000051d0b7211 */ /* 0x008fe200078e38ff */
[----:B------:R-:W-:Y:S01]  /*09f0*/  IMAD.IADD R3, R3, 0x1, R0 ;  /* 0x0000000103037824 */ /* 0x000fe200078e0200 */
[----:B------:R-:W-:Y:S01]  /*0a00*/  ISETP.GE.AND P5, PT, R4, c[0x0][0x1d4], PT ;  /* 0x0000750004007a0c */ /* 0x000fe20003fa6270 */
[----:B------:R-:W-:-:S02]  /*0a10*/  IMAD.SHL.U32 R0, R24, 0x40, RZ ;  /* 0x0000004018007824 */ /* 0x000fc400078e00ff */
[----:B------:R-:W-:Y:S01]  /*0a20*/  @P0 IMAD.HI.U32 R5, R11, c[0x0][0x2c8], RZ ;  /* 0x0000b2000b050a27 */ /* 0x000fe200078e00ff */
[----:B------:R-:W-:Y:S02]  /*0a30*/  SEL R37, RZ, 0x1, P5 ;  /* 0x00000001ff257807 */ /* 0x000fe40002800000 */
[----:B------:R-:W-:Y:S01]  /*0a40*/  LOP3.LUT R0, R0, 0xc0, RZ, 0xc0, !PT ;  /* 0x000000c000007812 */ /* 0x000fe200078ec0ff */
[C---:B------:R-:W-:Y:S02]  /*0a50*/  IMAD R8, R28.reuse, c[0x0][0x1c4], R8 ;  /* 0x000071001c087a24 */ /* 0x040fe400078e0208 */
[----:B------:R-:W-:Y:S01]  /*0a60*/  IMAD.WIDE.U32 R2, R28, c[0x0][0x1c0], R2 ;  /* 0x000070001c027a25 */ /* 0x000fe200078e0002 */
[----:B------:R-:W-:Y:S02]  /*0a70*/  LOP3.LUT R7, R0, 0x18, R4, 0xf8, !PT ;  /* 0x0000001800077812 */ /* 0x000fe400078ef804 */
[----:B------:R-:W-:Y:S01]  /*0a80*/  SHF.R.U32.HI R6, RZ, 0x3, R0 ;  /* 0x00000003ff067819 */ /* 0x000fe20000011600 */
[----:B------:R-:W-:Y:S01]  /*0a90*/  IMAD.MOV.U32 R0, RZ, RZ, R11 ;  /* 0x000000ffff007224 */ /* 0x000fe200078e000b */
[----:B------:R-:W-:Y:S01]  /*0aa0*/  @P0 SHF.R.U32.HI R0, RZ, c[0x0][0x2cc], R5 ;  /* 0x0000b300ff000a19 */ /* 0x000fe20000011605 */
[----:B------:R-:W-:Y:S01]  /*0ab0*/  IMAD.IADD R3, R3, 0x1, R8 ;  /* 0x0000000103037824 */ /* 0x000fe200078e0208 */
[----:B------:R-:W-:Y:S01]  /*0ac0*/  LOP3.LUT R224, R7, R6, RZ, 0x3c, !PT ;  /* 0x0000000607e07212 */ /* 0x000fe200078e3cff */
[----:B------:R-:W-:Y:S01]  /*0ad0*/  IMAD R7, R9, c[0x0][0x1e0], RZ ;  /* 0x0000780009077a24 */ /* 0x000fe200078e02ff */
[--C-:B------:R-:W-:Y:S01]  /*0ae0*/  SHF.R.S32.HI R10, RZ, 0x1f, R0.reuse ;  /* 0x0000001fff0a7819 */ /* 0x100fe20000011400 */
[----:B------:R-:W-:Y:S01]  /*0af0*/  IMAD.MOV R13, RZ, RZ, -R0 ;  /* 0x000000ffff0d7224 */ /* 0x000fe200078e0a00 */
[----:B------:R-:W-:Y:S01]  /*0b00*/  SHF.R.S32.HI R5, RZ, 0x1f, R4 ;  /* 0x0000001fff057819 */ /* 0x000fe20000011404 */
[----:B------:R-:W-:-:S04]  /*0b10*/  IMAD.WIDE.U32 R2, R0, c[0x0][0x1b0], R2 ;  /* 0x00006c0000027a25 */ /* 0x000fc800078e0002 */
[----:B------:R-:W-:Y:S02]  /*0b20*/  IMAD R10, R10, c[0x0][0x1b0], RZ ;  /* 0x00006c000a0a7a24 */ /* 0x000fe400078e02ff */
[----:B------:R-:W-:Y:S02]  /*0b30*/  IMAD R6, R9, c[0x0][0x208], RZ ;  /* 0x0000820009067a24 */ /* 0x000fe400078e02ff */
[----:B------:R-:W-:Y:S02]  /*0b40*/  IMAD R0, R0, c[0x0][0x1b4], R10 ;  /* 0x00006d0000007a24 */ /* 0x000fe400078e020a */
[----:B------:R-:W-:Y:S02]  /*0b50*/  IMAD R10, R13, c[0x0][0x2c4], R11 ;  /* 0x0000b1000d0a7a24 */ /* 0x000fe400078e020b */
[----:B------:R-:W-:Y:S01]  /*0b60*/  IMAD.IADD R18, R172, 0x1, -R12 ;  /* 0x00000001ac127824 */ /* 0x000fe200078e0a0c */
[----:B------:R-:W-:Y:S01]  /*0b70*/  IADD3 R3, R3, R0, RZ ;  /* 0x0000000003037210 */ /* 0x000fe20007ffe0ff */
[C---:B------:R-:W-:Y:S01]  /*0b80*/  IMAD R14, R36.reuse, c[0x0][0x1e4], R7 ;  /* 0x00007900240e7a24 */ /* 0x040fe200078e0207 */
[----:B------:R-:W-:Y:S01]  /*0b90*/  SHF.R.S32.HI R0, RZ, 0x1f, R10 ;  /* 0x0000001fff007819 */ /* 0x000fe2000001140a */
[----:B------:R-:W-:Y:S01]  /*0ba0*/  IMAD R15, R36, c[0x0][0x20c], R6 ;  /* 0x00008300240f7a24 */ /* 0x000fe200078e0206 */
[----:B------:R-:W-:Y:S01]  /*0bb0*/  LEA.HI R20, R18, R18, RZ, 0x1 ;  /* 0x0000001212147211 */ /* 0x000fe200078f08ff */
[----:B------:R-:W-:-:S03]  /*0bc0*/  IMAD.WIDE.U32 R8, R36, c[0x0][0x1e0], R4 ;  /* 0x0000780024087a25 */ /* 0x000fc600078e0004 */
[----:B------:R-:W-:Y:S01]  /*0bd0*/  SHF.R.S32.HI R12, RZ, 0x1, R20 ;  /* 0x00000001ff0c7819 */ /* 0x000fe20000011414 */
[----:B------:R-:W-:Y:S01]  /*0be0*/  IMAD.WIDE.U32 R6, R36, c[0x0][0x208], R4 ;  /* 0x0000820024067a25 */ /* 0x000fe200078e0004 */
[----:B------:R-:W-:Y:S02]  /*0bf0*/  IADD3 R9, R9, R14, RZ ;  /* 0x0000000e09097210 */ /* 0x000fe40007ffe0ff */
[----:B------:R-:W-:Y:S01]  /*0c00*/  SHF.R.S32.HI R13, RZ, 0x1f, R20 ;  /* 0x0000001fff0d7819 */ /* 0x000fe20000011414 */
[----:B------:R-:W-:Y:S02]  /*0c10*/  IMAD R0, R0, c[0x0][0x1a8], RZ ;  /* 0x00006a0000007a24 */ /* 0x000fe400078e02ff */
[----:B------:R-:W-:Y:S02]  /*0c20*/  IMAD.IADD R7, R7, 0x1, R15 ;  /* 0x0000000107077824 */ /* 0x000fe400078e020f */
[C---:B------:R-:W-:Y:S02]  /*0c30*/  IMAD R14, R16.reuse, c[0x0][0x1e8], RZ ;  /* 0x00007a00100e7a24 */ /* 0x040fe400078e02ff */
[----:B------:R-:W-:-:S02]  /*0c40*/  IMAD R15, R16, c[0x0][0x210], RZ ;  /* 0x00008400100f7a24 */ /* 0x000fc400078e02ff */
[----:B------:R-:W-:Y:S01]  /*0c50*/  IMAD R16, R10, c[0x0][0x1ac], R0 ;  /* 0x00006b000a107a24 */ /* 0x000fe200078e0200 */
[----:B------:R-:W-:Y:S01]  /*0c60*/  IADD3 R0, R4, 0x40, RZ ;  /* 0x0000004004007810 */ /* 0x000fe20007ffe0ff */
[----:B------:R-:W-:Y:S01]  /*0c70*/  IMAD.WIDE.U32 R10, R10, c[0x0][0x1a8], R2 ;  /* 0x00006a000a0a7a25 */ /* 0x000fe200078e0002 */
[----:B------:R-:W-:Y:S02]  /*0c80*/  LEA.HI R2, R13, R12, RZ, 0x2 ;  /* 0x0000000c0d027211 */ /* 0x000fe400078f10ff */
[----:B------:R-:W-:Y:S01]  /*0c90*/  ISETP.GE.AND P6, PT, R0, c[0x0][0x1d4], PT ;  /* 0x0000750000007a0c */ /* 0x000fe20003fc6270 */
[----:B------:R-:W-:Y:S01]  /*0ca0*/  IMAD R14, R22, c[0x0][0x1ec], R14 ;  /* 0x00007b00160e7a24 */ /* 0x000fe200078e020e */
[----:B------:R-:W-:Y:S01]  /*0cb0*/  LOP3.LUT R13, R2, 0xfffffffc, RZ, 0xc0, !PT ;  /* 0xfffffffc020d7812 */ /* 0x000fe200078ec0ff */
[----:B------:R-:W-:Y:S01]  /*0cc0*/  IMAD R15, R22, c[0x0][0x214], R15 ;  /* 0x00008500160f7a24 */ /* 0x000fe200078e020f */
[----:B------:R-:W-:Y:S01]  /*0cd0*/  ISETP.GE.AND P4, PT, R0, c[0x0][0x198], PT ;  /* 0x0000660000007a0c */ /* 0x000fe20003f86270 */
[----:B------:R-:W-:-:S04]  /*0ce0*/  IMAD.WIDE.U32 R8, R22, c[0x0][0x1e8], R8 ;  /* 0x00007a0016087a25 */ /* 0x000fc800078e0008 */
[----:B------:R-:W-:Y:S01]  /*0cf0*/  IMAD.WIDE.U32 R2, R22, c[0x0][0x210], R6 ;  /* 0x0000840016027a25 */ /* 0x000fe200078e0006 */
[----:B------:R-:W-:-:S03]  /*0d00*/  P2R R22, PR, RZ, 0x10 ;  /* 0x00000010ff167803 */ /* 0x000fc60000000000 */
[----:B------:R-:W-:Y:S01]  /*0d10*/  IMAD.IADD R0, R11, 0x1, R16 ;  /* 0x000000010b007824 */ /* 0x000fe200078e0210 */
[----:B------:R-:W-:Y:S01]  /*0d20*/  LEA R16, P0, R10, c[0x0][0x160], 0x1 ;  /* 0x000058000a107a11 */ /* 0x000fe200078008ff */
[----:B------:R-:W-:Y:S02]  /*0d30*/  IMAD.IADD R21, R12, 0x1, -R13 ;  /* 0x000000010c157824 */ /* 0x000fe400078e0a0d */
[----:B------:R-:W-:Y:S01]  /*0d40*/  IMAD.IADD R13, R9, 0x1, R14 ;  /* 0x00000001090d7824 */ /* 0x000fe200078e020e */
[----:B------:R-:W-:Y:S01]  /*0d50*/  IADD3 R9, R3, R15, RZ ;  /* 0x0000000f03097210 */ /* 0x000fe20007ffe0ff */
[----:B------:R-:W-:Y:S01]  /*0d60*/  IMAD.MOV.U32 R12, RZ, RZ, R8 ;  /* 0x000000ffff0c7224 */ /* 0x000fe200078e0008 */
[----:B------:R-:W-:Y:S01]  /*0d70*/  LEA.HI.X R15, R10, c[0x0][0x164], R0, 0x1, P0 ;  /* 0x000059000a0f7a11 */ /* 0x000fe200000f0c00 */
[----:B------:R-:W-:Y:S01]  /*0d80*/  IMAD.MOV.U32 R25, RZ, RZ, 0x10 ;  /* 0x00000010ff197424 */ /* 0x000fe200078e00ff */
[----:B------:R-:W-:Y:S01]  /*0d90*/  LEA.HI R0, R19, R36, RZ, 0x1 ;  /* 0x0000002413007211 */ /* 0x000fe200078f08ff */
[----:B------:R1:W3:Y:S01]  /*0da0*/  SHFL.IDX PT, R6, R16, RZ, 0x1c1f ;  /* 0x001c1fff10067589 */ /* 0x0002e200000e0000 */
[----:B------:R-:W-:-:S02]  /*0db0*/  SHF.R.S32.HI R19, RZ, 0x5, R159 ;  /* 0x00000005ff137819 */ /* 0x000fc4000001149f */
[----:B------:R-:W-:Y:S01]  /*0dc0*/  LOP3.LUT R0, R0, 0x7fffffe, RZ, 0xc0, !PT ;  /* 0x07fffffe00007812 */ /* 0x000fe200078ec0ff */
[----:B------:R1:W4:Y:S01]  /*0dd0*/  SHFL.IDX PT, R7, R15, RZ, 0x1c1f ;  /* 0x001c1fff0f077589 */ /* 0x00032200000e0000 */
[----:B------:R-:W-:Y:S02]  /*0de0*/  IADD3 R14, R4, 0x20, RZ ;  /* 0x00000020040e7810 */ /* 0x000fe40007ffe0ff */
[----:B------:R-:W-:Y:S02]  /*0df0*/  IADD3 R0, R36, -R0, RZ ;  /* 0x8000000024007210 */ /* 0x000fe40007ffe0ff */
[----:B------:R-:W-:Y:S02]  /*0e00*/  MOV R8, R2 ;  /* 0x0000000200087202 */ /* 0x000fe40000000f00 */
[----:B------:R-:W-:Y:S01]  /*0e10*/  ISETP.GE.AND P3, PT, R14, c[0x0][0x1d4], PT ;  /* 0x000075000e007a0c */ /* 0x000fe20003f66270 */
[----:B------:R-:W-:Y:S01]  /*0e20*/  IMAD R11, R19, 0x8, R0 ;  /* 0x00000008130b7824 */ /* 0x000fe200078e0200 */
[----:B------:R-:W-:-:S02]  /*0e30*/  LOP3.LUT P2, RZ, R21, 0x2, RZ, 0xc0, !PT ;  /* 0x0000000215ff7812 */ /* 0x000fc4000784c0ff */
[----:B------:R-:W-:Y:S01]  /*0e40*/  P2R R162, PR, RZ, 0x8 ;  /* 0x00000008ffa27803 */ /* 0x000fe20000000000 */
[----:B------:R-:W-:Y:S01]  /*0e50*/  IMAD.U32 R224, R11, 0x20, R224 ;  /* 0x000000200be07824 */ /* 0x000fe200078e00e0 */
[----:B------:R-:W-:-:S03]  /*0e60*/  ISETP.GE.AND P3, PT, R14, c[0x0][0x198], PT ;  /* 0x000066000e007a0c */ /* 0x000fc60003f66270 */
[----:B------:R1:W-:Y:S01]  /*0e70*/  STL [R1+0x28], R162 ;  /* 0x000028a201007387 */ /* 0x0003e20000100800 */
[--C-:B--2---:R-:W-:Y:S01]  /*0e80*/  @P1 SHF.R.S32.HI R3, RZ, 0x1f, R17.reuse ;  /* 0x0000001fff031819 */ /* 0x104fe20000011411 */
[----:B------:R-:W-:Y:S01]  /*0e90*/  @P1 IMAD.MOV.U32 R2, RZ, RZ, R17 ;  /* 0x000000ffff021224 */ /* 0x000fe200078e0011 */
[----:B------:R-:W-:Y:S01]  /*0ea0*/  @!P1 MOV R3, R27 ;  /* 0x0000001b00039202 */ /* 0x000fe20000000f00 */
[----:B------:R-:W-:Y:S01]  /*0eb0*/  @!P1 IMAD.MOV.U32 R2, RZ, RZ, R28 ;  /* 0x000000ffff029224 */ /* 0x000fe200078e001c */
[----:B------:R-:W-:Y:S01]  /*0ec0*/  ISETP.GE.AND P1, PT, R4, c[0x0][0x198], PT ;  /* 0x0000660004007a0c */ /* 0x000fe20003f26270 */
[----:B------:R-:W-:Y:S02]  /*0ed0*/  IMAD R17, R29, 0x80, R36 ;  /* 0x000000801d117824 */ /* 0x000fe400078e0224 */
[C---:B------:R-:W-:Y:S02]  /*0ee0*/  IMAD R10, R3.reuse, c[0x0][0x1f0], RZ ;  /* 0x00007c00030a7a24 */ /* 0x040fe400078e02ff */
[----:B------:R-:W-:Y:S01]  /*0ef0*/  IMAD R0, R3, c[0x0][0x218], RZ ;  /* 0x0000860003007a24 */ /* 0x000fe200078e02ff */
[----:B------:R-:W-:Y:S01]  /*0f00*/  ISETP.GE.AND P0, PT, R17, UR4, PT ;  /* 0x0000000411007c0c */ /* 0x000fe2000bf06270 */
[C---:B------:R-:W-:Y:S01]  /*0f10*/  IMAD R10, R2.reuse, c[0x0][0x1f4], R10 ;  /* 0x00007d00020a7a24 */ /* 0x040fe200078e020a */
[----:B------:R-:W-:Y:S01]  /*0f20*/  SEL R3, R25, 0xfffffff0, !P2 ;  /* 0xfffffff019037807 */ /* 0x000fe20005000000 */
[----:B------:R-:W-:-:S02]  /*0f30*/  IMAD R0, R2, c[0x0][0x21c], R0 ;  /* 0x0000870002007a24 */ /* 0x000fc400078e0200 */
[----:B------:R-:W-:-:S04]  /*0f40*/  IMAD.WIDE.U32 R30, R2, c[0x0][0x1f0], R12 ;  /* 0x00007c00021e7a25 */ /* 0x000fc800078e000c */
[----:B------:R-:W-:Y:S01]  /*0f50*/  IMAD.WIDE.U32 R56, R2, c[0x0][0x218], R8 ;  /* 0x0000860002387a25 */ /* 0x000fe200078e0008 */
[----:B------:R-:W-:Y:S01]  /*0f60*/  IADD3 R33, R31, R10, RZ ;  /* 0x0000000a1f217210 */ /* 0x000fe20007ffe0ff */
[----:B------:R1:W-:Y:S02]  /*0f70*/  STL.64 [R1+0x20], R30 ;  /* 0x0000201e01007387 */ /* 0x0003e40000100a00 */
[----:B------:R-:W-:Y:S02]  /*0f80*/  IMAD.IADD R38, R57, 0x1, R0 ;  /* 0x0000000139267824 */ /* 0x000fe400078e0200 */
[----:B------:R1:W-:Y:S04]  /*0f90*/  STL.64 [R1+0x18], R56 ;  /* 0x0000183801007387 */ /* 0x0003e80000100a00 */
[----:B------:R1:W-:Y:S04]  /*0fa0*/  STL [R1+0x2c], R38 ;  /* 0x00002c2601007387 */ /* 0x0003e80000100800 */
[----:B------:R1:W-:Y:S01]  /*0fb0*/  STL [R1+0x14], R33 ;  /* 0x0000142101007387 */ /* 0x0003e20000100800 */
[----:B------:R-:W-:Y:S05]  /*0fc0*/  @P0 BRA `(.L_x_5) ;  /* 0x0000010000000947 */ /* 0x000fea0003800000 */
[----:B---34-:R-:W-:Y:S02]  /*0fd0*/  IADD3 R0, R4, 0x40, RZ ;  /* 0x0000004004007810 */ /* 0x018fe40007ffe0ff */
[----:B------:R-:W-:-:S02]  /*0fe0*/  SHF.R.S32.HI R8, RZ, 0x1f, R14 ;  /* 0x0000001fff087819 */ /* 0x000fc4000001140e */
[----:B------:R-:W-:Y:S02]  /*0ff0*/  SHF.R.S32.HI R2, RZ, 0x1f, R0 ;  /* 0x0000001fff027819 */ /* 0x000fe40000011400 */
[----:B------:R-:W-:Y:S02]  /*1000*/  LEA.HI R10, R8, R14, RZ, 0x3 ;  /* 0x0000000e080a7211 */ /* 0x000fe400078f18ff */
[----:B------:R-:W-:Y:S01]  /*1010*/  LEA.HI R2, R2, R0, RZ, 0x3 ;  /* 0x0000000002027211 */ /* 0x000fe200078f18ff */
[----:B------:R-:W-:Y:S01]  /*1020*/  IMAD.SHL.U32 R0, R224, 0x2, RZ ;  /* 0x00000002e0007824 */ /* 0x000fe200078e00ff */
[----:B------:R-:W-:Y:S02]  /*1030*/  LEA R8, P0, R4, R6, 0x1 ;  /* 0x0000000604087211 */ /* 0x000fe400078008ff */
[----:B------:R-:W-:Y:S02]  /*1040*/  LOP3.LUT R10, R10, 0xfffffff8, RZ, 0xc0, !PT ;  /* 0xfffffff80a0a7812 */ /* 0x000fe400078ec0ff */
[----:B------:R-:W-:-:S02]  /*1050*/  LOP3.LUT R2, R2, 0xfffffff8, RZ, 0xc0, !PT ;  /* 0xfffffff802027812 */ /* 0x000fc400078ec0ff */
[----:B------:R-:W-:Y:S01]  /*1060*/  LEA.HI.X R9, R4, R7, R5, 0x1, P0 ;  /* 0x0000000704097211 */ /* 0x000fe200000f0c05 */
[----:B------:R-:W-:-:S04]  /*1070*/  IMAD.WIDE R10, R10, 0x2, R6 ;  /* 0x000000020a0a7825 */ /* 0x000fc800078e0206 */
[----:B------:R-:W-:Y:S01]  /*1080*/  IMAD.WIDE R6, R2, 0x2, R6 ;  /* 0x0000000202067825 */ /* 0x000fe200078e0206 */
[----:B------:R-:W-:Y:S01]  /*1090*/  @!PT LDS RZ, [RZ] ;  /* 0x00000000fffff984 */ /* 0x000fe20000000800 */
[----:B------:R2:W-:Y:S04]  /*10a0*/  LDGSTS.E.BYPASS.LTC128B.128 [R0+0x6100], [R8.64], !P1 ;  /* 0x0610000008007fae */ /* 0x0005e8000c901d46 */
[----:B------:R2:W-:Y:S04]  /*10b0*/  LDGSTS.E.BYPASS.LTC128B.128 [R0+0x8100], [R10.64], !P3 ;  /* 0x081000000a007fae */ /* 0x0005e8000d901d46 */
[----:B------:R2:W-:Y:S02]  /*10c0*/  LDGSTS.E.BYPASS.LTC128B.128 [R0+0xa100], [R6.64], !P4 ;  /* 0x0a10000006007fae */ /* 0x0005e4000e101d46 */
.L_x_5:
[----:B---34-:R-:W-:Y:S05]  /*10d0*/  BSYNC B0 ;  /* 0x0000000000007941 */ /* 0x018fea0003800000 */
.L_x_4:
[----:B--2---:R-:W-:Y:S01]  /*10e0*/  IADD3 R0, R17, 0x20, RZ ;  /* 0x0000002011007810 */ /* 0x004fe20007ffe0ff */
[----:B------:R2:W3:Y:S01]  /*10f0*/  SHFL.IDX PT, R7, R15, 0x1, 0x1c1f ;  /* 0x003c1f000f077f89 */ /* 0x0004e200000e0000 */
[----:B------:R-:W-:Y:S02]  /*1100*/  BSSY B0, `(.L_x_6) ;  /* 0x0000014000007945 */ /* 0x000fe40003800000 */
[----:B------:R-:W-:Y:S01]  /*1110*/  ISETP.GE.AND P0, PT, R0, UR4, PT ;  /* 0x0000000400007c0c */ /* 0x000fe2000bf06270 */
[----:B------:R2:W4:-:S12]  /*1120*/  SHFL.IDX PT, R6, R16, 0x1, 0x1c1f ;  /* 0x003c1f0010067f89 */ /* 0x00051800000e0000 */
[----:B------:R-:W-:Y:S05]  /*1130*/  @P0 BRA `(.L_x_7) ;  /* 0x0000010000000947 */ /* 0x000fea0003800000 */
[----:B------:R-:W-:Y:S02]  /*1140*/  IADD3 R0, R4, 0x40, RZ ;  /* 0x0000004004007810 */ /* 0x000fe40007ffe0ff */
[----:B------:R-:W-:Y:S02]  /*1150*/  SHF.R.S32.HI R8, RZ, 0x1f, R14 ;  /* 0x0000001fff087819 */ /* 0x000fe4000001140e */
[----:B------:R-:W-:Y:S02]  /*1160*/  SHF.R.S32.HI R2, RZ, 0x1f, R0 ;  /* 0x0000001fff027819 */ /* 0x000fe40000011400 */
[----:B------:R-:W-:Y:S02]  /*1170*/  LEA.HI R10, R8, R14, RZ, 0x3 ;  /* 0x0000000e080a7211 */ /* 0x000fe400078f18ff */
[----:B------:R-:W-:Y:S01]  /*1180*/  LEA.HI R2, R2, R0, RZ, 0x3 ;  /* 0x0000000002027211 */ /* 0x000fe200078f18ff */
[----:B------:R-:W-:Y:S01]  /*1190*/  IMAD.SHL.U32 R0, R224, 0x2, RZ ;  /* 0x00000002e0007824 */ /* 0x000fe200078e00ff */
[----:B----4-:R-:W-:-:S02]  /*11a0*/  LEA R8, P0, R4, R6, 0x1 ;  /* 0x0000000604087211 */ /* 0x010fc400078008ff */
[----:B------:R-:W-:Y:S02]  /*11b0*/  LOP3.LUT R10, R10, 0xfffffff8, RZ, 0xc0, !PT ;  /* 0xfffffff80a0a7812 */ /* 0x000fe400078ec0ff */
[----:B------:R-:W-:Y:S02]  /*11c0*/  LOP3.LUT R2, R2, 0xfffffff8, RZ, 0xc0, !PT ;  /* 0xfffffff802027812 */ /* 0x000fe400078ec0ff */
[----:B---3--:R-:W-:Y:S01]  /*11d0*/  LEA.HI.X R9, R4, R7, R5, 0x1, P0 ;  /* 0x0000000704097211 */ /* 0x008fe200000f0c05 */
[----:B------:R-:W-:-:S04]  /*11e0*/  IMAD.WIDE R10, R10, 0x2, R6 ;  /* 0x000000020a0a7825 */ /* 0x000fc800078e0206 */
[----:B------:R-:W-:Y:S01]  /*11f0*/  IMAD.WIDE R6, R2, 0x2, R6 ;  /* 0x0000000202067825 */ /* 0x000fe200078e0206 */
[----:B------:R-:W-:Y:S01]  /*1200*/  @!PT LDS RZ, [RZ] ;  /* 0x00000000fffff984 */ /* 0x000fe20000000800 */
[----:B------:R3:W-:Y:S04]  /*1210*/  LDGSTS.E.BYPASS.LTC128B.128 [R0+0x6900], [R8.64], !P1 ;  /* 0x0690000008007fae */ /* 0x0007e8000c901d46 */
[----:B------:R3:W-:Y:S04]  /*1220*/  LDGSTS.E.BYPASS.LTC128B.128 [R0+0x8900], [R10.64], !P3 ;  /* 0x089000000a007fae */ /* 0x0007e8000d901d46 */
[----:B------:R3:W-:Y:S02]  /*1230*/  LDGSTS.E.BYPASS.LTC128B.128 [R0+0xa900], [R6.64], !P4 ;  /* 0x0a90000006007fae */ /* 0x0007e4000e101d46 */
.L_x_7:
[----:B------:R-:W-:Y:S05]  /*1240*/  BSYNC B0 ;  /* 0x0000000000007941 */ /* 0x000fea0003800000 */
.L_x_6:
[----:B---3--:R-:W-:Y:S01]  /*1250*/  IADD3 R0, R17, 0x40, RZ ;  /* 0x0000004011007810 */ /* 0x008fe20007ffe0ff */
[----:B------:R3:W1:Y:S01]  /*1260*/  SHFL.IDX PT, R7, R15, 0x2, 0x1c1f ;  /* 0x005c1f000f077f89 */ /* 0x00066200000e0000 */
[----:B------:R-:W-:Y:S02]  /*1270*/  BSSY B0, `(.L_x_8) ;  /* 0x0000014000007945 */ /* 0x000fe40003800000 */
[----:B------:R-:W-:Y:S01]  /*1280*/  ISETP.GE.AND P0, PT, R0, UR4, PT ;  /* 0x0000000400007c0c */ /* 0x000fe2000bf06270 */
[----:B----4-:R3:W4:-:S12]  /*1290*/  SHFL.IDX PT, R6, R16, 0x2, 0x1c1f ;  /* 0x005c1f0010067f89 */ /* 0x01071800000e0000 */
        /* <DEDUP_REMOVED lines=10> */
[----:B-1----:R-:W-:Y:S01]  /*1340*/  LEA.HI.X R9, R4, R7, R5, 0x1, P0 ;  /* 0x0000000704097211 */ /* 0x002fe200000f0c05 */
[----:B------:R-:W-:-:S04]  /*1350*/  IMAD.WIDE R10, R10, 0x2, R6 ;  /* 0x000000020a0a7825 */ /* 0x000fc800078e0206 */
[----:B------:R-:W-:Y:S01]  /*1360*/  IMAD.WIDE R6, R2, 0x2, R6 ;  /* 0x0000000202067825 */ /* 0x000fe200078e0206 */
[----:B------:R-:W-:Y:S01]  /*1370*/  @!PT LDS RZ, [RZ] ;  /* 0x00000000fffff984 */ /* 0x000fe20000000800 */
[----:B------:R1:W-:Y:S04]  /*1380*/  LDGSTS.E.BYPASS.LTC128B.128 [R0+0x7100], [R8.64], !P1 ;  /* 0x0710000008007fae */ /* 0x0003e8000c901d46 */
[----:B------:R1:W-:Y:S04]  /*1390*/  LDGSTS.E.BYPASS.LTC128B.128 [R0+0x9100], [R10.64], !P3 ;  /* 0x091000000a007fae */ /* 0x0003e8000d901d46 */
[----:B------:R1:W-:Y:S02]  /*13a0*/  LDGSTS.E.BYPASS.LTC128B.128 [R0+0xb100], [R6.64], !P4 ;  /* 0x0b10000006007fae */ /* 0x0003e4000e101d46 */
.L_x_9:
[----:B------:R-:W-:Y:S05]  /*13b0*/  BSYNC B0 ;  /* 0x0000000000007941 */ /* 0x000fea0003800000 */
.L_x_8:
[----:B-1--4-:R-:W1:Y:S01]  /*13c0*/  SHFL.IDX PT, R6, R16, 0x3, 0x1c1f ;  /* 0x007c1f0010067f89 */ /* 0x012e6200000e0000 */
[----:B------:R-:W-:Y:S01]  /*13d0*/  IADD3 R0, R17, 0x60, RZ ;  /* 0x0000006011007810 */ /* 0x000fe20007ffe0ff */
[----:B------:R-:W-:Y:S01]  /*13e0*/  IMAD.MOV.U32 R160, RZ, RZ, 0x6 ;  /* 0x00000006ffa07424 */ /* 0x000fe200078e00ff */
[----:B------:R-:W-:Y:S01]  /*13f0*/  IADD3 R137, R136, -0x1, RZ ;  /* 0xffffffff88897810 */ /* 0x000fe20007ffe0ff */
[----:B------:R-:W4:Y:S01]  /*1400*/  SHFL.IDX PT, R7, R15, 0x3, 0x1c1f ;  /* 0x007c1f000f077f89 */ /* 0x000f2200000e0000 */
[----:B------:R-:W-:Y:S01]  /*1410*/  ISETP.GE.AND P0, PT, R0, UR4, PT ;  /* 0x0000000400007c0c */ /* 0x000fe2000bf06270 */
[----:B------:R-:W-:Y:S01]  /*1420*/  IMAD.SHL.U32 R224, R224, 0x2, RZ ;  /* 0x00000002e0e07824 */ /* 0x000fe200078e00ff */
[----:B------:R-:W-:Y:S01]  /*1430*/  IADD3 R2, -R36, c[0x0][0x1d0], RZ ;  /* 0x0000740024027a10 */ /* 0x000fe20007ffe1ff */
[----:B------:R-:W-:Y:S01]  /*1440*/  IMAD.MOV.U32 R166, RZ, RZ, R32 ;  /* 0x000000ffffa67224 */ /* 0x000fe200078e0020 */
[----:B------:R-:W-:Y:S01]  /*1450*/  SHF.R.S32.HI R29, RZ, 0x1f, R137 ;  /* 0x0000001fff1d7819 */ /* 0x000fe20000011489 */
[----:B------:R-:W-:Y:S01]  /*1460*/  IMAD.MOV.U32 R167, RZ, RZ, R33 ;  /* 0x000000ffffa77224 */ /* 0x000fe200078e0021 */
[----:B------:R-:W-:Y:S01]  /*1470*/  SHF.R.S32.HI R13, RZ, 0x4, R23 ;  /* 0x00000004ff0d7819 */ /* 0x000fe20000011417 */
[----:B------:R-:W-:Y:S01]  /*1480*/  IMAD R2, R137, -0x40, R2 ;  /* 0xffffffc089027824 */ /* 0x000fe200078e0202 */
[----:B------:R-:W-:Y:S01]  /*1490*/  IADD3 R185, R136, -0x2, RZ ;  /* 0xfffffffe88b97810 */ /* 0x000fe20007ffe0ff */
[----:B------:R-:W-:Y:S01]  /*14a0*/  IMAD.MOV.U32 R166, RZ, RZ, R30 ;  /* 0x000000ffffa67224 */ /* 0x000fe200078e001e */
[----:B------:R-:W-:Y:S01]  /*14b0*/  LEA.HI R12, R23, R13, RZ, 0x1 ;  /* 0x0000000d170c7211 */ /* 0x000fe200078f08ff */
[----:B------:R-:W-:-:S03]  /*14c0*/  IMAD.MOV.U32 R138, RZ, RZ, -0x40 ;  /* 0xffffffc0ff8a7424 */ /* 0x000fc600078e00ff */
[----:B------:R-:W-:Y:S01]  /*14d0*/  LOP3.LUT R12, R12, 0xfffffffe, RZ, 0xc0, !PT ;  /* 0xfffffffe0c0c7812 */ /* 0x000fe200078ec0ff */
[----:B------:R-:W-:Y:S01]  /*14e0*/  IMAD R138, R137, R138, c[0x0][0x1d0] ;  /* 0x00007400898a7624 */ /* 0x000fe200078e028a */
[----:B------:R-:W-:Y:S01]  /*14f0*/  STL.64 [R1+0x10], R166 ;  /* 0x000010a601007387 */ /* 0x000fe20000100a00 */
[C---:B-1----:R-:W-:Y:S02]  /*1500*/  @!P0 LEA R8, P2, R4.reuse, R6, 0x1 ;  /* 0x0000000604088211 */ /* 0x042fe400078408ff */
[----:B------:R-:W-:Y:S02]  /*1510*/  IMAD.IADD R12, R13, 0x1, -R12 ;  /* 0x000000010d0c7824 */ /* 0x000fe400078e0a0c */
[----:B----4-:R-:W-:Y:S01]  /*1520*/  @!P0 LEA.HI.X R9, R4, R7, R5, 0x1, P2 ;  /* 0x0000000704098211 */ /* 0x010fe200010f0c05 */
[----:B------:R-:W-:Y:S01]  /*1530*/  IMAD.MOV.U32 R5, RZ, RZ, c[0x0][0x1e0] ;  /* 0x00007800ff057624 */ /* 0x000fe200078e00ff */
[----:B------:R-:W-:Y:S02]  /*1540*/  ISETP.GE.AND P2, PT, R2, 0x1, PT ;  /* 0x000000010200780c */ /* 0x000fe40003f46270 */
[----:B------:R-:W-:Y:S01]  /*1550*/  @!P0 IADD3 R4, R4, 0x40, RZ ;  /* 0x0000004004048810 */ /* 0x000fe20007ffe0ff */
[C---:B------:R-:W-:Y:S01]  /*1560*/  IMAD.SHL.U32 R161, R5.reuse, 0x40, RZ ;  /* 0x0000004005a17824 */ /* 0x040fe200078e00ff */
[C---:B------:R-:W-:Y:S01]  /*1570*/  SHF.L.U64.HI R160, R5.reuse, R160, c[0x0][0x1e4] ;  /* 0x0000790005a07619 */ /* 0x040fe200000102a0 */
[----:B------:R-:W-:Y:S01]  /*1580*/  @!PT LDS RZ, [RZ] ;  /* 0x00000000fffff984 */ /* 0x000fe20000000800 */
[----:B------:R1:W-:Y:S01]  /*1590*/  @!P0 LDGSTS.E.BYPASS.LTC128B.128 [R224+0x7900], [R8.64], !P1 ;  /* 0x0790000008e08fae */ /* 0x0003e2000c901d46 */
[----:B------:R-:W-:-:S03]  /*15a0*/  IMAD.SHL.U32 R164, R5, 0x20, RZ ;  /* 0x0000002005a47824 */ /* 0x000fc600078e00ff */
[----:B------:R-:W-:-:S04]  /*15b0*/  IMAD R0, R160, R137, RZ ;  /* 0x00000089a0007224 */ /* 0x000fc800078e02ff */
[-C--:B------:R-:W-:Y:S02]  /*15c0*/  IMAD R0, R29, R161.reuse, R0 ;  /* 0x000000a11d007224 */ /* 0x080fe400078e0200 */
[----:B-1----:R-:W-:-:S04]  /*15d0*/  IMAD.WIDE.U32 R8, R137, R161, R166 ;  /* 0x000000a189087225 */ /* 0x002fc800078e00a6 */
[----:B------:R-:W-:Y:S01]  /*15e0*/  IMAD.IADD R0, R9, 0x1, R0 ;  /* 0x0000000109007824 */ /* 0x000fe200078e0200 */
[----:B------:R-:W-:Y:S01]  /*15f0*/  @P2 LEA R10, P1, R8, c[0x0][0x1c8], 0x1 ;  /* 0x00007200080a2a11 */ /* 0x000fe200078208ff */
[----:B------:R-:W-:-:S03]  /*1600*/  IMAD.MOV.U32 R9, RZ, RZ, 0x5 ;  /* 0x00000005ff097424 */ /* 0x000fc600078e00ff */
[----:B------:R-:W-:Y:S02]  /*1610*/  @P2 LEA.HI.X R11, R8, c[0x0][0x1cc], R0, 0x1, P1 ;  /* 0x00007300080b2a11 */ /* 0x000fe400008f0c00 */
[----:B------:R-:W-:Y:S02]  /*1620*/  ISETP.GE.AND P1, PT, R2, 0x21, PT ;  /* 0x000000210200780c */ /* 0x000fe40003f26270 */
[----:B------:R-:W-:Y:S02]  /*1630*/  SHF.L.U64.HI R165, R5, R9, c[0x0][0x1e4] ;  /* 0x0000790005a57619 */ /* 0x000fe40000010209 */
[----:B------:R-:W-:-:S05]  /*1640*/  LOP3.LUT R5, R20, 0x7fffffe, RZ, 0xc0, !PT ;  /* 0x07fffffe14057812 */ /* 0x000fca00078ec0ff */
[----:B------:R-:W-:-:S04]  /*1650*/  IMAD.IADD R158, R18, 0x1, -R5 ;  /* 0x00000001129e7824 */ /* 0x000fc800078e0a05 */
[----:B------:R-:W-:Y:S02]  /*1660*/  @P1 IADD3 R2, P4, R164, R8, RZ ;  /* 0x00000008a4021210 */ /* 0x000fe40007f9e0ff */
[----:B------:R-:W-:-:S03]  /*1670*/  @!P0 SHF.R.S32.HI R8, RZ, 0x1f, R14 ;  /* 0x0000001fff088819 */ /* 0x000fc6000001140e */
[----:B------:R-:W-:Y:S01]  /*1680*/  @P1 IMAD.X R0, R165, 0x1, R0, P4 ;  /* 0x00000001a5001824 */ /* 0x000fe200020e0600 */
[----:B------:R-:W-:Y:S02]  /*1690*/  @!P0 LEA.HI R8, R8, R14, RZ, 0x3 ;  /* 0x0000000e08088211 */ /* 0x000fe400078f18ff */
[----:B------:R-:W-:Y:S02]  /*16a0*/  ISETP.NE.AND P4, PT, R162, RZ, PT ;  /* 0x000000ffa200720c */ /* 0x000fe40003f85270 */
[----:B------:R-:W-:Y:S02]  /*16b0*/  @!P0 LOP3.LUT R8, R8, 0xfffffff8, RZ, 0xc0, !PT ;  /* 0xfffffff808088812 */ /* 0x000fe400078ec0ff */
[----:B------:R-:W-:-:S03]  /*16c0*/  SHF.R.S32.HI R14, RZ, 0x1f, R18 ;  /* 0x0000001fff0e7819 */ /* 0x000fc60000011412 */
[----:B------:R-:W-:Y:S01]  /*16d0*/  @!P0 IMAD.WIDE R8, R8, 0x2, R6 ;  /* 0x0000000208088825 */ /* 0x000fe200078e0206 */
[----:B------:R-:W-:-:S04]  /*16e0*/  LEA.HI R5, R14, R18, RZ, 0x3 ;  /* 0x000000120e057211 */ /* 0x000fc800078f18ff */
[----:B------:R1:W-:Y:S02]  /*16f0*/  @!P0 LDGSTS.E.BYPASS.LTC128B.128 [R224+0x9900], [R8.64], !P3 ;  /* 0x0990000008e08fae */ /* 0x0003e4000d901d46 */
[----:B-1----:R-:W-:-:S04]  /*1700*/  @P1 LEA R8, P3, R2, c[0x0][0x1c8], 0x1 ;  /* 0x0000720002081a11 */ /* 0x002fc800078608ff */
[----:B------:R-:W-:Y:S02]  /*1710*/  @P1 LEA.HI.X R9, R2, c[0x0][0x1cc], R0, 0x1, P3 ;  /* 0x0000730002091a11 */ /* 0x000fe400018f0c00 */
[----:B------:R-:W-:Y:S02]  /*1720*/  @!P0 SHF.R.S32.HI R0, RZ, 0x1f, R4 ;  /* 0x0000001fff008819 */ /* 0x000fe40000011404 */
[----:B------:R-:W-:Y:S02]  /*1730*/  ISETP.NE.AND P3, PT, R22, RZ, PT ;  /* 0x000000ff1600720c */ /* 0x000fe40003f65270 */
[----:B------:R-:W-:Y:S02]  /*1740*/  @!P0 LEA.HI R4, R0, R4, RZ, 0x3 ;  /* 0x0000000400048211 */ /* 0x000fe400078f18ff */
[----:B------:R-:W-:Y:S02]  /*1750*/  LOP3.LUT R2, R26, 0xfffffff8, RZ, 0xc0, !PT ;  /* 0xfffffff81a027812 */ /* 0x000fe400078ec0ff */
[----:B------:R-:W-:-:S03]  /*1760*/  @!P0 LOP3.LUT R4, R4, 0xfffffff8, RZ, 0xc0, !PT ;  /* 0xfffffff804048812 */ /* 0x000fc600078ec0ff */
[----:B------:R-:W-:Y:S02]  /*1770*/  IMAD.IADD R2, R172, 0x1, -R2 ;  /* 0x00000001ac027824 */ /* 0x000fe400078e0a02 */
[----:B------:R-:W-:-:S03]  /*1780*/  @!P0 IMAD.WIDE R6, R4, 0x2, R6 ;  /* 0x0000000204068825 */ /* 0x000fc600078e0206 */
[----:B------:R-:W-:Y:S02]  /*1790*/  LEA.HI R0, R2, R2, RZ, 0x1 ;  /* 0x0000000202007211 */ /* 0x000fe400078f08ff */
[----:B------:R1:W-:Y:S02]  /*17a0*/  @!P0 LDGSTS.E.BYPASS.LTC128B.128 [R224+0xb900], [R6.64], !P3 ;  /* 0x0b90000006e08fae */ /* 0x0003e4000d901d46 */
[----:B------:R-:W-:Y:S02]  /*17b0*/  LOP3.LUT R4, R0, 0x3fffffe, RZ, 0xc0, !PT ;  /* 0x03fffffe00047812 */ /* 0x000fe400078ec0ff */
[----:B------:R-:W0:Y:S01]  /*17c0*/  LDGDEPBAR ;  /* 0x00000000000079af */ /* 0x000e220000000000 */
[----:B------:R-:W-:Y:S02]  /*17d0*/  SHF.R.S32.HI R28, RZ, 0x1, R0 ;  /* 0x00000001ff1c7819 */ /* 0x000fe40000011400 */
[----:B------:R-:W-:Y:S01]  /*17e0*/  IMAD.IADD R13, R2, 0x1, -R4 ;  /* 0x00000001020d7824 */ /* 0x000fe200078e0a04 */
[----:B------:R-:W-:Y:S01]  /*17f0*/  BAR.SYNC.DEFER_BLOCKING 0x0 ;  /* 0x0000000000007b1d */ /* 0x000fe20000010000 */
[----:B------:R-:W-:Y:S01]  /*1800*/  IMAD.SHL.U32 R2, R21, 0x40, RZ ;  /* 0x0000004015027824 */ /* 0x000fe200078e00ff */
[C---:B------:R-:W-:Y:S01]  /*1810*/  LOP3.LUT P0, RZ, R28.reuse, 0x2, RZ, 0xc0, !PT ;  /* 0x000000021cff7812 */ /* 0x040fe2000780c0ff */
[----:B------:R-:W-:-:S02]  /*1820*/  IMAD.SHL.U32 R0, R28, 0x40, RZ ;  /* 0x000000401c007824 */ /* 0x000fc400078e00ff */
[----:B------:R-:W-:Y:S01]  /*1830*/  IMAD.SHL.U32 R4, R5, 0x20, RZ ;  /* 0x0000002005047824 */ /* 0x000fe200078e00ff */
[----:B------:R-:W-:Y:S01]  /*1840*/  LOP3.LUT R2, R2, 0xc0, RZ, 0xc0, !PT ;  /* 0x000000c002027812 */ /* 0x000fe200078ec0ff */
[----:B------:R-:W-:Y:S01]  /*1850*/  IMAD.SHL.U32 R5, R12, 0x8, RZ ;  /* 0x000000080c057824 */ /* 0x000fe200078e00ff */
[----:B------:R-:W-:Y:S02]  /*1860*/  LOP3.LUT R0, R0, 0xc0, RZ, 0xc0, !PT ;  /* 0x000000c000007812 */ /* 0x000fe400078ec0ff */
[----:B------:R-:W-:Y:S02]  /*1870*/  LOP3.LUT R157, R4, 0xffffff00, RZ, 0xc0, !PT ;  /* 0xffffff00049d7812 */ /* 0x000fe400078ec0ff */
[----:B------:R-:W-:Y:S01]  /*1880*/  SHF.R.U32.HI R4, RZ, 0x3, R2 ;  /* 0x00000003ff047819 */ /* 0x000fe20000011602 */
[----:B-1----:R-:W-:Y:S01]  /*1890*/  IMAD.SHL.U32 R7, R24, 0x8, RZ ;  /* 0x0000000818077824 */ /* 0x002fe200078e00ff */
[----:B------:R-:W-:Y:S01]  /*18a0*/  LOP3.LUT R6, R2, 0x8, R5, 0xf8, !PT ;  /* 0x0000000802067812 */ /* 0x000fe200078ef805 */
[----:B------:R-:W-:Y:S01]  /*18b0*/  IMAD R2, R19, 0x200, R157 ;  /* 0x0000020013027824 */ /* 0x000fe200078e029d */
[----:B------:R-:W-:Y:S01]  /*18c0*/  @!PT LDS RZ, [RZ] ;  /* 0x00000000fffff984 */ /* 0x000fe20000000800 */
[----:B------:R-:W-:Y:S01]  /*18d0*/  @!PT LDS RZ, [RZ] ;  /* 0x00000000fffff984 */ /* 0x000fe20000000800 */
[----:B------:R-:W-:Y:S01]  /*18e0*/  @!PT LDS RZ, [RZ] ;  /* 0x00000000fffff984 */ /* 0x000fe20000000800 */
[----:B------:R1:W-:Y:S02]  /*18f0*/  @P2 LDGSTS.E.BYPASS.LTC128B.128 [R224+0x3100], [R10.64], !P5 ;  /* 0x031000000ae02fae */ /* 0x0003e4000e901d46 */
[----:B------:R-:W-:Y:S01]  /*1900*/  LOP3.LUT R5, R0, 0x8, R7, 0xf8, !PT ;  /* 0x0000000800057812 */ /* 0x000fe200078ef807 */
[----:B------:R-:W-:Y:S01]  /*1910*/  IMAD R7, R12, 0x8, R13 ;  /* 0x000000080c077824 */ /* 0x000fe200078e020d */
[----:B------:R-:W-:Y:S01]  /*1920*/  SHF.R.U32.HI R0, RZ, 0x3, R0 ;  /* 0x00000003ff007819 */ /* 0x000fe20000011600 */
[----:B------:R1:W-:Y:S01]  /*1930*/  @P2 LDGSTS.E.BYPASS.LTC128B.128 [R224+0x4100], [R10.64+0x40], !P4 ;  /* 0x041000400ae02fae */ /* 0x0003e2000e101d46 */
[----:B------:R-:W-:Y:S01]  /*1940*/  LOP3.LUT R156, R6, R4, RZ, 0x3c, !PT ;  /* 0x00000004069c7212 */ /* 0x000fe200078e3cff */
[----:B------:R-:W-:Y:S01]  /*1950*/  IMAD R2, R158, 0x20, R2 ;  /* 0x000000209e027824 */ /* 0x000fe200078e0202 */
[----:B------:R-:W-:Y:S01]  /*1960*/  LOP3.LUT R0, R5, R0, RZ, 0x3c, !PT ;  /* 0x0000000005007212 */ /* 0x000fe200078e3cff */
[----:B------:R1:W-:Y:S02]  /*1970*/  @P2 LDGSTS.E.BYPASS.LTC128B.128 [R224+0x5100], [R10.64+0x80], !P6 ;  /* 0x051000800ae02fae */ /* 0x0003e4000f101d46 */
[----:B------:R-:W-:-:S02]  /*1980*/  IMAD.IADD R2, R156, 0x1, R2 ;  /* 0x000000019c027824 */ /* 0x000fc400078e0202 */
[----:B------:R1:W-:Y:S01]  /*1990*/  @P1 LDGSTS.E.BYPASS.LTC128B.128 [R224+0x3900], [R8.64], !P5 ;  /* 0x0390000008e01fae */ /* 0x0003e2000e901d46 */
[----:B------:R-:W-:Y:S02]  /*19a0*/  IMAD.U32 R0, R7, 0x20, R0 ;  /* 0x0000002007007824 */ /* 0x000fe400078e0000 */
[----:B------:R-:W-:Y:S01]  /*19b0*/  IMAD.SHL.U32 R210, R2, 0x2, RZ ;  /* 0x0000000202d27824 */ /* 0x000fe200078e00ff */
[----:B------:R1:W-:Y:S01]  /*19c0*/  @P1 LDGSTS.E.BYPASS.LTC128B.128 [R224+0x4900], [R8.64+0x40], !P4 ;  /* 0x0490004008e01fae */ /* 0x0003e2000e101d46 */
[----:B------:R-:W-:Y:S02]  /*19d0*/  IMAD.SHL.U32 R139, R0, 0x2, RZ ;  /* 0x00000002008b7824 */ /* 0x000fe400078e00ff */
[----:B------:R-:W-:Y:S01]  /*19e0*/  IMAD R2, R29, c[0x0][0x208], RZ ;  /* 0x000082001d027a24 */ /* 0x000fe200078e02ff */
[----:B------:R1:W-:Y:S01]  /*19f0*/  @P1 LDGSTS.E.BYPASS.LTC128B.128 [R224+0x5900], [R8.64+0x80], !P6 ;  /* 0x0590008008e01fae */ /* 0x0003e2000f101d46 */
[----:B------:R-:W-:Y:S01]  /*1a00*/  IMAD R211, R3, 0x2, R210 ;  /* 0x0000000203d37824 */ /* 0x000fe200078e02d2 */
[----:B------:R-:W-:Y:S01]  /*1a10*/  IADD3 R0, R139, 0x3100, RZ ;  /* 0x000031008b007810 */ /* 0x000fe20007ffe0ff */
[----:B------:R-:W-:Y:S01]  /*1a20*/  IMAD R2, R137, c[0x0][0x20c], R2 ;  /* 0x0000830089027a24 */ /* 0x000fe200078e0202 */
[----:B------:R-:W0:Y:S01]  /*1a30*/  LDGDEPBAR ;  /* 0x00000000000079af */ /* 0x000e220000000000 */
[----:B------:R-:W-:-:S02]  /*1a40*/  IADD3 R212, R139, 0x3120, RZ ;  /* 0x000031208bd47810 */ /* 0x000fc40007ffe0ff */
[----:B------:R-:W-:Y:S01]  /*1a50*/  @P0 IADD3 R212, R0, -0x20, RZ ;  /* 0xffffffe000d40810 */ /* 0x000fe20007ffe0ff */
[----:B------:R-:W-:-:S04]  /*1a60*/  DEPBAR.LE SB0, 0x1 ;  /* 0x000080400000791a */ /* 0x000fc80000000000 */
[----:B------:R-:W-:-:S04]  /*1a70*/  DEPBAR.LE SB0, 0x0 ;  /* 0x000080000000791a */ /* 0x000fc80000000000 */
[----:B------:R-:W-:Y:S06]  /*1a80*/  BAR.SYNC.DEFER_BLOCKING 0x0 ;  /* 0x0000000000007b1d */ /* 0x000fec0000010000 */
[----:B------:R-:W-:Y:S04]  /*1a90*/  LDSM.16.M88.4 R4, [R210+0x7100] ;  /* 0x00710000d204783b */ /* 0x000fe80000000200 */
[----:B--23--:R-:W2:Y:S04]  /*1aa0*/  LDSM.16.M88.4 R12, [R139+0x3100] ;  /* 0x003100008b0c783b */ /* 0x00cea80000000200 */
[----:B-1----:R-:W1:Y:S04]  /*1ab0*/  LDSM.16.M88.4 R8, [R210+0x6100] ;  /* 0x00610000d208783b */ /* 0x002e680000000200 */
[----:B------:R-:W3:Y:S04]  /*1ac0*/  LDSM.16.M88.4 R20, [R139+0x3500] ;  /* 0x003500008b14783b */ /* 0x000ee80000000200 */
[----:B------:R-:W4:Y:S04]  /*1ad0*/  LDSM.16.M88.4 R16, [R139+0x3900] ;  /* 0x003900008b10783b */ /* 0x000f280000000200 */
[----:B------:R-:W5:Y:S04]  /*1ae0*/  LDSM.16.M88.4 R24, [R139+0x3d00] ;  /* 0x003d00008b18783b */ /* 0x000f680000000200 */
[----:B------:R-:W-:Y:S04]  /*1af0*/  LDSM.16.M88.4 R52, [R212] ;  /* 0x00000000d434783b */ /* 0x000fe80000000200 */
[----:B------:R-:W-:Y:S04]  /*1b00*/  LDSM.16.M88.4 R32, [R212+0x400] ;  /* 0x00040000d420783b */ /* 0x000fe80000000200 */
[----:B------:R-:W-:Y:S01]  /*1b10*/  LDSM.16.M88.4 R28, [R212+0x800] ;  /* 0x00080000d41c783b */ /* 0x000fe20000000200 */
[-C--:B--2---:R-:W-:Y:S08]  /*1b20*/  HMMA.16816.F32.BF16 R40, R4, R12.reuse, RZ ;  /* 0x0000000c0428723c */ /* 0x084ff000000418ff */
[----:B-1----:R-:W-:Y:S07]  /*1b30*/  HMMA.16816.F32.BF16 R100, R8, R12, RZ ;  /* 0x0000000c0864723c */ /* 0x002fee00000418ff */
[----:B------:R-:W-:Y:S01]  /*1b40*/  IMAD.WIDE.U32 R12, R137, c[0x0][0x208], RZ ;  /* 0x00008200890c7a25 */ /* 0x000fe200078e00ff */
[----:B---3--:R-:W-:Y:S03]  /*1b50*/  HMMA.16816.F32.BF16 R44, R4, R20, RZ ;  /* 0x00000014042c723c */ /* 0x008fe600000418ff */
[----:B------:R-:W-:Y:S01]  /*1b60*/  IMAD.IADD R2, R13, 0x1, R2 ;  /* 0x000000010d027824 */ /* 0x000fe200078e0202 */
[----:B------:R-:W-:-:S04]  /*1b70*/  LEA R0, P0, R12, R56, 0x6 ;  /* 0x000000380c007211 */ /* 0x000fc800078030ff */
[----:B----4-:R-:W-:Y:S01]  /*1b80*/  HMMA.16816.F32.BF16 R60, R4, R16, RZ ;  /* 0x00000010043c723c */ /* 0x010fe200000418ff */
[----:B------:R-:W-:Y:S02]  /*1b90*/  LEA.HI.X R13, R12, R38, R2, 0x6, P0 ;  /* 0x000000260c0d7211 */ /* 0x000fe400000f3402 */
[----:B------:R-:W-:Y:S02]  /*1ba0*/  SEL R12, RZ, 0x2, P4 ;  /* 0x00000002ff0c7807 */ /* 0x000fe40002000000 */
[----:B------:R-:W-:-:S03]  /*1bb0*/  SEL R2, RZ, 0x4, P6 ;  /* 0x00000004ff027807 */ /* 0x000fc60003000000 */
[----:B-----5:R-:W-:Y:S01]  /*1bc0*/  HMMA.16816.F32.BF16 R48, R4, R24, RZ ;  /* 0x000000180430723c */ /* 0x020fe200000418ff */
[----:B------:R-:W-:-:S04]  /*1bd0*/  IADD3 R2, R2, R12, R37 ;  /* 0x0000000c02027210 */ /* 0x000fc80007ffe025 */
[----:B------:R-:W-:-:S03]  /*1be0*/  LOP3.LUT P1, RZ, R2, 0x2, RZ, 0xc0, !PT ;  /* 0x0000000202ff7812 */ /* 0x000fc6000782c0ff */
[C---:B------:R-:W-:Y:S08]  /*1bf0*/  HMMA.16816.F32.BF16 R68, R4.reuse, R14, RZ ;  /* 0x0000000e0444723c */ /* 0x040ff000000418ff */
[C---:B------:R-:W-:Y:S08]  /*1c00*/  HMMA.16816.F32.BF16 R64, R4.reuse, R22, RZ ;  /* 0x000000160440723c */ /* 0x040ff000000418ff */
[C---:B------:R-:W-:Y:S08]  /*1c10*/  HMMA.16816.F32.BF16 R76, R4.reuse, R18, RZ ;  /* 0x00000012044c723c */ /* 0x040ff000000418ff */
[----:B------:R-:W-:Y:S01]  /*1c20*/  HMMA.16816.F32.BF16 R104, R4, R26, RZ ;  /* 0x0000001a0468723c */ /* 0x000fe200000418ff */
[----:B------:R-:W1:Y:S07]  /*1c30*/  LDSM.16.M88.4 R4, [R211+0x7100] ;  /* 0x00710000d304783b */ /* 0x000e6e0000000200 */
[C---:B------:R-:W-:Y:S07]  /*1c40*/  HMMA.16816.F32.BF16 R72, R8.reuse, R16, RZ ;  /* 0x000000100848723c */ /* 0x040fee00000418ff */
[C---:B------:R-:W-:Y:S01]  /*1c50*/  LEA R16, P0, R0.reuse, c[0x0][0x1f8], 0x1 ;  /* 0x00007e0000107a11 */ /* 0x040fe200078008ff */
[C---:B------:R-:W-:Y:S03]  /*1c60*/  HMMA.16816.F32.BF16 R96, R8.reuse, R14, RZ ;  /* 0x0000000e0860723c */ /* 0x040fe600000418ff */
[----:B------:R-:W-:Y:S01]  /*1c70*/  LEA.HI.X R17, R0, c[0x0][0x1fc], R13, 0x1, P0 ;  /* 0x00007f0000117a11 */ /* 0x000fe200000f0c0d */
[----:B------:R-:W-:Y:S01]  /*1c80*/  IMAD.IADD R0, R138, 0x1, -R36 ;  /* 0x000000018a007824 */ /* 0x000fe200078e0a24 */
[----:B------:R-:W-:Y:S03]  /*1c90*/  LDSM.16.M88.4 R12, [R211+0x6100] ;  /* 0x00610000d30c783b */ /* 0x000fe60000000200 */
[----:B------:R-:W-:Y:S01]  /*1ca0*/  HMMA.16816.F32.BF16 R80, R8, R20, RZ ;  /* 0x000000140850723c */ /* 0x000fe200000418ff */
[----:B------:R-:W-:-:S02]  /*1cb0*/  ISETP.LT.OR P2, PT, R0, 0x1, P5 ;  /* 0x000000010000780c */ /* 0x000fc40002f41670 */
[C---:B------:R-:W-:Y:S02]  /*1cc0*/  ISETP.LT.OR P4, PT, R0.reuse, 0x1, !P1 ;  /* 0x000000010000780c */ /* 0x040fe40004f81670 */
[C---:B------:R-:W-:Y:S02]  /*1cd0*/  ISETP.LT.OR P3, PT, R0.reuse, 0x21, !P1 ;  /* 0x000000210000780c */ /* 0x040fe40004f61670 */
[----:B------:R-:W-:Y:S01]  /*1ce0*/  ISETP.LT.OR P1, PT, R0, 0x21, P5 ;  /* 0x000000210000780c */ /* 0x000fe20002f21670 */
[C---:B------:R-:W-:Y:S01]  /*1cf0*/  HMMA.16816.F32.BF16 R92, R8.reuse, R22, RZ ;  /* 0x00000016085c723c */ /* 0x040fe200000418ff */
[----:B------:R-:W2:Y:S05]  /*1d00*/  LDSM.16.M88.4 R20, [R212+0xc00] ;  /* 0x000c0000d414783b */ /* 0x000eaa0000000200 */
[----:B------:R-:W-:Y:S01]  /*1d10*/  @!PT LDS RZ, [RZ] ;  /* 0x00000000fffff984 */ /* 0x000fe20000000800 */
[----:B------:R-:W-:Y:S01]  /*1d20*/  @!PT LDS RZ, [RZ] ;  /* 0x00000000fffff984 */ /* 0x000fe20000000800 */
[----:B------:R-:W-:Y:S01]  /*1d30*/  @!PT LDS RZ, [RZ] ;  /* 0x00000000fffff984 */ /* 0x000fe20000000800 */
[----:B------:R3:W-:Y:S02]  /*1d40*/  LDGSTS.E.BYPASS.LTC128B.128 [R224+0x100], [R16.64], !P2 ;  /* 0x0010000010e07fae */ /* 0x0007e4000d101d46 */
[C---:B------:R-:W-:Y:S02]  /*1d50*/  HMMA.16816.F32.BF16 R84, R8.reuse, R18, RZ ;  /* 0x000000120854723c */ /* 0x040fe400000418ff */
[----:B------:R3:W-:Y:S06]  /*1d60*/  LDGSTS.E.BYPASS.LTC128B.128 [R224+0x1100], [R16.64+0x40], !P4 ;  /* 0x0110004010e07fae */ /* 0x0007ec000e101d46 */
[C---:B------:R-:W-:Y:S08]  /*1d70*/  HMMA.16816.F32.BF16 R56, R8.reuse, R24, RZ ;  /* 0x000000180838723c */ /* 0x040ff000000418ff */
[----:B------:R-:W-:Y:S07]  /*1d80*/  HMMA.16816.F32.BF16 R88, R8, R26, RZ ;  /* 0x0000001a0858723c */ /* 0x000fee00000418ff */
[----:B------:R-:W-:Y:S01]  /*1d90*/  IMAD.MOV.U32 R9, RZ, RZ, c[0x0][0x208] ;  /* 0x00008200ff097624 */ /* 0x000fe200078e00ff */
[----:B-1----:R-:W-:Y:S01]  /*1da0*/  HMMA.16816.F32.BF16 R124, R4, R52, R40 ;  /* 0x00000034047c723c */ /* 0x002fe20000041828 */
[----:B------:R-:W-:-:S03]  /*1db0*/  IMAD.MOV.U32 R10, RZ, RZ, c[0x0][0x20c] ;  /* 0x00008300ff0a7624 */ /* 0x000fc600078e00ff */
[----:B------:R-:W-:-:S04]  /*1dc0*/  LEA R8, P0, R9, R16, 0x6 ;  /* 0x0000001009087211 */ /* 0x000fc800078030ff */
[----:B------:R-:W-:Y:S01]  /*1dd0*/  LEA.HI.X R9, R9, R17, R10, 0x6, P0 ;  /* 0x0000001109097211 */ /* 0x000fe200000f340a */
[----:B--2---:R-:W-:Y:S01]  /*1de0*/  HMMA.16816.F32.BF16 R128, R4, R20, R48 ;  /* 0x000000140480723c */ /* 0x004fe20000041830 */
[----:B------:R-:W-:-:S04]  /*1df0*/  LOP3.LUT P0, RZ, R2, 0x4, RZ, 0xc0, !PT ;  /* 0x0000000402ff7812 */ /* 0x000fc8000780c0ff */
[C---:B------:R-:W-:Y:S02]  /*1e00*/  ISETP.LT.OR P2, PT, R0.reuse, 0x1, !P0 ;  /* 0x000000010000780c */ /* 0x040fe40004741670 */
[----:B------:R-:W-:Y:S01]  /*1e10*/  ISETP.LT.OR P0, PT, R0, 0x21, !P0 ;  /* 0x000000210000780c */ /* 0x000fe20004701670 */
[----:B------:R-:W-:Y:S01]  /*1e20*/  HMMA.16816.F32.BF16 R148, R4, R32, R44 ;  /* 0x000000200494723c */ /* 0x000fe2000004182c */
[----:B------:R-:W-:-:S05]  /*1e30*/  LOP3.LUT R0, R159, 0xffffffe0, RZ, 0xc0, !PT ;  /* 0xffffffe09f007812 */ /* 0x000fca00078ec0ff */
[----:B------:R-:W-:Y:S02]  /*1e40*/  IMAD.IADD R0, R172, 0x1, -R0 ;  /* 0x00000001ac007824 */ /* 0x000fe400078e0a00 */
[----:B------:R-:W-:Y:S02]  /*1e50*/  HMMA.16816.F32.BF16 R108, R4, R30, R76 ;  /* 0x0000001e046c723c */ /* 0x000fe4000004184c */
[----:B------:R3:W-:Y:S01]  /*1e60*/  LDGSTS.E.BYPASS.LTC128B.128 [R224+0x2100], [R16.64+0x80], !P2 ;  /* 0x0210008010e07fae */ /* 0x0007e2000d101d46 */
[----:B------:R-:W-:-:S03]  /*1e70*/  SHF.R.S32.HI R2, RZ, 0x1f, R0 ;  /* 0x0000001fff027819 */ /* 0x000fc60000011400 */
[----:B------:R1:W-:Y:S01]  /*1e80*/  LDGSTS.E.BYPASS.LTC128B.128 [R224+0x900], [R8.64], !P1 ;  /* 0x0090000008e07fae */ /* 0x0003e2000c901d46 */
[----:B------:R-:W-:Y:S01]  /*1e90*/  LEA.HI R2, R2, R0, RZ, 0x2 ;  /* 0x0000000002027211 */ /* 0x000fe200078f10ff */
[----:B------:R-:W-:Y:S02]  /*1ea0*/  HMMA.16816.F32.BF16 R144, R4, R28, R60 ;  /* 0x0000001c0490723c */ /* 0x000fe4000004183c */
[----:B------:R1:W-:Y:S01]  /*1eb0*/  LDGSTS.E.BYPASS.LTC128B.128 [R224+0x1900], [R8.64+0x40], !P3 ;  /* 0x0190004008e07fae */ /* 0x0003e2000d901d46 */
[----:B------:R-:W-:-:S03]  /*1ec0*/  LOP3.LUT R2, R2, 0x7ffffffc, RZ, 0xc0, !PT ;  /* 0x7ffffffc02027812 */ /* 0x000fc600078ec0ff */
[----:B------:R1:W-:Y:S01]  /*1ed0*/  LDGSTS.E.BYPASS.LTC128B.128 [R224+0x2900], [R8.64+0x80], !P0 ;  /* 0x0290008008e07fae */ /* 0x0003e2000c101d46 */
[----:B------:R-:W-:Y:S01]  /*1ee0*/  ISETP.GT.AND P0, PT, R137, R184, PT ;  /* 0x000000b88900720c */ /* 0x000fe20003f04270 */
[C---:B------:R-:W-:Y:S01]  /*1ef0*/  HMMA.16816.F32.BF16 R140, R4.reuse, R54, R68 ;  /* 0x00000036048c723c */ /* 0x040fe20000041844 */
[----:B------:R-:W-:Y:S01]  /*1f00*/  IMAD.IADD R0, R0, 0x1, -R2 ;  /* 0x0000000100007824 */ /* 0x000fe200078e0a02 */
[----:B------:R-:W-:Y:S03]  /*1f10*/  LDSM.16.M88.4 R40, [R139+0x4900] ;  /* 0x004900008b28783b */ /* 0x000fe60000000200 */
[----:B------:R-:W-:Y:S01]  /*1f20*/  IMAD R0, R0, -0x2, R138 ;  /* 0xfffffffe00007824 */ /* 0x000fe200078e028a */
[----:B------:R-:W-:Y:S02]  /*1f30*/  LDSM.16.M88.4 R48, [R139+0x4100] ;  /* 0x004100008b30783b */ /* 0x000fe40000000200 */
[----:B------:R-:W-:Y:S02]  /*1f40*/  HMMA.16816.F32.BF16 R112, R4, R34, R64 ;  /* 0x000000220470723c */ /* 0x000fe40000041840 */
[----:B------:R-:W-:Y:S01]  /*1f50*/  LDSM.16.M88.4 R44, [R139+0x4500] ;  /* 0x004500008b2c783b */ /* 0x000fe20000000200 */
[----:B------:R-:W-:-:S02]  /*1f60*/  ISETP.GT.AND P3, PT, R0, 0x1, PT ;  /* 0x000000010000780c */ /* 0x000fc40003f64270 */
[C---:B------:R-:W-:Y:S01]  /*1f70*/  ISETP.GT.AND P4, PT, R0.reuse, 0x8, PT ;  /* 0x000000080000780c */ /* 0x040fe20003f84270 */
[----:B---3--:R-:W2:Y:S01]  /*1f80*/  LDSM.16.M88.4 R16, [R210+0x9100] ;  /* 0x00910000d210783b */ /* 0x008ea20000000200 */
[----:B------:R-:W-:Y:S01]  /*1f90*/  ISETP.GT.AND P2, PT, R0, 0x9, PT ;  /* 0x000000090000780c */ /* 0x000fe20003f44270 */
[----:B------:R-:W-:Y:S02]  /*1fa0*/  HMMA.16816.F32.BF16 R104, R4, R22, R104 ;  /* 0x000000160468723c */ /* 0x000fe40000041868 */
[----:B------:R-:W3:Y:S04]  /*1fb0*/  LDSM.16.M88.4 R36, [R139+0x4d00] ;  /* 0x004d00008b24783b */ /* 0x000ee80000000200 */
[----:B------:R-:W-:Y:S02]  /*1fc0*/  LDSM.16.M88.4 R4, [R211+0x9100] ;  /* 0x00910000d304783b */ /* 0x000fe40000000200 */
[C---:B------:R-:W-:Y:S02]  /*1fd0*/  HMMA.16816.F32.BF16 R100, R12.reuse, R52, R100 ;  /* 0x000000340c64723c */ /* 0x040fe40000041864 */
[----:B-1----:R-:W1:Y:S04]  /*1fe0*/  LDSM.16.M88.4 R8, [R210+0x8100] ;  /* 0x00810000d208783b */ /* 0x002e680000000200 */
[----:B------:R-:W4:Y:S02]  /*1ff0*/  LDSM.16.M88.4 R24, [R212+0x1800] ;  /* 0x00180000d418783b */ /* 0x000f240000000200 */
[C---:B------:R-:W-:Y:S02]  /*2000*/  HMMA.16816.F32.BF16 R64, R12.reuse, R54, R96 ;  /* 0x000000360c40723c */ /* 0x040fe40000041860 */
[----:B------:R-:W-:Y:S04]  /*2010*/  LDSM.16.M88.4 R52, [R212+0x1c00] ;  /* 0x001c0000d434783b */ /* 0x000fe80000000200 */
[----:B------:R-:W0:Y:S02]  /*2020*/  LDGDEPBAR ;  /* 0x00000000000079af */ /* 0x000e240000000000 */
[C---:B------:R-:W-:Y:S08]  /*2030*/  HMMA.16816.F32.BF16 R116, R12.reuse, R32, R80 ;  /* 0x000000200c74723c */ /* 0x040ff00000041850 */
[C---:B------:R-:W-:Y:S08]  /*2040*/  HMMA.16816.F32.BF16 R132, R12.reuse, R20, R56 ;  /* 0x000000140c84723c */ /* 0x040ff00000041838 */
[C---:B------:R-:W-:Y:S01]  /*2050*/  HMMA.16816.F32.BF16 R60, R12.reuse, R34, R92 ;  /* 0x000000220c3c723c */ /* 0x040fe2000004185c */
[----:B------:R-:W5:Y:S07]  /*2060*/  LDSM.16.M88.4 R32, [R212+0x1000] ;  /* 0x00100000d420783b */ /* 0x000f6e0000000200 */
[C---:B------:R-:W-:Y:S08]  /*2070*/  HMMA.16816.F32.BF16 R120, R12.reuse, R28, R72 ;  /* 0x0000001c0c78723c */ /* 0x040ff00000041848 */
[C---:B------:R-:W-:Y:S01]  /*2080*/  HMMA.16816.F32.BF16 R56, R12.reuse, R30, R84 ;  /* 0x0000001e0c38723c */ /* 0x040fe20000041854 */
[----:B------:R-:W1:Y:S07]  /*2090*/  LDSM.16.M88.4 R28, [R212+0x1400] ;  /* 0x00140000d41c783b */ /* 0x000e6e0000000200 */
[----:B------:R-:W-:Y:S01]  /*20a0*/  HMMA.16816.F32.BF16 R88, R12, R22, R88 ;  /* 0x000000160c58723c */ /* 0x000fe20000041858 */
[----:B------:R-:W1:Y:S07]  /*20b0*/  LDSM.16.M88.4 R20, [R211+0x8100] ;  /* 0x00810000d314783b */ /* 0x000e6e0000000200 */
[C---:B--2---:R-:W-:Y:S08]  /*20c0*/  HMMA.16816.F32.BF16 R12, R16.reuse, R42, R108 ;  /* 0x0000002a100c723c */ /* 0x044ff0000004186c */
[C---:B------:R-:W-:Y:S08]  /*20d0*/  HMMA.16816.F32.BF16 R84, R16.reuse, R48, R124 ;  /* 0x000000301054723c */ /* 0x040ff0000004187c */
[C---:B------:R-:W-:Y:S08]  /*20e0*/  HMMA.16816.F32.BF16 R76, R16.reuse, R44, R148 ;  /* 0x0000002c104c723c */ /* 0x040ff00000041894 */
[C---:B---3--:R-:W-:Y:S08]  /*20f0*/  HMMA.16816.F32.BF16 R104, R16.reuse, R38, R104 ;  /* 0x000000261068723c */ /* 0x048ff00000041868 */
[----:B------:R-:W-:Y:S08]  /*2100*/  HMMA.16816.F32.BF16 R72, R16, R46, R112 ;  /* 0x0000002e1048723c */ /* 0x000ff00000041870 */
[----:B-1----:R-:W-:Y:S08]  /*2110*/  HMMA.16816.F32.BF16 R108, R8, R48, R100 ;  /* 0x00000030086c723c */ /* 0x002ff00000041864 */
[C---:B------:R-:W-:Y:S08]  /*2120*/  HMMA.16816.F32.BF16 R68, R16.reuse, R40, R144 ;  /* 0x000000281044723c */ /* 0x040ff00000041890 */
[C---:B------:R-:W-:Y:S08]  /*2130*/  HMMA.16816.F32.BF16 R92, R16.reuse, R36, R128 ;  /* 0x00000024105c723c */ /* 0x040ff00000041880 */
[-C--:B------:R-:W-:Y:S01]  /*2140*/  HMMA.16816.F32.BF16 R80, R16, R50.reuse, R140 ;  /* 0x000000321050723c */ /* 0x080fe2000004188c */
[----:B------:R-:W-:Y:S07]  /*2150*/  LDSM.16.M88.4 R16, [R210+0xb100] ;  /* 0x00b10000d210783b */ /* 0x000fee0000000200 */
[C---:B------:R-:W-:Y:S01]  /*2160*/  HMMA.16816.F32.BF16 R100, R8.reuse, R50, R64 ;  /* 0x000000320864723c */ /* 0x040fe20000041840 */
[----:B------:R-:W-:Y:S07]  /*2170*/  LDSM.16.M88.4 R48, [R139+0x5900] ;  /* 0x005900008b30783b */ /* 0x000fee0000000200 */
[C---:B------:R-:W-:Y:S01]  /*2180*/  HMMA.16816.F32.BF16 R96, R8.reuse, R44, R116 ;  /* 0x0000002c0860723c */ /* 0x040fe20000041874 */
[----:B------:R-:W-:Y:S07]  /*2190*/  LDSM.16.M88.4 R116, [R139+0x5d00] ;  /* 0x005d00008b74783b */ /* 0x000fee0000000200 */
[C---:B------:R-:W-:Y:S08]  /*21a0*/  HMMA.16816.F32.BF16 R64, R8.reuse, R46, R60 ;  /* 0x0000002e0840723c */ /* 0x040ff0000004183c */
[C---:B------:R-:W-:Y:S08]  /*21b0*/  HMMA.16816.F32.BF16 R60, R8.reuse, R40, R120 ;  /* 0x00000028083c723c */ /* 0x040ff00000041878 */
[C---:B------:R-:W-:Y:S01]  /*21c0*/  HMMA.16816.F32.BF16 R56, R8.reuse, R42, R56 ;  /* 0x0000002a0838723c */ /* 0x040fe20000041838 */
[----:B------:R-:W-:Y:S07]  /*21d0*/  LDSM.16.M88.4 R40, [R139+0x5500] ;  /* 0x005500008b28783b */ /* 0x000fee0000000200 */
[C---:B------:R-:W-:Y:S08]  /*21e0*/  HMMA.16816.F32.BF16 R44, R8.reuse, R36, R132 ;  /* 0x00000024082c723c */ /* 0x040ff00000041884 */
[----:B------:R-:W-:Y:S01]  /*21f0*/  HMMA.16816.F32.BF16 R8, R8, R38, R88 ;  /* 0x000000260808723c */ /* 0x000fe20000041858 */
[----:B------:R-:W1:Y:S07]  /*2200*/  LDSM.16.M88.4 R36, [R139+0x5100] ;  /* 0x005100008b24783b */ /* 0x000e6e0000000200 */
[C---:B----4-:R-:W-:Y:S01]  /*2210*/  HMMA.16816.F32.BF16 R124, R4.reuse, R26, R12 ;  /* 0x0000001a047c723c */ /* 0x050fe2000004180c */
[----:B------:R-:W2:Y:S07]  /*2220*/  LDSM.16.M88.4 R12, [R210+0xa100] ;  /* 0x00a10000d20c783b */ /* 0x000eae0000000200 */
[C---:B-----5:R-:W-:Y:S08]  /*2230*/  HMMA.16816.F32.BF16 R148, R4.reuse, R32, R84 ;  /* 0x000000200494723c */ /* 0x060ff00000041854 */
[C---:B------:R-:W-:Y:S08]  /*2240*/  HMMA.16816.F32.BF16 R140, R4.reuse, R28, R76 ;  /* 0x0000001c048c723c */ /* 0x040ff0000004184c */
[C---:B------:R-:W-:Y:S08]  /*2250*/  HMMA.16816.F32.BF16 R112, R4.reuse, R54, R104 ;  /* 0x000000360470723c */ /* 0x040ff00000041868 */
[----:B------:R-:W-:Y:S08]  /*2260*/  HMMA.16816.F32.BF16 R132, R4, R30, R72 ;  /* 0x0000001e0484723c */ /* 0x000ff00000041848 */
[----:B------:R-:W-:Y:S08]  /*2270*/  HMMA.16816.F32.BF16 R104, R20, R32, R108 ;  /* 0x000000201468723c */ /* 0x000ff0000004186c */
[C---:B------:R-:W-:Y:S08]  /*2280*/  HMMA.16816.F32.BF16 R144, R4.reuse, R34, R80 ;  /* 0x000000220490723c */ /* 0x040ff00000041850 */
[C---:B------:R-:W-:Y:S08]  /*2290*/  HMMA.16816.F32.BF16 R128, R4.reuse, R24, R68 ;  /* 0x000000180480723c */ /* 0x040ff00000041844 */
[----:B------:R-:W-:Y:S01]  /*22a0*/  HMMA.16816.F32.BF16 R120, R4, R52, R92 ;  /* 0x000000340478723c */ /* 0x000fe2000004185c */
[----:B------:R-:W-:Y:S04]  /*22b0*/  LDSM.16.M88.4 R4, [R211+0xb100] ;  /* 0x00b10000d304783b */ /* 0x000fe80000000200 */
[----:B------:R-:W-:Y:S03]  /*22c0*/  LDSM.16.M88.4 R92, [R212+0x2c00] ;  /* 0x002c0000d45c783b */ /* 0x000fe60000000200 */
[C---:B------:R-:W-:Y:S08]  /*22d0*/  HMMA.16816.F32.BF16 R80, R20.reuse, R24, R60 ;  /* 0x000000181450723c */ /* 0x040ff0000004183c */
[C---:B------:R-:W-:Y:S01]  /*22e0*/  HMMA.16816.F32.BF16 R88, R20.reuse, R26, R56 ;  /* 0x0000001a1458723c */ /* 0x040fe20000041838 */
[----:B------:R-:W3:Y:S04]  /*22f0*/  LDSM.16.M88.4 R24, [R212+0x2000] ;  /* 0x00200000d418783b */ /* 0x000ee80000000200 */
[----:B------:R-:W-:Y:S03]  /*2300*/  LDSM.16.M88.4 R56, [R212+0x2800] ;  /* 0x00280000d438783b */ /* 0x000fe60000000200 */
[C---:B------:R-:W-:Y:S08]  /*2310*/  HMMA.16816.F32.BF16 R96, R20.reuse, R28, R96 ;  /* 0x0000001c1460723c */ /* 0x040ff00000041860 */
[C---:B------:R-:W-:Y:S01]  /*2320*/  HMMA.16816.F32.BF16 R76, R20.reuse, R30, R64 ;  /* 0x0000001e144c723c */ /* 0x040fe20000041840 */
[----:B------:R-:W4:Y:S07]  /*2330*/  LDSM.16.M88.4 R28, [R212+0x2400] ;  /* 0x00240000d41c783b */ /* 0x000f2e0000000200 */
[----:B------:R-:W-:Y:S01]  /*2340*/  HMMA.16816.F32.BF16 R152, R20, R54, R8 ;  /* 0x000000361498723c */ /* 0x000fe20000041808 */
[----:B------:R-:W5:Y:S01]  /*2350*/  LDSM.16.M88.4 R8, [R211+0xa100] ;  /* 0x00a10000d308783b */ /* 0x000f620000000200 */
[----:B------:R-:W-:-:S06]  /*2360*/  DEPBAR.LE SB0, 0x0 ;  /* 0x000080000000791a */ /* 0x000fcc0000000000 */
[----:B------:R-:W-:Y:S08]  /*2370*/  HMMA.16816.F32.BF16 R100, R20, R34, R100 ;  /* 0x000000221464723c */ /* 0x000ff00000041864 */
[C---:B-1----:R-:W-:Y:S08]  /*2380*/  HMMA.16816.F32.BF16 R72, R16.reuse, R36, R148 ;  /* 0x000000241048723c */ /* 0x042ff00000041894 */
[----:B------:R-:W-:Y:S08]  /*2390*/  HMMA.16816.F32.BF16 R64, R16, R40, R140 ;  /* 0x000000281040723c */ /* 0x000ff0000004188c */
[----:B------:R-:W-:Y:S08]  /*23a0*/  HMMA.16816.F32.BF16 R84, R20, R52, R44 ;  /* 0x000000341454723c */ /* 0x000ff0000004182c */
[----:B------:R-:W-:Y:S08]  /*23b0*/  HMMA.16816.F32.BF16 R60, R16, R42, R132 ;  /* 0x0000002a103c723c */ /* 0x000ff00000041884 */
[----:B--2---:R-:W-:Y:S08]  /*23c0*/  HMMA.16816.F32.BF16 R32, R12, R36, R104 ;  /* 0x000000240c20723c */ /* 0x004ff00000041868 */
[C---:B------:R-:W-:Y:S08]  /*23d0*/  HMMA.16816.F32.BF16 R68, R16.reuse, R38, R144 ;  /* 0x000000261044723c */ /* 0x040ff00000041890 */
[C---:B------:R-:W-:Y:S08]  /*23e0*/  HMMA.16816.F32.BF16 R52, R16.reuse, R48, R128 ;  /* 0x000000301034723c */ /* 0x040ff00000041880 */
[C---:B------:R-:W-:Y:S08]  /*23f0*/  HMMA.16816.F32.BF16 R108, R16.reuse, R50, R124 ;  /* 0x00000032106c723c */ /* 0x040ff0000004187c */
[C---:B------:R-:W-:Y:S08]  /*2400*/  HMMA.16816.F32.BF16 R120, R16.reuse, R116, R120 ;  /* 0x000000741078723c */ /* 0x040ff00000041878 */
[----:B------:R-:W-:Y:S08]  /*2410*/  HMMA.16816.F32.BF16 R44, R16, R118, R112 ;  /* 0x00000076102c723c */ /* 0x000ff00000041870 */
[C---:B------:R-:W-:Y:S08]  /*2420*/  HMMA.16816.F32.BF16 R20, R12.reuse, R38, R100 ;  /* 0x000000260c14723c */ /* 0x040ff00000041864 */
[----:B------:R-:W-:Y:S08]  /*2430*/  HMMA.16816.F32.BF16 R16, R12, R40, R96 ;  /* 0x000000280c10723c */ /* 0x000ff00000041860 */
[----:B---3--:R-:W-:Y:S08]  /*2440*/  HMMA.16816.F32.BF16 R72, R4, R24, R72 ;  /* 0x000000180448723c */ /* 0x008ff00000041848 */
[----:B------:R-:W-:Y:S08]  /*2450*/  HMMA.16816.F32.BF16 R76, R12, R42, R76 ;  /* 0x0000002a0c4c723c */ /* 0x000ff0000004184c */
[C---:B----4-:R-:W-:Y:S08]  /*2460*/  HMMA.16816.F32.BF16 R100, R4.reuse, R28, R64 ;  /* 0x0000001c0464723c */ /* 0x050ff00000041840 */
[----:B------:R-:W-:Y:S08]  /*2470*/  HMMA.16816.F32.BF16 R64, R4, R30, R60 ;  /* 0x0000001e0440723c */ /* 0x000ff0000004183c */
[----:B-----5:R-:W-:Y:S08]  /*2480*/  HMMA.16816.F32.BF16 R40, R8, R24, R32 ;  /* 0x000000180828723c */ /* 0x020ff00000041820 */
[C---:B------:R-:W-:Y:S08]  /*2490*/  HMMA.16816.F32.BF16 R68, R4.reuse, R26, R68 ;  /* 0x0000001a0444723c */ /* 0x040ff00000041844 */
[C---:B------:R-:W-:Y:S08]  /*24a0*/  HMMA.16816.F32.BF16 R60, R4.reuse, R56, R52 ;  /* 0x00000038043c723c */ /* 0x040ff00000041834 */
[----:B------:R-:W-:Y:S01]  /*24b0*/  HMMA.16816.F32.BF16 R96, R4, R58, R108 ;  /* 0x0000003a0460723c */ /* 0x000fe2000004186c */
[----:B------:R-:W-:-:S07]  /*24c0*/  FSEL R41, R41, -INF , P3 ;  /* 0xff80000029297808 */ /* 0x000fce0001800000 */
[C---:B------:R-:W-:Y:S08]  /*24d0*/  HMMA.16816.F32.BF16 R120, R4.reuse, R92, R120 ;  /* 0x0000005c0478723c */ /* 0x040ff00000041878 */
[----:B------:R-:W-:Y:S07]  /*24e0*/  HMMA.16816.F32.BF16 R104, R4, R94, R44 ;  /* 0x0000005e0468723c */ /* 0x000fee000004182c */
[----:B------:R-:W-:Y:S01]  /*24f0*/  @P0 SHF.R.S32.HI R7, RZ, 0x1f, R185 ;  /* 0x0000001fff070819 */ /* 0x000fe200000114b9 */
[----:B------:R-:W-:Y:S01]  /*2500*/  HMMA.16816.F32.BF16 R80, R12, R48, R80 ;  /* 0x000000300c50723c */ /* 0x000fe20000041850 */
[----:B------:R-:W-:-:S02]  /*2510*/  @P0 IMAD R6, R160, R185, RZ ;  /* 0x000000b9a0060224 */ /* 0x000fc400078e02ff */
[----:B------:R-:W-:-:S04]  /*2520*/  @P0 IMAD.WIDE.U32 R4, R185, R161, R166 ;  /* 0x000000a1b9040225 */ /* 0x000fc800078e00a6 */
[----:B------:R-:W-:Y:S01]  /*2530*/  @P0 IMAD R2, R7, R161, R6 ;  /* 0x000000a107020224 */ /* 0x000fe200078e0206 */
[----:B------:R-:W-:Y:S01]  /*2540*/  HMMA.16816.F32.BF16 R88, R12, R50, R88 ;  /* 0x000000320c58723c */ /* 0x000fe20000041858 */
[----:B------:R-:W-:Y:S02]  /*2550*/  FSEL R48, R75, -INF , P3 ;  /* 0xff8000004b307808 */ /* 0x000fe40001800000 */
[----:B------:R-:W-:-:S04]  /*2560*/  @P0 IMAD.IADD R2, R5, 0x1, R2 ;  /* 0x0000000105020824 */ /* 0x000fc800078e0202 */
[----:B------:R-:W-:Y:S01]  /*2570*/  FSEL R50, R70, -INF , P4 ;  /* 0xff80000046327808 */ /* 0x000fe20002000000 */
[----:B------:R-:W-:Y:S01]  /*2580*/  HMMA.16816.F32.BF16 R36, R8, R26, R20 ;  /* 0x0000001a0824723c */ /* 0x000fe20000041814 */
[----:B------:R-:W-:-:S07]  /*2590*/  FSEL R51, R71, -INF , P2 ;  /* 0xff80000047337808 */ /* 0x000fce0001000000 */
[----:B------:R-:W-:Y:S07]  /*25a0*/  HMMA.16816.F32.BF16 R32, R8, R28, R16 ;  /* 0x0000001c0820723c */ /* 0x000fee0000041810 */
[C---:B------:R-:W-:Y:S01]  /*25b0*/  @P0 LEA R16, P1, R4.reuse, c[0x0][0x1c8], 0x1 ;  /* 0x0000720004100a11 */ /* 0x040fe200078208ff */
[----:B------:R-:W-:Y:S01]  /*25c0*/  HMMA.16816.F32.BF16 R84, R12, R116, R84 ;  /* 0x000000740c54723c */ /* 0x000fe20000041854 */
[----:B------:R-:W-:Y:S02]  /*25d0*/  FSEL R19, R73, -INF , P3 ;  /* 0xff80000049137808 */ /* 0x000fe40001800000 */
[----:B------:R-:W-:Y:S01]  /*25e0*/  @P0 LEA.HI.X R17, R4, c[0x0][0x1cc], R2, 0x1, P1 ;  /* 0x0000730004110a11 */ /* 0x000fe200008f0c02 */
[----:B------:R-:W-:Y:S01]  /*25f0*/  BAR.SYNC.DEFER_BLOCKING 0x0 ;  /* 0x0000000000007b1d */ /* 0x000fe20000010000 */
[----:B------:R-:W-:-:S03]  /*2600*/  ISETP.GT.AND P1, PT, R0, RZ, PT ;  /* 0x000000ff0000720c */ /* 0x000fc60003f24270 */
[C---:B------:R-:W-:Y:S01]  /*2610*/  HMMA.16816.F32.BF16 R28, R8.reuse, R30, R76 ;  /* 0x0000001e081c723c */ /* 0x040fe2000004184c */
[----:B------:R-:W-:Y:S02]  /*2620*/  FSEL R18, R72, -INF , P1 ;  /* 0xff80000048127808 */ /* 0x000fe40000800000 */
[----:B------:R-:W-:Y:S02]  /*2630*/  FSEL R52, R40, -INF , P1 ;  /* 0xff80000028347808 */ /* 0x000fe40000800000 */
[----:B------:R-:W-:Y:S02]  /*2640*/  FSEL R40, R68, -INF , P4 ;  /* 0xff80000044287808 */ /* 0x000fe40002000000 */
[----:B------:R-:W-:Y:S01]  /*2650*/  FMNMX.FTZ R2, R18, R19, !PT ;  /* 0x0000001312027209 */ /* 0x000fe20007810000 */
[----:B------:R-:W-:Y:S01]  /*2660*/  HMMA.16816.F32.BF16 R24, R8, R56, R80 ;  /* 0x000000380818723c */ /* 0x000fe20000041850 */
[----:B------:R-:W-:Y:S02]  /*2670*/  FSEL R49, R74, -INF , P1 ;  /* 0xff8000004a317808 */ /* 0x000fe40000800000 */
[----:B------:R-:W-:-:S02]  /*2680*/  FMNMX.FTZ R2, R40, R2, !PT ;  /* 0x0000000228027209 */ /* 0x000fc40007810000 */
[----:B------:R-:W-:Y:S02]  /*2690*/  FSEL R55, R38, -INF , P4 ;  /* 0xff80000026377808 */ /* 0x000fe40002000000 */
[----:B------:R-:W-:Y:S01]  /*26a0*/  FSEL R57, R42, -INF , P1 ;  /* 0xff8000002a397808 */ /* 0x000fe20000800000 */
[C---:B------:R-:W-:Y:S01]  /*26b0*/  HMMA.16816.F32.BF16 R20, R8.reuse, R58, R88 ;  /* 0x0000003a0814723c */ /* 0x040fe20000041858 */
[----:B------:R-:W-:Y:S02]  /*26c0*/  FSEL R42, R69, -INF , P2 ;  /* 0xff800000452a7808 */ /* 0x000fe40001000000 */
[----:B------:R-:W-:Y:S01]  /*26d0*/  ISETP.GT.AND P1, PT, R0, 0x10, PT ;  /* 0x000000100000780c */ /* 0x000fe20003f24270 */
[----:B------:R-:W-:Y:S01]  /*26e0*/  @!PT LDS RZ, [RZ] ;  /* 0x00000000fffff984 */ /* 0x000fe20000000800 */
[----:B------:R-:W-:Y:S01]  /*26f0*/  @!PT LDS RZ, [RZ] ;  /* 0x00000000fffff984 */ /* 0x000fe20000000800 */
[----:B------:R-:W-:Y:S01]  /*2700*/  @!PT LDS RZ, [RZ] ;  /* 0x00000000fffff984 */ /* 0x000fe20000000800 */
[----:B------:R1:W-:Y:S01]  /*2710*/  @P0 LDGSTS.E.BYPASS.LTC128B.128 [R224+0x3100], [R16.64], !P5 ;  /* 0x0310000010e00fae */ /* 0x0003e2000e901d46 */
[----:B------:R-:W-:Y:S02]  /*2720*/  FSEL R53, R36, -INF , P4 ;  /* 0xff80000024357808 */ /* 0x000fe40002000000 */
[----:B------:R-:W-:Y:S01]  /*2730*/  ISETP.GT.AND P4, PT, R0, 0x11, PT ;  /* 0x000000110000780c */ /* 0x000fe20003f84270 */
[----:B------:R-:W-:Y:S01]  /*2740*/  HMMA.16816.F32.BF16 R44, R8, R92, R84 ;  /* 0x0000005c082c723c */ /* 0x000fe20000041854 */
[----:B------:R-:W-:-:S02]  /*2750*/  FSEL R59, R100, -INF , P1 ;  /* 0xff800000643b7808 */ /* 0x000fc40000800000 */
[----:B------:R-:W-:Y:S02]  /*2760*/  FMNMX.FTZ R2, R42, R2, !PT ;  /* 0x000000022a027209 */ /* 0x000fe40007810000 */
[----:B------:R-:W-:Y:S02]  /*2770*/  FSEL R56, R43, -INF , P3 ;  /* 0xff8000002b387808 */ /* 0x000fe40001800000 */
[----:B------:R-:W-:Y:S01]  /*2780*/  FSEL R117, R101, -INF , P4 ;  /* 0xff80000065757808 */ /* 0x000fe20002000000 */
[----:B------:R-:W-:Y:S01]  /*2790*/  HMMA.16816.F32.BF16 R12, R12, R118, R152 ;  /* 0x000000760c0c723c */ /* 0x000fe20000041898 */
[----:B------:R-:W-:Y:S02]  /*27a0*/  ISETP.GT.AND P3, PT, R0, 0x18, PT ;  /* 0x000000180000780c */ /* 0x000fe40003f64270 */
[----:B------:R-:W-:Y:S02]  /*27b0*/  FMNMX.FTZ R2, R59, R2, !PT ;  /* 0x000000023b027209 */ /* 0x000fe40007810000 */
[----:B------:R-:W-:-:S02]  /*27c0*/  FSEL R124, R102, -INF , P1 ;  /* 0xff800000667c7808 */ /* 0x000fc40000800000 */
[----:B------:R-:W-:Y:S02]  /*27d0*/  FSEL R138, R34, -INF , P1 ;  /* 0xff800000228a7808 */ /* 0x000fe40000800000 */
[----:B------:R-:W-:Y:S02]  /*27e0*/  FSEL R128, R32, -INF , P1 ;  /* 0xff80000020807808 */ /* 0x000fe40000800000 */
[----:B------:R-:W-:Y:S02]  /*27f0*/  ISETP.GT.AND P1, PT, R0, 0x19, PT ;  /* 0x000000190000780c */ /* 0x000fe40003f24270 */
[----:B------:R-:W-:Y:S02]  /*2800*/  FSEL R58, R64, -INF , P3 ;  /* 0xff800000403a7808 */ /* 0x000fe40001800000 */
[----:B------:R-:W-:Y:S02]  /*2810*/  FMNMX.FTZ R2, R117, R2, !PT ;  /* 0x0000000275027209 */ /* 0x000fe40007810000 */
[----:B------:R-:W-:-:S02]  /*2820*/  FSEL R54, R39, -INF , P2 ;  /* 0xff80000027367808 */ /* 0x000fc40001000000 */
[----:B------:R-:W-:Y:S02]  /*2830*/  FSEL R43, R37, -INF , P2 ;  /* 0xff800000252b7808 */ /* 0x000fe40001000000 */
[----:B------:R-:W-:Y:S02]  /*2840*/  FSEL R116, R65, -INF , P1 ;  /* 0xff80000041747808 */ /* 0x000fe40000800000 */
[----:B------:R-:W-:Y:S01]  /*2850*/  ISETP.GT.AND P2, PT, R0, 0x20, PT ;  /* 0x000000200000780c */ /* 0x000fe20003f44270 */
[----:B------:R-:W-:Y:S01]  /*2860*/  HMMA.16816.F32.BF16 R12, R8, R94, R12 ;  /* 0x0000005e080c723c */ /* 0x000fe2000004180c */
[----:B------:R-:W-:Y:S02]  /*2870*/  FMNMX.FTZ R2, R58, R2, !PT ;  /* 0x000000023a027209 */ /* 0x000fe40007810000 */
[----:B------:R-:W-:Y:S02]  /*2880*/  FSEL R127, R67, -INF , P1 ;  /* 0xff800000437f7808 */ /* 0x000fe40000800000 */
[----:B------:R-:W-:-:S02]  /*2890*/  FSEL R133, R31, -INF , P1 ;  /* 0xff8000001f857808 */ /* 0x000fc40000800000 */
[----:B------:R-:W-:Y:S02]  /*28a0*/  FSEL R129, R29, -INF , P1 ;  /* 0xff8000001d817808 */ /* 0x000fe40000800000 */
[----:B------:R-:W-:Y:S02]  /*28b0*/  ISETP.GT.AND P1, PT, R0, 0x21, PT ;  /* 0x000000210000780c */ /* 0x000fe40003f24270 */
[----:B------:R-:W-:Y:S02]  /*28c0*/  FSEL R161, R60, -INF , P2 ;  /* 0xff8000003ca17808 */ /* 0x000fe40001000000 */
[----:B------:R-:W-:Y:S02]  /*28d0*/  FMNMX.FTZ R2, R116, R2, !PT ;  /* 0x0000000274027209 */ /* 0x000fe40007810000 */
        /* <DEDUP_REMOVED lines=10> */
[----:B------:R-:W-:Y:S02]  /*2980*/  FMNMX.FTZ R4, R50, R4, !PT ;  /* 0x0000000432047209 */ /* 0x000fe40007810000 */
[----:B------:R-:W-:Y:S02]  /*2990*/  ISETP.GT.AND P1, PT, R0, 0x29, PT ;  /* 0x000000290000780c */ /* 0x000fe40003f24270 */
[----:B------:R-:W-:Y:S02]  /*29a0*/  FSEL R160, R96, -INF , P2 ;  /* 0xff80000060a07808 */ /* 0x000fe40001000000 */
[----:B------:R-:W-:-:S02]  /*29b0*/  FMNMX.FTZ R2, R163, R2, !PT ;  /* 0x00000002a3027209 */ /* 0x000fc40007810000 */
[----:B------:R-:W-:Y:S02]  /*29c0*/  FSEL R125, R103, -INF , P4 ;  /* 0xff800000677d7808 */ /* 0x000fe40002000000 */
[----:B------:R-:W-:Y:S02]  /*29d0*/  FSEL R137, R35, -INF , P4 ;  /* 0xff80000023897808 */ /* 0x000fe40002000000 */
[----:B------:R-:W-:Y:S02]  /*29e0*/  FSEL R131, R33, -INF , P4 ;  /* 0xff80000021837808 */ /* 0x000fe40002000000 */
[----:B------:R-:W-:Y:S02]  /*29f0*/  ISETP.NE.AND P4, PT, R162, RZ, PT ;  /* 0x000000ffa200720c */ /* 0x000fe40003f85270 */
[----:B------:R-:W-:Y:S02]  /*2a00*/  FMNMX.FTZ R4, R51, R4, !PT ;  /* 0x0000000433047209 */ /* 0x000fe40007810000 */
[----:B------:R-:W-:-:S02]  /*2a10*/  FSEL R171, R99, -INF , P1 ;  /* 0xff80000063ab7808 */ /* 0x000fc40000800000 */
[----:B------:R-:W-:Y:S02]  /*2a20*/  FSEL R162, R97, -INF , P1 ;  /* 0xff80000061a27808 */ /* 0x000fe40000800000 */
[----:B------:R-:W-:Y:S02]  /*2a30*/  FSEL R181, R23, -INF , P1 ;  /* 0xff80000017b57808 */ /* 0x000fe40000800000 */
[----:B------:R-:W-:Y:S02]  /*2a40*/  FSEL R174, R21, -INF , P1 ;  /* 0xff80000015ae7808 */ /* 0x000fe40000800000 */
[----:B------:R-:W-:Y:S01]  /*2a50*/  ISETP.GT.AND P1, PT, R0, 0x30, PT ;  /* 0x000000300000780c */ /* 0x000fe20003f24270 */
[----:B------:R1:W-:Y:S01]  /*2a60*/  @P0 LDGSTS.E.BYPASS.LTC128B.128 [R224+0x4100], [R16.64+0x40], !P4 ;  /* 0x0410004010e00fae */ /* 0x0003e2000e101d46 */
[----:B------:R-:W-:Y:S02]  /*2a70*/  FMNMX.FTZ R2, R160, R2, !PT ;  /* 0x00000002a0027209 */ /* 0x000fe40007810000 */
[----:B------:R-:W-:Y:S01]  /*2a80*/  FMNMX.FTZ R4, R124, R4, !PT ;  /* 0x000000047c047209 */ /* 0x000fe20007810000 */
[----:B------:R1:W-:Y:S01]  /*2a90*/  @P0 LDGSTS.E.BYPASS.LTC128B.128 [R224+0x5100], [R16.64+0x80], !P6 ;  /* 0x0510008010e00fae */ /* 0x0003e2000f101d46 */
[----:B------:R-:W-:-:S02]  /*2aa0*/  FSEL R126, R66, -INF , P3 ;  /* 0xff800000427e7808 */ /* 0x000fc40001800000 */
[----:B------:R-:W-:Y:S02]  /*2ab0*/  FSEL R132, R30, -INF , P3 ;  /* 0xff8000001e847808 */ /* 0x000fe40001800000 */
[----:B------:R-:W-:Y:S02]  /*2ac0*/  FSEL R130, R28, -INF , P3 ;  /* 0xff8000001c827808 */ /* 0x000fe40001800000 */
[----:B------:R-:W-:Y:S02]  /*2ad0*/  ISETP.GT.AND P3, PT, R0, 0x31, PT ;  /* 0x000000310000780c */ /* 0x000fe40003f64270 */
[----:B------:R-:W-:Y:S02]  /*2ae0*/  FSEL R220, R120, -INF , P1 ;  /* 0xff80000078dc7808 */ /* 0x000fe40000800000 */
[----:B------:R-:W-:Y:S02]  /*2af0*/  FMNMX.FTZ R2, R162, R2, !PT ;  /* 0x00000002a2027209 */ /* 0x000fe40007810000 */
[----:B------:R-:W-:-:S02]  /*2b00*/  FMNMX.FTZ R4, R125, R4, !PT ;  /* 0x000000047d047209 */ /* 0x000fc40007810000 */
[----:B------:R-:W-:Y:S02]  /*2b10*/  FSEL R170, R98, -INF , P2 ;  /* 0xff80000062aa7808 */ /* 0x000fe40001000000 */
[----:B------:R-:W-:Y:S02]  /*2b20*/  FSEL R180, R22, -INF , P2 ;  /* 0xff80000016b47808 */ /* 0x000fe40001000000 */
[----:B------:R-:W-:Y:S02]  /*2b30*/  FSEL R173, R20, -INF , P2 ;  /* 0xff80000014ad7808 */ /* 0x000fe40001000000 */
[----:B------:R-:W-:Y:S02]  /*2b40*/  ISETP.GT.AND P2, PT, R0, 0x38, PT ;  /* 0x000000380000780c */ /* 0x000fe40003f44270 */
[----:B------:R-:W-:Y:S02]  /*2b50*/  FSEL R150, R46, -INF , P1 ;  /* 0xff8000002e967808 */ /* 0x000fe40000800000 */
[----:B------:R-:W-:-:S02]  /*2b60*/  FSEL R233, R122, -INF , P1 ;  /* 0xff8000007ae97808 */ /* 0x000fc40000800000 */
[----:B------:R-:W-:Y:S02]  /*2b70*/  FSEL R241, R44, -INF , P1 ;  /* 0xff8000002cf17808 */ /* 0x000fe40000800000 */
[----:B------:R-:W-:Y:S02]  /*2b80*/  FSEL R221, R121, -INF , P3 ;  /* 0xff80000079dd7808 */ /* 0x000fe40001800000 */
[----:B------:R-:W-:Y:S02]  /*2b90*/  FMNMX.FTZ R2, R220, R2, !PT ;  /* 0x00000002dc027209 */ /* 0x000fe40007810000 */
[----:B------:R-:W-:Y:S02]  /*2ba0*/  ISETP.GT.AND P1, PT, R0, 0x39, PT ;  /* 0x000000390000780c */ /* 0x000fe40003f24270 */
[----:B------:R-:W-:Y:S02]  /*2bb0*/  FMNMX.FTZ R0, R126, R4, !PT ;  /* 0x000000047e007209 */ /* 0x000fe40007810000 */
[----:B------:R-:W-:-:S02]  /*2bc0*/  FSEL R223, R104, -INF , P2 ;  /* 0xff80000068df7808 */ /* 0x000fc40001000000 */
[----:B------:R-:W-:Y:S02]  /*2bd0*/  FMNMX.FTZ R2, R221, R2, !PT ;  /* 0x00000002dd027209 */ /* 0x000fe40007810000 */
[----:B------:R-:W-:Y:S02]  /*2be0*/  FMNMX.FTZ R0, R127, R0, !PT ;  /* 0x000000007f007209 */ /* 0x000fe40007810000 */
[----:B------:R-:W-:Y:S02]  /*2bf0*/  FSEL R217, R105, -INF , P1 ;  /* 0xff80000069d97808 */ /* 0x000fe40000800000 */
[----:B------:R-:W-:Y:S02]  /*2c00*/  FMNMX.FTZ R2, R223, R2, !PT ;  /* 0x00000002df027209 */ /* 0x000fe40007810000 */
[----:B------:R-:W-:Y:S02]  /*2c10*/  FMNMX.FTZ R4, R52, R41, !PT ;  /* 0x0000002934047209 */ /* 0x000fe40007810000 */
[----:B------:R-:W-:-:S02]  /*2c20*/  FMNMX.FTZ R0, R168, R0, !PT ;  /* 0x00000000a8007209 */ /* 0x000fc40007810000 */
[----:B------:R-:W-:Y:S02]  /*2c30*/  FMNMX.FTZ R5, R217, R2, !PT ;  /* 0x00000002d9057209 */ /* 0x000fe40007810000 */
[----:B------:R-:W-:Y:S02]  /*2c40*/  FMNMX.FTZ R2, R53, R4, !PT ;  /* 0x0000000435027209 */ /* 0x000fe40007810000 */
[----:B------:R-:W-:Y:S01]  /*2c50*/  FMNMX.FTZ R0, R169, R0, !PT ;  /* 0x00000000a9007209 */ /* 0x000fe20007810000 */
[----:B------:R-:W2:Y:S01]  /*2c60*/  SHFL.BFLY PT, R7, R5, 0x2, 0x1f ;  /* 0x0c401f0005077f89 */ /* 0x000ea200000e0000 */
[----:B------:R-:W-:Y:S02]  /*2c70*/  FMNMX.FTZ R2, R43, R2, !PT ;  /* 0x000000022b027209 */ /* 0x000fe40007810000 */
[----:B------:R-:W-:Y:S02]  /*2c80*/  FMNMX.FTZ R0, R170, R0, !PT ;  /* 0x00000000aa007209 */ /* 0x000fe40007810000 */
[----:B------:R-:W-:-:S02]  /*2c90*/  FMNMX.FTZ R2, R128, R2, !PT ;  /* 0x0000000280027209 */ /* 0x000fc40007810000 */
[----:B------:R-:W-:Y:S02]  /*2ca0*/  FMNMX.FTZ R0, R171, R0, !PT ;  /* 0x00000000ab007209 */ /* 0x000fe40007810000 */
[----:B------:R-:W-:Y:S02]  /*2cb0*/  FMNMX.FTZ R2, R131, R2, !PT ;  /* 0x0000000283027209 */ /* 0x000fe40007810000 */
[----:B------:R-:W-:Y:S02]  /*2cc0*/  FSEL R222, R123, -INF , P3 ;  /* 0xff8000007bde7808 */ /* 0x000fe40001800000 */
[----:B------:R-:W-:Y:S02]  /*2cd0*/  FMNMX.FTZ R0, R233, R0, !PT ;  /* 0x00000000e9007209 */ /* 0x000fe40007810000 */
[----:B------:R-:W-:Y:S02]  /*2ce0*/  FMNMX.FTZ R2, R130, R2, !PT ;  /* 0x0000000282027209 */ /* 0x000fe40007810000 */
[----:B------:R-:W-:-:S02]  /*2cf0*/  FSEL R214, R106, -INF , P2 ;  /* 0xff8000006ad67808 */ /* 0x000fc40001000000 */
[----:B------:R-:W-:Y:S02]  /*2d00*/  FMNMX.FTZ R0, R222, R0, !PT ;  /* 0x00000000de007209 */ /* 0x000fe40007810000 */
[----:B------:R-:W-:Y:S02]  /*2d10*/  FMNMX.FTZ R4, R57, R56, !PT ;  /* 0x0000003839047209 */ /* 0x000fe40007810000 */
[----:B------:R-:W-:Y:S02]  /*2d20*/  FMNMX.FTZ R2, R129, R2, !PT ;  /* 0x0000000281027209 */ /* 0x000fe40007810000 */
[----:B------:R-:W-:Y:S02]  /*2d30*/  FSEL R219, R107, -INF , P1 ;  /* 0xff8000006bdb7808 */ /* 0x000fe40000800000 */
[----:B------:R-:W-:Y:S02]  /*2d40*/  FMNMX.FTZ R0, R214, R0, !PT ;  /* 0x00000000d6007209 */ /* 0x000fe40007810000 */
[----:B------:R-:W-:-:S02]  /*2d50*/  FMNMX.FTZ R4, R55, R4, !PT ;  /* 0x0000000437047209 */ /* 0x000fc40007810000 */
[----:B------:R-:W-:Y:S02]  /*2d60*/  FMNMX.FTZ R2, R172, R2, !PT ;  /* 0x00000002ac027209 */ /* 0x000fe40007810000 */
[----:B------:R-:W-:Y:S02]  /*2d70*/  FMNMX.FTZ R6, R219, R0, !PT ;  /* 0x00000000db067209 */ /* 0x000fe40007810000 */
[----:B------:R-:W-:Y:S02]  /*2d80*/  FMNMX.FTZ R0, R175, R2, !PT ;  /* 0x00000002af007209 */ /* 0x000fe40007810000 */
[----:B------:R-:W-:Y:S02]  /*2d90*/  FMNMX.FTZ R2, R54, R4, !PT ;  /* 0x0000000436027209 */ /* 0x000fe40007810000 */
[----:B------:R-:W3:Y:S01]  /*2da0*/  SHFL.BFLY PT, R4, R6, 0x2, 0x1f ;  /* 0x0c401f0006047f89 */ /* 0x000ee200000e0000 */
[----:B--2---:R-:W-:Y:S02]  /*2db0*/  FMNMX.FTZ R5, R5, R7, !PT ;  /* 0x0000000705057209 */ /* 0x004fe40007810000 */
[----:B------:R-:W-:-:S02]  /*2dc0*/  FMNMX.FTZ R0, R173, R0, !PT ;  /* 0x00000000ad007209 */ /* 0x000fc40007810000 */
[----:B------:R-:W-:Y:S01]  /*2dd0*/  FMNMX.FTZ R2, R138, R2, !PT ;  /* 0x000000028a027209 */ /* 0x000fe20007810000 */
[----:B------:R-:W2:Y:S01]  /*2de0*/  SHFL.BFLY PT, R8, R5, 0x1, 0x1f ;  /* 0x0c201f0005087f89 */ /* 0x000ea200000e0000 */
[----:B------:R-:W-:Y:S02]  /*2df0*/  FMNMX.FTZ R0, R174, R0, !PT ;  /* 0x00000000ae007209 */ /* 0x000fe40007810000 */
[----:B------:R-:W-:Y:S02]  /*2e00*/  FMNMX.FTZ R2, R137, R2, !PT ;  /* 0x0000000289027209 */ /* 0x000fe40007810000 */
[----:B------:R-:W-:Y:S02]  /*2e10*/  FSEL R218, R45, -INF , P3 ;  /* 0xff8000002dda7808 */ /* 0x000fe40001800000 */
[----:B------:R-:W-:Y:S02]  /*2e20*/  FMNMX.FTZ R0, R241, R0, !PT ;  /* 0x00000000f1007209 */ /* 0x000fe40007810000 */
[----:B------:R-:W-:-:S02]  /*2e30*/  FMNMX.FTZ R2, R132, R2, !PT ;  /* 0x0000000284027209 */ /* 0x000fc40007810000 */
[----:B------:R-:W-:Y:S02]  /*2e40*/  FSEL R227, R12, -INF , P2 ;  /* 0xff8000000ce37808 */ /* 0x000fe40001000000 */
[----:B------:R-:W-:Y:S02]  /*2e50*/  FMNMX.FTZ R0, R218, R0, !PT ;  /* 0x00000000da007209 */ /* 0x000fe40007810000 */
[----:B------:R-:W-:Y:S02]  /*2e60*/  FMNMX.FTZ R2, R133, R2, !PT ;  /* 0x0000000285027209 */ /* 0x000fe40007810000 */
[----:B------:R-:W-:Y:S02]  /*2e70*/  FSEL R229, R13, -INF , P1 ;  /* 0xff8000000de57808 */ /* 0x000fe40000800000 */
[----:B------:R-:W-:Y:S02]  /*2e80*/  FMNMX.FTZ R0, R227, R0, !PT ;  /* 0x00000000e3007209 */ /* 0x000fe40007810000 */
[----:B------:R-:W-:-:S02]  /*2e90*/  FMNMX.FTZ R2, R182, R2, !PT ;  /* 0x00000002b6027209 */ /* 0x000fc40007810000 */
[----:B------:R-:W-:Y:S02]  /*2ea0*/  FMNMX.FTZ R7, R229, R0, !PT ;  /* 0x00000000e5077209 */ /* 0x000fe40007810000 */
[----:B---3--:R-:W-:Y:S01]  /*2eb0*/  FMNMX.FTZ R9, R6, R4, !PT ;  /* 0x0000000406097209 */ /* 0x008fe20007810000 */
[----:B------:R-:W-:Y:S01]  /*2ec0*/  IMAD R4, R158, 0x20, R157 ;  /* 0x000000209e047824 */ /* 0x000fe200078e029d */
[----:B------:R-:W-:Y:S02]  /*2ed0*/  FMNMX.FTZ R0, R183, R2, !PT ;  /* 0x00000002b7007209 */ /* 0x000fe40007810000 */
[----:B--2---:R-:W-:Y:S01]  /*2ee0*/  FMNMX.FTZ R134, R5, R8, !PT ;  /* 0x0000000805867209 */ /* 0x004fe20007810000 */
[----:B------:R-:W2:Y:S01]  /*2ef0*/  SHFL.BFLY PT, R10, R9, 0x1, 0x1f ;  /* 0x0c201f00090a7f89 */ /* 0x000ea200000e0000 */
[----:B------:R-:W-:Y:S02]  /*2f00*/  FMNMX.FTZ R0, R180, R0, !PT ;  /* 0x00000000b4007209 */ /* 0x000fe40007810000 */
[----:B------:R-:W-:Y:S01]  /*2f10*/  FSEL R231, R47, -INF , P3 ;  /* 0xff8000002fe77808 */ /* 0x000fe20001800000 */
[----:B------:R-:W3:Y:S01]  /*2f20*/  SHFL.BFLY PT, R8, R7, 0x2, 0x1f ;  /* 0x0c401f0007087f89 */ /* 0x000ee200000e0000 */
[----:B------:R-:W-:Y:S01]  /*2f30*/  FMNMX.FTZ R0, R181, R0, !PT ;  /* 0x00000000b5007209 */ /* 0x000fe20007810000 */
[----:B------:R-:W-:Y:S01]  /*2f40*/  FMUL.FTZ R13, R134, c[0x0][0x2d0] ;  /* 0x0000b400860d7a20 */ /* 0x000fe20000410000 */
[----:B------:R-:W-:-:S02]  /*2f50*/  FSEL R230, R14, -INF , P2 ;  /* 0xff8000000ee67808 */ /* 0x000fc40001000000 */
[----:B------:R-:W-:Y:S02]  /*2f60*/  FMNMX.FTZ R2, R150, R0, !PT ;  /* 0x0000000096027209 */ /* 0x000fe40007810000 */
[----:B------:R-:W-:Y:S02]  /*2f70*/  FSEL R232, R15, -INF , P1 ;  /* 0xff8000000fe87808 */ /* 0x000fe40000800000 */
[----:B------:R-:W-:Y:S02]  /*2f80*/  FMNMX.FTZ R2, R231, R2, !PT ;  /* 0x00000002e7027209 */ /* 0x000fe40007810000 */
[----:B------:R-:W-:Y:S02]  /*2f90*/  FSETP.NEU.FTZ.AND P3, PT, R134, -INF , PT ;  /* 0xff8000008600780b */ /* 0x000fe40003f7d000 */
[----:B------:R-:W-:Y:S02]  /*2fa0*/  FMNMX.FTZ R2, R230, R2, !PT ;  /* 0x00000002e6027209 */ /* 0x000fe40007810000 */
[----:B------:R-:W-:-:S02]  /*2fb0*/  FSEL R13, R13, RZ, P3 ;  /* 0x000000ff0d0d7208 */ /* 0x000fc40001800000 */
[----:B------:R-:W-:Y:S02]  /*2fc0*/  FMNMX.FTZ R6, R232, R2, !PT ;  /* 0x00000002e8067209 */ /* 0x000fe40007810000 */
[----:B--2---:R-:W-:Y:S01]  /*2fd0*/  FMNMX.FTZ R2, R9, R10, !PT ;  /* 0x0000000a09027209 */ /* 0x004fe20007810000 */
[--C-:B------:R-:W-:Y:S02]  /*2fe0*/  FFMA.FTZ R0, R18, c[0x0][0x2d0], -R13.reuse ;  /* 0x0000b40012007a23 */ /* 0x100fe4000001080d */
[----:B------:R-:W-:Y:S01]  /*2ff0*/  SHFL.BFLY PT, R9, R6, 0x2, 0x1f ;  /* 0x0c401f0006097f89 */ /* 0x000fe200000e0000 */
[--C-:B------:R-:W-:Y:S01]  /*3000*/  FFMA.FTZ R5, R19, c[0x0][0x2d0], -R13.reuse ;  /* 0x0000b40013057a23 */ /* 0x100fe2000001080d */
[----:B---3--:R-:W-:Y:S01]  /*3010*/  FMNMX.FTZ R8, R7, R8, !PT ;  /* 0x0000000807087209 */ /* 0x008fe20007810000 */
[----:B------:R2:W3:Y:S01]  /*3020*/  MUFU.EX2 R32, R0 ;  /* 0x0000000000207308 */ /* 0x0004e20000000800 */
[----:B------:R-:W-:Y:S02]  /*3030*/  FMUL.FTZ R12, R2, c[0x0][0x2d0] ;  /* 0x0000b400020c7a20 */ /* 0x000fe40000410000 */
[----:B------:R-:W-:Y:S01]  /*3040*/  FFMA.FTZ R7, R40, c[0x0][0x2d0], -R13 ;  /* 0x0000b40028077a23 */ /* 0x000fe2000001080d */
[----:B------:R-:W4:Y:S04]  /*3050*/  SHFL.BFLY PT, R10, R8, 0x1, 0x1f ;  /* 0x0c201f00080a7f89 */ /* 0x000f2800000e0000 */
[----:B------:R5:W-:Y:S01]  /*3060*/  MUFU.EX2 R14, R5 ;  /* 0x00000005000e7308 */ /* 0x000be20000000800 */
[----:B--2---:R-:W-:Y:S01]  /*3070*/  IMAD.IADD R0, R156, 0x1, R4 ;  /* 0x000000019c007824 */ /* 0x004fe200078e0204 */
[----:B------:R-:W-:Y:S01]  /*3080*/  @P0 LEA R4, P1, R164, R16, 0x1 ;  /* 0x00000010a4040211 */ /* 0x000fe200078208ff */
[----:B---3--:R-:W-:-:S05]  /*3090*/  IMAD.MOV.U32 R15, RZ, RZ, R32 ;  /* 0x000000ffff0f7224 */ /* 0x008fca00078e0020 */
[----:B------:R2:W-:Y:S01]  /*30a0*/  MUFU.EX2 R148, R7 ;  /* 0x0000000700947308 */ /* 0x0005e20000000800 */
[----:B------:R-:W-:Y:S01]  /*30b0*/  IMAD.SHL.U32 R208, R0, 0x2, RZ ;  /* 0x0000000200d07824 */ /* 0x000fe200078e00ff */
[----:B-----5:R-:W-:-:S03]  /*30c0*/  @P0 LEA.HI.X R5, R164, R17, R165, 0x1, P1 ;  /* 0x00000011a4050211 */ /* 0x020fc600008f0ca5 */
[----:B------:R-:W-:Y:S01]  /*30d0*/  IMAD R209, R3, 0x2, R208 ;  /* 0x0000000203d17824 */ /* 0x000fe200078e02d0 */
[----:B------:R-:W-:Y:S02]  /*30e0*/  FSETP.NEU.FTZ.AND P1, PT, R2, -INF , PT ;  /* 0xff8000000200780b */ /* 0x000fe40003f3d000 */
[----:B----4-:R-:W-:Y:S01]  /*30f0*/  FMNMX.FTZ R136, R8, R10, !PT ;  /* 0x0000000a08887209 */ /* 0x010fe20007810000 */
[----:B------:R3:W-:Y:S01]  /*3100*/  @P0 LDGSTS.E.BYPASS.LTC128B.128 [R224+0x3900], [R4.64], !P5 ;  /* 0x0390000004e00fae */ /* 0x0007e2000e901d46 */
[----:B------:R-:W-:-:S03]  /*3110*/  FSEL R12, R12, RZ, P1 ;  /* 0x000000ff0c0c7208 */ /* 0x000fc60000800000 */
[----:B------:R3:W-:Y:S02]  /*3120*/  @P0 LDGSTS.E.BYPASS.LTC128B.128 [R224+0x4900], [R4.64+0x40], !P4 ;  /* 0x0490004004e00fae */ /* 0x0007e4000e101d46 */
[--C-:B------:R-:W-:Y:S02]  /*3130*/  FFMA.FTZ R0, R48, c[0x0][0x2d0], -R12.reuse ;  /* 0x0000b40030007a23 */ /* 0x100fe4000001080c */
[----:B------:R3:W-:Y:S01]  /*3140*/  @P0 LDGSTS.E.BYPASS.LTC128B.128 [R224+0x5900], [R4.64+0x80], !P6 ;  /* 0x0590008004e00fae */ /* 0x0007e2000f101d46 */
[----:B------:R-:W-:Y:S01]  /*3150*/  FSETP.NEU.FTZ.AND P0, PT, R136, -INF , PT ;  /* 0xff8000008800780b */ /* 0x000fe20003f1d000 */
[----:B------:R4:W-:Y:S01]  /*3160*/  MUFU.EX2 R176, R0 ;  /* 0x0000000000b07308 */ /* 0x0009e20000000800 */
[----:B------:R-:W-:Y:S01]  /*3170*/  FFMA.FTZ R3, R51, c[0x0][0x2d0], -R12 ;  /* 0x0000b40033037a23 */ /* 0x000fe2000001080c */
[----:B------:R-:W-:Y:S01]  /*3180*/  LDSM.16.MT88.4 R24, [R208+0x100] ;  /* 0x00010000d018783b */ /* 0x000fe20000004200 */
[----:B--2---:R-:W-:-:S03]  /*3190*/  FFMA.FTZ R7, R42, c[0x0][0x2d0], -R13 ;  /* 0x0000b4002a077a23 */ /* 0x004fc6000001080d */
[----:B-1----:R-:W-:Y:S02]  /*31a0*/  LDSM.16.MT88.4 R16, [R209+0x100] ;  /* 0x00010000d110783b */ /* 0x002fe40000004200 */
[----:B------:R-:W-:Y:S02]  /*31b0*/  MUFU.EX2 R186, R3 ;  /* 0x0000000300ba7308 */ /* 0x000fe40000000800 */
[----:B------:R-:W-:Y:S04]  /*31c0*/  LDSM.16.MT88.4 R20, [R208+0x1100] ;  /* 0x00110000d014783b */ /* 0x000fe80000004200 */
[----:B------:R-:W-:Y:S01]  /*31d0*/  LDSM.16.MT88.4 R28, [R209+0x1100] ;  /* 0x00110000d11c783b */ /* 0x000fe20000004200 */
[--C-:B----4-:R-:W-:Y:S01]  /*31e0*/  FFMA.FTZ R0, R50, c[0x0][0x2d0], -R12.reuse ;  /* 0x0000b40032007a23 */ /* 0x110fe2000001080c */
[----:B------:R1:W2:Y:S02]  /*31f0*/  MUFU.EX2 R187, R7 ;  /* 0x0000000700bb7308 */ /* 0x0002a40000000800 */
[----:B------:R-:W-:Y:S04]  /*3200*/  LDSM.16.MT88.4 R32, [R208+0x2100] ;  /* 0x00210000d020783b */ /* 0x000fe80000004200 */
[----:B------:R-:W-:Y:S01]  /*3210*/  LDSM.16.MT88.4 R36, [R209+0x2100] ;  /* 0x00210000d124783b */ /* 0x000fe20000004200 */
[----:B---3--:R-:W-:Y:S01]  /*3220*/  FMNMX.FTZ R4, R6, R9, !PT ;  /* 0x0000000906047209 */ /* 0x008fe20007810000 */
[----:B------:R3:W4:Y:S02]  /*3230*/  MUFU.EX2 R149, R0 ;  /* 0x0000000000957308 */ /* 0x0007240000000800 */
[----:B------:R-:W0:Y:S04]  /*3240*/  LDGDEPBAR ;  /* 0x00000000000079af */ /* 0x000e280000000000 */
[----:B------:R-:W5:Y:S01]  /*3250*/  SHFL.BFLY PT, R5, R4, 0x1, 0x1f ;  /* 0x0c201f0004057f89 */ /* 0x000f6200000e0000 */
[----:B-1----:R-:W-:Y:S01]  /*3260*/  FFMA.FTZ R7, R49, c[0x0][0x2d0], -R12 ;  /* 0x0000b40031077a23 */ /* 0x002fe2000001080c */
[----:B--2---:R-:W-:-:S03]  /*3270*/  F2FP.BF16.PACK_AB R6, R187, R148 ;  /* 0x00000094bb06723e */ /* 0x004fc600000010ff */
[----:B------:R4:W1:Y:S01]  /*3280*/  MUFU.EX2 R177, R7 ;  /* 0x0000000700b17308 */ /* 0x0008620000000800 */
[----:B---3--:R-:W-:-:S05]  /*3290*/  FMUL.FTZ R0, R136, c[0x0][0x2d0] ;  /* 0x0000b40088007a20 */ /* 0x008fca0000410000 */
[----:B------:R-:W-:-:S05]  /*32a0*/  FSEL R0, R0, RZ, P0 ;  /* 0x000000ff00007208 */ /* 0x000fca0000000000 */
[--C-:B------:R-:W-:Y:S01]  /*32b0*/  FFMA.FTZ R3, R52, c[0x0][0x2d0], -R0.reuse ;  /* 0x0000b40034037a23 */ /* 0x100fe20000010800 */
[----:B----4-:R-:W-:Y:S01]  /*32c0*/  F2FP.BF16.PACK_AB R7, R186, R149 ;  /* 0x00000095ba07723e */ /* 0x010fe200000010ff */
[----:B------:R-:W-:Y:S01]  /*32d0*/  FFMA.FTZ R8, R53, c[0x0][0x2d0], -R0 ;  /* 0x0000b40035087a23 */ /* 0x000fe20000010800 */
[----:B-----5:R-:W-:Y:S01]  /*32e0*/  FMNMX.FTZ R135, R4, R5, !PT ;  /* 0x0000000504877209 */ /* 0x020fe20007810000 */
[----:B------:R2:W-:Y:S01]  /*32f0*/  MUFU.EX2 R250, R3 ;  /* 0x0000000300fa7308 */ /* 0x0005e20000000800 */
[----:B------:R-:W-:Y:S02]  /*3300*/  F2FP.BF16.PACK_AB R4, R14, R15 ;  /* 0x0000000f0e04723e */ /* 0x000fe400000010ff */
[----:B------:R-:W-:Y:S02]  /*3310*/  FSETP.NEU.FTZ.AND P0, PT, R135, -INF , PT ;  /* 0xff8000008700780b */ /* 0x000fe40003f1d000 */
[----:B-1----:R-:W-:-:S03]  /*3320*/  F2FP.BF16.PACK_AB R5, R176, R177 ;  /* 0x000000b1b005723e */ /* 0x002fc600000010ff */
[----:B------:R1:W-:Y:S04]  /*3330*/  MUFU.EX2 R251, R8 ;  /* 0x0000000800fb7308 */ /* 0x0003e80000000800 */
[----:B------:R-:W-:Y:S01]  /*3340*/  HMMA.16816.F32.BF16 R112, R4, R24, RZ ;  /* 0x000000180470723c */ /* 0x000fe200000418ff */
[----:B--2---:R-:W-:-:S04]  /*3350*/  FFMA.FTZ R3, R41, c[0x0][0x2d0], -R0 ;  /* 0x0000b40029037a23 */ /* 0x004fc80000010800 */
[----:B------:R2:W-:Y:S03]  /*3360*/  MUFU.EX2 R242, R3 ;  /* 0x0000000300f27308 */ /* 0x0005e60000000800 */
[C---:B------:R-:W-:Y:S01]  /*3370*/  HMMA.16816.F32.BF16 R108, R4.reuse, R16, RZ ;  /* 0x00000010046c723c */ /* 0x040fe200000418ff */
[----:B-1----:R-:W-:Y:S02]  /*3380*/  FFMA.FTZ R8, R43, c[0x0][0x2d0], -R0 ;  /* 0x0000b4002b087a23 */ /* 0x002fe40000010800 */
[----:B------:R-:W-:Y:S02]  /*3390*/  LDSM.16.MT88.4 R40, [R209+0x2500] ;  /* 0x00250000d128783b */ /* 0x000fe40000004200 */
[----:B------:R-:W1:Y:S03]  /*33a0*/  MUFU.EX2 R252, R8 ;  /* 0x0000000800fc7308 */ /* 0x000e660000000800 */
[----:B------:R-:W-:Y:S01]  /*33b0*/  HMMA.16816.F32.BF16 R104, R4, R20, RZ ;  /* 0x000000140468723c */ /* 0x000fe200000418ff */
[----:B--2---:R-:W-:-:S07]  /*33c0*/  FMUL.FTZ R3, R135, c[0x0][0x2d0] ;  /* 0x0000b40087037a20 */ /* 0x004fce0000410000 */
[----:B------:R-:W-:Y:S01]  /*33d0*/  HMMA.16816.F32.BF16 R100, R4, R28, RZ ;  /* 0x0000001c0464723c */ /* 0x000fe200000418ff */
[----:B------:R-:W-:Y:S02]  /*33e0*/  FSEL R3, R3, RZ, P0 ;  /* 0x000000ff03037208 */ /* 0x000fe40000000000 */
[----:B-1----:R-:W-:-:S05]  /*33f0*/  F2FP.BF16.PACK_AB R10, R252, R251 ;  /* 0x000000fbfc0a723e */ /* 0x002fca00000010ff */
[----:B------:R-:W-:Y:S01]  /*3400*/  HMMA.16816.F32.BF16 R96, R4, R32, RZ ;  /* 0x000000200460723c */ /* 0x000fe200000418ff */
[----:B------:R-:W-:-:S04]  /*3410*/  FFMA.FTZ R8, R57, c[0x0][0x2d0], -R3 ;  /* 0x0000b40039087a23 */ /* 0x000fc80000010803 */
[----:B------:R1:W-:Y:S03]  /*3420*/  MUFU.EX2 R238, R8 ;  /* 0x0000000800ee7308 */ /* 0x0003e60000000800 */
[C---:B------:R-:W-:Y:S08]  /*3430*/  HMMA.16816.F32.BF16 R92, R4.reuse, R36, RZ ;  /* 0x00000024045c723c */ /* 0x040ff000000418ff */
[----:B------:R-:W-:Y:S01]  /*3440*/  HMMA.16816.F32.BF16 R88, R4, R26, RZ ;  /* 0x0000001a0458723c */ /* 0x000fe200000418ff */
[----:B-1----:R-:W-:-:S07]  /*3450*/  FFMA.FTZ R8, R56, c[0x0][0x2d0], -R3 ;  /* 0x0000b40038087a23 */ /* 0x002fce0000010803 */
[C---:B------:R-:W-:Y:S01]  /*3460*/  HMMA.16816.F32.BF16 R84, R4.reuse, R18, RZ ;  /* 0x000000120454723c */ /* 0x040fe200000418ff */
[----:B------:R1:W2:Y:S07]  /*3470*/  MUFU.EX2 R237, R8 ;  /* 0x0000000800ed7308 */ /* 0x0002ae0000000800 */
[C---:B------:R-:W-:Y:S08]  /*3480*/  HMMA.16816.F32.BF16 R80, R4.reuse, R22, RZ ;  /* 0x000000160450723c */ /* 0x040ff000000418ff */
[----:B------:R-:W-:Y:S01]  /*3490*/  HMMA.16816.F32.BF16 R76, R4, R30, RZ ;  /* 0x0000001e044c723c */ /* 0x000fe200000418ff */
[----:B-1----:R-:W-:Y:S01]  /*34a0*/  FFMA.FTZ R8, R55, c[0x0][0x2d0], -R3 ;  /* 0x0000b40037087a23 */ /* 0x002fe20000010803 */
[----:B--2---:R-:W-:-:S03]  /*34b0*/  F2FP.BF16.PACK_AB R9, R237, R238 ;  /* 0x000000eeed09723e */ /* 0x004fc600000010ff */
[----:B------:R1:W-:Y:S03]  /*34c0*/  MUFU.EX2 R240, R8 ;  /* 0x0000000800f07308 */ /* 0x0003e60000000800 */
[C---:B------:R-:W-:Y:S08]  /*34d0*/  HMMA.16816.F32.BF16 R72, R4.reuse, R34, RZ ;  /* 0x000000220448723c */ /* 0x040ff000000418ff */
[----:B------:R-:W-:Y:S01]  /*34e0*/  HMMA.16816.F32.BF16 R64, R4, R38, RZ ;  /* 0x000000260440723c */ /* 0x000fe200000418ff */
[----:B-1----:R-:W-:-:S06]  /*34f0*/  FFMA.FTZ R8, R54, c[0x0][0x2d0], -R3 ;  /* 0x0000b40036087a23 */ /* 0x002fcc0000010803 */
[----:B------:R-:W-:Y:S01]  /*3500*/  FFMA.FTZ R4, R59, c[0x0][0x2d0], -R13 ;  /* 0x0000b4003b047a23 */ /* 0x000fe2000001080d */
[----:B------:R1:W2:Y:S08]  /*3510*/  MUFU.EX2 R249, R8 ;  /* 0x0000000800f97308 */ /* 0x0002b00000000800 */
[----:B------:R3:W-:Y:S01]  /*3520*/  MUFU.EX2 R239, R4 ;  /* 0x0000000400ef7308 */ /* 0x0007e20000000800 */
[----:B-1----:R-:W-:-:S02]  /*3530*/  F2FP.BF16.PACK_AB R8, R242, R250 ;  /* 0x000000faf208723e */ /* 0x002fc400000010ff */
[----:B--2---:R-:W-:Y:S01]  /*3540*/  F2FP.BF16.PACK_AB R11, R249, R240 ;  /* 0x000000f0f90b723e */ /* 0x004fe200000010ff */
[----:B---3--:R-:W-:-:S06]  /*3550*/  FFMA.FTZ R4, R117, c[0x0][0x2d0], -R13 ;  /* 0x0000b40075047a23 */ /* 0x008fcc000001080d */
[C---:B------:R-:W-:Y:S01]  /*3560*/  HMMA.16816.F32.BF16 R68, R8.reuse, R24, RZ ;  /* 0x000000180844723c */ /* 0x040fe200000418ff */
[----:B------:R1:W-:Y:S07]  /*3570*/  MUFU.EX2 R247, R4 ;  /* 0x0000000400f77308 */ /* 0x0003ee0000000800 */
[C---:B------:R-:W-:Y:S01]  /*3580*/  HMMA.16816.F32.BF16 R140, R8.reuse, R26, RZ ;  /* 0x0000001a088c723c */ /* 0x040fe200000418ff */
[----:B------:R-:W2:Y:S07]  /*3590*/  LDSM.16.MT88.4 R24, [R208+0x500] ;  /* 0x00050000d018783b */ /* 0x000eae0000004200 */
[----:B------:R-:W-:Y:S01]  /*35a0*/  HMMA.16816.F32.BF16 R60, R8, R16, RZ ;  /* 0x00000010083c723c */ /* 0x000fe200000418ff */
[----:B-1----:R-:W-:-:S04]  /*35b0*/  FFMA.FTZ R4, R58, c[0x0][0x2d0], -R13 ;  /* 0x0000b4003a047a23 */ /* 0x002fc8000001080d */
[----:B------:R1:W-:Y:S03]  /*35c0*/  MUFU.EX2 R244, R4 ;  /* 0x0000000400f47308 */ /* 0x0003e60000000800 */
[C---:B------:R-:W-:Y:S01]  /*35d0*/  HMMA.16816.F32.BF16 R120, R8.reuse, R18, RZ ;  /* 0x000000120878723c */ /* 0x040fe200000418ff */
[----:B------:R-:W-:Y:S07]  /*35e0*/  LDSM.16.MT88.4 R16, [R208+0x1500] ;  /* 0x00150000d010783b */ /* 0x000fee0000004200 */
[----:B------:R-:W-:Y:S01]  /*35f0*/  HMMA.16816.F32.BF16 R56, R8, R20, RZ ;  /* 0x000000140838723c */ /* 0x000fe200000418ff */
[----:B-1----:R-:W-:-:S07]  /*3600*/  FFMA.FTZ R4, R116, c[0x0][0x2d0], -R13 ;  /* 0x0000b40074047a23 */ /* 0x002fce000001080d */
[C---:B------:R-:W-:Y:S01]  /*3610*/  HMMA.16816.F32.BF16 R52, R8.reuse, R28, RZ ;  /* 0x0000001c0834723c */ /* 0x040fe200000418ff */
[----:B------:R1:W3:Y:S07]  /*3620*/  MUFU.EX2 R243, R4 ;  /* 0x0000000400f37308 */ /* 0x0002ee0000000800 */
[C---:B------:R-:W-:Y:S01]  /*3630*/  HMMA.16816.F32.BF16 R116, R8.reuse, R22, RZ ;  /* 0x000000160874723c */ /* 0x040fe200000418ff */
[----:B------:R-:W4:Y:S07]  /*3640*/  LDSM.16.MT88.4 R20, [R209+0x500] ;  /* 0x00050000d114783b */ /* 0x000f2e0000004200 */
[----:B------:R-:W-:Y:S01]  /*3650*/  HMMA.16816.F32.BF16 R144, R8, R30, RZ ;  /* 0x0000001e0890723c */ /* 0x000fe200000418ff */
[----:B------:R-:W5:Y:S01]  /*3660*/  LDSM.16.MT88.4 R28, [R209+0x1500] ;  /* 0x00150000d11c783b */ /* 0x000f620000004200 */
[----:B-1----:R-:W-:Y:S01]  /*3670*/  FFMA.FTZ R4, R124, c[0x0][0x2d0], -R12 ;  /* 0x0000b4007c047a23 */ /* 0x002fe2000001080c */
[----:B---3--:R-:W-:-:S03]  /*3680*/  F2FP.BF16.PACK_AB R6, R243, R244 ;  /* 0x000000f4f306723e */ /* 0x008fc600000010ff */
[----:B------:R1:W-:Y:S02]  /*3690*/  MUFU.EX2 R234, R4 ;  /* 0x0000000400ea7308 */ /* 0x0003e40000000800 */
[C---:B------:R-:W-:Y:S08]  /*36a0*/  HMMA.16816.F32.BF16 R48, R8.reuse, R32, RZ ;  /* 0x000000200830723c */ /* 0x040ff000000418ff */
[----:B------:R-:W-:Y:S01]  /*36b0*/  HMMA.16816.F32.BF16 R152, R8, R34, RZ ;  /* 0x000000220898723c */ /* 0x000fe200000418ff */
[----:B------:R-:W3:Y:S01]  /*36c0*/  LDSM.16.MT88.4 R32, [R208+0x2500] ;  /* 0x00250000d020783b */ /* 0x000ee20000004200 */
[----:B-1----:R-:W-:-:S06]  /*36d0*/  FFMA.FTZ R4, R125, c[0x0][0x2d0], -R12 ;  /* 0x0000b4007d047a23 */ /* 0x002fcc000001080c */
[C---:B------:R-:W-:Y:S01]  /*36e0*/  HMMA.16816.F32.BF16 R44, R8.reuse, R36, RZ ;  /* 0x00000024082c723c */ /* 0x040fe200000418ff */
[----:B------:R1:W1:Y:S07]  /*36f0*/  MUFU.EX2 R248, R4 ;  /* 0x0000000400f87308 */ /* 0x00026e0000000800 */
[----:B------:R-:W-:Y:S01]  /*3700*/  HMMA.16816.F32.BF16 R156, R8, R38, RZ ;  /* 0x00000026089c723c */ /* 0x000fe200000418ff */
[----:B------:R-:W-:Y:S06]  /*3710*/  LDSM.16.MT88.4 R36, [R209+0x2900] ;  /* 0x00290000d124783b */ /* 0x000fec0000004200 */
[----:B------:R-:W-:-:S02]  /*3720*/  FFMA.FTZ R8, R130, c[0x0][0x2d0], -R0 ;  /* 0x0000b40082087a23 */ /* 0x000fc40000010800 */
[----:B------:R-:W-:Y:S02]  /*3730*/  IMAD.MOV.U32 R11, RZ, RZ, R150 ;  /* 0x000000ffff0b7224 */ /* 0x000fe400078e0096 */
[----:B------:R2:W-:Y:S01]  /*3740*/  MUFU.EX2 R226, R8 ;  /* 0x0000000800e27308 */ /* 0x0005e20000000800 */
[----:B-1----:R-:W-:Y:S01]  /*3750*/  FFMA.FTZ R4, R126, c[0x0][0x2d0], -R12 ;  /* 0x0000b4007e047a23 */ /* 0x002fe2000001080c */
[----:B------:R-:W-:Y:S01]  /*3760*/  F2FP.BF16.PACK_AB R5, R248, R234 ;  /* 0x000000eaf805723e */ /* 0x000fe200000010ff */
[----:B------:R-:W-:Y:S02]  /*3770*/  IMAD.MOV.U32 R10, RZ, RZ, R149 ;  /* 0x000000ffff0a7224 */ /* 0x000fe400078e0095 */
[----:B------:R-:W-:-:S03]  /*3780*/  IMAD.MOV.U32 R9, RZ, RZ, R148 ;  /* 0x000000ffff097224 */ /* 0x000fc600078e0094 */
[----:B------:R1:W-:Y:S01]  /*3790*/  MUFU.EX2 R236, R4 ;  /* 0x0000000400ec7308 */ /* 0x0003e20000000800 */
[----:B--2---:R-:W-:-:S07]  /*37a0*/  FFMA.FTZ R8, R129, c[0x0][0x2d0], -R0 ;  /* 0x0000b40081087a23 */ /* 0x004fce0000010800 */
[----:B------:R2:W-:Y:S01]  /*37b0*/  MUFU.EX2 R225, R8 ;  /* 0x0000000800e17308 */ /* 0x0005e20000000800 */
[----:B-1----:R-:W-:-:S07]  /*37c0*/  FFMA.FTZ R4, R127, c[0x0][0x2d0], -R12 ;  /* 0x0000b4007f047a23 */ /* 0x002fce000001080c */
[----:B------:R1:W1:Y:S01]  /*37d0*/  MUFU.EX2 R235, R4 ;  /* 0x0000000400eb7308 */ /* 0x0002620000000800 */
[----:B--2---:R-:W-:-:S07]  /*37e0*/  FFMA.FTZ R8, R138, c[0x0][0x2d0], -R3 ;  /* 0x0000b4008a087a23 */ /* 0x004fce0000010803 */
[----:B------:R2:W-:Y:S01]  /*37f0*/  MUFU.EX2 R216, R8 ;  /* 0x0000000800d87308 */ /* 0x0005e20000000800 */
[----:B-1----:R-:W-:Y:S01]  /*3800*/  FFMA.FTZ R4, R128, c[0x0][0x2d0], -R0 ;  /* 0x0000b40080047a23 */ /* 0x002fe20000010800 */
[----:B------:R-:W-:-:S06]  /*3810*/  F2FP.BF16.PACK_AB R7, R235, R236 ;  /* 0x000000eceb07723e */ /* 0x000fcc00000010ff */
[----:B------:R1:W-:Y:S01]  /*3820*/  MUFU.EX2 R228, R4 ;  /* 0x0000000400e47308 */ /* 0x0003e20000000800 */
[----:B--2---:R-:W-:-:S07]  /*3830*/  FFMA.FTZ R8, R137, c[0x0][0x2d0], -R3 ;  /* 0x0000b40089087a23 */ /* 0x004fce0000010803 */
[----:B------:R2:W-:Y:S01]  /*3840*/  MUFU.EX2 R246, R8 ;  /* 0x0000000800f67308 */ /* 0x0005e20000000800 */
[----:B-1----:R-:W-:-:S07]  /*3850*/  FFMA.FTZ R4, R131, c[0x0][0x2d0], -R0 ;  /* 0x0000b40083047a23 */ /* 0x002fce0000010800 */
[----:B------:R1:W1:Y:S01]  /*3860*/  MUFU.EX2 R245, R4 ;  /* 0x0000000400f57308 */ /* 0x0002620000000800 */
[----:B--2---:R-:W-:-:S07]  /*3870*/  FFMA.FTZ R8, R132, c[0x0][0x2d0], -R3 ;  /* 0x0000b40084087a23 */ /* 0x004fce0000010803 */
[----:B------:R2:W-:Y:S01]  /*3880*/  MUFU.EX2 R215, R8 ;  /* 0x0000000800d77308 */ /* 0x0005e20000000800 */
[----:B-1----:R-:W-:-:S07]  /*3890*/  F2FP.BF16.PACK_AB R4, R247, R239 ;  /* 0x000000eff704723e */ /* 0x002fce00000010ff */
[----:B------:R-:W-:Y:S01]  /*38a0*/  HMMA.16816.F32.BF16 R164, R4, R24, R112 ;  /* 0x0000001804a4723c */ /* 0x000fe20000041870 */
[----:B--2---:R-:W-:-:S07]  /*38b0*/  FFMA.FTZ R8, R133, c[0x0][0x2d0], -R3 ;  /* 0x0000b40085087a23 */ /* 0x004fce0000010803 */
[C---:B----4-:R-:W-:Y:S01]  /*38c0*/  HMMA.16816.F32.BF16 R128, R4.reuse, R20, R108 ;  /* 0x000000140480723c */ /* 0x050fe2000004186c */
[----:B------:R1:W2:Y:S07]  /*38d0*/  MUFU.EX2 R213, R8 ;  /* 0x0000000800d57308 */ /* 0x0002ae0000000800 */
[C---:B------:R-:W-:Y:S08]  /*38e0*/  HMMA.16816.F32.BF16 R124, R4.reuse, R16, R104 ;  /* 0x00000010047c723c */ /* 0x040ff00000041868 */
[----:B-----5:R-:W-:Y:S01]  /*38f0*/  HMMA.16816.F32.BF16 R112, R4, R28, R100 ;  /* 0x0000001c0470723c */ /* 0x020fe20000041864 */
[----:B-1----:R-:W-:-:S04]  /*3900*/  FFMA.FTZ R8, R161, c[0x0][0x2d0], -R13 ;  /* 0x0000b400a1087a23 */ /* 0x002fc8000001080d */
[----:B------:R1:W-:Y:S03]  /*3910*/  MUFU.EX2 R207, R8 ;  /* 0x0000000800cf7308 */ /* 0x0003e60000000800 */
[C---:B---3--:R-:W-:Y:S08]  /*3920*/  HMMA.16816.F32.BF16 R108, R4.reuse, R32, R96 ;  /* 0x00000020046c723c */ /* 0x048ff00000041860 */
[----:B------:R-:W-:Y:S01]  /*3930*/  HMMA.16816.F32.BF16 R104, R4, R40, R92 ;  /* 0x000000280468723c */ /* 0x000fe2000004185c */
[----:B-1----:R-:W-:-:S07]  /*3940*/  FFMA.FTZ R8, R163, c[0x0][0x2d0], -R13 ;  /* 0x0000b400a3087a23 */ /* 0x002fce000001080d */
[C---:B------:R-:W-:Y:S01]  /*3950*/  HMMA.16816.F32.BF16 R148, R4.reuse, R26, R88 ;  /* 0x0000001a0494723c */ /* 0x040fe20000041858 */
[----:B------:R1:W3:Y:S07]  /*3960*/  MUFU.EX2 R206, R8 ;  /* 0x0000000800ce7308 */ /* 0x0002ee0000000800 */
[C---:B------:R-:W-:Y:S08]  /*3970*/  HMMA.16816.F32.BF16 R84, R4.reuse, R22, R84 ;  /* 0x000000160454723c */ /* 0x040ff00000041854 */
[----:B------:R-:W-:Y:S01]  /*3980*/  HMMA.16816.F32.BF16 R100, R4, R18, R80 ;  /* 0x000000120464723c */ /* 0x000fe20000041850 */
[----:B-1----:R-:W-:-:S04]  /*3990*/  FFMA.FTZ R8, R160, c[0x0][0x2d0], -R13 ;  /* 0x0000b400a0087a23 */ /* 0x002fc8000001080d */
[----:B------:R1:W-:Y:S03]  /*39a0*/  MUFU.EX2 R205, R8 ;  /* 0x0000000800cd7308 */ /* 0x0003e60000000800 */
[C---:B------:R-:W-:Y:S08]  /*39b0*/  HMMA.16816.F32.BF16 R96, R4.reuse, R30, R76 ;  /* 0x0000001e0460723c */ /* 0x040ff0000004184c */
[----:B------:R-:W-:Y:S01]  /*39c0*/  HMMA.16816.F32.BF16 R92, R4, R34, R72 ;  /* 0x00000022045c723c */ /* 0x000fe20000041848 */
[----:B-1----:R-:W-:-:S07]  /*39d0*/  FFMA.FTZ R8, R162, c[0x0][0x2d0], -R13 ;  /* 0x0000b400a2087a23 */ /* 0x002fce000001080d */
[----:B------:R-:W-:Y:S01]  /*39e0*/  HMMA.16816.F32.BF16 R88, R4, R42, R64 ;  /* 0x0000002a0458723c */ /* 0x000fe20000041840 */
[----:B------:R1:W4:Y:S06]  /*39f0*/  MUFU.EX2 R204, R8 ;  /* 0x0000000800cc7308 */ /* 0x00032c0000000800 */
[----:B------:R-:W-:Y:S02]  /*3a00*/  F2FP.BF16.PACK_AB R4, R245, R228 ;  /* 0x000000e4f504723e */ /* 0x000fe400000010ff */
[----:B------:R-:W-:Y:S02]  /*3a10*/  F2FP.BF16.PACK_AB R6, R225, R226 ;  /* 0x000000e2e106723e */ /* 0x000fe400000010ff */
[----:B------:R-:W-:-:S02]  /*3a20*/  F2FP.BF16.PACK_AB R5, R246, R216 ;  /* 0x000000d8f605723e */ /* 0x000fc400000010ff */
[----:B--2---:R-:W-:Y:S01]  /*3a30*/  F2FP.BF16.PACK_AB R7, R213, R215 ;  /* 0x000000d7d507723e */ /* 0x004fe200000010ff */
[----:B-1----:R-:W-:-:S06]  /*3a40*/  FFMA.FTZ R8, R168, c[0x0][0x2d0], -R12 ;  /* 0x0000b400a8087a23 */ /* 0x002fcc000001080c */
[C---:B------:R-:W-:Y:S01]  /*3a50*/  HMMA.16816.F32.BF16 R80, R4.reuse, R24, R68 ;  /* 0x000000180450723c */ /* 0x040fe20000041844 */
[----:B------:R1:W-:Y:S07]  /*3a60*/  MUFU.EX2 R191, R8 ;  /* 0x0000000800bf7308 */ /* 0x0003ee0000000800 */
[C---:B------:R-:W-:Y:S08]  /*3a70*/  HMMA.16816.F32.BF16 R68, R4.reuse, R28, R52 ;  /* 0x0000001c0444723c */ /* 0x040ff00000041834 */
[----:B------:R-:W-:Y:S01]  /*3a80*/  HMMA.16816.F32.BF16 R52, R4, R22, R120 ;  /* 0x000000160434723c */ /* 0x000fe20000041878 */
[----:B-1----:R-:W-:-:S04]  /*3a90*/  FFMA.FTZ R8, R169, c[0x0][0x2d0], -R12 ;  /* 0x0000b400a9087a23 */ /* 0x002fc8000001080c */
[----:B------:R1:W2:Y:S02]  /*3aa0*/  MUFU.EX2 R190, R8 ;  /* 0x0000000800be7308 */ /* 0x0002a40000000800 */
[----:B------:R-:W-:Y:S01]  /*3ab0*/  IMAD.MOV.U32 R122, RZ, RZ, R176 ;  /* 0x000000ffff7a7224 */ /* 0x000fe200078e00b0 */
[C---:B------:R-:W-:Y:S01]  /*3ac0*/  HMMA.16816.F32.BF16 R76, R4.reuse, R20, R60 ;  /* 0x00000014044c723c */ /* 0x040fe2000004183c */
[----:B------:R-:W-:Y:S01]  /*3ad0*/  IMAD.MOV.U32 R123, RZ, RZ, R177 ;  /* 0x000000ffff7b7224 */ /* 0x000fe200078e00b1 */
[----:B------:R-:W-:Y:S06]  /*3ae0*/  LDSM.16.MT88.4 R20, [R208+0x1900] ;  /* 0x00190000d014783b */ /* 0x000fec0000004200 */
[----:B------:R-:W-:Y:S01]  /*3af0*/  HMMA.16816.F32.BF16 R72, R4, R16, R56 ;  /* 0x000000100448723c */ /* 0x000fe20000041838 */
[----:B-1----:R-:W-:-:S07]  /*3b00*/  FFMA.FTZ R8, R170, c[0x0][0x2d0], -R12 ;  /* 0x0000b400aa087a23 */ /* 0x002fce000001080c */
[C---:B------:R-:W-:Y:S01]  /*3b10*/  HMMA.16816.F32.BF16 R64, R4.reuse, R32, R48 ;  /* 0x000000200440723c */ /* 0x040fe20000041830 */
[----:B------:R1:W-:Y:S07]  /*3b20*/  MUFU.EX2 R188, R8 ;  /* 0x0000000800bc7308 */ /* 0x0003ee0000000800 */
[C---:B------:R-:W-:Y:S08]  /*3b30*/  HMMA.16816.F32.BF16 R196, R4.reuse, R40, R44 ;  /* 0x0000002804c4723c */ /* 0x040ff0000004182c */
[C---:B------:R-:W-:Y:S01]  /*3b40*/  HMMA.16816.F32.BF16 R60, R4.reuse, R26, R140 ;  /* 0x0000001a043c723c */ /* 0x040fe2000004188c */
[----:B-1----:R-:W-:Y:S01]  /*3b50*/  FFMA.FTZ R8, R171, c[0x0][0x2d0], -R12 ;  /* 0x0000b400ab087a23 */ /* 0x002fe2000001080c */
[----:B------:R-:W1:Y:S03]  /*3b60*/  LDSM.16.MT88.4 R24, [R208+0x900] ;  /* 0x00090000d018783b */ /* 0x000e660000004200 */
[----:B------:R5:W1:Y:S03]  /*3b70*/  MUFU.EX2 R189, R8 ;  /* 0x0000000800bd7308 */ /* 0x000a660000000800 */
[C---:B------:R-:W-:Y:S01]  /*3b80*/  HMMA.16816.F32.BF16 R48, R4.reuse, R18, R116 ;  /* 0x000000120430723c */ /* 0x040fe20000041874 */
[----:B------:R-:W1:Y:S07]  /*3b90*/  LDSM.16.MT88.4 R16, [R209+0x900] ;  /* 0x00090000d110783b */ /* 0x000e6e0000004200 */
[----:B------:R-:W-:Y:S01]  /*3ba0*/  HMMA.16816.F32.BF16 R44, R4, R30, R144 ;  /* 0x0000001e042c723c */ /* 0x000fe20000041890 */
[----:B------:R-:W1:Y:S01]  /*3bb0*/  LDSM.16.MT88.4 R28, [R209+0x1900] ;  /* 0x00190000d11c783b */ /* 0x000e620000004200 */
[----:B-----5:R-:W-:-:S06]  /*3bc0*/  FFMA.FTZ R8, R172, c[0x0][0x2d0], -R0 ;  /* 0x0000b400ac087a23 */ /* 0x020fcc0000010800 */
[C---:B------:R-:W-:Y:S01]  /*3bd0*/  HMMA.16816.F32.BF16 R56, R4.reuse, R34, R152 ;  /* 0x000000220438723c */ /* 0x040fe20000041898 */
[----:B------:R5:W-:Y:S01]  /*3be0*/  MUFU.EX2 R179, R8 ;  /* 0x0000000800b37308 */ /* 0x000be20000000800 */
[----:B------:R-:W1:Y:S04]  /*3bf0*/  LDSM.16.MT88.4 R32, [R208+0x2900] ;  /* 0x00290000d020783b */ /* 0x000e680000004200 */
[----:B------:R-:W-:Y:S02]  /*3c00*/  LDSM.16.MT88.4 R152, [R208+0xd00] ;  /* 0x000d0000d098783b */ /* 0x000fe40000004200 */
[----:B------:R-:W-:Y:S07]  /*3c10*/  HMMA.16816.F32.BF16 R40, R4, R42, R156 ;  /* 0x0000002a0428723c */ /* 0x000fee000004189c */
[----:B---3--:R-:W-:Y:S01]  /*3c20*/  F2FP.BF16.PACK_AB R4, R206, R207 ;  /* 0x000000cfce04723e */ /* 0x008fe200000010ff */
[----:B-----5:R-:W-:Y:S01]  /*3c30*/  FFMA.FTZ R8, R175, c[0x0][0x2d0], -R0 ;  /* 0x0000b400af087a23 */ /* 0x020fe20000010800 */
[----:B----4-:R-:W-:-:S02]  /*3c40*/  F2FP.BF16.PACK_AB R6, R204, R205 ;  /* 0x000000cdcc06723e */ /* 0x010fc400000010ff */
[----:B--2---:R-:W-:Y:S01]  /*3c50*/  F2FP.BF16.PACK_AB R5, R190, R191 ;  /* 0x000000bfbe05723e */ /* 0x004fe200000010ff */
[----:B------:R2:W3:Y:S01]  /*3c60*/  MUFU.EX2 R176, R8 ;  /* 0x0000000800b07308 */ /* 0x0004e20000000800 */
[----:B-1----:R-:W-:-:S07]  /*3c70*/  F2FP.BF16.PACK_AB R7, R189, R188 ;  /* 0x000000bcbd07723e */ /* 0x002fce00000010ff */
[----:B------:R-:W-:Y:S01]  /*3c80*/  HMMA.16816.F32.BF16 R140, R4, R24, R164 ;  /* 0x00000018048c723c */ /* 0x000fe200000418a4 */
[----:B--2---:R-:W-:-:S07]  /*3c90*/  FFMA.FTZ R8, R173, c[0x0][0x2d0], -R0 ;  /* 0x0000b400ad087a23 */ /* 0x004fce0000010800 */
[C---:B------:R-:W-:Y:S01]  /*3ca0*/  HMMA.16816.F32.BF16 R168, R4.reuse, R16, R128 ;  /* 0x0000001004a8723c */ /* 0x040fe20000041880 */
[----:B------:R1:W-:Y:S07]  /*3cb0*/  MUFU.EX2 R177, R8 ;  /* 0x0000000800b17308 */ /* 0x0003ee0000000800 */
[C---:B------:R-:W-:Y:S08]  /*3cc0*/  HMMA.16816.F32.BF16 R124, R4.reuse, R20, R124 ;  /* 0x00000014047c723c */ /* 0x040ff0000004187c */
[----:B------:R-:W-:Y:S01]  /*3cd0*/  HMMA.16816.F32.BF16 R112, R4, R28, R112 ;  /* 0x0000001c0470723c */ /* 0x000fe20000041870 */
[----:B-1----:R-:W-:-:S04]  /*3ce0*/  FFMA.FTZ R8, R174, c[0x0][0x2d0], -R0 ;  /* 0x0000b400ae087a23 */ /* 0x002fc80000010800 */
[----:B------:R1:W2:Y:S03]  /*3cf0*/  MUFU.EX2 R178, R8 ;  /* 0x0000000800b27308 */ /* 0x0002a60000000800 */
[C---:B------:R-:W-:Y:S08]  /*3d00*/  HMMA.16816.F32.BF16 R192, R4.reuse, R32, R108 ;  /* 0x0000002004c0723c */ /* 0x040ff0000004186c */
[----:B------:R-:W-:Y:S01]  /*3d10*/  HMMA.16816.F32.BF16 R200, R4, R36, R104 ;  /* 0x0000002404c8723c */ /* 0x000fe20000041868 */
[----:B------:R-:W-:Y:S01]  /*3d20*/  LDSM.16.MT88.4 R104, [R209+0x1d00] ;  /* 0x001d0000d168783b */ /* 0x000fe20000004200 */
[----:B-1----:R-:W-:-:S06]  /*3d30*/  FFMA.FTZ R8, R182, c[0x0][0x2d0], -R3 ;  /* 0x0000b400b6087a23 */ /* 0x002fcc0000010803 */
[C---:B------:R-:W-:Y:S01]  /*3d40*/  HMMA.16816.F32.BF16 R148, R4.reuse, R26, R148 ;  /* 0x0000001a0494723c */ /* 0x040fe20000041894 */
[----:B------:R1:W-:Y:S07]  /*3d50*/  MUFU.EX2 R138, R8 ;  /* 0x00000008008a7308 */ /* 0x0003ee0000000800 */
[C---:B------:R-:W-:Y:S08]  /*3d60*/  HMMA.16816.F32.BF16 R84, R4.reuse, R18, R84 ;  /* 0x000000120454723c */ /* 0x040ff00000041854 */
[----:B------:R-:W-:Y:S01]  /*3d70*/  HMMA.16816.F32.BF16 R100, R4, R22, R100 ;  /* 0x000000160464723c */ /* 0x000fe20000041864 */
[----:B-1----:R-:W-:-:S04]  /*3d80*/  FFMA.FTZ R8, R183, c[0x0][0x2d0], -R3 ;  /* 0x0000b400b7087a23 */ /* 0x002fc80000010803 */
[----:B------:R1:W4:Y:S03]  /*3d90*/  MUFU.EX2 R137, R8 ;  /* 0x0000000800897308 */ /* 0x0003260000000800 */
[C---:B------:R-:W-:Y:S01]  /*3da0*/  HMMA.16816.F32.BF16 R160, R4.reuse, R30, R96 ;  /* 0x0000001e04a0723c */ /* 0x040fe20000041860 */
[----:B------:R-:W-:Y:S07]  /*3db0*/  LDSM.16.MT88.4 R96, [R208+0x1d00] ;  /* 0x001d0000d060783b */ /* 0x000fee0000004200 */
[----:B------:R-:W-:Y:S01]  /*3dc0*/  HMMA.16816.F32.BF16 R116, R4, R34, R92 ;  /* 0x000000220474723c */ /* 0x000fe2000004185c */
[----:B-1----:R-:W-:-:S07]  /*3dd0*/  FFMA.FTZ R8, R180, c[0x0][0x2d0], -R3 ;  /* 0x0000b400b4087a23 */ /* 0x002fce0000010803 */
[----:B------:R-:W-:Y:S01]  /*3de0*/  HMMA.16816.F32.BF16 R144, R4, R38, R88 ;  /* 0x000000260490723c */ /* 0x000fe20000041858 */
[----:B------:R-:W-:Y:S01]  /*3df0*/  IMAD.MOV.U32 R95, RZ, RZ, R122 ;  /* 0x000000ffff5f7224 */ /* 0x000fe200078e007a */
[----:B------:R1:W-:Y:S01]  /*3e00*/  MUFU.EX2 R133, R8 ;  /* 0x0000000800857308 */ /* 0x0003e20000000800 */
[----:B------:R-:W-:Y:S02]  /*3e10*/  IMAD.MOV.U32 R94, RZ, RZ, R123 ;  /* 0x000000ffff5e7224 */ /* 0x000fe400078e007b */
[----:B------:R-:W-:Y:S02]  /*3e20*/  IMAD.MOV.U32 R93, RZ, RZ, R9 ;  /* 0x000000ffff5d7224 */ /* 0x000fe400078e0009 */
[----:B---3--:R-:W-:Y:S01]  /*3e30*/  F2FP.BF16.PACK_AB R4, R176, R179 ;  /* 0x000000b3b004723e */ /* 0x008fe200000010ff */
[----:B------:R-:W-:Y:S01]  /*3e40*/  IMAD.MOV.U32 R91, RZ, RZ, R187 ;  /* 0x000000ffff5b7224 */ /* 0x000fe200078e00bb */
[----:B--2---:R-:W-:Y:S01]  /*3e50*/  F2FP.BF16.PACK_AB R6, R178, R177 ;  /* 0x000000b1b206723e */ /* 0x004fe200000010ff */
[----:B------:R-:W-:Y:S01]  /*3e60*/  IMAD.MOV.U32 R90, RZ, RZ, R186 ;  /* 0x000000ffff5a7224 */ /* 0x000fe200078e00ba */
[----:B----4-:R-:W-:Y:S01]  /*3e70*/  F2FP.BF16.PACK_AB R5, R137, R138 ;  /* 0x0000008a8905723e */ /* 0x010fe200000010ff */
[----:B------:R-:W-:Y:S01]  /*3e80*/  IMAD.MOV.U32 R89, RZ, RZ, R185 ;  /* 0x000000ffff597224 */ /* 0x000fe200078e00b9 */
[----:B------:R-:W-:Y:S01]  /*3e90*/  LDSM.16.MT88.4 R120, [R208+0x2d00] ;  /* 0x002d0000d078783b */ /* 0x000fe20000004200 */
[----:B------:R-:W-:-:S02]  /*3ea0*/  IMAD.MOV.U32 R88, RZ, RZ, R184 ;  /* 0x000000ffff587224 */ /* 0x000fc400078e00b8 */
[----:B------:R-:W-:Y:S02]  /*3eb0*/  IMAD.MOV.U32 R92, RZ, RZ, R10 ;  /* 0x000000ffff5c7224 */ /* 0x000fe400078e000a */
[----:B-1----:R-:W-:-:S04]  /*3ec0*/  FFMA.FTZ R8, R181, c[0x0][0x2d0], -R3 ;  /* 0x0000b400b5087a23 */ /* 0x002fc80000010803 */
[----:B------:R-:W1:Y:S02]  /*3ed0*/  MUFU.EX2 R132, R8 ;  /* 0x0000000800847308 */ /* 0x000e640000000800 */
[----:B-1----:R-:W-:Y:S01]  /*3ee0*/  F2FP.BF16.PACK_AB R7, R132, R133 ;  /* 0x000000858407723e */ /* 0x002fe200000010ff */
[----:B------:R-:W-:Y:S02]  /*3ef0*/  FFMA.FTZ R8, R220, c[0x0][0x2d0], -R13 ;  /* 0x0000b400dc087a23 */ /* 0x000fe4000001080d */
[----:B------:R-:W-:-:S04]  /*3f00*/  IMAD.MOV.U32 R220, RZ, RZ, R91 ;  /* 0x000000ffffdc7224 */ /* 0x000fc800078e005b */
[C---:B------:R-:W-:Y:S01]  /*3f10*/  HMMA.16816.F32.BF16 R108, R4.reuse, R18, R52 ;  /* 0x00000012046c723c */ /* 0x040fe20000041834 */
[----:B------:R1:W-:Y:S06]  /*3f20*/  MUFU.EX2 R52, R8 ;  /* 0x0000000800347308 */ /* 0x0003ec0000000800 */
[----:B------:R-:W-:Y:S01]  /*3f30*/  IMAD.MOV.U32 R53, RZ, RZ, R90 ;  /* 0x000000ffff357224 */ /* 0x000fe200078e005a */
[----:B------:R-:W-:Y:S01]  /*3f40*/  HMMA.16816.F32.BF16 R180, R4, R26, R60 ;  /* 0x0000001a04b4723c */ /* 0x000fe2000004183c */
[----:B------:R-:W-:Y:S02]  /*3f50*/  IMAD.MOV.U32 R54, RZ, RZ, R89 ;  /* 0x000000ffff367224 */ /* 0x000fe400078e0059 */
[----:B------:R-:W-:-:S05]  /*3f60*/  IMAD.MOV.U32 R55, RZ, RZ, R88 ;  /* 0x000000ffff377224 */ /* 0x000fca00078e0058 */
[C---:B------:R-:W-:Y:S01]  /*3f70*/  HMMA.16816.F32.BF16 R184, R4.reuse, R24, R80 ;  /* 0x0000001804b8723c */ /* 0x040fe20000041850 */
[--C-:B-1----:R-:W-:Y:S01]  /*3f80*/  FFMA.FTZ R8, R221, c[0x0][0x2d0], -R13.reuse ;  /* 0x0000b400dd087a23 */ /* 0x102fe2000001080d */
[----:B------:R-:W1:Y:S01]  /*3f90*/  LDSM.16.MT88.4 R80, [R209+0xd00] ;  /* 0x000d0000d150783b */ /* 0x000e620000004200 */
[----:B------:R-:W-:Y:S02]  /*3fa0*/  IMAD.MOV.U32 R221, RZ, RZ, R92 ;  /* 0x000000ffffdd7224 */ /* 0x000fe400078e005c */
[----:B------:R2:W3:Y:S03]  /*3fb0*/  MUFU.EX2 R27, R8 ;  /* 0x00000008001b7308 */ /* 0x0004e60000000800 */
[C---:B------:R-:W-:Y:S08]  /*3fc0*/  HMMA.16816.F32.BF16 R48, R4.reuse, R22, R48 ;  /* 0x000000160430723c */ /* 0x040ff00000041830 */
[----:B------:R-:W-:Y:S01]  /*3fd0*/  HMMA.16816.F32.BF16 R60, R4, R20, R72 ;  /* 0x00000014043c723c */ /* 0x000fe20000041848 */
[----:B--2---:R-:W-:Y:S01]  /*3fe0*/  FFMA.FTZ R8, R223, c[0x0][0x2d0], -R13 ;  /* 0x0000b400df087a23 */ /* 0x004fe2000001080d */
[----:B---3--:R-:W-:Y:S01]  /*3ff0*/  F2FP.BF16.PACK_AB R128, R27, R52 ;  /* 0x000000341b80723e */ /* 0x008fe200000010ff */
[----:B------:R-:W-:-:S05]  /*4000*/  IMAD.MOV.U32 R223, RZ, RZ, R93 ;  /* 0x000000ffffdf7224 */ /* 0x000fca00078e005d */
[C---:B------:R-:W-:Y:S01]  /*4010*/  HMMA.16816.F32.BF16 R172, R4.reuse, R16, R76 ;  /* 0x0000001004ac723c */ /* 0x040fe2000004184c */
[----:B------:R2:W-:Y:S06]  /*4020*/  MUFU.EX2 R26, R8 ;  /* 0x00000008001a7308 */ /* 0x0005ec0000000800 */
[----:B------:R-:W-:Y:S01]  /*4030*/  IMAD.MOV.U32 R79, RZ, RZ, R11 ;  /* 0x000000ffff4f7224 */ /* 0x000fe200078e000b */
[C---:B------:R-:W-:Y:S07]  /*4040*/  HMMA.16816.F32.BF16 R156, R4.reuse, R28, R68 ;  /* 0x0000001c049c723c */ /* 0x040fee0000041844 */
[----:B------:R-:W-:Y:S01]  /*4050*/  IMAD.MOV.U32 R29, RZ, RZ, R94 ;  /* 0x000000ffff1d7224 */ /* 0x000fe200078e005e */
[----:B------:R-:W-:Y:S01]  /*4060*/  HMMA.16816.F32.BF16 R44, R4, R30, R44 ;  /* 0x0000001e042c723c */ /* 0x000fe2000004182c */
[----:B--2---:R-:W-:-:S02]  /*4070*/  FFMA.FTZ R8, R217, c[0x0][0x2d0], -R13 ;  /* 0x0000b400d9087a23 */ /* 0x004fc4000001080d */
[----:B------:R-:W-:Y:S02]  /*4080*/  IMAD.MOV.U32 R28, RZ, RZ, R95 ;  /* 0x000000ffff1c7224 */ /* 0x000fe400078e005f */
[----:B------:R2:W3:Y:S01]  /*4090*/  MUFU.EX2 R25, R8 ;  /* 0x0000000800197308 */ /* 0x0004e20000000800 */
[----:B------:R-:W-:Y:S02]  /*40a0*/  IMAD.MOV.U32 R217, RZ, RZ, R15 ;  /* 0x000000ffffd97224 */ /* 0x000fe400078e000f */
[----:B------:R-:W-:Y:S01]  /*40b0*/  HMMA.16816.F32.BF16 R64, R4, R32, R64 ;  /* 0x000000200440723c */ /* 0x000fe20000041840 */
[----:B------:R-:W-:-:S07]  /*40c0*/  IMAD.MOV.U32 R31, RZ, RZ, R14 ;  /* 0x000000ffff1f7224 */ /* 0x000fce00078e000e */
[----:B------:R-:W-:Y:S01]  /*40d0*/  HMMA.16816.F32.BF16 R56, R4, R34, R56 ;  /* 0x000000220438723c */ /* 0x000fe20000041838 */
[----:B--2---:R-:W-:Y:S01]  /*40e0*/  FFMA.FTZ R8, R233, c[0x0][0x2d0], -R12 ;  /* 0x0000b400e9087a23 */ /* 0x004fe2000001080c */
[----:B---3--:R-:W-:-:S06]  /*40f0*/  F2FP.BF16.PACK_AB R130, R25, R26 ;  /* 0x0000001a1982723e */ /* 0x008fcc00000010ff */
[C---:B------:R-:W-:Y:S01]  /*4100*/  HMMA.16816.F32.BF16 R164, R4.reuse, R36, R196 ;  /* 0x0000002404a4723c */ /* 0x040fe200000418c4 */
[----:B------:R2:W-:Y:S07]  /*4110*/  MUFU.EX2 R24, R8 ;  /* 0x0000000800187308 */ /* 0x0005ee0000000800 */
[----:B------:R-:W-:Y:S07]  /*4120*/  HMMA.16816.F32.BF16 R40, R4, R38, R40 ;  /* 0x000000260428723c */ /* 0x000fee0000041828 */
[----:B------:R-:W-:-:S02]  /*4130*/  FFMA.FTZ R4, R227, c[0x0][0x2d0], -R0 ;  /* 0x0000b400e3047a23 */ /* 0x000fc40000010800 */
[----:B--2---:R-:W-:Y:S02]  /*4140*/  FFMA.FTZ R8, R222, c[0x0][0x2d0], -R12 ;  /* 0x0000b400de087a23 */ /* 0x004fe4000001080c */
[----:B------:R2:W-:Y:S01]  /*4150*/  MUFU.EX2 R18, R4 ;  /* 0x0000000400127308 */ /* 0x0005e20000000800 */
[----:B------:R-:W-:-:S07]  /*4160*/  FADD.FTZ R5, R238, R237 ;  /* 0x000000edee057221 */ /* 0x000fce0000010000 */
[----:B------:R3:W4:Y:S01]  /*4170*/  MUFU.EX2 R23, R8 ;  /* 0x0000000800177308 */ /* 0x0007220000000800 */
[----:B--2---:R-:W-:-:S04]  /*4180*/  FADD.FTZ R4, R217, R31 ;  /* 0x0000001fd9047221 */ /* 0x004fc80000010000 */
[----:B------:R-:W-:Y:S02]  /*4190*/  FADD.FTZ R7, R223, R4 ;  /* 0x00000004df077221 */ /* 0x000fe40000010000 */
[----:B---3--:R-:W-:Y:S01]  /*41a0*/  FFMA.FTZ R8, R214, c[0x0][0x2d0], -R12 ;  /* 0x0000b400d6087a23 */ /* 0x008fe2000001080c */
[----:B----4-:R-:W-:-:S03]  /*41b0*/  F2FP.BF16.PACK_AB R129, R23, R24 ;  /* 0x000000181781723e */ /* 0x010fc600000010ff */
[----:B------:R2:W-:Y:S02]  /*41c0*/  MUFU.EX2 R21, R8 ;  /* 0x0000000800157308 */ /* 0x0005e40000000800 */
[----:B--2---:R-:W-:Y:S02]  /*41d0*/  FFMA.FTZ R8, R219, c[0x0][0x2d0], -R12 ;  /* 0x0000b400db087a23 */ /* 0x004fe4000001080c */
[----:B------:R-:W-:-:S04]  /*41e0*/  FADD.FTZ R12, R240, R5 ;  /* 0x00000005f00c7221 */ /* 0x000fc80000010000 */
[----:B------:R2:W3:Y:S01]  /*41f0*/  MUFU.EX2 R22, R8 ;  /* 0x0000000800167308 */ /* 0x0004e20000000800 */
[----:B------:R-:W-:-:S04]  /*4200*/  FADD.FTZ R4, R249, R12 ;  /* 0x0000000cf9047221 */ /* 0x000fc80000010000 */
[----:B------:R-:W-:-:S04]  /*4210*/  FADD.FTZ R4, R216, R4 ;  /* 0x00000004d8047221 */ /* 0x000fc80000010000 */
[----:B------:R-:W-:-:S04]  /*4220*/  FADD.FTZ R246, R246, R4 ;  /* 0x00000004f6f67221 */ /* 0x000fc80000010000 */
[----:B------:R-:W-:Y:S02]  /*4230*/  FADD.FTZ R246, R215, R246 ;  /* 0x000000f6d7f67221 */ /* 0x000fe40000010000 */
[----:B--2---:R-:W-:Y:S01]  /*4240*/  FFMA.FTZ R8, R241, c[0x0][0x2d0], -R0 ;  /* 0x0000b400f1087a23 */ /* 0x004fe20000010800 */
[----:B---3--:R-:W-:Y:S01]  /*4250*/  F2FP.BF16.PACK_AB R131, R22, R21 ;  /* 0x000000151683723e */ /* 0x008fe200000010ff */
[----:B------:R-:W-:Y:S02]  /*4260*/  FADD.FTZ R246, R213, R246 ;  /* 0x000000f6d5f67221 */ /* 0x000fe40000010000 */
[----:B------:R2:W-:Y:S02]  /*4270*/  MUFU.EX2 R20, R8 ;  /* 0x0000000800147308 */ /* 0x0005e40000000800 */
[----:B------:R-:W-:Y:S02]  /*4280*/  FADD.FTZ R246, R138, R246 ;  /* 0x000000f68af67221 */ /* 0x000fe40000010000 */
[----:B-1----:R-:W-:Y:S02]  /*4290*/  HMMA.16816.F32.BF16 R72, R128, R80, R168 ;  /* 0x000000508048723c */ /* 0x002fe400000418a8 */
[----:B------:R-:W-:-:S04]  /*42a0*/  FADD.FTZ R246, R137, R246 ;  /* 0x000000f689f67221 */ /* 0x000fc80000010000 */
[----:B------:R-:W-:Y:S02]  /*42b0*/  FADD.FTZ R246, R133, R246 ;  /* 0x000000f685f67221 */ /* 0x000fe40000010000 */
[C---:B------:R-:W-:Y:S02]  /*42c0*/  HMMA.16816.F32.BF16 R92, R128.reuse, R98, R100 ;  /* 0x00000062805c723c */ /* 0x040fe40000041864 */
[----:B------:R-:W-:Y:S02]  /*42d0*/  FADD.FTZ R246, R132, R246 ;  /* 0x000000f684f67221 */ /* 0x000fe40000010000 */
[--C-:B--2---:R-:W-:Y:S02]  /*42e0*/  FFMA.FTZ R8, R218, c[0x0][0x2d0], -R0.reuse ;  /* 0x0000b400da087a23 */ /* 0x104fe40000010800 */
[----:B------:R-:W-:Y:S02]  /*42f0*/  FFMA.FTZ R0, R229, c[0x0][0x2d0], -R0 ;  /* 0x0000b400e5007a23 */ /* 0x000fe40000010800 */
[----:B------:R1:W2:Y:S01]  /*4300*/  MUFU.EX2 R19, R8 ;  /* 0x0000000800137308 */ /* 0x0002a20000000800 */
[C---:B------:R-:W-:Y:S07]  /*4310*/  HMMA.16816.F32.BF16 R88, R128.reuse, R96, R124 ;  /* 0x000000608058723c */ /* 0x040fee000004187c */
[----:B------:R3:W4:Y:S01]  /*4320*/  MUFU.EX2 R17, R0 ;  /* 0x0000000000117308 */ /* 0x0007220000000800 */
[----:B------:R-:W-:Y:S01]  /*4330*/  HMMA.16816.F32.BF16 R100, R128, R104, R112 ;  /* 0x000000688064723c */ /* 0x000fe20000041870 */
[----:B-1----:R-:W1:Y:S01]  /*4340*/  LDSM.16.MT88.4 R8, [R209+0x2d00] ;  /* 0x002d0000d108783b */ /* 0x002e620000004200 */
[----:B--2---:R-:W-:-:S06]  /*4350*/  F2FP.BF16.PACK_AB R168, R19, R20 ;  /* 0x0000001413a8723e */ /* 0x004fcc00000010ff */
[----:B------:R-:W-:Y:S01]  /*4360*/  HMMA.16816.F32.BF16 R140, R128, R152, R140 ;  /* 0x00000098808c723c */ /* 0x000fe2000004188c */
[----:B---3--:R-:W-:Y:S01]  /*4370*/  FFMA.FTZ R0, R79, c[0x0][0x2d0], -R3 ;  /* 0x0000b4004f007a23 */ /* 0x008fe20000010803 */
[----:B----4-:R-:W-:-:S06]  /*4380*/  F2FP.BF16.PACK_AB R170, R17, R18 ;  /* 0x0000001211aa723e */ /* 0x010fcc00000010ff */
[C---:B------:R-:W-:Y:S01]  /*4390*/  HMMA.16816.F32.BF16 R148, R128.reuse, R154, R148 ;  /* 0x0000009a8094723c */ /* 0x040fe20000041894 */
[----:B------:R2:W3:Y:S07]  /*43a0*/  MUFU.EX2 R13, R0 ;  /* 0x00000000000d7308 */ /* 0x0004ee0000000800 */
[C---:B------:R-:W-:Y:S08]  /*43b0*/  HMMA.16816.F32.BF16 R76, R128.reuse, R82, R84 ;  /* 0x00000052804c723c */ /* 0x040ff00000041854 */
[----:B------:R-:W-:Y:S01]  /*43c0*/  HMMA.16816.F32.BF16 R160, R128, R106, R160 ;  /* 0x0000006a80a0723c */ /* 0x000fe200000418a0 */
[----:B--2---:R-:W-:-:S02]  /*43d0*/  FFMA.FTZ R0, R231, c[0x0][0x2d0], -R3 ;  /* 0x0000b400e7007a23 */ /* 0x004fc40000010803 */
[----:B---3--:R-:W-:Y:S02]  /*43e0*/  FADD.FTZ R246, R13, R246 ;  /* 0x000000f60df67221 */ /* 0x008fe40000010000 */
[----:B------:R2:W3:Y:S03]  /*43f0*/  MUFU.EX2 R14, R0 ;  /* 0x00000000000e7308 */ /* 0x0004e60000000800 */
[C---:B------:R-:W-:Y:S08]  /*4400*/  HMMA.16816.F32.BF16 R112, R128.reuse, R120, R192 ;  /* 0x000000788070723c */ /* 0x040ff000000418c0 */
[----:B------:R-:W-:Y:S01]  /*4410*/  HMMA.16816.F32.BF16 R116, R128, R122, R116 ;  /* 0x0000007a8074723c */ /* 0x000fe20000041874 */
[--C-:B--2---:R-:W-:Y:S01]  /*4420*/  FFMA.FTZ R0, R230, c[0x0][0x2d0], -R3.reuse ;  /* 0x0000b400e6007a23 */ /* 0x104fe20000010803 */
[----:B---3--:R-:W-:Y:S01]  /*4430*/  F2FP.BF16.PACK_AB R169, R14, R13 ;  /* 0x0000000d0ea9723e */ /* 0x008fe200000010ff */
[----:B------:R-:W-:-:S05]  /*4440*/  FFMA.FTZ R3, R232, c[0x0][0x2d0], -R3 ;  /* 0x0000b400e8037a23 */ /* 0x000fca0000010803 */
[----:B-1----:R-:W-:Y:S01]  /*4450*/  HMMA.16816.F32.BF16 R124, R128, R8, R200 ;  /* 0x00000008807c723c */ /* 0x002fe200000418c8 */
[----:B------:R1:W2:Y:S01]  /*4460*/  MUFU.EX2 R15, R0 ;  /* 0x00000000000f7308 */ /* 0x0002a20000000800 */
[----:B------:R-:W-:-:S06]  /*4470*/  FADD.FTZ R246, R14, R246 ;  /* 0x000000f60ef67221 */ /* 0x000fcc0000010000 */
[----:B------:R-:W-:Y:S01]  /*4480*/  HMMA.16816.F32.BF16 R128, R128, R10, R144 ;  /* 0x0000000a8080723c */ /* 0x000fe20000041890 */
[----:B------:R3:W4:Y:S01]  /*4490*/  MUFU.EX2 R16, R3 ;  /* 0x0000000300107308 */ /* 0x0007220000000800 */
[----:B-1----:R-:W-:Y:S02]  /*44a0*/  FADD.FTZ R0, R250, R242 ;  /* 0x000000f2fa007221 */ /* 0x002fe40000010000 */
[----:B--2---:R-:W-:Y:S02]  /*44b0*/  FADD.FTZ R246, R15, R246 ;  /* 0x000000f60ff67221 */ /* 0x004fe40000010000 */
[----:B------:R-:W-:Y:S02]  /*44c0*/  FADD.FTZ R0, R251, R0 ;  /* 0x00000000fb007221 */ /* 0x000fe40000010000 */
[----:B---3--:R-:W-:Y:S01]  /*44d0*/  FADD.FTZ R3, R29, R28 ;  /* 0x0000001c1d037221 */ /* 0x008fe20000010000 */
[----:B----4-:R-:W-:Y:S01]  /*44e0*/  F2FP.BF16.PACK_AB R171, R16, R15 ;  /* 0x0000000f10ab723e */ /* 0x010fe200000010ff */
[----:B------:R-:W-:-:S02]  /*44f0*/  FADD.FTZ R5, R252, R0 ;  /* 0x00000000fc057221 */ /* 0x000fc40000010000 */
[----:B------:R-:W-:Y:S02]  /*4500*/  FADD.FTZ R6, R221, R3 ;  /* 0x00000003dd067221 */ /* 0x000fe40000010000 */
[----:B------:R-:W-:Y:S02]  /*4510*/  FADD.FTZ R3, R220, R7 ;  /* 0x00000007dc037221 */ /* 0x000fe40000010000 */
[----:B------:R-:W-:Y:S01]  /*4520*/  FADD.FTZ R0, R53, R6 ;  /* 0x0000000635007221 */ /* 0x000fe20000010000 */
[----:B------:R-:W-:Y:S01]  /*4530*/  HMMA.16816.F32.BF16 R68, R168, R80, R172 ;  /* 0x00000050a844723c */ /* 0x000fe200000418ac */
[----:B------:R-:W-:Y:S02]  /*4540*/  FADD.FTZ R5, R228, R5 ;  /* 0x00000005e4057221 */ /* 0x000fe40000010000 */
[----:B------:R-:W-:Y:S02]  /*4550*/  FADD.FTZ R3, R239, R3 ;  /* 0x00000003ef037221 */ /* 0x000fe40000010000 */
[----:B------:R-:W-:-:S02]  /*4560*/  FADD.FTZ R0, R234, R0 ;  /* 0x00000000ea007221 */ /* 0x000fc40000010000 */
[----:B------:R-:W-:Y:S01]  /*4570*/  FADD.FTZ R245, R245, R5 ;  /* 0x00000005f5f57221 */ /* 0x000fe20000010000 */
[C---:B------:R-:W-:Y:S01]  /*4580*/  HMMA.16816.F32.BF16 R80, R168.reuse, R82, R108 ;  /* 0x00000052a850723c */ /* 0x040fe2000004186c */
[----:B------:R-:W-:Y:S02]  /*4590*/  FADD.FTZ R247, R247, R3 ;  /* 0x00000003f7f77221 */ /* 0x000fe40000010000 */
[----:B------:R-:W-:Y:S02]  /*45a0*/  FADD.FTZ R248, R248, R0 ;  /* 0x00000000f8f87221 */ /* 0x000fe40000010000 */
[----:B------:R-:W-:Y:S02]  /*45b0*/  FADD.FTZ R245, R226, R245 ;  /* 0x000000f5e2f57221 */ /* 0x000fe40000010000 */
[----:B------:R-:W-:Y:S01]  /*45c0*/  FADD.FTZ R247, R244, R247 ;  /* 0x000000f7f4f77221 */ /* 0x000fe20000010000 */
[----:B------:R-:W-:Y:S01]  /*45d0*/  HMMA.16816.F32.BF16 R144, R168, R152, R184 ;  /* 0x00000098a890723c */ /* 0x000fe200000418b8 */
        /* <DEDUP_REMOVED lines=12> */
[----:B------:R-:W-:Y:S02]  /*46a0*/  IMAD.MOV.U32 R220, RZ, RZ, R54 ;  /* 0x000000ffffdc7224 */ /* 0x000fe400078e0036 */
[----:B------:R-:W-:Y:S01]  /*46b0*/  FADD.FTZ R245, R177, R245 ;  /* 0x000000f5b1f57221 */ /* 0x000fe20000010000 */
[----:B------:R-:W-:Y:S01]  /*46c0*/  HMMA.16816.F32.BF16 R108, R168, R120, R64 ;  /* 0x00000078a86c723c */ /* 0x000fe20000041840 */
[----:B------:R-:W-:Y:S01]  /*46d0*/  FADD.FTZ R247, R205, R247 ;  /* 0x000000f7cdf77221 */ /* 0x000fe20000010000 */
[----:B------:R-:W-:Y:S01]  /*46e0*/  ISETP.GE.AND P0, PT, R220, R55, PT ;  /* 0x00000037dc00720c */ /* 0x000fe20003f06270 */
[----:B------:R-:W-:-:S02]  /*46f0*/  FADD.FTZ R248, R188, R248 ;  /* 0x000000f8bcf87221 */ /* 0x000fc40000010000 */
[----:B------:R-:W-:Y:S02]  /*4700*/  FADD.FTZ R245, R178, R245 ;  /* 0x000000f5b2f57221 */ /* 0x000fe40000010000 */
        /* <DEDUP_REMOVED lines=16> */
[----:B------:R-:W-:Y:S01]  /*4810*/  HMMA.16816.F32.BF16 R120, R168, R122, R56 ;  /* 0x0000007aa878723c */ /* 0x000fe20000041838 */
[----:B------:R-:W-:Y:S02]  /*4820*/  FADD.FTZ R247, R25, R247 ;  /* 0x000000f719f77221 */ /* 0x000fe40000010000 */
[----:B------:R-:W-:-:S05]  /*4830*/  FADD.FTZ R248, R22, R248 ;  /* 0x000000f816f87221 */ /* 0x000fca0000010000 */
[C---:B------:R-:W-:Y:S08]  /*4840*/  HMMA.16816.F32.BF16 R164, R168.reuse, R8, R164 ;  /* 0x00000008a8a4723c */ /* 0x040ff000000418a4 */
[----:B------:R-:W-:Y:S01]  /*4850*/  HMMA.16816.F32.BF16 R168, R168, R10, R40 ;  /* 0x0000000aa8a8723c */ /* 0x000fe20000041828 */
[----:B------:R-:W-:Y:S07]  /*4860*/  @!P0 BRA `(.L_x_10) ;  /* 0x000032d000008947 */ /* 0x000fee0003800000 */
[----:B------:R-:W2:Y:S04]  /*4870*/  LDL.64 R30, [R1+0x18] ;  /* 0x00001800011e7983 */ /* 0x000ea80000100a00 */
[----:B------:R-:W3:Y:S04]  /*4880*/  LDL R53, [R1+0x2c] ;  /* 0x00002c0001357983 */ /* 0x000ee80000100800 */
[----:B------:R-:W4:Y:S04]  /*4890*/  LDL.64 R28, [R1+0x20] ;  /* 0x00002000011c7983 */ /* 0x000f280000100a00 */
[----:B------:R-:W5:Y:S01]  /*48a0*/  LDL.64 R54, [R1+0x10] ;  /* 0x0000100001367983 */ /* 0x000f620000100a00 */
[----:B------:R-:W-:Y:S01]  /*48b0*/  IMAD.MOV.U32 R138, RZ, RZ, R2 ;  /* 0x000000ffff8a7224 */ /* 0x000fe200078e0002 */
[C---:B------:R-:W-:Y:S01]  /*48c0*/  IADD3 R223, R212.reuse, 0x400, RZ ;  /* 0x00000400d4df7810 */ /* 0x040fe20007ffe0ff */
[----:B------:R-:W-:Y:S01]  /*48d0*/  IMAD.MOV.U32 R225, RZ, RZ, R220 ;  /* 0x000000ffffe17224 */ /* 0x000fe200078e00dc */
[C---:B------:R-:W-:Y:S01]  /*48e0*/  IADD3 R222, R212.reuse, 0x800, RZ ;  /* 0x00000800d4de7810 */ /* 0x040fe20007ffe0ff */
[----:B------:R-:W-:Y:S01]  /*48f0*/  IMAD.MOV.U32 R3, RZ, RZ, R135 ;  /* 0x000000ffff037224 */ /* 0x000fe200078e0087 */
[C---:B------:R-:W-:Y:S01]  /*4900*/  IADD3 R221, R212.reuse, 0xc00, RZ ;  /* 0x00000c00d4dd7810 */ /* 0x040fe20007ffe0ff */
[----:B------:R-:W-:Y:S01]  /*4910*/  IMAD.MOV.U32 R0, RZ, RZ, R136 ;  /* 0x000000ffff007224 */ /* 0x000fe200078e0088 */
[C---:B------:R-:W-:Y:S01]  /*4920*/  IADD3 R220, R212.reuse, 0x1000, RZ ;  /* 0x00001000d4dc7810 */ /* 0x040fe20007ffe0ff */
[----:B------:R-:W-:Y:S01]  /*4930*/  IMAD.MOV.U32 R137, RZ, RZ, R134 ;  /* 0x000000ffff897224 */ /* 0x000fe200078e0086 */
[----:B------:R-:W-:-:S02]  /*4940*/  IADD3 R219, R212, 0x1400, RZ ;  /* 0x00001400d4db7810 */ /* 0x000fc40007ffe0ff */
[C---:B------:R-:W-:Y:S02]  /*4950*/  IADD3 R218, R212.reuse, 0x1800, RZ ;  /* 0x00001800d4da7810 */ /* 0x040fe40007ffe0ff */
[C---:B------:R-:W-:Y:S02]  /*4960*/  IADD3 R217, R212.reuse, 0x1c00, RZ ;  /* 0x00001c00d4d97810 */ /* 0x040fe40007ffe0ff */
[C---:B------:R-:W-:Y:S02]  /*4970*/  IADD3 R216, R212.reuse, 0x2000, RZ ;  /* 0x00002000d4d87810 */ /* 0x040fe40007ffe0ff */
[C---:B------:R-:W-:Y:S02]  /*4980*/  IADD3 R215, R212.reuse, 0x2400, RZ ;  /* 0x00002400d4d77810 */ /* 0x040fe40007ffe0ff */
[C---:B------:R-:W-:Y:S02]  /*4990*/  IADD3 R214, R212.reuse, 0x2800, RZ ;  /* 0x00002800d4d67810 */ /* 0x040fe40007ffe0ff */
[----:B------:R-:W-:-:S02]  /*49a0*/  IADD3 R213, R212, 0x2c00, RZ ;  /* 0x00002c00d4d57810 */ /* 0x000fc40007ffe0ff */
[C---:B--2---:R-:W-:Y:S02]  /*49b0*/  IADD3 R4, P3, R30.reuse, 0x20, RZ ;  /* 0x000000201e047810 */ /* 0x044fe40007f7e0ff */
[----:B------:R-:W-:-:S03]  /*49c0*/  IADD3 R2, P2, R30, 0x40, RZ ;  /* 0x000000401e027810 */ /* 0x000fc60007f5e0ff */
[----:B------:R3:W-:Y:S04]  /*49d0*/  STL [R1+0xc], R4 ;  /* 0x00000c0401007387 */ /* 0x0007e80000100800 */
[----:B------:R1:W-:Y:S01]  /*49e0*/  STL [R1+0x4], R2 ;  /* 0x0000040201007387 */ /* 0x0003e20000100800 */
[--C-:B---3--:R-:W-:Y:S02]  /*49f0*/  IMAD.X R4, RZ, RZ, R53.reuse, P3 ;  /* 0x000000ffff047224 */ /* 0x108fe400018e0635 */
[----:B-1----:R-:W-:-:S03]  /*4a00*/  IMAD.X R2, RZ, RZ, R53, P2 ;  /* 0x000000ffff027224 */ /* 0x002fc600010e0635 */
[----:B------:R1:W-:Y:S04]  /*4a10*/  STL [R1+0x8], R4 ;  /* 0x0000080401007387 */ /* 0x0003e80000100800 */
[----:B------:R1:W-:Y:S01]  /*4a20*/  STL [R1], R2 ;  /* 0x0000000201007387 */ /* 0x0003e20000100800 */
[C---:B----4-:R-:W-:Y:S02]  /*4a30*/  IADD3 R252, P1, R28.reuse, 0x20, RZ ;  /* 0x000000201cfc7810 */ /* 0x050fe40007f3e0ff */
[----:B------:R-:W-:-:S03]  /*4a40*/  IADD3 R250, P0, R28, 0x40, RZ ;  /* 0x000000401cfa7810 */ /* 0x000fc60007f1e0ff */
[--C-:B-----5:R-:W-:Y:S02]  /*4a50*/  IMAD.X R251, RZ, RZ, R55.reuse, P1 ;  /* 0x000000fffffb7224 */ /* 0x120fe400008e0637 */
[----:B------:R-:W-:Y:S02]  /*4a60*/  IMAD.X R249, RZ, RZ, R55, P0 ;  /* 0x000000fffff97224 */ /* 0x000fe400000e0637 */
.L_x_11:
[----:B------:R-:W2:Y:S01]  /*4a70*/  LDL.64 R196, [R1+0x18] ;  /* 0x0000180001c47983 */ /* 0x000ea20000100a00 */
[----:B------:R-:W-:Y:S04]  /*4a80*/  DEPBAR.LE SB0, 0x0 ;  /* 0x000080000000791a */ /* 0x000fe80000000000 */
[----:B-1----:R-:W-:Y:S01]  /*4a90*/  SHF.R.S32.HI R2, RZ, 0x1f, R225 ;  /* 0x0000001fff027819 */ /* 0x002fe200000114e1 */
[----:B------:R-:W3:Y:S01]  /*4aa0*/  LDL R192, [R1+0x2c] ;  /* 0x00002c0001c07983 */ /* 0x000ee20000100800 */
[C---:B------:R-:W-:Y:S01]  /*4ab0*/  IMAD.WIDE.U32 R54, R225.reuse, c[0x0][0x208], RZ ;  /* 0x00008200e1367a25 */ /* 0x040fe200078e00ff */
[----:B------:R-:W-:Y:S02]  /*4ac0*/  MOV R194, c[0x0][0x208] ;  /* 0x0000820000c27a02 */ /* 0x000fe40000000f00 */
[----:B------:R-:W4:Y:S01]  /*4ad0*/  LDL R189, [R1+0xc] ;  /* 0x00000c0001bd7983 */ /* 0x000f220000100800 */
[----:B------:R-:W-:Y:S01]  /*4ae0*/  IMAD R2, R2, c[0x0][0x208], RZ ;  /* 0x0000820002027a24 */ /* 0x000fe200078e02ff */
[C---:B------:R-:W-:Y:S02]  /*4af0*/  SHF.L.U32 R136, R54.reuse, 0x6, RZ ;  /* 0x0000000636887819 */ /* 0x040fe400000006ff */
[----:B------:R-:W5:Y:S01]  /*4b00*/  LDL R193, [R1+0x4] ;  /* 0x0000040001c17983 */ /* 0x000f620000100800 */
[----:B------:R-:W-:Y:S01]  /*4b10*/  IMAD R2, R225, c[0x0][0x20c], R2 ;  /* 0x00008300e1027a24 */ /* 0x000fe200078e0202 */
[----:B------:R-:W-:Y:S02]  /*4b20*/  MOV R195, c[0x0][0x20c] ;  /* 0x0000830000c37a02 */ /* 0x000fe40000000f00 */
[----:B------:R-:W5:Y:S02]  /*4b30*/  LDL R190, [R1+0x8] ;  /* 0x0000080001be7983 */ /* 0x000f640000100800 */
[----:B------:R-:W-:Y:S02]  /*4b40*/  IADD3 R2, R55, R2, RZ ;  /* 0x0000000237027210 */ /* 0x000fe40007ffe0ff */
[----:B------:R-:W5:Y:S02]  /*4b50*/  LDL R191, [R1] ;  /* 0x0000000001bf7983 */ /* 0x000f640000100800 */
[----:B------:R-:W-:Y:S02]  /*4b60*/  SHF.L.U64.HI R2, R54, 0x6, R2 ;  /* 0x0000000636027819 */ /* 0x000fe40000010202 */
[----:B------:R-:W5:Y:S04]  /*4b70*/  LDL R226, [R1+0x28] ;  /* 0x0000280001e27983 */ /* 0x000f680000100800 */
[----:B------:R-:W-:Y:S08]  /*4b80*/  BAR.SYNC.DEFER_BLOCKING 0x0 ;  /* 0x0000000000007b1d */ /* 0x000ff00000010000 */
[----:B------:R-:W-:Y:S08]  /*4b90*/  LDSM.16.M88.4 R64, [R210+0x6100] ;  /* 0x00610000d240783b */ /* 0x000ff00000000200 */
[----:B------:R-:W1:Y:S08]  /*4ba0*/  LDSM.16.M88.4 R16, [R139+0x3100] ;  /* 0x003100008b10783b */ /* 0x000e700000000200 */
[----:B------:R-:W1:Y:S08]  /*4bb0*/  LDSM.16.M88.4 R60, [R210+0x7100] ;  /* 0x00710000d23c783b */ /* 0x000e700000000200 */
[----:B------:R-:W1:Y:S08]  /*4bc0*/  LDSM.16.M88.4 R32, [R139+0x3500] ;  /* 0x003500008b20783b */ /* 0x000e700000000200 */
[----:B------:R-:W5:Y:S04]  /*4bd0*/  LDL R227, [R1+0x34] ;  /* 0x0000340001e37983 */ /* 0x000f680000100800 */
[----:B------:R-:W1:Y:S08]  /*4be0*/  LDSM.16.M88.4 R48, [R139+0x3900] ;  /* 0x003900008b30783b */ /* 0x000e700000000200 */
[----:B------:R-:W5:Y:S01]  /*4bf0*/  LDL.64 R230, [R1+0x20] ;  /* 0x0000200001e67983 */ /* 0x000f620000100a00 */
[-C--:B-1----:R-:W-:Y:S05]  /*4c00*/  HMMA.16816.F32.BF16 R4, R64, R16.reuse, RZ ;  /* 0x000000104004723c */ /* 0x082fea00000418ff */
[----:B------:R-:W1:Y:S03]  /*4c10*/  LDSM.16.M88.4 R132, [R139+0x3d00] ;  /* 0x003d00008b84783b */ /* 0x000e660000000200 */
[C---:B------:R-:W-:Y:S05]  /*4c20*/  HMMA.16816.F32.BF16 R8, R60.reuse, R16, RZ ;  /* 0x000000103c08723c */ /* 0x040fea00000418ff */
[----:B------:R-:W5:Y:S03]  /*4c30*/  LDL.64 R228, [R1+0x10] ;  /* 0x0000100001e47983 */ /* 0x000f660000100a00 */
[-C--:B------:R-:W-:Y:S03]  /*4c40*/  HMMA.16816.F32.BF16 R12, R60, R18.reuse, RZ ;  /* 0x000000123c0c723c */ /* 0x080fe600000418ff */
[----:B------:R-:W-:Y:S05]  /*4c50*/  LDSM.16.M88.4 R172, [R211+0x6100] ;  /* 0x00610000d3ac783b */ /* 0x000fea0000000200 */
[C---:B------:R-:W-:Y:S03]  /*4c60*/  HMMA.16816.F32.BF16 R16, R64.reuse, R18, RZ ;  /* 0x000000124010723c */ /* 0x040fe600000418ff */
[----:B------:R-:W1:Y:S05]  /*4c70*/  LDSM.16.M88.4 R176, [R212] ;  /* 0x00000000d4b0783b */ /* 0x000e6a0000000200 */
[-C--:B------:R-:W-:Y:S03]  /*4c80*/  HMMA.16816.F32.BF16 R20, R64, R32.reuse, RZ ;  /* 0x000000204014723c */ /* 0x080fe600000418ff */
[----:B------:R-:W1:Y:S05]  /*4c90*/  LDSM.16.M88.4 R180, [R211+0x7100] ;  /* 0x00710000d3b4783b */ /* 0x000e6a0000000200 */
[C---:B------:R-:W-:Y:S03]  /*4ca0*/  HMMA.16816.F32.BF16 R24, R60.reuse, R32, RZ ;  /* 0x000000203c18723c */ /* 0x040fe600000418ff */
[----:B------:R-:W1:Y:S05]  /*4cb0*/  LDSM.16.M88.4 R184, [R223] ;  /* 0x00000000dfb8783b */ /* 0x000e6a0000000200 */
[-C--:B------:R-:W-:Y:S08]  /*4cc0*/  HMMA.16816.F32.BF16 R28, R60, R34.reuse, RZ ;  /* 0x000000223c1c723c */ /* 0x080ff000000418ff */
[C---:B------:R-:W-:Y:S08]  /*4cd0*/  HMMA.16816.F32.BF16 R32, R64.reuse, R34, RZ ;  /* 0x000000224020723c */ /* 0x040ff000000418ff */
[-C--:B------:R-:W-:Y:S08]  /*4ce0*/  HMMA.16816.F32.BF16 R36, R64, R48.reuse, RZ ;  /* 0x000000304024723c */ /* 0x080ff000000418ff */
[C---:B------:R-:W-:Y:S08]  /*4cf0*/  HMMA.16816.F32.BF16 R40, R60.reuse, R48, RZ ;  /* 0x000000303c28723c */ /* 0x040ff000000418ff */
[-C--:B------:R-:W-:Y:S08]  /*4d00*/  HMMA.16816.F32.BF16 R44, R60, R50.reuse, RZ ;  /* 0x000000323c2c723c */ /* 0x080ff000000418ff */
[C---:B------:R-:W-:Y:S04]  /*4d10*/  HMMA.16816.F32.BF16 R48, R64.reuse, R50, RZ ;  /* 0x000000324030723c */ /* 0x040fe800000418ff */
[----:B--2---:R-:W-:Y:S04]  /*4d20*/  IADD3 R52, P1, R136, R196, RZ ;  /* 0x000000c488347210 */ /* 0x004fe80007f3e0ff */
[----:B------:R-:W-:Y:S04]  /*4d30*/  LEA R200, P0, R52, c[0x0][0x1f8], 0x1 ;  /* 0x00007e0034c87a11 */ /* 0x000fe800078008ff */
[----:B---3--:R-:W-:Y:S04]  /*4d40*/  IADD3.X R53, R2, R192, RZ, P1, !PT ;  /* 0x000000c002357210 */ /* 0x008fe80000ffe4ff */
[----:B------:R-:W-:Y:S02]  /*4d50*/  LEA.HI.X R201, R52, c[0x0][0x1fc], R53, 0x1, P0 ;  /* 0x00007f0034c97a11 */ /* 0x000fe400000f0c35 */
[-C--:B-1----:R-:W-:Y:S01]  /*4d60*/  HMMA.16816.F32.BF16 R52, R64, R132.reuse, RZ ;  /* 0x000000844034723c */ /* 0x082fe200000418ff */
[C---:B----4-:R-:W-:Y:S02]  /*4d70*/  IADD3 R57, P3, R136.reuse, R189, RZ ;  /* 0x000000bd88397210 */ /* 0x050fe40007f7e0ff */
[----:B-----5:R-:W-:Y:S02]  /*4d80*/  IADD3 R56, P2, R136, R193, RZ ;  /* 0x000000c188387210 */ /* 0x020fe40007f5e0ff */
[C---:B------:R-:W-:Y:S02]  /*4d90*/  LEA R204, P1, R57.reuse, c[0x0][0x1f8], 0x1 ;  /* 0x00007e0039cc7a11 */ /* 0x040fe400078208ff */
[----:B------:R-:W-:Y:S02]  /*4da0*/  LEA R202, P0, R56, c[0x0][0x1f8], 0x1 ;  /* 0x00007e0038ca7a11 */ /* 0x000fe400078008ff */
[C---:B------:R-:W-:Y:S03]  /*4db0*/  IADD3.X R58, R2.reuse, R190, RZ, P3, !PT ;  /* 0x000000be023a7210 */ /* 0x040fe60001ffe4ff */
[----:B------:R-:W-:Y:S02]  /*4dc0*/  IADD3.X R59, R2, R191, RZ, P2, !PT ;  /* 0x000000bf023b7210 */ /* 0x000fe400017fe4ff */
[----:B------:R-:W-:Y:S02]  /*4dd0*/  LEA.HI.X R205, R57, c[0x0][0x1fc], R58, 0x1, P1 ;  /* 0x00007f0039cd7a11 */ /* 0x000fe400008f0c3a */
[----:B------:R-:W-:Y:S02]  /*4de0*/  LEA.HI.X R203, R56, c[0x0][0x1fc], R59, 0x1, P0 ;  /* 0x00007f0038cb7a11 */ /* 0x000fe400000f0c3b */
[C---:B------:R-:W-:Y:S02]  /*4df0*/  HMMA.16816.F32.BF16 R56, R60.reuse, R132, RZ ;  /* 0x000000843c38723c */ /* 0x040fe400000418ff */
[----:B------:R-:W-:Y:S04]  /*4e00*/  LEA R136, P3, R194, R136, 0x5 ;  /* 0x00000088c2887211 */ /* 0x000fe800078628ff */
[C---:B------:R-:W-:Y:S02]  /*4e10*/  IADD3 R188, P0, R136.reuse, R196, RZ ;  /* 0x000000c488bc7210 */ /* 0x040fe40007f1e0ff */
[-C--:B------:R-:W-:Y:S01]  /*4e20*/  HMMA.16816.F32.BF16 R60, R60, R134.reuse, RZ ;  /* 0x000000863c3c723c */ /* 0x080fe200000418ff */
[----:B------:R-:W-:Y:S03]  /*4e30*/  IADD3 R189, P2, R136, R189, RZ ;  /* 0x000000bd88bd7210 */ /* 0x000fe60007f5e0ff */
[----:B------:R-:W-:Y:S02]  /*4e40*/  LEA R132, P4, R188, c[0x0][0x1f8], 0x1 ;  /* 0x00007e00bc847a11 */ /* 0x000fe400078808ff */
[----:B------:R-:W-:Y:S02]  /*4e50*/  LEA.HI.X R2, R194, R2, R195, 0x5, P3 ;  /* 0x00000002c2027211 */ /* 0x000fe400018f2cc3 */
[----:B------:R-:W-:Y:S04]  /*4e60*/  HMMA.16816.F32.BF16 R64, R64, R134, RZ ;  /* 0x000000864040723c */ /* 0x000fe800000418ff */
[C---:B------:R-:W-:Y:S02]  /*4e70*/  LEA R198, P1, R189.reuse, c[0x0][0x1f8], 0x1 ;  /* 0x00007e00bdc67a11 */ /* 0x040fe400078208ff */
[----:B------:R-:W-:Y:S02]  /*4e80*/  IADD3 R136, P3, R136, R193, RZ ;  /* 0x000000c188887210 */ /* 0x000fe40007f7e0ff */
[-C--:B------:R-:W-:Y:S05]  /*4e90*/  HMMA.16816.F32.BF16 R4, R172, R176.reuse, R4 ;  /* 0x000000b0ac04723c */ /* 0x080fea0000041804 */
[C---:B------:R-:W-:Y:S02]  /*4ea0*/  IADD3.X R133, R2.reuse, R192, RZ, P0, !PT ;  /* 0x000000c002857210 */ /* 0x040fe400007fe4ff */
[----:B------:R-:W-:Y:S01]  /*4eb0*/  IADD3.X R190, R2, R190, RZ, P2, !PT ;  /* 0x000000be02be7210 */ /* 0x000fe200017fe4ff */
[C---:B------:R-:W-:Y:S01]  /*4ec0*/  HMMA.16816.F32.BF16 R8, R180.reuse, R176, R8 ;  /* 0x000000b0b408723c */ /* 0x040fe20000041808 */
[----:B------:R-:W-:Y:S03]  /*4ed0*/  LDSM.16.M88.4 R192, [R221] ;  /* 0x00000000ddc0783b */ /* 0x000fe60000000200 */
[----:B------:R-:W-:Y:S02]  /*4ee0*/  LEA.HI.X R133, R188, c[0x0][0x1fc], R133, 0x1, P4 ;  /* 0x00007f00bc857a11 */ /* 0x000fe400020f0c85 */
[----:B------:R-:W-:Y:S02]  /*4ef0*/  IADD3.X R2, R2, R191, RZ, P3, !PT ;  /* 0x000000bf02027210 */ /* 0x000fe40001ffe4ff */
[-C--:B------:R-:W-:Y:S03]  /*4f00*/  HMMA.16816.F32.BF16 R12, R180, R178.reuse, R12 ;  /* 0x000000b2b40c723c */ /* 0x080fe6000004180c */
[----:B------:R-:W-:Y:S02]  /*4f10*/  ISETP.NE.AND P2, PT, R226, RZ, PT ;  /* 0x000000ffe200720c */ /* 0x000fe40003f45270 */
[----:B------:R-:W-:Y:S02]  /*4f20*/  LEA.HI.X R199, R189, c[0x0][0x1fc], R190, 0x1, P1 ;  /* 0x00007f00bdc77a11 */ /* 0x000fe400008f0cbe */
[----:B------:R-:W1:Y:S01]  /*4f30*/  LDSM.16.M88.4 R188, [R222] ;  /* 0x00000000debc783b */ /* 0x000e620000000200 */
[C---:B------:R-:W-:Y:S04]  /*4f40*/  HMMA.16816.F32.BF16 R16, R172.reuse, R178, R16 ;  /* 0x000000b2ac10723c */ /* 0x040fe80000041810 */
[C---:B------:R-:W-:Y:S03]  /*4f50*/  LEA R196, P0, R136.reuse, c[0x0][0x1f8], 0x1 ;  /* 0x00007e0088c47a11 */ /* 0x040fe600078008ff */
[----:B------:R-:W-:Y:S01]  /*4f60*/  @!PT LDS RZ, [RZ] ;  /* 0x00000000fffff984 */ /* 0x000fe20000000800 */
[----:B------:R-:W-:Y:S01]  /*4f70*/  @!PT LDS RZ, [RZ] ;  /* 0x00000000fffff984 */ /* 0x000fe20000000800 */
[----:B------:R-:W-:Y:S01]  /*4f80*/  @!PT LDS RZ, [RZ] ;  /* 0x00000000fffff984 */ /* 0x000fe20000000800 */
[----:B------:R2:W-:Y:S01]  /*4f90*/  LDGSTS.E.BYPASS.LTC128B.128 [R224+0x100], [R200.64], !P5 ;  /* 0x00100000c8e07fae */ /* 0x0005e2000e901d46 */
[-C--:B------:R-:W-:Y:S04]  /*4fa0*/  HMMA.16816.F32.BF16 R20, R172, R184.reuse, R20 ;  /* 0x000000b8ac14723c */ /* 0x080fe80000041814 */
[----:B------:R-:W-:Y:S02]  /*4fb0*/  LEA.HI.X R197, R136, c[0x0][0x1fc], R2, 0x1, P0 ;  /* 0x00007f0088c57a11 */ /* 0x000fe400000f0c02 */
[C---:B------:R-:W-:Y:S01]  /*4fc0*/  ISETP.GT.AND P0, PT, R225.reuse, R227, PT ;  /* 0x000000e3e100720c */ /* 0x040fe20003f04270 */
[----:B------:R3:W-:Y:S01]  /*4fd0*/  LDGSTS.E.BYPASS.LTC128B.128 [R224+0x1100], [R204.64], !P2 ;  /* 0x01100000cce07fae */ /* 0x0007e2000d101d46 */
[C---:B------:R-:W-:Y:S01]  /*4fe0*/  HMMA.16816.F32.BF16 R24, R180.reuse, R184, R24 ;  /* 0x000000b8b418723c */ /* 0x040fe20000041818 */
[----:B------:R-:W-:Y:S03]  /*4ff0*/  MOV R227, c[0x0][0x1e0] ;  /* 0x0000780000e37a02 */ /* 0x000fe60000000f00 */
[----:B------:R-:W-:Y:S02]  /*5000*/  IADD3 R225, R225, -0x1, RZ ;  /* 0xffffffffe1e17810 */ /* 0x000fe40007ffe0ff */
[----:B------:R-:W-:Y:S01]  /*5010*/  SHF.L.U32 R227, R227, 0x5, RZ ;  /* 0x00000005e3e37819 */ /* 0x000fe200000006ff */
[----:B------:R2:W-:Y:S01]  /*5020*/  LDGSTS.E.BYPASS.LTC128B.128 [R224+0x2100], [R202.64], !P6 ;  /* 0x02100000cae07fae */ /* 0x0005e2000f101d46 */
[-C--:B------:R-:W-:Y:S07]  /*5030*/  HMMA.16816.F32.BF16 R28, R180, R186.reuse, R28 ;  /* 0x000000bab41c723c */ /* 0x080fee000004181c */
[----:B------:R4:W-:Y:S01]  /*5040*/  LDGSTS.E.BYPASS.LTC128B.128 [R224+0x900], [R132.64], !P5 ;  /* 0x0090000084e07fae */ /* 0x0009e2000e901d46 */
[C---:B------:R-:W-:Y:S07]  /*5050*/  HMMA.16816.F32.BF16 R32, R172.reuse, R186, R32 ;  /* 0x000000baac20723c */ /* 0x040fee0000041820 */
[----:B------:R5:W-:Y:S01]  /*5060*/  LDGSTS.E.BYPASS.LTC128B.128 [R224+0x1900], [R198.64], !P2 ;  /* 0x01900000c6e07fae */ /* 0x000be2000d101d46 */
[-C--:B-1----:R-:W-:Y:S07]  /*5070*/  HMMA.16816.F32.BF16 R36, R172, R188.reuse, R36 ;  /* 0x000000bcac24723c */ /* 0x082fee0000041824 */
[----:B------:R5:W-:Y:S01]  /*5080*/  LDGSTS.E.BYPASS.LTC128B.128 [R224+0x2900], [R196.64], !P6 ;  /* 0x02900000c4e07fae */ /* 0x000be2000f101d46 */
[C---:B------:R-:W-:Y:S07]  /*5090*/  HMMA.16816.F32.BF16 R40, R180.reuse, R188, R40 ;  /* 0x000000bcb428723c */ /* 0x040fee0000041828 */
[----:B--2---:R-:W-:Y:S01]  /*50a0*/  LDSM.16.M88.4 R200, [R210+0x9100] ;  /* 0x00910000d2c8783b */ /* 0x004fe20000000200 */
[-C--:B------:R-:W-:Y:S07]  /*50b0*/  HMMA.16816.F32.BF16 R44, R180, R190.reuse, R44 ;  /* 0x000000beb42c723c */ /* 0x080fee000004182c */
[----:B------:R-:W0:Y:S01]  /*50c0*/  LDGDEPBAR ;  /* 0x00000000000079af */ /* 0x000e220000000000 */
[C---:B------:R-:W-:Y:S07]  /*50d0*/  HMMA.16816.F32.BF16 R48, R172.reuse, R190, R48 ;  /* 0x000000beac30723c */ /* 0x040fee0000041830 */
[----:B----4-:R-:W-:Y:S01]  /*50e0*/  LDSM.16.M88.4 R132, [R210+0x8100] ;  /* 0x00810000d284783b */ /* 0x010fe20000000200 */
[-C--:B------:R-:W-:Y:S07]  /*50f0*/  HMMA.16816.F32.BF16 R52, R172, R192.reuse, R52 ;  /* 0x000000c0ac34723c */ /* 0x080fee0000041834 */
[----:B-----5:R-:W1:Y:S01]  /*5100*/  LDSM.16.M88.4 R196, [R139+0x4100] ;  /* 0x004100008bc4783b */ /* 0x020e620000000200 */
[C---:B------:R-:W-:Y:S07]  /*5110*/  HMMA.16816.F32.BF16 R56, R180.reuse, R192, R56 ;  /* 0x000000c0b438723c */ /* 0x040fee0000041838 */
[----:B---3--:R-:W2:Y:S01]  /*5120*/  LDSM.16.M88.4 R204, [R139+0x4500] ;  /* 0x004500008bcc783b */ /* 0x008ea20000000200 */
[-C--:B------:R-:W-:Y:S07]  /*5130*/  HMMA.16816.F32.BF16 R60, R180, R194.reuse, R60 ;  /* 0x000000c2b43c723c */ /* 0x080fee000004183c */
[----:B------:R-:W3:Y:S01]  /*5140*/  LDSM.16.M88.4 R176, [R139+0x4900] ;  /* 0x004900008bb0783b */ /* 0x000ee20000000200 */
[----:B------:R-:W-:Y:S07]  /*5150*/  HMMA.16816.F32.BF16 R64, R172, R194, R64 ;  /* 0x000000c2ac40723c */ /* 0x000fee0000041840 */
[----:B------:R-:W4:Y:S08]  /*5160*/  LDSM.16.M88.4 R172, [R139+0x4d00] ;  /* 0x004d00008bac783b */ /* 0x000f300000000200 */
[----:B------:R-:W-:Y:S01]  /*5170*/  LDSM.16.M88.4 R180, [R211+0x8100] ;  /* 0x00810000d3b4783b */ /* 0x000fe20000000200 */
[-C--:B-1----:R-:W-:Y:S07]  /*5180*/  HMMA.16816.F32.BF16 R4, R132, R196.reuse, R4 ;  /* 0x000000c48404723c */ /* 0x082fee0000041804 */
[----:B------:R-:W1:Y:S01]  /*5190*/  LDSM.16.M88.4 R184, [R220] ;  /* 0x00000000dcb8783b */ /* 0x000e620000000200 */
[C---:B------:R-:W-:Y:S07]  /*51a0*/  HMMA.16816.F32.BF16 R8, R200.reuse, R196, R8 ;  /* 0x000000c4c808723c */ /* 0x040fee0000041808 */
[----:B------:R-:W5:Y:S01]  /*51b0*/  LDSM.16.M88.4 R188, [R211+0x9100] ;  /* 0x00910000d3bc783b */ /* 0x000f620000000200 */
[-C--:B------:R-:W-:Y:S07]  /*51c0*/  HMMA.16816.F32.BF16 R12, R200, R198.reuse, R12 ;  /* 0x000000c6c80c723c */ /* 0x080fee000004180c */
[----:B------:R-:W1:Y:S01]  /*51d0*/  LDSM.16.M88.4 R192, [R219] ;  /* 0x00000000dbc0783b */ /* 0x000e620000000200 */
[C---:B------:R-:W-:Y:S07]  /*51e0*/  HMMA.16816.F32.BF16 R16, R132.reuse, R198, R16 ;  /* 0x000000c68410723c */ /* 0x040fee0000041810 */
[----:B------:R-:W-:Y:S01]  /*51f0*/  LDSM.16.M88.4 R196, [R217] ;  /* 0x00000000d9c4783b */ /* 0x000fe20000000200 */
[-C--:B--2---:R-:W-:Y:S08]  /*5200*/  HMMA.16816.F32.BF16 R20, R132, R204.reuse, R20 ;  /* 0x000000cc8414723c */ /* 0x084ff00000041814 */
[C---:B------:R-:W-:Y:S08]  /*5210*/  HMMA.16816.F32.BF16 R24, R200.reuse, R204, R24 ;  /* 0x000000ccc818723c */ /* 0x040ff00000041818 */
[-C--:B------:R-:W-:Y:S08]  /*5220*/  HMMA.16816.F32.BF16 R28, R200, R206.reuse, R28 ;  /* 0x000000cec81c723c */ /* 0x080ff0000004181c */
[C---:B------:R-:W-:Y:S01]  /*5230*/  HMMA.16816.F32.BF16 R32, R132.reuse, R206, R32 ;  /* 0x000000ce8420723c */ /* 0x040fe20000041820 */
[----:B------:R-:W-:Y:S07]  /*5240*/  LDSM.16.M88.4 R204, [R139+0x5500] ;  /* 0x005500008bcc783b */ /* 0x000fee0000000200 */
[-C--:B---3--:R-:W-:Y:S08]  /*5250*/  HMMA.16816.F32.BF16 R36, R132, R176.reuse, R36 ;  /* 0x000000b08424723c */ /* 0x088ff00000041824 */
[C---:B------:R-:W-:Y:S08]  /*5260*/  HMMA.16816.F32.BF16 R40, R200.reuse, R176, R40 ;  /* 0x000000b0c828723c */ /* 0x040ff00000041828 */
[-C--:B------:R-:W-:Y:S08]  /*5270*/  HMMA.16816.F32.BF16 R44, R200, R178.reuse, R44 ;  /* 0x000000b2c82c723c */ /* 0x080ff0000004182c */
[C---:B------:R-:W-:Y:S01]  /*5280*/  HMMA.16816.F32.BF16 R48, R132.reuse, R178, R48 ;  /* 0x000000b28430723c */ /* 0x040fe20000041830 */
[----:B------:R-:W2:Y:S07]  /*5290*/  LDSM.16.M88.4 R176, [R218] ;  /* 0x00000000dab0783b */ /* 0x000eae0000000200 */
[-C--:B----4-:R-:W-:Y:S08]  /*52a0*/  HMMA.16816.F32.BF16 R52, R132, R172.reuse, R52 ;  /* 0x000000ac8434723c */ /* 0x090ff00000041834 */
[C---:B------:R-:W-:Y:S08]  /*52b0*/  HMMA.16816.F32.BF16 R56, R200.reuse, R172, R56 ;  /* 0x000000acc838723c */ /* 0x040ff00000041838 */
[-C--:B------:R-:W-:Y:S01]  /*52c0*/  HMMA.16816.F32.BF16 R60, R200, R174.reuse, R60 ;  /* 0x000000aec83c723c */ /* 0x080fe2000004183c */
[----:B------:R-:W-:Y:S07]  /*52d0*/  LDSM.16.M88.4 R200, [R210+0xb100] ;  /* 0x00b10000d2c8783b */ /* 0x000fee0000000200 */
[----:B------:R-:W-:Y:S01]  /*52e0*/  HMMA.16816.F32.BF16 R64, R132, R174, R64 ;  /* 0x000000ae8440723c */ /* 0x000fe20000041840 */
[----:B------:R-:W-:Y:S07]  /*52f0*/  LDSM.16.M88.4 R132, [R210+0xa100] ;  /* 0x00a10000d284783b */ /* 0x000fee0000000200 */
[-C--:B-1----:R-:W-:Y:S01]  /*5300*/  HMMA.16816.F32.BF16 R4, R180, R184.reuse, R4 ;  /* 0x000000b8b404723c */ /* 0x082fe20000041804 */
[----:B------:R-:W1:Y:S07]  /*5310*/  LDSM.16.M88.4 R172, [R139+0x5100] ;  /* 0x005100008bac783b */ /* 0x000e6e0000000200 */
[C---:B-----5:R-:W-:Y:S08]  /*5320*/  HMMA.16816.F32.BF16 R8, R188.reuse, R184, R8 ;  /* 0x000000b8bc08723c */ /* 0x060ff00000041808 */
[-C--:B------:R-:W-:Y:S08]  /*5330*/  HMMA.16816.F32.BF16 R12, R188, R186.reuse, R12 ;  /* 0x000000babc0c723c */ /* 0x080ff0000004180c */
[C---:B------:R-:W-:Y:S01]  /*5340*/  HMMA.16816.F32.BF16 R16, R180.reuse, R186, R16 ;  /* 0x000000bab410723c */ /* 0x040fe20000041810 */
[----:B------:R-:W-:Y:S07]  /*5350*/  LDSM.16.M88.4 R184, [R216] ;  /* 0x00000000d8b8783b */ /* 0x000fee0000000200 */
[-C--:B------:R-:W-:Y:S08]  /*5360*/  HMMA.16816.F32.BF16 R20, R180, R192.reuse, R20 ;  /* 0x000000c0b414723c */ /* 0x080ff00000041814 */
[C---:B------:R-:W-:Y:S08]  /*5370*/  HMMA.16816.F32.BF16 R24, R188.reuse, R192, R24 ;  /* 0x000000c0bc18723c */ /* 0x040ff00000041818 */
[-C--:B------:R-:W-:Y:S08]  /*5380*/  HMMA.16816.F32.BF16 R28, R188, R194.reuse, R28 ;  /* 0x000000c2bc1c723c */ /* 0x080ff0000004181c */
[C---:B------:R-:W-:Y:S01]  /*5390*/  HMMA.16816.F32.BF16 R32, R180.reuse, R194, R32 ;  /* 0x000000c2b420723c */ /* 0x040fe20000041820 */
[----:B------:R-:W-:Y:S07]  /*53a0*/  LDSM.16.M88.4 R192, [R215] ;  /* 0x00000000d7c0783b */ /* 0x000fee0000000200 */
[-C--:B--2---:R-:W-:Y:S08]  /*53b0*/  HMMA.16816.F32.BF16 R36, R180, R176.reuse, R36 ;  /* 0x000000b0b424723c */ /* 0x084ff00000041824 */
[C---:B------:R-:W-:Y:S08]  /*53c0*/  HMMA.16816.F32.BF16 R40, R188.reuse, R176, R40 ;  /* 0x000000b0bc28723c */ /* 0x040ff00000041828 */
[-C--:B------:R-:W-:Y:S08]  /*53d0*/  HMMA.16816.F32.BF16 R44, R188, R178.reuse, R44 ;  /* 0x000000b2bc2c723c */ /* 0x080ff0000004182c */
[C---:B------:R-:W-:Y:S01]  /*53e0*/  HMMA.16816.F32.BF16 R48, R180.reuse, R178, R48 ;  /* 0x000000b2b430723c */ /* 0x040fe20000041830 */
[----:B------:R-:W2:Y:S07]  /*53f0*/  LDSM.16.M88.4 R176, [R139+0x5900] ;  /* 0x005900008bb0783b */ /* 0x000eae0000000200 */
[-C--:B------:R-:W-:Y:S08]  /*5400*/  HMMA.16816.F32.BF16 R52, R180, R196.reuse, R52 ;  /* 0x000000c4b434723c */ /* 0x080ff00000041834 */
[C---:B------:R-:W-:Y:S08]  /*5410*/  HMMA.16816.F32.BF16 R56, R188.reuse, R196, R56 ;  /* 0x000000c4bc38723c */ /* 0x040ff00000041838 */
[-C--:B------:R-:W-:Y:S01]  /*5420*/  HMMA.16816.F32.BF16 R60, R188, R198.reuse, R60 ;  /* 0x000000c6bc3c723c */ /* 0x080fe2000004183c */
[----:B------:R-:W-:Y:S07]  /*5430*/  LDSM.16.M88.4 R188, [R211+0xb100] ;  /* 0x00b10000d3bc783b */ /* 0x000fee0000000200 */
[----:B------:R-:W-:Y:S01]  /*5440*/  HMMA.16816.F32.BF16 R64, R180, R198, R64 ;  /* 0x000000c6b440723c */ /* 0x000fe20000041840 */
[----:B------:R-:W-:Y:S07]  /*5450*/  LDSM.16.M88.4 R180, [R211+0xa100] ;  /* 0x00a10000d3b4783b */ /* 0x000fee0000000200 */
[-C--:B-1----:R-:W-:Y:S01]  /*5460*/  HMMA.16816.F32.BF16 R4, R132, R172.reuse, R4 ;  /* 0x000000ac8404723c */ /* 0x082fe20000041804 */
[----:B------:R-:W-:Y:S07]  /*5470*/  LDSM.16.M88.4 R196, [R213] ;  /* 0x00000000d5c4783b */ /* 0x000fee0000000200 */
[C---:B------:R-:W-:Y:S08]  /*5480*/  HMMA.16816.F32.BF16 R8, R200.reuse, R172, R8 ;  /* 0x000000acc808723c */ /* 0x040ff00000041808 */
[-C--:B------:R-:W-:Y:S08]  /*5490*/  HMMA.16816.F32.BF16 R12, R200, R174.reuse, R12 ;  /* 0x000000aec80c723c */ /* 0x080ff0000004180c */
[C---:B------:R-:W-:Y:S01]  /*54a0*/  HMMA.16816.F32.BF16 R16, R132.reuse, R174, R16 ;  /* 0x000000ae8410723c */ /* 0x040fe20000041810 */
[----:B------:R-:W1:Y:S07]  /*54b0*/  LDSM.16.M88.4 R172, [R139+0x5d00] ;  /* 0x005d00008bac783b */ /* 0x000e6e0000000200 */
[-C--:B------:R-:W-:Y:S08]  /*54c0*/  HMMA.16816.F32.BF16 R20, R132, R204.reuse, R20 ;  /* 0x000000cc8414723c */ /* 0x080ff00000041814 */
[C---:B------:R-:W-:Y:S08]  /*54d0*/  HMMA.16816.F32.BF16 R24, R200.reuse, R204, R24 ;  /* 0x000000ccc818723c */ /* 0x040ff00000041818 */
[-C--:B------:R-:W-:Y:S08]  /*54e0*/  HMMA.16816.F32.BF16 R28, R200, R206.reuse, R28 ;  /* 0x000000cec81c723c */ /* 0x080ff0000004181c */
[C---:B------:R-:W-:Y:S08]  /*54f0*/  HMMA.16816.F32.BF16 R32, R132.reuse, R206, R32 ;  /* 0x000000ce8420723c */ /* 0x040ff00000041820 */
[-C--:B--2---:R-:W-:Y:S08]  /*5500*/  HMMA.16816.F32.BF16 R36, R132, R176.reuse, R36 ;  /* 0x000000b08424723c */ /* 0x084ff00000041824 */
[C---:B------:R-:W-:Y:S08]  /*5510*/  HMMA.16816.F32.BF16 R40, R200.reuse, R176, R40 ;  /* 0x000000b0c828723c */ /* 0x040ff00000041828 */
[-C--:B------:R-:W-:Y:S08]  /*5520*/  HMMA.16816.F32.BF16 R44, R200, R178.reuse, R44 ;  /* 0x000000b2c82c723c */ /* 0x080ff0000004182c */
[C---:B------:R-:W-:Y:S01]  /*5530*/  HMMA.16816.F32.BF16 R48, R132.reuse, R178, R48 ;  /* 0x000000b28430723c */ /* 0x040fe20000041830 */
[----:B------:R-:W2:Y:S01]  /*5540*/  LDSM.16.M88.4 R176, [R214] ;  /* 0x00000000d6b0783b */ /* 0x000ea20000000200 */
[----:B------:R-:W-:Y:S06]  /*5550*/  DEPBAR.LE SB0, 0x0 ;  /* 0x000080000000791a */ /* 0x000fec0000000000 */
[-C--:B-1----:R-:W-:Y:S01]  /*5560*/  HMMA.16816.F32.BF16 R52, R132, R172.reuse, R52 ;  /* 0x000000ac8434723c */ /* 0x082fe20000041834 */
[----:B------:R-:W-:Y:S07]  /*5570*/  BAR.SYNC.DEFER_BLOCKING 0x0 ;  /* 0x0000000000007b1d */ /* 0x000fee0000010000 */
[C---:B------:R-:W-:Y:S08]  /*5580*/  HMMA.16816.F32.BF16 R56, R200.reuse, R172, R56 ;  /* 0x000000acc838723c */ /* 0x040ff00000041838 */
[-C--:B------:R-:W-:Y:S08]  /*5590*/  HMMA.16816.F32.BF16 R60, R200, R174.reuse, R60 ;  /* 0x000000aec83c723c */ /* 0x080ff0000004183c */
[----:B------:R-:W-:Y:S07]  /*55a0*/  HMMA.16816.F32.BF16 R64, R132, R174, R64 ;  /* 0x000000ae8440723c */ /* 0x000fee0000041840 */
[----:B------:R-:W-:Y:S01]  /*55b0*/  MOV R175, 0x5 ;  /* 0x0000000500af7802 */ /* 0x000fe20000000f00 */
[-C--:B------:R-:W-:Y:S01]  /*55c0*/  HMMA.16816.F32.BF16 R4, R180, R184.reuse, R4 ;  /* 0x000000b8b404723c */ /* 0x080fe20000041804 */
[----:B------:R-:W-:Y:S04]  /*55d0*/  MOV R174, c[0x0][0x1e0] ;  /* 0x0000780000ae7a02 */ /* 0x000fe80000000f00 */
[----:B------:R-:W-:Y:S03]  /*55e0*/  SHF.L.U64.HI R174, R174, R175, c[0x0][0x1e4] ;  /* 0x00007900aeae7619 */ /* 0x000fe600000102af */
[C---:B------:R-:W-:Y:S08]  /*55f0*/  HMMA.16816.F32.BF16 R8, R188.reuse, R184, R8 ;  /* 0x000000b8bc08723c */ /* 0x040ff00000041808 */
[-C--:B------:R-:W-:Y:S08]  /*5600*/  HMMA.16816.F32.BF16 R12, R188, R186.reuse, R12 ;  /* 0x000000babc0c723c */ /* 0x080ff0000004180c */
[C---:B------:R-:W-:Y:S04]  /*5610*/  HMMA.16816.F32.BF16 R16, R180.reuse, R186, R16 ;  /* 0x000000bab410723c */ /* 0x040fe80000041810 */
[----:B------:R-:W-:Y:S02]  /*5620*/  FMNMX.FTZ R2, R4, R0, !PT ;  /* 0x0000000004027209 */ /* 0x000fe40007810000 */
[----:B------:R-:W-:Y:S02]  /*5630*/  FMNMX.FTZ R132, R6, R3, !PT ;  /* 0x0000000306847209 */ /* 0x000fe40007810000 */
[-C--:B------:R-:W-:Y:S04]  /*5640*/  HMMA.16816.F32.BF16 R20, R180, R192.reuse, R20 ;  /* 0x000000c0b414723c */ /* 0x080fe80000041814 */
[----:B------:R-:W-:Y:S02]  /*5650*/  FMNMX.FTZ R133, R8, R137, !PT ;  /* 0x0000008908857209 */ /* 0x000fe40007810000 */
[----:B------:R-:W-:Y:S02]  /*5660*/  FMNMX.FTZ R2, R5, R2, !PT ;  /* 0x0000000205027209 */ /* 0x000fe40007810000 */
        /* <DEDUP_REMOVED lines=9> */
[-C--:B--2---:R-:W-:Y:S04]  /*5700*/  HMMA.16816.F32.BF16 R36, R180, R176.reuse, R36 ;  /* 0x000000b0b424723c */ /* 0x084fe80000041824 */
        /* <DEDUP_REMOVED lines=20> */
[----:B------:R-:W-:Y:S04]  /*5850*/  HMMA.16816.F32.BF16 R64, R180, R198, R64 ;  /* 0x000000c6b440723c */ /* 0x000fe80000041840 */
[----:B------:R-:W-:Y:S02]  /*5860*/  FMNMX.FTZ R2, R38, R2, !PT ;  /* 0x0000000226027209 */ /* 0x000fe40007810000 */
[----:B------:R-:W-:Y:S02]  /*5870*/  FMNMX.FTZ R136, R49, R136, !PT ;  /* 0x0000008831887209 */ /* 0x000fe40007810000 */
[----:B------:R-:W-:Y:S04]  /*5880*/  FMNMX.FTZ R2, R39, R2, !PT ;  /* 0x0000000227027209 */ /* 0x000fe80007810000 */
[----:B------:R-:W-:Y:S02]  /*5890*/  FMNMX.FTZ R136, R52, R136, !PT ;  /* 0x0000008834887209 */ /* 0x000fe40007810000 */
        /* <DEDUP_REMOVED lines=9> */
[----:B------:R-:W-:Y:S01]  /*5930*/  FMNMX.FTZ R2, R66, R2, !PT ;  /* 0x0000000242027209 */ /* 0x000fe20007810000 */
[----:B------:R-:W1:Y:S01]  /*5940*/  SHFL.BFLY PT, R135, R136, 0x2, 0x1f ;  /* 0x0c401f0088877f89 */ /* 0x000e6200000e0000 */
[----:B------:R-:W-:Y:S02]  /*5950*/  FMNMX.FTZ R132, R28, R132, !PT ;  /* 0x000000841c847209 */ /* 0x000fe40007810000 */
[----:B------:R-:W-:Y:S02]  /*5960*/  FMNMX.FTZ R2, R67, R2, !PT ;  /* 0x0000000243027209 */ /* 0x000fe40007810000 */
[----:B------:R-:W-:Y:S02]  /*5970*/  FMNMX.FTZ R132, R29, R132, !PT ;  /* 0x000000841d847209 */ /* 0x000fe40007810000 */
[----:B------:R-:W-:Y:S01]  /*5980*/  FMNMX.FTZ R133, R11, R133, !PT ;  /* 0x000000850b857209 */ /* 0x000fe20007810000 */
[----:B------:R-:W2:Y:S01]  /*5990*/  SHFL.BFLY PT, R134, R2, 0x2, 0x1f ;  /* 0x0c401f0002867f89 */ /* 0x000ea200000e0000 */
        /* <DEDUP_REMOVED lines=8> */
[----:B-1----:R-:W-:Y:S02]  /*5a20*/  FMNMX.FTZ R136, R136, R135, !PT ;  /* 0x0000008788887209 */ /* 0x002fe40007810000 */
[----:B------:R-:W-:Y:S02]  /*5a30*/  FMNMX.FTZ R132, R56, R132, !PT ;  /* 0x0000008438847209 */ /* 0x000fe40007810000 */
[----:B------:R-:W-:Y:S01]  /*5a40*/  FMNMX.FTZ R133, R30, R133, !PT ;  /* 0x000000851e857209 */ /* 0x000fe20007810000 */
[----:B------:R-:W1:Y:S01]  /*5a50*/  SHFL.BFLY PT, R173, R136, 0x1, 0x1f ;  /* 0x0c201f0088ad7f89 */ /* 0x000e6200000e0000 */
[----:B------:R-:W-:Y:S02]  /*5a60*/  FMNMX.FTZ R132, R57, R132, !PT ;  /* 0x0000008439847209 */ /* 0x000fe40007810000 */
[----:B--2---:R-:W-:Y:S02]  /*5a70*/  FMNMX.FTZ R2, R2, R134, !PT ;  /* 0x0000008602027209 */ /* 0x004fe40007810000 */
[----:B------:R-:W-:Y:S02]  /*5a80*/  FMNMX.FTZ R132, R60, R132, !PT ;  /* 0x000000843c847209 */ /* 0x000fe40007810000 */
[----:B------:R-:W-:Y:S01]  /*5a90*/  FMNMX.FTZ R133, R31, R133, !PT ;  /* 0x000000851f857209 */ /* 0x000fe20007810000 */
[----:B------:R-:W2:Y:S01]  /*5aa0*/  SHFL.BFLY PT, R135, R2, 0x1, 0x1f ;  /* 0x0c201f0002877f89 */ /* 0x000ea200000e0000 */
[----:B------:R-:W-:Y:S02]  /*5ab0*/  FMNMX.FTZ R132, R61, R132, !PT ;  /* 0x000000843d847209 */ /* 0x000fe40007810000 */
[----:B------:R-:W-:Y:S04]  /*5ac0*/  FMNMX.FTZ R133, R42, R133, !PT ;  /* 0x000000852a857209 */ /* 0x000fe80007810000 */
[----:B------:R-:W-:Y:S01]  /*5ad0*/  FMNMX.FTZ R133, R43, R133, !PT ;  /* 0x000000852b857209 */ /* 0x000fe20007810000 */
[----:B------:R-:W3:Y:S03]  /*5ae0*/  SHFL.BFLY PT, R172, R132, 0x2, 0x1f ;  /* 0x0c401f0084ac7f89 */ /* 0x000ee600000e0000 */
[----:B------:R-:W-:Y:S02]  /*5af0*/  FMNMX.FTZ R133, R46, R133, !PT ;  /* 0x000000852e857209 */ /* 0x000fe40007810000 */
[----:B-1----:R-:W-:Y:S05]  /*5b00*/  FMNMX.FTZ R136, R136, R173, !PT ;  /* 0x000000ad88887209 */ /* 0x002fea0007810000 */
[C---:B------:R-:W-:Y:S02]  /*5b10*/  FADD.FTZ R0, -R136.reuse, R0 ;  /* 0x0000000088007221 */ /* 0x040fe40000010100 */
[----:B------:R-:W-:Y:S01]  /*5b20*/  FMUL.FTZ R180, R136, c[0x0][0x2d0] ;  /* 0x0000b40088b47a20 */ /* 0x000fe20000410000 */
[----:B--2---:R-:W-:Y:S01]  /*5b30*/  FMNMX.FTZ R135, R2, R135, !PT ;  /* 0x0000008702877209 */ /* 0x004fe20007810000 */
[----:B------:R-:W-:Y:S01]  /*5b40*/  FMUL.FTZ R0, R0, c[0x0][0x2d0] ;  /* 0x0000b40000007a20 */ /* 0x000fe20000410000 */
[----:B------:R-:W-:Y:S01]  /*5b50*/  FMNMX.FTZ R2, R47, R133, !PT ;  /* 0x000000852f027209 */ /* 0x000fe20007810000 */
[--C-:B------:R-:W-:Y:S02]  /*5b60*/  FFMA.FTZ R4, R4, c[0x0][0x2d0], -R180.reuse ;  /* 0x0000b40004047a23 */ /* 0x100fe400000108b4 */
[----:B------:R1:W2:Y:S01]  /*5b70*/  MUFU.EX2 R133, R0 ;  /* 0x0000000000857308 */ /* 0x0002a20000000800 */
[----:B------:R-:W-:Y:S01]  /*5b80*/  FMNMX.FTZ R2, R58, R2, !PT ;  /* 0x000000023a027209 */ /* 0x000fe20007810000 */
[----:B------:R-:W-:Y:S01]  /*5b90*/  FMUL.FTZ R181, R135, c[0x0][0x2d0] ;  /* 0x0000b40087b57a20 */ /* 0x000fe20000410000 */
[----:B---3--:R-:W-:Y:S01]  /*5ba0*/  FMNMX.FTZ R132, R132, R172, !PT ;  /* 0x000000ac84847209 */ /* 0x008fe20007810000 */
[--C-:B------:R-:W-:Y:S01]  /*5bb0*/  FFMA.FTZ R5, R5, c[0x0][0x2d0], -R180.reuse ;  /* 0x0000b40005057a23 */ /* 0x100fe200000108b4 */
[----:B------:R-:W-:Y:S01]  /*5bc0*/  FMNMX.FTZ R2, R59, R2, !PT ;  /* 0x000000023b027209 */ /* 0x000fe20007810000 */
[--C-:B------:R-:W-:Y:S02]  /*5bd0*/  FFMA.FTZ R19, R19, c[0x0][0x2d0], -R181.reuse ;  /* 0x0000b40013137a23 */ /* 0x100fe400000108b5 */
[----:B------:R-:W3:Y:S01]  /*5be0*/  SHFL.BFLY PT, R134, R132, 0x1, 0x1f ;  /* 0x0c201f0084867f89 */ /* 0x000ee200000e0000 */
[--C-:B------:R-:W-:Y:S01]  /*5bf0*/  FFMA.FTZ R6, R6, c[0x0][0x2d0], -R181.reuse ;  /* 0x0000b40006067a23 */ /* 0x100fe200000108b5 */
[----:B------:R4:W-:Y:S01]  /*5c00*/  MUFU.EX2 R241, R4 ;  /* 0x0000000400f17308 */ /* 0x0009e20000000800 */
[--C-:B------:R-:W-:Y:S02]  /*5c10*/  FFMA.FTZ R7, R7, c[0x0][0x2d0], -R181.reuse ;  /* 0x0000b40007077a23 */ /* 0x100fe400000108b5 */
[--C-:B------:R-:W-:Y:S02]  /*5c20*/  FFMA.FTZ R17, R17, c[0x0][0x2d0], -R180.reuse ;  /* 0x0000b40011117a23 */ /* 0x100fe400000108b4 */
[--C-:B------:R-:W-:Y:S02]  /*5c30*/  FFMA.FTZ R16, R16, c[0x0][0x2d0], -R180.reuse ;  /* 0x0000b40010107a23 */ /* 0x100fe400000108b4 */
[--C-:B------:R-:W-:Y:S02]  /*5c40*/  FFMA.FTZ R18, R18, c[0x0][0x2d0], -R181.reuse ;  /* 0x0000b40012127a23 */ /* 0x100fe400000108b5 */
[--C-:B------:R-:W-:Y:S01]  /*5c50*/  FFMA.FTZ R36, R36, c[0x0][0x2d0], -R180.reuse ;  /* 0x0000b40024247a23 */ /* 0x100fe200000108b4 */
[----:B------:R5:W-:Y:S01]  /*5c60*/  MUFU.EX2 R238, R19 ;  /* 0x0000001300ee7308 */ /* 0x000be20000000800 */
[--C-:B------:R-:W-:Y:S02]  /*5c70*/  FFMA.FTZ R37, R37, c[0x0][0x2d0], -R180.reuse ;  /* 0x0000b40025257a23 */ /* 0x100fe400000108b4 */
[----:B------:R-:W-:Y:S02]  /*5c80*/  FFMA.FTZ R38, R38, c[0x0][0x2d0], -R181 ;  /* 0x0000b40026267a23 */ /* 0x000fe400000108b5 */
[----:B-1----:R-:W-:Y:S02]  /*5c90*/  FADD.FTZ R0, -R135, R3 ;  /* 0x0000000387007221 */ /* 0x002fe40000010100 */
[----:B------:R-:W-:Y:S02]  /*5ca0*/  FFMA.FTZ R39, R39, c[0x0][0x2d0], -R181 ;  /* 0x0000b40027277a23 */ /* 0x000fe400000108b5 */
[----:B------:R-:W-:Y:S01]  /*5cb0*/  FMUL.FTZ R3, R0, c[0x0][0x2d0] ;  /* 0x0000b40000037a20 */ /* 0x000fe20000410000 */
[----:B------:R-:W-:Y:S01]  /*5cc0*/  FMNMX.FTZ R0, R62, R2, !PT ;  /* 0x000000023e007209 */ /* 0x000fe20007810000 */
[----:B------:R-:W-:Y:S01]  /*5cd0*/  MUFU.EX2 R237, R6 ;  /* 0x0000000600ed7308 */ /* 0x000fe20000000800 */
[----:B---3--:R-:W-:Y:S01]  /*5ce0*/  FMNMX.FTZ R134, R132, R134, !PT ;  /* 0x0000008684867209 */ /* 0x008fe20007810000 */
[--C-:B------:R-:W-:Y:S01]  /*5cf0*/  FFMA.FTZ R48, R48, c[0x0][0x2d0], -R180.reuse ;  /* 0x0000b40030307a23 */ /* 0x100fe200000108b4 */
[----:B------:R-:W-:Y:S01]  /*5d00*/  FMNMX.FTZ R0, R63, R0, !PT ;  /* 0x000000003f007209 */ /* 0x000fe20007810000 */
[----:B------:R-:W-:Y:S01]  /*5d10*/  FFMA.FTZ R49, R49, c[0x0][0x2d0], -R180 ;  /* 0x0000b40031317a23 */ /* 0x000fe200000108b4 */
[----:B----4-:R-:W-:Y:S01]  /*5d20*/  @P0 SHF.R.S32.HI R4, RZ, 0x1f, R225 ;  /* 0x0000001fff040819 */ /* 0x010fe200000114e1 */
[C---:B------:R-:W-:Y:S02]  /*5d30*/  FADD.FTZ R2, -R134.reuse, R137 ;  /* 0x0000008986027221 */ /* 0x040fe40000010100 */
[----:B------:R-:W-:Y:S02]  /*5d40*/  FMUL.FTZ R182, R134, c[0x0][0x2d0] ;  /* 0x0000b40086b67a20 */ /* 0x000fe40000410000 */
[----:B------:R1:W3:Y:S01]  /*5d50*/  MUFU.EX2 R132, R3 ;  /* 0x0000000300847308 */ /* 0x0002e20000000800 */
[----:B------:R-:W-:Y:S02]  /*5d60*/  @P0 IMAD R4, R4, c[0x0][0x1e0], RZ ;  /* 0x0000780004040a24 */ /* 0x000fe400078e02ff */
[----:B-----5:R-:W-:Y:S02]  /*5d70*/  FFMA.FTZ R19, R8, c[0x0][0x2d0], -R182 ;  /* 0x0000b40008137a23 */ /* 0x020fe400000108b6 */
[----:B------:R-:W-:Y:S02]  /*5d80*/  @P0 IMAD R4, R225, c[0x0][0x1e4], R4 ;  /* 0x00007900e1040a24 */ /* 0x000fe400078e0204 */
[--C-:B------:R-:W-:Y:S02]  /*5d90*/  FFMA.FTZ R12, R12, c[0x0][0x2d0], -R182.reuse ;  /* 0x0000b4000c0c7a23 */ /* 0x100fe400000108b6 */
[--C-:B------:R-:W-:Y:S01]  /*5da0*/  FFMA.FTZ R13, R13, c[0x0][0x2d0], -R182.reuse ;  /* 0x0000b4000d0d7a23 */ /* 0x100fe200000108b6 */
[----:B------:R4:W-:Y:S01]  /*5db0*/  MUFU.EX2 R239, R7 ;  /* 0x0000000700ef7308 */ /* 0x0009e20000000800 */
[--C-:B------:R-:W-:Y:S02]  /*5dc0*/  FFMA.FTZ R50, R50, c[0x0][0x2d0], -R181.reuse ;  /* 0x0000b40032327a23 */ /* 0x100fe400000108b5 */
[--C-:B------:R-:W-:Y:S02]  /*5dd0*/  FFMA.FTZ R51, R51, c[0x0][0x2d0], -R181.reuse ;  /* 0x0000b40033337a23 */ /* 0x100fe400000108b5 */
[--C-:B------:R-:W-:Y:S02]  /*5de0*/  FFMA.FTZ R44, R44, c[0x0][0x2d0], -R182.reuse ;  /* 0x0000b4002c2c7a23 */ /* 0x100fe400000108b6 */
[----:B------:R-:W-:Y:S02]  /*5df0*/  FFMA.FTZ R45, R45, c[0x0][0x2d0], -R182 ;  /* 0x0000b4002d2d7a23 */ /* 0x000fe400000108b6 */
[--C-:B------:R-:W-:Y:S01]  /*5e00*/  FFMA.FTZ R52, R52, c[0x0][0x2d0], -R180.reuse ;  /* 0x0000b40034347a23 */ /* 0x100fe200000108b4 */
[----:B------:R5:W-:Y:S01]  /*5e10*/  MUFU.EX2 R242, R5 ;  /* 0x0000000500f27308 */ /* 0x000be20000000800 */
[----:B------:R-:W-:Y:S02]  /*5e20*/  FFMA.FTZ R53, R53, c[0x0][0x2d0], -R180 ;  /* 0x0000b40035357a23 */ /* 0x000fe400000108b4 */
[--C-:B------:R-:W-:Y:S02]  /*5e30*/  FFMA.FTZ R54, R54, c[0x0][0x2d0], -R181.reuse ;  /* 0x0000b40036367a23 */ /* 0x100fe400000108b5 */
[----:B-1----:R-:W-:Y:S02]  /*5e40*/  FMUL.FTZ R3, R2, c[0x0][0x2d0] ;  /* 0x0000b40002037a20 */ /* 0x002fe40000410000 */
[----:B------:R-:W1:Y:S01]  /*5e50*/  SHFL.BFLY PT, R2, R0, 0x2, 0x1f ;  /* 0x0c401f0000027f89 */ /* 0x000e6200000e0000 */
[--C-:B------:R-:W-:Y:S02]  /*5e60*/  FFMA.FTZ R55, R55, c[0x0][0x2d0], -R181.reuse ;  /* 0x0000b40037377a23 */ /* 0x100fe400000108b5 */
[----:B------:R-:W-:Y:S01]  /*5e70*/  MUFU.EX2 R244, R16 ;  /* 0x0000001000f47308 */ /* 0x000fe20000000800 */
[--C-:B------:R-:W-:Y:S02]  /*5e80*/  FFMA.FTZ R56, R56, c[0x0][0x2d0], -R182.reuse ;  /* 0x0000b40038387a23 */ /* 0x100fe400000108b6 */
[----:B------:R-:W-:Y:S02]  /*5e90*/  FFMA.FTZ R57, R57, c[0x0][0x2d0], -R182 ;  /* 0x0000b40039397a23 */ /* 0x000fe400000108b6 */
[----:B----4-:R-:W-:Y:S04]  /*5ea0*/  @P0 IMAD.WIDE.U32 R6, R225, c[0x0][0x1e0], RZ ;  /* 0x00007800e1060a25 */ /* 0x010fe800078e00ff */
[----:B------:R-:W-:Y:S01]  /*5eb0*/  FFMA.FTZ R32, R32, c[0x0][0x2d0], -R180 ;  /* 0x0000b40020207a23 */ /* 0x000fe200000108b4 */
[----:B------:R4:W-:Y:S01]  /*5ec0*/  MUFU.EX2 R240, R18 ;  /* 0x0000001200f07308 */ /* 0x0009e20000000800 */
[----:B------:R-:W-:Y:S01]  /*5ed0*/  @P0 IADD3 R4, R7, R4, RZ ;  /* 0x0000000407040210 */ /* 0x000fe20007ffe0ff */
[C---:B--2---:R-:W-:Y:S01]  /*5ee0*/  FMUL.FTZ R84, R133.reuse, R84 ;  /* 0x0000005485547220 */ /* 0x044fe20000410000 */
[C---:B-----5:R-:W-:Y:S01]  /*5ef0*/  @P0 SHF.L.U32 R5, R6.reuse, 0x6, RZ ;  /* 0x0000000606050819 */ /* 0x060fe200000006ff */
[----:B------:R-:W-:Y:S01]  /*5f00*/  FMUL.FTZ R85, R133, R85 ;  /* 0x0000005585557220 */ /* 0x000fe20000410000 */
[----:B------:R-:W-:Y:S01]  /*5f10*/  @P0 SHF.L.U64.HI R4, R6, 0x6, R4 ;  /* 0x0000000606040819 */ /* 0x000fe20000010204 */
[C---:B---3--:R-:W-:Y:S01]  /*5f20*/  FMUL.FTZ R86, R132.reuse, R86 ;  /* 0x0000005684567220 */ /* 0x048fe20000410000 */
[----:B------:R-:W-:Y:S01]  /*5f30*/  @P0 IADD3 R7, P2, R5, R230, RZ ;  /* 0x000000e605070210 */ /* 0x000fe20007f5e0ff */
[----:B------:R-:W-:Y:S02]  /*5f40*/  FMUL.FTZ R87, R132, R87 ;  /* 0x0000005784577220 */ /* 0x000fe40000410000 */
[----:B------:R2:W-:Y:S01]  /*5f50*/  MUFU.EX2 R243, R17 ;  /* 0x0000001100f37308 */ /* 0x0005e20000000800 */
[----:B-1----:R-:W-:Y:S01]  /*5f60*/  FMNMX.FTZ R0, R0, R2, !PT ;  /* 0x0000000200007209 */ /* 0x002fe20007810000 */
[--C-:B------:R-:W-:Y:S01]  /*5f70*/  FFMA.FTZ R20, R20, c[0x0][0x2d0], -R180.reuse ;  /* 0x0000b40014147a23 */ /* 0x100fe200000108b4 */
[----:B------:R-:W-:Y:S01]  /*5f80*/  @P0 LEA R172, P1, R7, c[0x0][0x1c8], 0x1 ;  /* 0x0000720007ac0a11 */ /* 0x000fe200078208ff */
[----:B------:R-:W-:Y:S01]  /*5f90*/  FFMA.FTZ R21, R21, c[0x0][0x2d0], -R180 ;  /* 0x0000b40015157a23 */ /* 0x000fe200000108b4 */
[----:B------:R-:W-:Y:S01]  /*5fa0*/  @P0 IADD3.X R6, R4, R229, RZ, P2, !PT ;  /* 0x000000e504060210 */ /* 0x000fe200017fe4ff */
[----:B------:R-:W1:Y:S01]  /*5fb0*/  SHFL.BFLY PT, R2, R0, 0x1, 0x1f ;  /* 0x0c201f0000027f89 */ /* 0x000e6200000e0000 */
[----:B------:R-:W-:Y:S02]  /*5fc0*/  FFMA.FTZ R22, R22, c[0x0][0x2d0], -R181 ;  /* 0x0000b40016167a23 */ /* 0x000fe400000108b5 */
[----:B------:R-:W-:Y:S01]  /*5fd0*/  @P0 LEA.HI.X R173, R7, c[0x0][0x1cc], R6, 0x1, P1 ;  /* 0x0000730007ad0a11 */ /* 0x000fe200008f0c06 */
[----:B------:R3:W-:Y:S01]  /*5fe0*/  MUFU.EX2 R236, R19 ;  /* 0x0000001300ec7308 */ /* 0x0007e20000000800 */
[----:B------:R-:W-:Y:S01]  /*5ff0*/  @P0 IADD3 R6, P2, R5, R252, RZ ;  /* 0x000000fc05060210 */ /* 0x000fe20007f5e0ff */
[----:B------:R-:W-:Y:S01]  /*6000*/  FFMA.FTZ R33, R33, c[0x0][0x2d0], -R180 ;  /* 0x0000b40021217a23 */ /* 0x000fe200000108b4 */
[----:B------:R-:W-:Y:S01]  /*6010*/  @P0 IADD3 R7, P1, R5, R250, RZ ;  /* 0x000000fa05070210 */ /* 0x000fe20007f3e0ff */
[----:B------:R5:W-:Y:S01]  /*6020*/  @P0 LDGSTS.E.BYPASS.LTC128B.128 [R224+0x3100], [R172.64], !P5 ;  /* 0x03100000ace00fae */ /* 0x000be2000e901d46 */
[----:B------:R-:W-:Y:S01]  /*6030*/  @P0 IADD3 R5, P3, R227, R5, RZ ;  /* 0x00000005e3050210 */ /* 0x000fe20007f7e0ff */
[C---:B------:R-:W-:Y:S01]  /*6040*/  FMUL.FTZ R96, R133.reuse, R96 ;  /* 0x0000006085607220 */ /* 0x040fe20000410000 */
[----:B------:R-:W-:Y:S01]  /*6050*/  @P0 IADD3.X R8, R4, R249, RZ, P1, !PT ;  /* 0x000000f904080210 */ /* 0x000fe20000ffe4ff */
[----:B------:R-:W-:Y:S01]  /*6060*/  FMUL.FTZ R97, R133, R97 ;  /* 0x0000006185617220 */ /* 0x000fe20000410000 */
[----:B----4-:R-:W-:Y:S01]  /*6070*/  @P0 LEA R18, P1, R7, c[0x0][0x1c8], 0x1 ;  /* 0x0000720007120a11 */ /* 0x010fe200078208ff */
[----:B------:R-:W4:Y:S01]  /*6080*/  MUFU.EX2 R3, R3 ;  /* 0x0000000300037308 */ /* 0x000f220000000800 */
[C---:B------:R-:W-:Y:S02]  /*6090*/  FMUL.FTZ R98, R132.reuse, R98 ;  /* 0x0000006284627220 */ /* 0x040fe40000410000 */
[----:B------:R-:W-:Y:S01]  /*60a0*/  FMUL.FTZ R99, R132, R99 ;  /* 0x0000006384637220 */ /* 0x000fe20000410000 */
[----:B--2---:R-:W-:Y:S01]  /*60b0*/  @P0 IADD3.X R17, R4, R251, RZ, P2, !PT ;  /* 0x000000fb04110210 */ /* 0x004fe200017fe4ff */
[C---:B------:R-:W-:Y:S01]  /*60c0*/  FMUL.FTZ R104, R133.reuse, R104 ;  /* 0x0000006885687220 */ /* 0x040fe20000410000 */
[----:B------:R-:W-:Y:S01]  /*60d0*/  @P0 LEA R16, P2, R6, c[0x0][0x1c8], 0x1 ;  /* 0x0000720006100a11 */ /* 0x000fe200078408ff */
[----:B------:R-:W-:Y:S01]  /*60e0*/  FMUL.FTZ R105, R133, R105 ;  /* 0x0000006985697220 */ /* 0x000fe20000410000 */
[----:B------:R-:W-:Y:S01]  /*60f0*/  @P0 IADD3.X R4, R174, R4, RZ, P3, !PT ;  /* 0x00000004ae040210 */ /* 0x000fe20001ffe4ff */
[----:B------:R-:W-:Y:S01]  /*6100*/  FMUL.FTZ R106, R132, R106 ;  /* 0x0000006a846a7220 */ /* 0x000fe20000410000 */
[----:B-1----:R-:W-:Y:S01]  /*6110*/  FMNMX.FTZ R2, R0, R2, !PT ;  /* 0x0000000200027209 */ /* 0x002fe20007810000 */
[----:B------:R1:W-:Y:S01]  /*6120*/  MUFU.EX2 R234, R12 ;  /* 0x0000000c00ea7308 */ /* 0x0003e20000000800 */
[----:B------:R-:W-:Y:S01]  /*6130*/  @P0 LEA.HI.X R17, R6, c[0x0][0x1cc], R17, 0x1, P2 ;  /* 0x0000730006110a11 */ /* 0x000fe200010f0c11 */
[----:B------:R-:W-:Y:S01]  /*6140*/  FFMA.FTZ R6, R9, c[0x0][0x2d0], -R182 ;  /* 0x0000b40009067a23 */ /* 0x000fe200000108b6 */
[----:B---3--:R-:W-:Y:S01]  /*6150*/  @P0 LEA.HI.X R19, R7, c[0x0][0x1cc], R8, 0x1, P1 ;  /* 0x0000730007130a11 */ /* 0x008fe200008f0c08 */
[----:B------:R-:W-:Y:S01]  /*6160*/  FADD.FTZ R0, -R2, R138 ;  /* 0x0000008a02007221 */ /* 0x000fe20000010100 */
[C---:B------:R-:W-:Y:S01]  /*6170*/  @P0 IADD3 R137, P2, R5.reuse, R230, RZ ;  /* 0x000000e605890210 */ /* 0x040fe20007f5e0ff */
[----:B------:R-:W-:Y:S01]  /*6180*/  FMUL.FTZ R107, R132, R107 ;  /* 0x0000006b846b7220 */ /* 0x000fe20000410000 */
[C---:B------:R-:W-:Y:S01]  /*6190*/  @P0 IADD3 R7, P1, R5.reuse, R252, RZ ;  /* 0x000000fc05070210 */ /* 0x040fe20007f3e0ff */
[----:B------:R-:W-:Y:S01]  /*61a0*/  FMUL.FTZ R0, R0, c[0x0][0x2d0] ;  /* 0x0000b40000007a20 */ /* 0x000fe20000410000 */
[----:B------:R-:W-:Y:S01]  /*61b0*/  @P0 IADD3 R5, P3, R5, R250, RZ ;  /* 0x000000fa05050210 */ /* 0x000fe20007f7e0ff */
[----:B------:R2:W-:Y:S01]  /*61c0*/  MUFU.EX2 R235, R6 ;  /* 0x0000000600eb7308 */ /* 0x0005e20000000800 */
[----:B------:R-:W-:Y:S01]  /*61d0*/  @P0 LEA R8, P4, R137, c[0x0][0x1c8], 0x1 ;  /* 0x0000720089080a11 */ /* 0x000fe200078808ff */
[----:B------:R-:W-:Y:S01]  /*61e0*/  FMUL.FTZ R108, R133, R108 ;  /* 0x0000006c856c7220 */ /* 0x000fe20000410000 */
[----:B------:R-:W-:Y:S01]  /*61f0*/  @P0 IADD3.X R138, R4, R249, RZ, P3, !PT ;  /* 0x000000f9048a0210 */ /* 0x000fe20001ffe4ff */
[C---:B----4-:R-:W-:Y:S01]  /*6200*/  FMUL.FTZ R88, R3.reuse, R88 ;  /* 0x0000005803587220 */ /* 0x050fe20000410000 */
[----:B------:R-:W-:Y:S01]  /*6210*/  ISETP.NE.AND P3, PT, R226, RZ, PT ;  /* 0x000000ffe200720c */ /* 0x000fe20003f65270 */
[C---:B------:R-:W-:Y:S01]  /*6220*/  FMUL.FTZ R89, R3.reuse, R89 ;  /* 0x0000005903597220 */ /* 0x040fe20000410000 */
[C---:B------:R-:W-:Y:S01]  /*6230*/  @P0 IADD3.X R9, R4.reuse, R229, RZ, P2, !PT ;  /* 0x000000e504090210 */ /* 0x040fe200017fe4ff */
[----:B------:R-:W-:Y:S01]  /*6240*/  FMUL.FTZ R92, R3, R92 ;  /* 0x0000005c035c7220 */ /* 0x000fe20000410000 */
[----:B------:R-:W-:Y:S01]  /*6250*/  @P0 IADD3.X R174, R4, R251, RZ, P1, !PT ;  /* 0x000000fb04ae0210 */ /* 0x000fe20000ffe4ff */
[----:B------:R-:W3:Y:S01]  /*6260*/  MUFU.EX2 R0, R0 ;  /* 0x0000000000007308 */ /* 0x000ee20000000800 */
[----:B------:R-:W-:Y:S01]  /*6270*/  @P0 LEA.HI.X R9, R137, c[0x0][0x1cc], R9, 0x1, P4 ;  /* 0x0000730089090a11 */ /* 0x000fe200020f0c09 */
[----:B------:R-:W-:Y:S01]  /*6280*/  FMUL.FTZ R137, R2, c[0x0][0x2d0] ;  /* 0x0000b40002897a20 */ /* 0x000fe20000410000 */
[----:B------:R-:W-:Y:S01]  /*6290*/  @P0 LEA R4, P1, R5, c[0x0][0x1c8], 0x1 ;  /* 0x0000720005040a11 */ /* 0x000fe200078208ff */
[----:B-1----:R-:W-:Y:S02]  /*62a0*/  FMUL.FTZ R12, R3, R148 ;  /* 0x00000094030c7220 */ /* 0x002fe40000410000 */
[--C-:B------:R-:W-:Y:S01]  /*62b0*/  FFMA.FTZ R14, R14, c[0x0][0x2d0], -R137.reuse ;  /* 0x0000b4000e0e7a23 */ /* 0x100fe20000010889 */
[----:B------:R-:W-:Y:S01]  /*62c0*/  @P0 LEA.HI.X R5, R5, c[0x0][0x1cc], R138, 0x1, P1 ;  /* 0x0000730005050a11 */ /* 0x000fe200008f0c8a */
[----:B------:R1:W-:Y:S01]  /*62d0*/  @P0 LDGSTS.E.BYPASS.LTC128B.128 [R224+0x4100], [R16.64], !P3 ;  /* 0x0410000010e00fae */ /* 0x0003e2000d901d46 */
[--C-:B------:R-:W-:Y:S01]  /*62e0*/  FFMA.FTZ R15, R15, c[0x0][0x2d0], -R137.reuse ;  /* 0x0000b4000f0f7a23 */ /* 0x100fe20000010889 */
[----:B------:R4:W1:Y:S01]  /*62f0*/  MUFU.EX2 R233, R13 ;  /* 0x0000000d00e97308 */ /* 0x0008620000000800 */
[--C-:B------:R-:W-:Y:S02]  /*6300*/  FFMA.FTZ R10, R10, c[0x0][0x2d0], -R137.reuse ;  /* 0x0000b4000a0a7a23 */ /* 0x100fe40000010889 */
[--C-:B------:R-:W-:Y:S01]  /*6310*/  FFMA.FTZ R11, R11, c[0x0][0x2d0], -R137.reuse ;  /* 0x0000b4000b0b7a23 */ /* 0x100fe20000010889 */
[----:B--2---:R-:W-:Y:S01]  /*6320*/  @P0 LEA R6, P2, R7, c[0x0][0x1c8], 0x1 ;  /* 0x0000720007060a11 */ /* 0x004fe200078408ff */
[--C-:B------:R-:W-:Y:S01]  /*6330*/  FFMA.FTZ R46, R46, c[0x0][0x2d0], -R137.reuse ;  /* 0x0000b4002e2e7a23 */ /* 0x100fe20000010889 */
[----:B------:R2:W-:Y:S01]  /*6340*/  @P0 LDGSTS.E.BYPASS.LTC128B.128 [R224+0x5100], [R18.64], !P6 ;  /* 0x0510000012e00fae */ /* 0x0005e2000f101d46 */
[--C-:B------:R-:W-:Y:S01]  /*6350*/  FFMA.FTZ R47, R47, c[0x0][0x2d0], -R137.reuse ;  /* 0x0000b4002f2f7a23 */ /* 0x100fe20000010889 */
[----:B------:R-:W-:Y:S01]  /*6360*/  @P0 LEA.HI.X R7, R7, c[0x0][0x1cc], R174, 0x1, P2 ;  /* 0x0000730007070a11 */ /* 0x000fe200010f0cae */
[--C-:B------:R-:W-:Y:S01]  /*6370*/  FFMA.FTZ R58, R58, c[0x0][0x2d0], -R137.reuse ;  /* 0x0000b4003a3a7a23 */ /* 0x100fe20000010889 */
[----:B------:R2:W-:Y:S01]  /*6380*/  MUFU.EX2 R185, R14 ;  /* 0x0000000e00b97308 */ /* 0x0005e20000000800 */
[----:B------:R-:W-:Y:S02]  /*6390*/  FFMA.FTZ R59, R59, c[0x0][0x2d0], -R137 ;  /* 0x0000b4003b3b7a23 */ /* 0x000fe40000010889 */
[C---:B------:R-:W-:Y:S01]  /*63a0*/  FMUL.FTZ R93, R3.reuse, R93 ;  /* 0x0000005d035d7220 */ /* 0x040fe20000410000 */
[----:B------:R5:W-:Y:S01]  /*63b0*/  @P0 LDGSTS.E.BYPASS.LTC128B.128 [R224+0x3900], [R8.64], !P5 ;  /* 0x0390000008e00fae */ /* 0x000be2000e901d46 */
[C---:B---3--:R-:W-:Y:S02]  /*63c0*/  FMUL.FTZ R90, R0.reuse, R90 ;  /* 0x0000005a005a7220 */ /* 0x048fe40000410000 */
[C---:B------:R-:W-:Y:S02]  /*63d0*/  FMUL.FTZ R91, R0.reuse, R91 ;  /* 0x0000005b005b7220 */ /* 0x040fe40000410000 */
[C---:B------:R-:W-:Y:S01]  /*63e0*/  FMUL.FTZ R94, R0.reuse, R94 ;  /* 0x0000005e005e7220 */ /* 0x040fe20000410000 */
[----:B------:R3:W-:Y:S01]  /*63f0*/  MUFU.EX2 R186, R15 ;  /* 0x0000000f00ba7308 */ /* 0x0007e20000000800 */
[C---:B------:R-:W-:Y:S01]  /*6400*/  FMUL.FTZ R95, R0.reuse, R95 ;  /* 0x0000005f005f7220 */ /* 0x040fe20000410000 */
[----:B------:R3:W-:Y:S01]  /*6410*/  @P0 LDGSTS.E.BYPASS.LTC128B.128 [R224+0x4900], [R6.64], !P3 ;  /* 0x0490000006e00fae */ /* 0x0007e2000d901d46 */
[C---:B------:R-:W-:Y:S02]  /*6420*/  FMUL.FTZ R100, R3.reuse, R100 ;  /* 0x0000006403647220 */ /* 0x040fe40000410000 */
[----:B----4-:R-:W-:Y:S02]  /*6430*/  FMUL.FTZ R13, R3, R149 ;  /* 0x00000095030d7220 */ /* 0x010fe40000410000 */
[C---:B-1----:R-:W-:Y:S02]  /*6440*/  FMUL.FTZ R16, R133.reuse, R152 ;  /* 0x0000009885107220 */ /* 0x042fe40000410000 */
[----:B------:R-:W-:Y:S01]  /*6450*/  FMUL.FTZ R17, R133, R153 ;  /* 0x0000009985117220 */ /* 0x000fe20000410000 */
[----:B------:R1:W-:Y:S01]  /*6460*/  @P0 LDGSTS.E.BYPASS.LTC128B.128 [R224+0x5900], [R4.64], !P6 ;  /* 0x0590000004e00fae */ /* 0x0003e2000f101d46 */
[----:B------:R4:W-:Y:S01]  /*6470*/  MUFU.EX2 R184, R10 ;  /* 0x0000000a00b87308 */ /* 0x0009e20000000800 */
[C---:B------:R-:W-:Y:S02]  /*6480*/  FMUL.FTZ R101, R3.reuse, R101 ;  /* 0x0000006503657220 */ /* 0x040fe40000410000 */
[----:B--2---:R-:W-:Y:S02]  /*6490*/  FMUL.FTZ R14, R0, R150 ;  /* 0x00000096000e7220 */ /* 0x004fe40000410000 */
[C---:B------:R-:W-:Y:S02]  /*64a0*/  FMUL.FTZ R18, R132.reuse, R154 ;  /* 0x0000009a84127220 */ /* 0x040fe40000410000 */
[----:B-----5:R-:W2:Y:S01]  /*64b0*/  LDSM.16.MT88.4 R172, [R208+0x100] ;  /* 0x00010000d0ac783b */ /* 0x020ea20000004200 */
[----:B------:R-:W-:Y:S02]  /*64c0*/  FMUL.FTZ R19, R132, R155 ;  /* 0x0000009b84137220 */ /* 0x000fe40000410000 */
[----:B------:R-:W5:Y:S01]  /*64d0*/  MUFU.EX2 R183, R11 ;  /* 0x0000000b00b77308 */ /* 0x000f620000000800 */
[----:B------:R-:W-:Y:S01]  /*64e0*/  FMUL.FTZ R8, R3, R140 ;  /* 0x0000008c03087220 */ /* 0x000fe20000410000 */
[----:B------:R-:W-:Y:S01]  /*64f0*/  F2FP.BF16.PACK_AB R140, R235, R236 ;  /* 0x000000eceb8c723e */ /* 0x000fe200000010ff */
[----:B------:R-:W-:Y:S02]  /*6500*/  FMUL.FTZ R9, R3, R141 ;  /* 0x0000008d03097220 */ /* 0x000fe40000410000 */
[----:B------:R-:W2:Y:S01]  /*6510*/  LDSM.16.MT88.4 R176, [R209+0x100] ;  /* 0x00010000d1b0783b */ /* 0x000ea20000004200 */
[----:B---3--:R-:W-:Y:S02]  /*6520*/  FMUL.FTZ R15, R0, R151 ;  /* 0x00000097000f7220 */ /* 0x008fe40000410000 */
[C---:B------:R-:W-:Y:S01]  /*6530*/  FMUL.FTZ R6, R132.reuse, R146 ;  /* 0x0000009284067220 */ /* 0x040fe20000410000 */
[----:B------:R-:W-:Y:S01]  /*6540*/  F2FP.BF16.PACK_AB R146, R243, R244 ;  /* 0x000000f4f392723e */ /* 0x000fe200000010ff */
[----:B------:R-:W-:Y:S01]  /*6550*/  FMUL.FTZ R7, R132, R147 ;  /* 0x0000009384077220 */ /* 0x000fe20000410000 */
[----:B------:R-:W-:Y:S01]  /*6560*/  F2FP.BF16.PACK_AB R147, R238, R240 ;  /* 0x000000f0ee93723e */ /* 0x000fe200000010ff */
[----:B------:R-:W-:Y:S01]  /*6570*/  MUFU.EX2 R202, R36 ;  /* 0x0000002400ca7308 */ /* 0x000fe20000000800 */
[----:B------:R-:W3:Y:S01]  /*6580*/  LDSM.16.MT88.4 R148, [R208+0x1100] ;  /* 0x00110000d094783b */ /* 0x000ee20000004200 */
[----:B----4-:R-:W-:Y:S01]  /*6590*/  FMUL.FTZ R10, R0, R142 ;  /* 0x0000008e000a7220 */ /* 0x010fe20000410000 */
[----:B------:R-:W-:Y:S01]  /*65a0*/  F2FP.BF16.PACK_AB R142, R233, R234 ;  /* 0x000000eae98e723e */ /* 0x000fe200000010ff */
[C---:B-1----:R-:W-:Y:S01]  /*65b0*/  FMUL.FTZ R4, R133.reuse, R144 ;  /* 0x0000009085047220 */ /* 0x042fe20000410000 */
[----:B------:R-:W-:Y:S01]  /*65c0*/  F2FP.BF16.PACK_AB R144, R242, R241 ;  /* 0x000000f1f290723e */ /* 0x000fe200000010ff */
[----:B------:R-:W-:Y:S01]  /*65d0*/  FMUL.FTZ R5, R133, R145 ;  /* 0x0000009185057220 */ /* 0x000fe20000410000 */
[----:B------:R-:W-:Y:S01]  /*65e0*/  F2FP.BF16.PACK_AB R145, R239, R237 ;  /* 0x000000edef91723e */ /* 0x000fe200000010ff */
[C---:B------:R-:W-:Y:S01]  /*65f0*/  FMUL.FTZ R102, R0.reuse, R102 ;  /* 0x0000006600667220 */ /* 0x040fe20000410000 */
[----:B------:R-:W1:Y:S01]  /*6600*/  LDSM.16.MT88.4 R152, [R209+0x1100] ;  /* 0x00110000d198783b */ /* 0x000e620000004200 */
[----:B------:R-:W-:Y:S01]  /*6610*/  MUFU.EX2 R201, R37 ;  /* 0x0000002500c97308 */ /* 0x000fe20000000800 */
[C---:B------:R-:W-:Y:S01]  /*6620*/  FMUL.FTZ R103, R0.reuse, R103 ;  /* 0x0000006700677220 */ /* 0x040fe20000410000 */
[----:B-----5:R-:W-:Y:S01]  /*6630*/  F2FP.BF16.PACK_AB R141, R183, R184 ;  /* 0x000000b8b78d723e */ /* 0x020fe200000010ff */
[--C-:B------:R-:W-:Y:S02]  /*6640*/  FFMA.FTZ R138, R35, c[0x0][0x2d0], -R181.reuse ;  /* 0x0000b400238a7a23 */ /* 0x100fe400000108b5 */
[----:B------:R-:W-:Y:S02]  /*6650*/  FMUL.FTZ R35, R0, R163 ;  /* 0x000000a300237220 */ /* 0x000fe40000410000 */
[----:B------:R-:W0:Y:S01]  /*6660*/  LDGDEPBAR ;  /* 0x00000000000079af */ /* 0x000e220000000000 */
[----:B------:R-:W-:Y:S02]  /*6670*/  FMUL.FTZ R109, R133, R109 ;  /* 0x0000006d856d7220 */ /* 0x000fe40000410000 */
[----:B------:R-:W-:Y:S01]  /*6680*/  MUFU.EX2 R198, R38 ;  /* 0x0000002600c67308 */ /* 0x000fe20000000800 */
[C---:B------:R-:W-:Y:S02]  /*6690*/  FMUL.FTZ R110, R132.reuse, R110 ;  /* 0x0000006e846e7220 */ /* 0x040fe40000410000 */
[----:B------:R-:W-:Y:S01]  /*66a0*/  FMUL.FTZ R111, R132, R111 ;  /* 0x0000006f846f7220 */ /* 0x000fe20000410000 */
[-C--:B--2---:R-:W-:Y:S05]  /*66b0*/  HMMA.16816.F32.BF16 R4, R144, R172.reuse, R4 ;  /* 0x000000ac9004723c */ /* 0x084fea0000041804 */
[----:B------:R-:W-:Y:S01]  /*66c0*/  FMUL.FTZ R11, R0, R143 ;  /* 0x0000008f000b7220 */ /* 0x000fe20000410000 */
[----:B------:R-:W-:Y:S01]  /*66d0*/  F2FP.BF16.PACK_AB R143, R186, R185 ;  /* 0x000000b9ba8f723e */ /* 0x000fe200000010ff */
[----:B------:R2:W-:Y:S01]  /*66e0*/  MUFU.EX2 R196, R39 ;  /* 0x0000002700c47308 */ /* 0x0005e20000000800 */
[C---:B------:R-:W-:Y:S04]  /*66f0*/  FMUL.FTZ R112, R3.reuse, R112 ;  /* 0x0000007003707220 */ /* 0x040fe80000410000 */
[C---:B------:R-:W-:Y:S01]  /*6700*/  FMUL.FTZ R113, R3.reuse, R113 ;  /* 0x0000007103717220 */ /* 0x040fe20000410000 */
[C---:B------:R-:W-:Y:S04]  /*6710*/  HMMA.16816.F32.BF16 R8, R140.reuse, R172, R8 ;  /* 0x000000ac8c08723c */ /* 0x040fe80000041808 */
[----:B------:R-:W-:Y:S01]  /*6720*/  MUFU.EX2 R200, R48 ;  /* 0x0000003000c87308 */ /* 0x000fe20000000800 */
[C---:B------:R-:W-:Y:S02]  /*6730*/  FMUL.FTZ R114, R0.reuse, R114 ;  /* 0x0000007200727220 */ /* 0x040fe40000410000 */
[----:B------:R-:W-:Y:S01]  /*6740*/  FMUL.FTZ R115, R0, R115 ;  /* 0x0000007300737220 */ /* 0x000fe20000410000 */
[-C--:B------:R-:W-:Y:S04]  /*6750*/  HMMA.16816.F32.BF16 R12, R140, R174.reuse, R12 ;  /* 0x000000ae8c0c723c */ /* 0x080fe8000004180c */
[C---:B------:R-:W-:Y:S02]  /*6760*/  FMUL.FTZ R116, R3.reuse, R116 ;  /* 0x0000007403747220 */ /* 0x040fe40000410000 */
[----:B------:R-:W-:Y:S01]  /*6770*/  MUFU.EX2 R199, R49 ;  /* 0x0000003100c77308 */ /* 0x000fe20000000800 */
[----:B------:R-:W-:Y:S01]  /*6780*/  FMUL.FTZ R117, R3, R117 ;  /* 0x0000007503757220 */ /* 0x000fe20000410000 */
[C---:B------:R-:W-:Y:S01]  /*6790*/  HMMA.16816.F32.BF16 R16, R144.reuse, R174, R16 ;  /* 0x000000ae9010723c */ /* 0x040fe20000041810 */
[----:B--2---:R-:W-:Y:S03]  /*67a0*/  LDSM.16.MT88.4 R36, [R209+0x2500] ;  /* 0x00250000d124783b */ /* 0x004fe60000004200 */
[C---:B------:R-:W-:Y:S02]  /*67b0*/  FMUL.FTZ R68, R133.reuse, R68 ;  /* 0x0000004485447220 */ /* 0x040fe40000410000 */
[C---:B------:R-:W-:Y:S02]  /*67c0*/  FMUL.FTZ R69, R133.reuse, R69 ;  /* 0x0000004585457220 */ /* 0x040fe40000410000 */
[C---:B------:R-:W-:Y:S01]  /*67d0*/  FMUL.FTZ R70, R132.reuse, R70 ;  /* 0x0000004684467220 */ /* 0x040fe20000410000 */
[----:B------:R-:W-:Y:S03]  /*67e0*/  MUFU.EX2 R195, R50 ;  /* 0x0000003200c37308 */ /* 0x000fe60000000800 */
[----:B------:R-:W-:Y:S02]  /*67f0*/  FMUL.FTZ R71, R132, R71 ;  /* 0x0000004784477220 */ /* 0x000fe40000410000 */
[C---:B------:R-:W-:Y:S02]  /*6800*/  FMUL.FTZ R118, R0.reuse, R118 ;  /* 0x0000007600767220 */ /* 0x040fe40000410000 */
[C---:B------:R-:W-:Y:S02]  /*6810*/  FMUL.FTZ R119, R0.reuse, R119 ;  /* 0x0000007700777220 */ /* 0x040fe40000410000 */
[----:B------:R-:W-:Y:S01]  /*6820*/  FMUL.FTZ R120, R133, R120 ;  /* 0x0000007885787220 */ /* 0x000fe20000410000 */
[-C--:B------:R-:W-:Y:S01]  /*6830*/  HMMA.16816.F32.BF16 R68, R144, R176.reuse, R68 ;  /* 0x000000b09044723c */ /* 0x080fe20000041844 */
[----:B------:R2:W-:Y:S02]  /*6840*/  MUFU.EX2 R230, R32 ;  /* 0x0000002000e67308 */ /* 0x0005e40000000800 */
[C---:B------:R-:W-:Y:S02]  /*6850*/  FMUL.FTZ R72, R3.reuse, R72 ;  /* 0x0000004803487220 */ /* 0x040fe40000410000 */
[----:B------:R-:W-:Y:S02]  /*6860*/  FMUL.FTZ R73, R3, R73 ;  /* 0x0000004903497220 */ /* 0x000fe40000410000 */
[C---:B------:R-:W-:Y:S02]  /*6870*/  FMUL.FTZ R74, R0.reuse, R74 ;  /* 0x0000004a004a7220 */ /* 0x040fe40000410000 */
[----:B------:R-:W-:Y:S02]  /*6880*/  FMUL.FTZ R75, R0, R75 ;  /* 0x0000004b004b7220 */ /* 0x000fe40000410000 */
[----:B------:R4:W-:Y:S01]  /*6890*/  MUFU.EX2 R197, R51 ;  /* 0x0000003300c57308 */ /* 0x0009e20000000800 */
[----:B------:R-:W-:Y:S02]  /*68a0*/  FMUL.FTZ R121, R133, R121 ;  /* 0x0000007985797220 */ /* 0x000fe40000410000 */
[----:B------:R-:W-:Y:S02]  /*68b0*/  FMUL.FTZ R122, R132, R122 ;  /* 0x0000007a847a7220 */ /* 0x000fe40000410000 */
[C---:B------:R-:W-:Y:S04]  /*68c0*/  HMMA.16816.F32.BF16 R72, R140.reuse, R176, R72 ;  /* 0x000000b08c48723c */ /* 0x040fe80000041848 */
[C---:B------:R-:W-:Y:S01]  /*68d0*/  FMUL.FTZ R76, R3.reuse, R76 ;  /* 0x0000004c034c7220 */ /* 0x040fe20000410000 */
[----:B------:R5:W-:Y:S01]  /*68e0*/  MUFU.EX2 R232, R20 ;  /* 0x0000001400e87308 */ /* 0x000be20000000800 */
[----:B------:R-:W-:Y:S02]  /*68f0*/  FMUL.FTZ R77, R3, R77 ;  /* 0x0000004d034d7220 */ /* 0x000fe40000410000 */
[C---:B------:R-:W-:Y:S04]  /*6900*/  FMUL.FTZ R78, R0.reuse, R78 ;  /* 0x0000004e004e7220 */ /* 0x040fe80000410000 */
[----:B------:R-:W-:Y:S02]  /*6910*/  FMUL.FTZ R79, R0, R79 ;  /* 0x0000004f004f7220 */ /* 0x000fe40000410000 */
[--C-:B--2---:R-:W-:Y:S01]  /*6920*/  FFMA.FTZ R32, R23, c[0x0][0x2d0], -R181.reuse ;  /* 0x0000b40017207a23 */ /* 0x104fe200000108b5 */
[----:B------:R-:W-:Y:S01]  /*6930*/  MUFU.EX2 R191, R44 ;  /* 0x0000002c00bf7308 */ /* 0x000fe20000000800 */
[C---:B------:R-:W-:Y:S02]  /*6940*/  FMUL.FTZ R23, R132.reuse, R159 ;  /* 0x0000009f84177220 */ /* 0x040fe40000410000 */
[C---:B------:R-:W-:Y:S01]  /*6950*/  FMUL.FTZ R123, R132.reuse, R123 ;  /* 0x0000007b847b7220 */ /* 0x040fe20000410000 */
[-C--:B------:R-:W-:Y:S01]  /*6960*/  HMMA.16816.F32.BF16 R76, R140, R178.reuse, R76 ;  /* 0x000000b28c4c723c */ /* 0x080fe2000004184c */
[----:B----4-:R-:W-:Y:S02]  /*6970*/  LDSM.16.MT88.4 R48, [R208+0x900] ;  /* 0x00090000d030783b */ /* 0x010fe40000004200 */
[C---:B------:R-:W-:Y:S02]  /*6980*/  FMUL.FTZ R80, R133.reuse, R80 ;  /* 0x0000005085507220 */ /* 0x040fe40000410000 */
[C---:B------:R-:W-:Y:S01]  /*6990*/  FMUL.FTZ R81, R133.reuse, R81 ;  /* 0x0000005185517220 */ /* 0x040fe20000410000 */
[----:B------:R2:W4:Y:S01]  /*69a0*/  MUFU.EX2 R231, R21 ;  /* 0x0000001500e77308 */ /* 0x0005220000000800 */
[C---:B------:R-:W-:Y:S02]  /*69b0*/  FMUL.FTZ R82, R132.reuse, R82 ;  /* 0x0000005284527220 */ /* 0x040fe40000410000 */
[----:B------:R-:W-:Y:S03]  /*69c0*/  FMUL.FTZ R83, R132, R83 ;  /* 0x0000005384537220 */ /* 0x000fe60000410000 */
[----:B-----5:R-:W-:Y:S02]  /*69d0*/  FMUL.FTZ R20, R133, R156 ;  /* 0x0000009c85147220 */ /* 0x020fe40000410000 */
[C---:B------:R-:W-:Y:S02]  /*69e0*/  FMUL.FTZ R124, R3.reuse, R124 ;  /* 0x0000007c037c7220 */ /* 0x040fe40000410000 */
[C---:B------:R-:W-:Y:S01]  /*69f0*/  HMMA.16816.F32.BF16 R80, R144.reuse, R178, R80 ;  /* 0x000000b29050723c */ /* 0x040fe20000041850 */
[----:B------:R-:W-:Y:S03]  /*6a00*/  MUFU.EX2 R192, R45 ;  /* 0x0000002d00c07308 */ /* 0x000fe60000000800 */
[----:B------:R-:W-:Y:S02]  /*6a10*/  FMUL.FTZ R125, R3, R125 ;  /* 0x0000007d037d7220 */ /* 0x000fe40000410000 */
[C---:B------:R-:W-:Y:S02]  /*6a20*/  FMUL.FTZ R126, R0.reuse, R126 ;  /* 0x0000007e007e7220 */ /* 0x040fe40000410000 */
[-C--:B---3--:R-:W-:Y:S03]  /*6a30*/  HMMA.16816.F32.BF16 R84, R144, R148.reuse, R84 ;  /* 0x000000949054723c */ /* 0x088fe60000041854 */
[----:B------:R3:W-:Y:S01]  /*6a40*/  MUFU.EX2 R228, R22 ;  /* 0x0000001600e47308 */ /* 0x0007e20000000800 */
[----:B------:R-:W-:Y:S02]  /*6a50*/  FMUL.FTZ R127, R0, R127 ;  /* 0x0000007f007f7220 */ /* 0x000fe40000410000 */
[----:B--2---:R-:W-:Y:S02]  /*6a60*/  FMUL.FTZ R21, R133, R157 ;  /* 0x0000009d85157220 */ /* 0x004fe40000410000 */
[C---:B------:R-:W-:Y:S04]  /*6a70*/  HMMA.16816.F32.BF16 R88, R140.reuse, R148, R88 ;  /* 0x000000948c58723c */ /* 0x040fe80000041858 */
[----:B------:R-:W-:Y:S01]  /*6a80*/  FFMA.FTZ R34, R34, c[0x0][0x2d0], -R181 ;  /* 0x0000b40022227a23 */ /* 0x000fe200000108b5 */
[----:B------:R-:W-:Y:S01]  /*6a90*/  MUFU.EX2 R172, R46 ;  /* 0x0000002e00ac7308 */ /* 0x000fe20000000800 */
[C---:B------:R-:W-:Y:S02]  /*6aa0*/  FMUL.FTZ R128, R3.reuse, R128 ;  /* 0x0000008003807220 */ /* 0x040fe40000410000 */
[-C--:B------:R-:W-:Y:S04]  /*6ab0*/  HMMA.16816.F32.BF16 R92, R140, R150.reuse, R92 ;  /* 0x000000968c5c723c */ /* 0x080fe8000004185c */
[----:B------:R-:W-:Y:S02]  /*6ac0*/  FMUL.FTZ R129, R3, R129 ;  /* 0x0000008103817220 */ /* 0x000fe40000410000 */
[----:B------:R-:W-:Y:S01]  /*6ad0*/  FMUL.FTZ R130, R0, R130 ;  /* 0x0000008200827220 */ /* 0x000fe20000410000 */
[----:B------:R2:W5:Y:S01]  /*6ae0*/  MUFU.EX2 R229, R33 ;  /* 0x0000002100e57308 */ /* 0x0005620000000800 */
[C---:B------:R-:W-:Y:S01]  /*6af0*/  HMMA.16816.F32.BF16 R96, R144.reuse, R150, R96 ;  /* 0x000000969060723c */ /* 0x040fe20000041860 */
[----:B------:R-:W4:Y:S03]  /*6b00*/  LDSM.16.MT88.4 R148, [R208+0x2100] ;  /* 0x00210000d094783b */ /* 0x000f260000004200 */
[----:B---3--:R-:W-:Y:S02]  /*6b10*/  FMUL.FTZ R22, R132, R158 ;  /* 0x0000009e84167220 */ /* 0x008fe40000410000 */
[----:B------:R-:W-:Y:S02]  /*6b20*/  FMUL.FTZ R131, R0, R131 ;  /* 0x0000008300837220 */ /* 0x000fe40000410000 */
[--C-:B------:R-:W-:Y:S01]  /*6b30*/  FFMA.FTZ R40, R40, c[0x0][0x2d0], -R182.reuse ;  /* 0x0000b40028287a23 */ /* 0x100fe200000108b6 */
[----:B------:R3:W3:Y:S01]  /*6b40*/  MUFU.EX2 R227, R32 ;  /* 0x0000002000e37308 */ /* 0x0006e20000000800 */
[----:B------:R-:W-:Y:S01]  /*6b50*/  LDSM.16.MT88.4 R156, [R209+0x500] ;  /* 0x00050000d19c783b */ /* 0x000fe20000004200 */
[-C--:B-1----:R-:W-:Y:S03]  /*6b60*/  HMMA.16816.F32.BF16 R20, R144, R152.reuse, R20 ;  /* 0x000000989014723c */ /* 0x082fe60000041814 */
[--C-:B------:R-:W-:Y:S02]  /*6b70*/  FFMA.FTZ R41, R41, c[0x0][0x2d0], -R182.reuse ;  /* 0x0000b40029297a23 */ /* 0x100fe400000108b6 */
[--C-:B------:R-:W-:Y:S02]  /*6b80*/  FFMA.FTZ R42, R42, c[0x0][0x2d0], -R137.reuse ;  /* 0x0000b4002a2a7a23 */ /* 0x100fe40000010889 */
[--C-:B------:R-:W-:Y:S01]  /*6b90*/  FFMA.FTZ R43, R43, c[0x0][0x2d0], -R137.reuse ;  /* 0x0000b4002b2b7a23 */ /* 0x100fe20000010889 */
[C---:B------:R-:W-:Y:S01]  /*6ba0*/  HMMA.16816.F32.BF16 R100, R140.reuse, R152, R100 ;  /* 0x000000988c64723c */ /* 0x040fe20000041864 */
[----:B------:R1:W-:Y:S03]  /*6bb0*/  MUFU.EX2 R226, R34 ;  /* 0x0000002200e27308 */ /* 0x0003e60000000800 */
[----:B--2---:R-:W-:Y:S02]  /*6bc0*/  FMUL.FTZ R33, R3, R161 ;  /* 0x000000a103217220 */ /* 0x004fe40000410000 */
[--C-:B------:R-:W-:Y:S02]  /*6bd0*/  FFMA.FTZ R28, R28, c[0x0][0x2d0], -R182.reuse ;  /* 0x0000b4001c1c7a23 */ /* 0x100fe400000108b6 */
[--C-:B------:R-:W-:Y:S03]  /*6be0*/  FFMA.FTZ R24, R24, c[0x0][0x2d0], -R182.reuse ;  /* 0x0000b40018187a23 */ /* 0x100fe600000108b6 */
[----:B------:R2:W-:Y:S01]  /*6bf0*/  MUFU.EX2 R204, R28 ;  /* 0x0000001c00cc7308 */ /* 0x0005e20000000800 */
[----:B------:R-:W-:Y:S02]  /*6c00*/  FFMA.FTZ R25, R25, c[0x0][0x2d0], -R182 ;  /* 0x0000b40019197a23 */ /* 0x000fe400000108b6 */
[----:B---3--:R-:W-:Y:S02]  /*6c10*/  FMUL.FTZ R32, R3, R160 ;  /* 0x000000a003207220 */ /* 0x008fe40000410000 */
[----:B------:R-:W-:Y:S02]  /*6c20*/  FFMA.FTZ R26, R26, c[0x0][0x2d0], -R137 ;  /* 0x0000b4001a1a7a23 */ /* 0x000fe40000010889 */
[--C-:B------:R-:W-:Y:S02]  /*6c30*/  FFMA.FTZ R64, R64, c[0x0][0x2d0], -R180.reuse ;  /* 0x0000b40040407a23 */ /* 0x100fe400000108b4 */
[----:B------:R-:W-:Y:S01]  /*6c40*/  FFMA.FTZ R65, R65, c[0x0][0x2d0], -R180 ;  /* 0x0000b40041417a23 */ /* 0x000fe200000108b4 */
[----:B------:R3:W-:Y:S01]  /*6c50*/  MUFU.EX2 R206, R24 ;  /* 0x0000001800ce7308 */ /* 0x0007e20000000800 */
[--C-:B------:R-:W-:Y:S02]  /*6c60*/  FFMA.FTZ R66, R66, c[0x0][0x2d0], -R181.reuse ;  /* 0x0000b40042427a23 */ /* 0x100fe400000108b5 */
[----:B------:R-:W-:Y:S02]  /*6c70*/  FFMA.FTZ R67, R67, c[0x0][0x2d0], -R181 ;  /* 0x0000b40043437a23 */ /* 0x000fe400000108b5 */
[----:B-1----:R-:W-:Y:S02]  /*6c80*/  FMUL.FTZ R34, R0, R162 ;  /* 0x000000a200227220 */ /* 0x002fe40000410000 */
[--C-:B------:R-:W-:Y:S02]  /*6c90*/  FFMA.FTZ R60, R60, c[0x0][0x2d0], -R182.reuse ;  /* 0x0000b4003c3c7a23 */ /* 0x100fe400000108b6 */
[--C-:B------:R-:W-:Y:S01]  /*6ca0*/  FFMA.FTZ R61, R61, c[0x0][0x2d0], -R182.reuse ;  /* 0x0000b4003d3d7a23 */ /* 0x100fe200000108b6 */
[----:B------:R-:W-:Y:S01]  /*6cb0*/  MUFU.EX2 R189, R52 ;  /* 0x0000003400bd7308 */ /* 0x000fe20000000800 */
[----:B------:R-:W-:Y:S01]  /*6cc0*/  FFMA.FTZ R29, R29, c[0x0][0x2d0], -R182 ;  /* 0x0000b4001d1d7a23 */ /* 0x000fe200000108b6 */
[-C--:B------:R-:W-:Y:S03]  /*6cd0*/  HMMA.16816.F32.BF16 R32, R140, R154.reuse, R32 ;  /* 0x0000009a8c20723c */ /* 0x080fe60000041820 */
[--C-:B--2---:R-:W-:Y:S02]  /*6ce0*/  FFMA.FTZ R28, R27, c[0x0][0x2d0], -R137.reuse ;  /* 0x0000b4001b1c7a23 */ /* 0x104fe40000010889 */
[----:B------:R-:W-:Y:S02]  /*6cf0*/  FMUL.FTZ R27, R132, R167 ;  /* 0x000000a7841b7220 */ /* 0x000fe40000410000 */
[--C-:B------:R-:W-:Y:S01]  /*6d00*/  FFMA.FTZ R30, R30, c[0x0][0x2d0], -R137.reuse ;  /* 0x0000b4001e1e7a23 */ /* 0x100fe20000010889 */
[C---:B------:R-:W-:Y:S01]  /*6d10*/  HMMA.16816.F32.BF16 R104, R144.reuse, R154, R104 ;  /* 0x0000009a9068723c */ /* 0x040fe20000041868 */
[----:B------:R-:W1:Y:S01]  /*6d20*/  LDSM.16.MT88.4 R152, [R209+0x2100] ;  /* 0x00210000d198783b */ /* 0x000e620000004200 */
[----:B------:R2:W-:Y:S02]  /*6d30*/  MUFU.EX2 R205, R25 ;  /* 0x0000001900cd7308 */ /* 0x0005e40000000800 */
[----:B---3--:R-:W-:Y:S02]  /*6d40*/  FMUL.FTZ R24, R133, R164 ;  /* 0x000000a485187220 */ /* 0x008fe40000410000 */
[--C-:B------:R-:W-:Y:S02]  /*6d50*/  FFMA.FTZ R31, R31, c[0x0][0x2d0], -R137.reuse ;  /* 0x0000b4001f1f7a23 */ /* 0x100fe40000010889 */
[-C--:B----4-:R-:W-:Y:S04]  /*6d60*/  HMMA.16816.F32.BF16 R108, R144, R148.reuse, R108 ;  /* 0x00000094906c723c */ /* 0x090fe8000004186c */
[----:B------:R3:W-:Y:S01]  /*6d70*/  MUFU.EX2 R176, R26 ;  /* 0x0000001a00b07308 */ /* 0x0007e20000000800 */
[--C-:B------:R-:W-:Y:S02]  /*6d80*/  FFMA.FTZ R62, R62, c[0x0][0x2d0], -R137.reuse ;  /* 0x0000b4003e3e7a23 */ /* 0x100fe40000010889 */
[----:B------:R-:W-:Y:S01]  /*6d90*/  FFMA.FTZ R137, R63, c[0x0][0x2d0], -R137 ;  /* 0x0000b4003f897a23 */ /* 0x000fe20000010889 */
[C---:B------:R-:W-:Y:S04]  /*6da0*/  HMMA.16816.F32.BF16 R112, R140.reuse, R148, R112 ;  /* 0x000000948c70723c */ /* 0x040fe80000041870 */
[----:B------:R-:W-:Y:S02]  /*6db0*/  FFMA.FTZ R3, R3, R247, R236 ;  /* 0x000000f703037223 */ /* 0x000fe400000100ec */
[----:B------:R-:W4:Y:S01]  /*6dc0*/  MUFU.EX2 R190, R53 ;  /* 0x0000003500be7308 */ /* 0x000f220000000800 */
[----:B------:R-:W-:Y:S01]  /*6dd0*/  FFMA.FTZ R0, R0, R248, R184 ;  /* 0x000000f800007223 */ /* 0x000fe200000100b8 */
[-C--:B------:R-:W-:Y:S04]  /*6de0*/  HMMA.16816.F32.BF16 R116, R140, R150.reuse, R116 ;  /* 0x000000968c74723c */ /* 0x080fe80000041874 */
[----:B--2---:R-:W-:Y:S02]  /*6df0*/  FMUL.FTZ R25, R133, R165 ;  /* 0x000000a585197220 */ /* 0x004fe40000410000 */
[----:B------:R-:W-:Y:S02]  /*6e00*/  FADD.FTZ R3, R235, R3 ;  /* 0x00000003eb037221 */ /* 0x000fe40000010000 */
[C---:B------:R-:W-:Y:S01]  /*6e10*/  HMMA.16816.F32.BF16 R120, R144.reuse, R150, R120 ;  /* 0x000000969078723c */ /* 0x040fe20000041878 */
[----:B------:R-:W2:Y:S01]  /*6e20*/  LDSM.16.MT88.4 R148, [R208+0x500] ;  /* 0x00050000d094783b */ /* 0x000ea20000004200 */
[----:B------:R4:W-:Y:S02]  /*6e30*/  MUFU.EX2 R203, R29 ;  /* 0x0000001d00cb7308 */ /* 0x0009e40000000800 */
[----:B---3--:R-:W-:Y:S02]  /*6e40*/  FMUL.FTZ R26, R132, R166 ;  /* 0x000000a6841a7220 */ /* 0x008fe40000410000 */
[----:B------:R-:W-:Y:S05]  /*6e50*/  FADD.FTZ R0, R183, R0 ;  /* 0x00000000b7007221 */ /* 0x000fea0000010000 */
[-C--:B-1----:R-:W-:Y:S01]  /*6e60*/  HMMA.16816.F32.BF16 R24, R144, R152.reuse, R24 ;  /* 0x000000989018723c */ /* 0x082fe20000041818 */
[----:B------:R1:W-:Y:S07]  /*6e70*/  MUFU.EX2 R165, R28 ;  /* 0x0000001c00a57308 */ /* 0x0003ee0000000800 */
[C---:B------:R-:W-:Y:S03]  /*6e80*/  HMMA.16816.F32.BF16 R124, R140.reuse, R152, R124 ;  /* 0x000000988c7c723c */ /* 0x040fe6000004187c */
[----:B------:R3:W-:Y:S01]  /*6e90*/  MUFU.EX2 R164, R30 ;  /* 0x0000001e00a47308 */ /* 0x0007e20000000800 */
[----:B----4-:R-:W-:Y:S04]  /*6ea0*/  FMUL.FTZ R29, R133, R169 ;  /* 0x000000a9851d7220 */ /* 0x010fe80000410000 */
[-C--:B------:R-:W-:Y:S05]  /*6eb0*/  HMMA.16816.F32.BF16 R128, R140, R154.reuse, R128 ;  /* 0x0000009a8c80723c */ /* 0x080fea0000041880 */
[----:B------:R4:W-:Y:S02]  /*6ec0*/  MUFU.EX2 R175, R31 ;  /* 0x0000001f00af7308 */ /* 0x0009e40000000800 */
[----:B------:R-:W-:Y:S01]  /*6ed0*/  F2FP.BF16.PACK_AB R140, R231, R232 ;  /* 0x000000e8e78c723e */ /* 0x000fe200000010ff */
[----:B-1----:R-:W-:Y:S01]  /*6ee0*/  FMUL.FTZ R28, R133, R168 ;  /* 0x000000a8851c7220 */ /* 0x002fe20000410000 */
[----:B-----5:R-:W-:Y:S03]  /*6ef0*/  F2FP.BF16.PACK_AB R142, R229, R230 ;  /* 0x000000e6e58e723e */ /* 0x020fe600000010ff */
[----:B------:R-:W-:Y:S01]  /*6f00*/  FFMA.FTZ R133, R133, R245, R241 ;  /* 0x000000f585857223 */ /* 0x000fe200000100f1 */
[----:B------:R-:W-:Y:S02]  /*6f10*/  F2FP.BF16.PACK_AB R141, R227, R228 ;  /* 0x000000e4e38d723e */ /* 0x000fe400000010ff */
[----:B------:R-:W1:Y:S01]  /*6f20*/  MUFU.EX2 R207, R138 ;  /* 0x0000008a00cf7308 */ /* 0x000e620000000800 */
[----:B------:R-:W-:Y:S01]  /*6f30*/  F2FP.BF16.PACK_AB R168, R190, R189 ;  /* 0x000000bdbea8723e */ /* 0x000fe200000010ff */
[C---:B---3--:R-:W-:Y:S08]  /*6f40*/  FMUL.FTZ R30, R132.reuse, R170 ;  /* 0x000000aa841e7220 */ /* 0x048ff00000410000 */
[----:B------:R3:W-:Y:S01]  /*6f50*/  MUFU.EX2 R138, R47 ;  /* 0x0000002f008a7308 */ /* 0x0007e20000000800 */
[C---:B----4-:R-:W-:Y:S02]  /*6f60*/  FMUL.FTZ R31, R132.reuse, R171 ;  /* 0x000000ab841f7220 */ /* 0x050fe40000410000 */
[----:B------:R-:W-:Y:S07]  /*6f70*/  FFMA.FTZ R132, R132, R246, R237 ;  /* 0x000000f684847223 */ /* 0x000fee00000100ed */
[----:B------:R-:W-:Y:S01]  /*6f80*/  MUFU.EX2 R180, R54 ;  /* 0x0000003600b47308 */ /* 0x000fe20000000800 */
[----:B------:R-:W-:Y:S01]  /*6f90*/  HMMA.16816.F32.BF16 R28, R144, R154, R28 ;  /* 0x0000009a901c723c */ /* 0x000fe2000004181c */
[----:B------:R-:W4:Y:S03]  /*6fa0*/  LDSM.16.MT88.4 R152, [R208+0x1500] ;  /* 0x00150000d098783b */ /* 0x000f260000004200 */
[----:B-1----:R-:W-:Y:S03]  /*6fb0*/  F2FP.BF16.PACK_AB R143, R207, R226 ;  /* 0x000000e2cf8f723e */ /* 0x002fe600000010ff */
[----:B------:R-:W-:Y:S02]  /*6fc0*/  F2FP.BF16.PACK_AB R144, R205, R206 ;  /* 0x000000cecd90723e */ /* 0x000fe400000010ff */
[----:B------:R1:W5:Y:S02]  /*6fd0*/  MUFU.EX2 R179, R55 ;  /* 0x0000003700b37308 */ /* 0x0003640000000800 */
[-C--:B--2---:R-:W-:Y:S01]  /*6fe0*/  HMMA.16816.F32.BF16 R4, R140, R148.reuse, R4 ;  /* 0x000000948c04723c */ /* 0x084fe20000041804 */
[----:B---3--:R-:W-:Y:S04]  /*6ff0*/  LDSM.16.MT88.4 R44, [R209+0x900] ;  /* 0x00090000d12c783b */ /* 0x008fe80000004200 */
[----:B------:R-:W-:Y:S02]  /*7000*/  F2FP.BF16.PACK_AB R146, R203, R204 ;  /* 0x000000cccb92723e */ /* 0x000fe400000010ff */
[----:B------:R-:W-:Y:S01]  /*7010*/  F2FP.BF16.PACK_AB R145, R165, R176 ;  /* 0x000000b0a591723e */ /* 0x000fe200000010ff */
[----:B------:R-:W-:Y:S01]  /*7020*/  MUFU.EX2 R193, R40 ;  /* 0x0000002800c17308 */ /* 0x000fe20000000800 */
[----:B------:R-:W-:Y:S07]  /*7030*/  F2FP.BF16.PACK_AB R147, R175, R164 ;  /* 0x000000a4af93723e */ /* 0x000fee00000010ff */
[C---:B------:R-:W-:Y:S02]  /*7040*/  HMMA.16816.F32.BF16 R8, R144.reuse, R148, R8 ;  /* 0x000000949008723c */ /* 0x040fe40000041808 */
[----:B------:R-:W2:Y:S01]  /*7050*/  MUFU.EX2 R194, R41 ;  /* 0x0000002900c27308 */ /* 0x000ea20000000800 */
[----:B-1----:R-:W-:Y:S01]  /*7060*/  LDSM.16.MT88.4 R52, [R209+0x2900] ;  /* 0x00290000d134783b */ /* 0x002fe20000004200 */
[----:B-----5:R-:W-:Y:S04]  /*7070*/  F2FP.BF16.PACK_AB R169, R179, R180 ;  /* 0x000000b4b3a9723e */ /* 0x020fe800000010ff */
[-C--:B------:R-:W-:Y:S04]  /*7080*/  HMMA.16816.F32.BF16 R12, R144, R150.reuse, R12 ;  /* 0x00000096900c723c */ /* 0x080fe8000004180c */
[----:B------:R1:W-:Y:S04]  /*7090*/  MUFU.EX2 R173, R42 ;  /* 0x0000002a00ad7308 */ /* 0x0003e80000000800 */
[C---:B------:R-:W-:Y:S01]  /*70a0*/  HMMA.16816.F32.BF16 R16, R140.reuse, R150, R16 ;  /* 0x000000968c10723c */ /* 0x040fe20000041810 */
[----:B------:R-:W3:Y:S05]  /*70b0*/  LDSM.16.MT88.4 R148, [R209+0x1500] ;  /* 0x00150000d194783b */ /* 0x000eea0000004200 */
[----:B------:R-:W5:Y:S02]  /*70c0*/  MUFU.EX2 R174, R43 ;  /* 0x0000002b00ae7308 */ /* 0x000f640000000800 */
[-C--:B------:R-:W-:Y:S04]  /*70d0*/  HMMA.16816.F32.BF16 R68, R140, R156.reuse, R68 ;  /* 0x0000009c8c44723c */ /* 0x080fe80000041844 */
[----:B--2---:R-:W-:Y:S04]  /*70e0*/  F2FP.BF16.PACK_AB R40, R194, R193 ;  /* 0x000000c1c228723e */ /* 0x004fe800000010ff */
[C---:B------:R-:W-:Y:S01]  /*70f0*/  HMMA.16816.F32.BF16 R72, R144.reuse, R156, R72 ;  /* 0x0000009c9048723c */ /* 0x040fe20000041848 */
[----:B------:R-:W-:Y:S03]  /*7100*/  MUFU.EX2 R178, R66 ;  /* 0x0000004200b27308 */ /* 0x000fe60000000800 */
[----:B-1----:R-:W-:Y:S04]  /*7110*/  F2FP.BF16.PACK_AB R42, R192, R191 ;  /* 0x000000bfc02a723e */ /* 0x002fe800000010ff */
[-C--:B------:R-:W-:Y:S03]  /*7120*/  HMMA.16816.F32.BF16 R76, R144, R158.reuse, R76 ;  /* 0x0000009e904c723c */ /* 0x080fe6000004184c */
[----:B------:R-:W-:Y:S01]  /*7130*/  MUFU.EX2 R66, R57 ;  /* 0x0000003900427308 */ /* 0x000fe20000000800 */
[----:B-----5:R-:W-:Y:S04]  /*7140*/  F2FP.BF16.PACK_AB R41, R174, R173 ;  /* 0x000000adae29723e */ /* 0x020fe800000010ff */
[C---:B------:R-:W-:Y:S01]  /*7150*/  HMMA.16816.F32.BF16 R80, R140.reuse, R158, R80 ;  /* 0x0000009e8c50723c */ /* 0x040fe20000041850 */
[----:B------:R-:W1:Y:S03]  /*7160*/  LDSM.16.MT88.4 R156, [R208+0x2500] ;  /* 0x00250000d09c783b */ /* 0x000e660000004200 */
[----:B------:R-:W-:Y:S01]  /*7170*/  F2FP.BF16.PACK_AB R43, R138, R172 ;  /* 0x000000ac8a2b723e */ /* 0x000fe200000010ff */
[----:B------:R-:W2:Y:S03]  /*7180*/  MUFU.EX2 R177, R67 ;  /* 0x0000004300b17308 */ /* 0x000ea60000000800 */
[-C--:B----4-:R-:W-:Y:S07]  /*7190*/  HMMA.16816.F32.BF16 R84, R140, R152.reuse, R84 ;  /* 0x000000988c54723c */ /* 0x090fee0000041854 */
[----:B------:R-:W-:Y:S01]  /*71a0*/  MUFU.EX2 R67, R56 ;  /* 0x0000003800437308 */ /* 0x000fe20000000800 */
[C---:B------:R-:W-:Y:S08]  /*71b0*/  HMMA.16816.F32.BF16 R88, R144.reuse, R152, R88 ;  /* 0x000000989058723c */ /* 0x040ff00000041858 */
[-C--:B------:R-:W-:Y:S01]  /*71c0*/  HMMA.16816.F32.BF16 R92, R144, R154.reuse, R92 ;  /* 0x0000009a905c723c */ /* 0x080fe2000004185c */
[----:B------:R-:W-:Y:S03]  /*71d0*/  MUFU.EX2 R188, R64 ;  /* 0x0000004000bc7308 */ /* 0x000fe60000000800 */
[----:B--2---:R-:W-:Y:S04]  /*71e0*/  F2FP.BF16.PACK_AB R171, R177, R178 ;  /* 0x000000b2b1ab723e */ /* 0x004fe800000010ff */
[C---:B------:R-:W-:Y:S01]  /*71f0*/  HMMA.16816.F32.BF16 R96, R140.reuse, R154, R96 ;  /* 0x0000009a8c60723c */ /* 0x040fe20000041860 */
[----:B------:R-:W-:Y:S02]  /*7200*/  LDSM.16.MT88.4 R152, [R208+0xd00] ;  /* 0x000d0000d098783b */ /* 0x000fe40000004200 */
[----:B------:R-:W-:Y:S05]  /*7210*/  MUFU.EX2 R64, R61 ;  /* 0x0000003d00407308 */ /* 0x000fea0000000800 */
[-C--:B---3--:R-:W-:Y:S05]  /*7220*/  HMMA.16816.F32.BF16 R20, R140, R148.reuse, R20 ;  /* 0x000000948c14723c */ /* 0x088fea0000041814 */
[----:B------:R-:W-:Y:S03]  /*7230*/  MUFU.EX2 R61, R58 ;  /* 0x0000003a003d7308 */ /* 0x000fe60000000800 */
[C---:B------:R-:W-:Y:S07]  /*7240*/  HMMA.16816.F32.BF16 R100, R144.reuse, R148, R100 ;  /* 0x000000949064723c */ /* 0x040fee0000041864 */
[----:B------:R-:W2:Y:S01]  /*7250*/  MUFU.EX2 R187, R65 ;  /* 0x0000004100bb7308 */ /* 0x000ea20000000800 */
[-C--:B------:R-:W-:Y:S08]  /*7260*/  HMMA.16816.F32.BF16 R32, R144, R150.reuse, R32 ;  /* 0x000000969020723c */ /* 0x080ff00000041820 */
[C---:B------:R-:W-:Y:S01]  /*7270*/  HMMA.16816.F32.BF16 R104, R140.reuse, R150, R104 ;  /* 0x000000968c68723c */ /* 0x040fe20000041868 */
[----:B------:R-:W3:Y:S07]  /*7280*/  MUFU.EX2 R65, R60 ;  /* 0x0000003c00417308 */ /* 0x000eee0000000800 */
[-C--:B-1----:R-:W-:Y:S03]  /*7290*/  HMMA.16816.F32.BF16 R108, R140, R156.reuse, R108 ;  /* 0x0000009c8c6c723c */ /* 0x082fe6000004186c */
[----:B------:R1:W4:Y:S01]  /*72a0*/  MUFU.EX2 R60, R59 ;  /* 0x0000003b003c7308 */ /* 0x0003220000000800 */
[----:B--2---:R-:W-:Y:S04]  /*72b0*/  F2FP.BF16.PACK_AB R170, R187, R188 ;  /* 0x000000bcbbaa723e */ /* 0x004fe800000010ff */
[C---:B------:R-:W-:Y:S05]  /*72c0*/  HMMA.16816.F32.BF16 R112, R144.reuse, R156, R112 ;  /* 0x0000009c9070723c */ /* 0x040fea0000041870 */
[----:B------:R-:W-:Y:S03]  /*72d0*/  MUFU.EX2 R62, R62 ;  /* 0x0000003e003e7308 */ /* 0x000fe60000000800 */
[-C--:B------:R-:W-:Y:S07]  /*72e0*/  HMMA.16816.F32.BF16 R116, R144, R158.reuse, R116 ;  /* 0x0000009e9074723c */ /* 0x080fee0000041874 */
[----:B------:R-:W2:Y:S01]  /*72f0*/  MUFU.EX2 R137, R137 ;  /* 0x0000008900897308 */ /* 0x000ea20000000800 */
[C---:B------:R-:W-:Y:S01]  /*7300*/  HMMA.16816.F32.BF16 R120, R140.reuse, R158, R120 ;  /* 0x0000009e8c78723c */ /* 0x040fe20000041878 */
[----:B-1----:R-:W-:Y:S07]  /*7310*/  LDSM.16.MT88.4 R56, [R209+0x1d00] ;  /* 0x001d0000d138783b */ /* 0x002fee0000004200 */
[-C--:B------:R-:W-:Y:S08]  /*7320*/  HMMA.16816.F32.BF16 R24, R140, R36.reuse, R24 ;  /* 0x000000248c18723c */ /* 0x080ff00000041818 */
[C---:B------:R-:W-:Y:S07]  /*7330*/  HMMA.16816.F32.BF16 R124, R144.reuse, R36, R124 ;  /* 0x00000024907c723c */ /* 0x040fee000004187c */
[----:B------:R-:W-:Y:S01]  /*7340*/  F2FP.BF16.PACK_AB R36, R201, R202 ;  /* 0x000000cac924723e */ /* 0x000fe200000010ff */
[-C--:B------:R-:W-:Y:S04]  /*7350*/  HMMA.16816.F32.BF16 R128, R144, R38.reuse, R128 ;  /* 0x000000269080723c */ /* 0x080fe80000041880 */
[----:B------:R-:W-:Y:S04]  /*7360*/  F2FP.BF16.PACK_AB R37, R196, R198 ;  /* 0x000000c6c425723e */ /* 0x000fe800000010ff */
[----:B------:R-:W-:Y:S01]  /*7370*/  HMMA.16816.F32.BF16 R28, R140, R38, R28 ;  /* 0x000000268c1c723c */ /* 0x000fe2000004181c */
[----:B------:R-:W1:Y:S06]  /*7380*/  LDSM.16.MT88.4 R140, [R208+0x1900] ;  /* 0x00190000d08c783b */ /* 0x000e6c0000004200 */
[----:B------:R-:W-:Y:S02]  /*7390*/  F2FP.BF16.PACK_AB R38, R199, R200 ;  /* 0x000000c8c726723e */ /* 0x000fe400000010ff */
[----:B------:R-:W-:Y:S07]  /*73a0*/  F2FP.BF16.PACK_AB R39, R197, R195 ;  /* 0x000000c3c527723e */ /* 0x000fee00000010ff */
[-C--:B------:R-:W-:Y:S08]  /*73b0*/  HMMA.16816.F32.BF16 R4, R36, R48.reuse, R4 ;  /* 0x000000302404723c */ /* 0x080ff00000041804 */
[C---:B------:R-:W-:Y:S08]  /*73c0*/  HMMA.16816.F32.BF16 R8, R40.reuse, R48, R8 ;  /* 0x000000302808723c */ /* 0x040ff00000041808 */
[-C--:B------:R-:W-:Y:S08]  /*73d0*/  HMMA.16816.F32.BF16 R12, R40, R50.reuse, R12 ;  /* 0x00000032280c723c */ /* 0x080ff0000004180c */
[C---:B------:R-:W-:Y:S01]  /*73e0*/  HMMA.16816.F32.BF16 R16, R36.reuse, R50, R16 ;  /* 0x000000322410723c */ /* 0x040fe20000041810 */
[----:B------:R-:W5:Y:S07]  /*73f0*/  LDSM.16.MT88.4 R48, [R209+0x1900] ;  /* 0x00190000d130783b */ /* 0x000f6e0000004200 */
[-C--:B------:R-:W-:Y:S08]  /*7400*/  HMMA.16816.F32.BF16 R68, R36, R44.reuse, R68 ;  /* 0x0000002c2444723c */ /* 0x080ff00000041844 */
[C---:B------:R-:W-:Y:S08]  /*7410*/  HMMA.16816.F32.BF16 R72, R40.reuse, R44, R72 ;  /* 0x0000002c2848723c */ /* 0x040ff00000041848 */
[-C--:B------:R-:W-:Y:S08]  /*7420*/  HMMA.16816.F32.BF16 R76, R40, R46.reuse, R76 ;  /* 0x0000002e284c723c */ /* 0x080ff0000004184c */
[C---:B------:R-:W-:Y:S01]  /*7430*/  HMMA.16816.F32.BF16 R80, R36.reuse, R46, R80 ;  /* 0x0000002e2450723c */ /* 0x040fe20000041850 */
[----:B------:R-:W2:Y:S07]  /*7440*/  LDSM.16.MT88.4 R44, [R208+0x2900] ;  /* 0x00290000d02c783b */ /* 0x000eae0000004200 */
[-C--:B-1----:R-:W-:Y:S08]  /*7450*/  HMMA.16816.F32.BF16 R84, R36, R140.reuse, R84 ;  /* 0x0000008c2454723c */ /* 0x082ff00000041854 */
[C---:B------:R-:W-:Y:S08]  /*7460*/  HMMA.16816.F32.BF16 R88, R40.reuse, R140, R88 ;  /* 0x0000008c2858723c */ /* 0x040ff00000041858 */
[-C--:B------:R-:W-:Y:S08]  /*7470*/  HMMA.16816.F32.BF16 R92, R40, R142.reuse, R92 ;  /* 0x0000008e285c723c */ /* 0x080ff0000004185c */
[C---:B------:R-:W-:Y:S08]  /*7480*/  HMMA.16816.F32.BF16 R96, R36.reuse, R142, R96 ;  /* 0x0000008e2460723c */ /* 0x040ff00000041860 */
[-C--:B-----5:R-:W-:Y:S08]  /*7490*/  HMMA.16816.F32.BF16 R20, R36, R48.reuse, R20 ;  /* 0x000000302414723c */ /* 0x0a0ff00000041814 */
[C---:B------:R-:W-:Y:S08]  /*74a0*/  HMMA.16816.F32.BF16 R100, R40.reuse, R48, R100 ;  /* 0x000000302864723c */ /* 0x040ff00000041864 */
[-C--:B------:R-:W-:Y:S08]  /*74b0*/  HMMA.16816.F32.BF16 R32, R40, R50.reuse, R32 ;  /* 0x000000322820723c */ /* 0x080ff00000041820 */
[C---:B------:R-:W-:Y:S01]  /*74c0*/  HMMA.16816.F32.BF16 R104, R36.reuse, R50, R104 ;  /* 0x000000322468723c */ /* 0x040fe20000041868 */
[----:B------:R-:W-:Y:S07]  /*74d0*/  LDSM.16.MT88.4 R48, [R208+0x1d00] ;  /* 0x001d0000d030783b */ /* 0x000fee0000004200 */
[-C--:B--2---:R-:W-:Y:S08]  /*74e0*/  HMMA.16816.F32.BF16 R108, R36, R44.reuse, R108 ;  /* 0x0000002c246c723c */ /* 0x084ff0000004186c */
[C---:B------:R-:W-:Y:S08]  /*74f0*/  HMMA.16816.F32.BF16 R112, R40.reuse, R44, R112 ;  /* 0x0000002c2870723c */ /* 0x040ff00000041870 */
[-C--:B------:R-:W-:Y:S08]  /*7500*/  HMMA.16816.F32.BF16 R116, R40, R46.reuse, R116 ;  /* 0x0000002e2874723c */ /* 0x080ff00000041874 */
[C---:B------:R-:W-:Y:S01]  /*7510*/  HMMA.16816.F32.BF16 R120, R36.reuse, R46, R120 ;  /* 0x0000002e2478723c */ /* 0x040fe20000041878 */
[----:B------:R-:W1:Y:S07]  /*7520*/  LDSM.16.MT88.4 R44, [R209+0xd00] ;  /* 0x000d0000d12c783b */ /* 0x000e6e0000004200 */
[-C--:B------:R-:W-:Y:S08]  /*7530*/  HMMA.16816.F32.BF16 R24, R36, R52.reuse, R24 ;  /* 0x000000342418723c */ /* 0x080ff00000041818 */
[C---:B------:R-:W-:Y:S08]  /*7540*/  HMMA.16816.F32.BF16 R124, R40.reuse, R52, R124 ;  /* 0x00000034287c723c */ /* 0x040ff0000004187c */
[-C--:B------:R-:W-:Y:S01]  /*7550*/  HMMA.16816.F32.BF16 R128, R40, R54.reuse, R128 ;  /* 0x000000362880723c */ /* 0x080fe20000041880 */
[----:B------:R-:W2:Y:S07]  /*7560*/  LDSM.16.MT88.4 R40, [R208+0x2d00] ;  /* 0x002d0000d028783b */ /* 0x000eae0000004200 */
[----:B------:R-:W-:Y:S07]  /*7570*/  HMMA.16816.F32.BF16 R28, R36, R54, R28 ;  /* 0x00000036241c723c */ /* 0x000fee000004181c */
[----:B------:R-:W-:Y:S01]  /*7580*/  F2FP.BF16.PACK_AB R36, R66, R67 ;  /* 0x000000434224723e */ /* 0x000fe200000010ff */
[-C--:B------:R-:W-:Y:S01]  /*7590*/  HMMA.16816.F32.BF16 R144, R168, R152.reuse, R4 ;  /* 0x00000098a890723c */ /* 0x080fe20000041804 */
[----:B------:R-:W5:Y:S04]  /*75a0*/  LDSM.16.MT88.4 R4, [R209+0x2d00] ;  /* 0x002d0000d104783b */ /* 0x000f680000004200 */
[----:B---3--:R-:W-:Y:S02]  /*75b0*/  F2FP.BF16.PACK_AB R38, R64, R65 ;  /* 0x000000414026723e */ /* 0x008fe400000010ff */
[----:B----4-:R-:W-:Y:S02]  /*75c0*/  F2FP.BF16.PACK_AB R37, R60, R61 ;  /* 0x0000003d3c25723e */ /* 0x010fe400000010ff */
[----:B------:R-:W-:Y:S07]  /*75d0*/  F2FP.BF16.PACK_AB R39, R137, R62 ;  /* 0x0000003e8927723e */ /* 0x000fee00000010ff */
[C---:B------:R-:W-:Y:S07]  /*75e0*/  HMMA.16816.F32.BF16 R140, R36.reuse, R152, R8 ;  /* 0x00000098248c723c */ /* 0x040fee0000041808 */
[----:B------:R-:W-:Y:S01]  /*75f0*/  FADD.FTZ R9, R242, R133 ;  /* 0x00000085f2097221 */ /* 0x000fe20000010000 */
[-C--:B------:R-:W-:Y:S04]  /*7600*/  HMMA.16816.F32.BF16 R148, R36, R154.reuse, R12 ;  /* 0x0000009a2494723c */ /* 0x080fe8000004180c */
[----:B------:R-:W-:Y:S02]  /*7610*/  FADD.FTZ R9, R244, R9 ;  /* 0x00000009f4097221 */ /* 0x000fe40000010000 */
[----:B------:R-:W-:Y:S02]  /*7620*/  FADD.FTZ R8, R234, R3 ;  /* 0x00000003ea087221 */ /* 0x000fe40000010000 */
[C---:B------:R-:W-:Y:S04]  /*7630*/  HMMA.16816.F32.BF16 R152, R168.reuse, R154, R16 ;  /* 0x0000009aa898723c */ /* 0x040fe80000041810 */
[----:B------:R-:W-:Y:S02]  /*7640*/  FADD.FTZ R12, R239, R132 ;  /* 0x00000084ef0c7221 */ /* 0x000fe40000010000 */
[----:B------:R-:W-:Y:S02]  /*7650*/  FADD.FTZ R3, R185, R0 ;  /* 0x00000000b9037221 */ /* 0x000fe40000010000 */
[-C--:B-1----:R-:W-:Y:S04]  /*7660*/  HMMA.16816.F32.BF16 R68, R168, R44.reuse, R68 ;  /* 0x0000002ca844723c */ /* 0x082fe80000041844 */
[----:B------:R-:W-:Y:S02]  /*7670*/  FADD.FTZ R12, R240, R12 ;  /* 0x0000000cf00c7221 */ /* 0x000fe40000010000 */
[----:B------:R-:W-:Y:S02]  /*7680*/  FADD.FTZ R0, R243, R9 ;  /* 0x00000009f3007221 */ /* 0x000fe40000010000 */
[C---:B------:R-:W-:Y:S04]  /*7690*/  HMMA.16816.F32.BF16 R72, R36.reuse, R44, R72 ;  /* 0x0000002c2448723c */ /* 0x040fe80000041848 */
[----:B------:R-:W-:Y:S02]  /*76a0*/  FADD.FTZ R10, R186, R3 ;  /* 0x00000003ba0a7221 */ /* 0x000fe40000010000 */
[----:B------:R-:W-:Y:S02]  /*76b0*/  FADD.FTZ R12, R238, R12 ;  /* 0x0000000cee0c7221 */ /* 0x000fe40000010000 */
[-C--:B------:R-:W-:Y:S04]  /*76c0*/  HMMA.16816.F32.BF16 R76, R36, R46.reuse, R76 ;  /* 0x0000002e244c723c */ /* 0x080fe8000004184c */
        /* <DEDUP_REMOVED lines=29> */
[-C--:B--2---:R-:W-:Y:S04]  /*78a0*/  HMMA.16816.F32.BF16 R108, R168, R40.reuse, R108 ;  /* 0x00000028a86c723c */ /* 0x084fe8000004186c */
[----:B------:R-:W-:Y:S02]  /*78b0*/  FADD.FTZ R10, R173, R8 ;  /* 0x00000008ad0a7221 */ /* 0x000fe40000010000 */
[----:B------:R-:W-:Y:S02]  /*78c0*/  FADD.FTZ R9, R201, R3 ;  /* 0x00000003c9097221 */ /* 0x000fe40000010000 */
[C---:B------:R-:W-:Y:S04]  /*78d0*/  HMMA.16816.F32.BF16 R112, R36.reuse, R40, R112 ;  /* 0x000000282470723c */ /* 0x040fe80000041870 */
[----:B------:R-:W-:Y:S02]  /*78e0*/  FADD.FTZ R8, R196, R0 ;  /* 0x00000000c4087221 */ /* 0x000fe40000010000 */
[----:B------:R-:W-:Y:S02]  /*78f0*/  FADD.FTZ R3, R174, R10 ;  /* 0x0000000aae037221 */ /* 0x000fe40000010000 */
[----:B------:R-:W-:Y:S01]  /*7900*/  FADD.FTZ R0, R200, R9 ;  /* 0x00000009c8007221 */ /* 0x000fe20000010000 */
[-C--:B------:R-:W-:Y:S03]  /*7910*/  HMMA.16816.F32.BF16 R116, R36, R42.reuse, R116 ;  /* 0x0000002a2474723c */ /* 0x080fe60000041874 */
[----:B------:R-:W-:Y:S02]  /*7920*/  FADD.FTZ R10, R195, R8 ;  /* 0x00000008c30a7221 */ /* 0x000fe40000010000 */
[----:B------:R-:W-:Y:S03]  /*7930*/  FADD.FTZ R9, R199, R0 ;  /* 0x00000000c7097221 */ /* 0x000fe60000010000 */
[C---:B------:R-:W-:Y:S04]  /*7940*/  HMMA.16816.F32.BF16 R120, R168.reuse, R42, R120 ;  /* 0x0000002aa878723c */ /* 0x040fe80000041878 */
[----:B------:R-:W-:Y:S04]  /*7950*/  FADD.FTZ R9, R189, R9 ;  /* 0x00000009bd097221 */ /* 0x000fe80000010000 */
[-C--:B-----5:R-:W-:Y:S08]  /*7960*/  HMMA.16816.F32.BF16 R164, R168, R4.reuse, R24 ;  /* 0x00000004a8a4723c */ /* 0x0a0ff00000041818 */
[C---:B------:R-:W-:Y:S07]  /*7970*/  HMMA.16816.F32.BF16 R124, R36.reuse, R4, R124 ;  /* 0x00000004247c723c */ /* 0x040fee000004187c */
[----:B------:R-:W-:Y:S01]  /*7980*/  FADD.FTZ R4, R194, R11 ;  /* 0x0000000bc2047221 */ /* 0x000fe20000010000 */
[-C--:B------:R-:W-:Y:S04]  /*7990*/  HMMA.16816.F32.BF16 R128, R36, R6.reuse, R128 ;  /* 0x000000062480723c */ /* 0x080fe80000041880 */
[----:B------:R-:W-:Y:S02]  /*79a0*/  FADD.FTZ R8, R191, R4 ;  /* 0x00000004bf087221 */ /* 0x000fe40000010000 */
[----:B------:R-:W-:Y:S02]  /*79b0*/  FADD.FTZ R5, R172, R3 ;  /* 0x00000003ac057221 */ /* 0x000fe40000010000 */
[----:B------:R-:W-:Y:S01]  /*79c0*/  FADD.FTZ R4, R197, R10 ;  /* 0x0000000ac5047221 */ /* 0x000fe20000010000 */
[----:B------:R-:W-:Y:S04]  /*79d0*/  HMMA.16816.F32.BF16 R168, R168, R6, R28 ;  /* 0x00000006a8a8723c */ /* 0x000fe8000004181c */
[----:B------:R-:W-:Y:S02]  /*79e0*/  FADD.FTZ R3, R192, R8 ;  /* 0x00000008c0037221 */ /* 0x000fe40000010000 */
[----:B------:R-:W-:Y:S01]  /*79f0*/  FADD.FTZ R0, R138, R5 ;  /* 0x000000058a007221 */ /* 0x000fe20000010000 */
[----:B------:R-:W-:Y:S01]  /*7a00*/  MOV R138, R2 ;  /* 0x00000002008a7202 */ /* 0x000fe20000000f00 */
[----:B------:R-:W-:Y:S04]  /*7a10*/  FADD.FTZ R8, R180, R4 ;  /* 0x00000004b4087221 */ /* 0x000fe80000010000 */
[----:B------:R-:W-:Y:S02]  /*7a20*/  FADD.FTZ R5, R67, R3 ;  /* 0x0000000343057221 */ /* 0x000fe40000010000 */
        /* <DEDUP_REMOVED lines=11> */
[----:B------:R-:W-:Y:S01]  /*7ae0*/  FADD.FTZ R247, R64, R3 ;  /* 0x0000000340f77221 */ /* 0x000fe20000010000 */
[----:B------:R-:W-:Y:S01]  /*7af0*/  MOV R3, R135 ;  /* 0x0000008700037202 */ /* 0x000fe20000000f00 */
[----:B------:R-:W-:Y:S01]  /*7b00*/  FADD.FTZ R248, R137, R0 ;  /* 0x0000000089f87221 */ /* 0x000fe20000010000 */
[----:B------:R-:W-:Y:S02]  /*7b10*/  MOV R0, R136 ;  /* 0x0000008800007202 */ /* 0x000fe40000000f00 */
[----:B------:R-:W-:Y:S01]  /*7b20*/  MOV R137, R134 ;  /* 0x0000008600897202 */ /* 0x000fe20000000f00 */
[----:B------:R-:W-:-:S05]  /*7b30*/  @P0 BRA `(.L_x_11) ;  /* 0xffffcf3000000947 */ /* 0x000fca000383ffff */
.L_x_10:
[----:B------:R-:W1:Y:S01]  /*7b40*/  SHFL.BFLY PT, R11, R245, 0x2, 0x1f ;  /* 0x0c401f00f50b7f89 */ /* 0x000e6200000e0000 */
[----:B------:R-:W-:-:S02]  /*7b50*/  MOV R18, 0xff800000 ;  /* 0xff80000000127802 */ /* 0x000fc40000000f00 */
[----:B------:R-:W-:Y:S01]  /*7b60*/  MOV R19, 0xff800000 ;  /* 0xff80000000137802 */ /* 0x000fe20000000f00 */
[----:B------:R-:W2:Y:S01]  /*7b70*/  SHFL.BFLY PT, R7, R247, 0x2, 0x1f ;  /* 0x0c401f00f7077f89 */ /* 0x000ea200000e0000 */
[----:B------:R-:W-:Y:S02]  /*7b80*/  MOV R20, 0xff800000 ;  /* 0xff80000000147802 */ /* 0x000fe40000000f00 */
[----:B------:R-:W-:Y:S01]  /*7b90*/  MOV R21, 0xff800000 ;  /* 0xff80000000157802 */ /* 0x000fe20000000f00 */
[----:B------:R-:W3:Y:S01]  /*7ba0*/  SHFL.BFLY PT, R9, R246, 0x2, 0x1f ;  /* 0x0c401f00f6097f89 */ /* 0x000ee200000e0000 */
[----:B------:R-:W-:-:S03]  /*7bb0*/  PLOP3.LUT P4, PT, PT, PT, PT, 0x8, 0x0 ;  /* 0x000000000000781c */ /* 0x000fc60003f8e170 */
[----:B------:R-:W4:Y:S01]  /*7bc0*/  SHFL.BFLY PT, R6, R248, 0x2, 0x1f ;  /* 0x0c401f00f8067f89 */ /* 0x000f2200000e0000 */
[----:B-1----:R-:W-:Y:S02]  /*7bd0*/  FADD.FTZ R11, R11, R245 ;  /* 0x000000f50b0b7221 */ /* 0x002fe40000010000 */
[----:B--2---:R-:W-:-:S03]  /*7be0*/  FADD.FTZ R7, R7, R247 ;  /* 0x000000f707077221 */ /* 0x004fc60000010000 */
[----:B------:R-:W1:Y:S01]  /*7bf0*/  SHFL.BFLY PT, R0, R11, 0x1, 0x1f ;  /* 0x0c201f000b007f89 */ /* 0x000e6200000e0000 */
[----:B---3--:R-:W-:-:S03]  /*7c00*/  FADD.FTZ R9, R9, R246 ;  /* 0x000000f609097221 */ /* 0x008fc60000010000 */
[----:B------:R-:W2:Y:S01]  /*7c10*/  SHFL.BFLY PT, R3, R7, 0x1, 0x1f ;  /* 0x0c201f0007037f89 */ /* 0x000ea200000e0000 */
[----:B----4-:R-:W-:-:S03]  /*7c20*/  FADD.FTZ R6, R6, R248 ;  /* 0x000000f806067221 */ /* 0x010fc60000010000 */
[----:B------:R-:W3:Y:S04]  /*7c30*/  SHFL.BFLY PT, R4, R9, 0x1, 0x1f ;  /* 0x0c201f0009047f89 */ /* 0x000ee800000e0000 */
[----:B------:R-:W4:Y:S01]  /*7c40*/  SHFL.BFLY PT, R5, R6, 0x1, 0x1f ;  /* 0x0c201f0006057f89 */ /* 0x000f2200000e0000 */
[----:B-1----:R-:W-:Y:S01]  /*7c50*/  FADD.FTZ R11, R11, R0 ;  /* 0x000000000b0b7221 */ /* 0x002fe20000010000 */
[----:B------:R-:W-:Y:S01]  /*7c60*/  MOV R0, RZ ;  /* 0x000000ff00007202 */ /* 0x000fe20000000f00 */
[----:B--2---:R-:W-:-:S03]  /*7c70*/  FADD.FTZ R7, R7, R3 ;  /* 0x0000000307077221 */ /* 0x004fc60000010000 */
[----:B------:R-:W-:Y:S02]  /*7c80*/  FSETP.NE.FTZ.AND P3, PT, R11, RZ, PT ;  /* 0x000000ff0b00720b */ /* 0x000fe40003f75000 */
[----:B------:R-:W-:Y:S01]  /*7c90*/  MOV R3, RZ ;  /* 0x000000ff00037202 */ /* 0x000fe20000000f00 */
[----:B---3--:R-:W-:Y:S01]  /*7ca0*/  FADD.FTZ R9, R9, R4 ;  /* 0x0000000409097221 */ /* 0x008fe20000010000 */
[----:B------:R-:W-:Y:S02]  /*7cb0*/  FSETP.NE.FTZ.AND P1, PT, R7, RZ, PT ;  /* 0x000000ff0700720b */ /* 0x000fe40003f35000 */
[----:B------:R-:W-:Y:S01]  /*7cc0*/  MOV R4, RZ ;  /* 0x000000ff00047202 */ /* 0x000fe20000000f00 */
[----:B----4-:R-:W-:Y:S01]  /*7cd0*/  FADD.FTZ R6, R5, R6 ;  /* 0x0000000605067221 */ /* 0x010fe20000010000 */
[----:B------:R-:W-:-:S04]  /*7ce0*/  FSETP.NE.FTZ.AND P2, PT, R9, RZ, PT ;  /* 0x000000ff0900720b */ /* 0x000fc80003f55000 */
[----:B------:R-:W-:Y:S01]  /*7cf0*/  FSETP.NE.FTZ.AND P0, PT, R6, RZ, PT ;  /* 0x000000ff0600720b */ /* 0x000fe20003f15000 */
[----:B------:R-:W1:Y:S08]  /*7d00*/  @P3 MUFU.RCP R0, R11 ;  /* 0x0000000b00003308 */ /* 0x000e700000001000 */
[----:B------:R-:W2:Y:S04]  /*7d10*/  @P1 MUFU.RCP R3, R7 ;  /* 0x0000000700031308 */ /* 0x000ea80000001000 */
[----:B------:R-:W-:Y:S01]  /*7d20*/  @P0 MOV R8, 0x3f317218 ;  /* 0x3f31721800080802 */ /* 0x000fe20000000f00 */
[----:B-1----:R-:W-:-:S03]  /*7d30*/  FMUL.FTZ R144, R0, R144 ;  /* 0x0000009000907220 */ /* 0x002fc60000410000 */
[----:B------:R-:W1:Y:S01]  /*7d40*/  @P2 MUFU.RCP R4, R9 ;  /* 0x0000000900042308 */ /* 0x000e620000001000 */
[C---:B------:R-:W-:Y:S02]  /*7d50*/  FMUL.FTZ R145, R0.reuse, R145 ;  /* 0x0000009100917220 */ /* 0x040fe40000410000 */
[C---:B------:R-:W-:Y:S02]  /*7d60*/  FMUL.FTZ R152, R0.reuse, R152 ;  /* 0x0000009800987220 */ /* 0x040fe40000410000 */
[C---:B------:R-:W-:Y:S02]  /*7d70*/  FMUL.FTZ R153, R0.reuse, R153 ;  /* 0x0000009900997220 */ /* 0x040fe40000410000 */
[C---:B------:R-:W-:Y:S01]  /*7d80*/  FMUL.FTZ R68, R0.reuse, R68 ;  /* 0x0000004400447220 */ /* 0x040fe20000410000 */
[----:B------:R-:W-:Y:S01]  /*7d90*/  @P3 MUFU.LG2 R11, R11 ;  /* 0x0000000b000b3308 */ /* 0x000fe20000000c00 */
[C---:B------:R-:W-:Y:S02]  /*7da0*/  FMUL.FTZ R69, R0.reuse, R69 ;  /* 0x0000004500457220 */ /* 0x040fe40000410000 */
[----:B------:R-:W-:-:S02]  /*7db0*/  FMUL.FTZ R80, R0, R80 ;  /* 0x0000005000507220 */ /* 0x000fc40000410000 */
[C---:B------:R-:W-:Y:S02]  /*7dc0*/  FMUL.FTZ R81, R0.reuse, R81 ;  /* 0x0000005100517220 */ /* 0x040fe40000410000 */
[C---:B------:R-:W-:Y:S01]  /*7dd0*/  FMUL.FTZ R84, R0.reuse, R84 ;  /* 0x0000005400547220 */ /* 0x040fe20000410000 */
[----:B------:R-:W-:Y:S01]  /*7de0*/  @P2 MUFU.LG2 R9, R9 ;  /* 0x0000000900092308 */ /* 0x000fe20000000c00 */
[C---:B------:R-:W-:Y:S02]  /*7df0*/  FMUL.FTZ R85, R0.reuse, R85 ;  /* 0x0000005500557220 */ /* 0x040fe40000410000 */
[C---:B------:R-:W-:Y:S02]  /*7e00*/  FMUL.FTZ R96, R0.reuse, R96 ;  /* 0x0000006000607220 */ /* 0x040fe40000410000 */
[C---:B------:R-:W-:Y:S02]  /*7e10*/  FMUL.FTZ R97, R0.reuse, R97 ;  /* 0x0000006100617220 */ /* 0x040fe40000410000 */
[C---:B------:R-:W-:Y:S01]  /*7e20*/  FMUL.FTZ R156, R0.reuse, R156 ;  /* 0x0000009c009c7220 */ /* 0x040fe20000410000 */
[----:B------:R-:W-:Y:S01]  /*7e30*/  @P1 MUFU.LG2 R7, R7 ;  /* 0x0000000700071308 */ /* 0x000fe20000000c00 */
[----:B------:R-:W-:-:S02]  /*7e40*/  FMUL.FTZ R157, R0, R157 ;  /* 0x0000009d009d7220 */ /* 0x000fc40000410000 */
[C---:B------:R-:W-:Y:S02]  /*7e50*/  FMUL.FTZ R104, R0.reuse, R104 ;  /* 0x0000006800687220 */ /* 0x040fe40000410000 */
[C---:B------:R-:W-:Y:S02]  /*7e60*/  FMUL.FTZ R105, R0.reuse, R105 ;  /* 0x0000006900697220 */ /* 0x040fe40000410000 */
[C---:B------:R-:W-:Y:S02]  /*7e70*/  FMUL.FTZ R108, R0.reuse, R108 ;  /* 0x0000006c006c7220 */ /* 0x040fe40000410000 */
[C---:B------:R-:W-:Y:S02]  /*7e80*/  FMUL.FTZ R109, R0.reuse, R109 ;  /* 0x0000006d006d7220 */ /* 0x040fe40000410000 */
[C---:B------:R-:W-:Y:S02]  /*7e90*/  FMUL.FTZ R120, R0.reuse, R120 ;  /* 0x0000007800787220 */ /* 0x040fe40000410000 */
[----:B------:R-:W-:-:S02]  /*7ea0*/  FMUL.FTZ R121, R0, R121 ;  /* 0x0000007900797220 */ /* 0x000fc40000410000 */
[C---:B------:R-:W-:Y:S02]  /*7eb0*/  FMUL.FTZ R164, R0.reuse, R164 ;  /* 0x000000a400a47220 */ /* 0x040fe40000410000 */
[C---:B------:R-:W-:Y:S02]  /*7ec0*/  FMUL.FTZ R165, R0.reuse, R165 ;  /* 0x000000a500a57220 */ /* 0x040fe40000410000 */
[C---:B------:R-:W-:Y:S02]  /*7ed0*/  FMUL.FTZ R168, R0.reuse, R168 ;  /* 0x000000a800a87220 */ /* 0x040fe40000410000 */
[----:B------:R-:W-:Y:S01]  /*7ee0*/  FMUL.FTZ R169, R0, R169 ;  /* 0x000000a900a97220 */ /* 0x000fe20000410000 */
[----:B------:R-:W-:Y:S01]  /*7ef0*/  MOV R0, RZ ;  /* 0x000000ff00007202 */ /* 0x000fe20000000f00 */
[C---:B--2---:R-:W-:Y:S02]  /*7f00*/  FMUL.FTZ R140, R3.reuse, R140 ;  /* 0x0000008c038c7220 */ /* 0x044fe40000410000 */
[----:B------:R-:W-:-:S02]  /*7f10*/  FMUL.FTZ R141, R3, R141 ;  /* 0x0000008d038d7220 */ /* 0x000fc40000410000 */
[C---:B------:R-:W-:Y:S01]  /*7f20*/  FMUL.FTZ R148, R3.reuse, R148 ;  /* 0x0000009403947220 */ /* 0x040fe20000410000 */
[----:B------:R-:W2:Y:S01]  /*7f30*/  @P0 MUFU.RCP R0, R6 ;  /* 0x0000000600000308 */ /* 0x000ea20000001000 */
[C---:B------:R-:W-:Y:S02]  /*7f40*/  FMUL.FTZ R149, R3.reuse, R149 ;  /* 0x0000009503957220 */ /* 0x040fe40000410000 */
[C---:B------:R-:W-:Y:S02]  /*7f50*/  FMUL.FTZ R72, R3.reuse, R72 ;  /* 0x0000004803487220 */ /* 0x040fe40000410000 */
[C---:B------:R-:W-:Y:S02]  /*7f60*/  FMUL.FTZ R73, R3.reuse, R73 ;  /* 0x0000004903497220 */ /* 0x040fe40000410000 */
[C---:B------:R-:W-:Y:S01]  /*7f70*/  FMUL.FTZ R76, R3.reuse, R76 ;  /* 0x0000004c034c7220 */ /* 0x040fe20000410000 */
[----:B------:R-:W3:Y:S01]  /*7f80*/  @P0 MUFU.LG2 R6, R6 ;  /* 0x0000000600060308 */ /* 0x000ee20000000c00 */
        /* <DEDUP_REMOVED lines=17> */
[----:B------:R-:W-:Y:S01]  /*80a0*/  @P2 MOV R3, 0x3f317218 ;  /* 0x3f31721800032802 */ /* 0x000fe20000000f00 */
[C---:B-1----:R-:W-:Y:S02]  /*80b0*/  FMUL.FTZ R146, R4.reuse, R146 ;  /* 0x0000009204927220 */ /* 0x042fe40000410000 */
        /* <DEDUP_REMOVED lines=24> */
[C---:B--2---:R-:W-:Y:S02]  /*8240*/  FMUL.FTZ R142, R0.reuse, R142 ;  /* 0x0000008e008e7220 */ /* 0x044fe40000410000 */
        /* <DEDUP_REMOVED lines=24> */
[----:B------:R-:W-:Y:S02]  /*83d0*/  @P2 FMUL.FTZ R5, R3, c[0x0][0x2d0] ;  /* 0x0000b40003052a20 */ /* 0x000fe40000410000 */
[----:B------:R-:W-:-:S02]  /*83e0*/  @P3 FMUL.FTZ R10, R4, c[0x0][0x2d0] ;  /* 0x0000b400040a3a20 */ /* 0x000fc40000410000 */
[----:B------:R-:W-:Y:S02]  /*83f0*/  @P1 FMUL.FTZ R3, R0, c[0x0][0x2d0] ;  /* 0x0000b40000031a20 */ /* 0x000fe40000410000 */
[----:B------:R-:W-:Y:S02]  /*8400*/  @P3 FMUL.FTZ R11, R11, 0.69314718246459960938 ;  /* 0x3f3172180b0b3820 */ /* 0x000fe40000410000 */
[----:B------:R-:W-:Y:S02]  /*8410*/  @P2 FMUL.FTZ R9, R9, 0.69314718246459960938 ;  /* 0x3f31721809092820 */ /* 0x000fe40000410000 */
[----:B------:R-:W-:Y:S02]  /*8420*/  @P1 FMUL.FTZ R7, R7, 0.69314718246459960938 ;  /* 0x3f31721807071820 */ /* 0x000fe40000410000 */
[----:B---3--:R-:W-:Y:S02]  /*8430*/  @P0 FMUL.FTZ R4, R6, 0.69314718246459960938 ;  /* 0x3f31721806040820 */ /* 0x008fe40000410000 */
[----:B------:R-:W-:-:S02]  /*8440*/  @P0 FMUL.FTZ R0, R8, c[0x0][0x2d0] ;  /* 0x0000b40008000a20 */ /* 0x000fc40000410000 */
[----:B------:R-:W-:Y:S02]  /*8450*/  @P3 FFMA.FTZ R18, R10, R136, R11 ;  /* 0x000000880a123223 */ /* 0x000fe4000001000b */
[----:B------:R-:W-:Y:S02]  /*8460*/  @P2 FFMA.FTZ R19, R5, R135, R9 ;  /* 0x0000008705132223 */ /* 0x000fe40000010009 */
[----:B------:R-:W-:Y:S02]  /*8470*/  @P1 FFMA.FTZ R20, R3, R134, R7 ;  /* 0x0000008603141223 */ /* 0x000fe40000010007 */
[----:B------:R-:W-:Y:S02]  /*8480*/  @P0 FFMA.FTZ R21, R0, R2, R4 ;  /* 0x0000000200150223 */ /* 0x000fe40000010004 */
.L_x_3:
[----:B-1----:R-:W-:Y:S05]  /*8490*/  @P4 BRA `(.L_x_12) ;  /* 0x00001a4000004947 */ /* 0x002fea0003800000 */
[----:B------:R-:W2:Y:S01]  /*84a0*/  LDL.LU R14, [R1+0x30] ;  /* 0x00003000010e7983 */ /* 0x000ea20000300800 */
[----:B------:R-:W-:Y:S01]  /*84b0*/  MOV R24, c[0x0][0x4e8] ;  /* 0x00013a0000187a02 */ /* 0x000fe20000000f00 */
[----:B------:R-:W-:Y:S02]  /*84c0*/  BSSY B0, `(.L_x_13) ;  /* 0x00000c2000007945 */ /* 0x000fe40003800000 */
[----:B------:R-:W1:Y:S01]  /*84d0*/  S2R R16, SR_TID.X ;  /* 0x0000000000107919 */ /* 0x000e620000002100 */
[C---:B------:R-:W-:Y:S01]  /*84e0*/  ISETP.NE.AND P0, PT, R24.reuse, 0x1, PT ;  /* 0x000000011800780c */ /* 0x040fe20003f05270 */
[----:B------:R-:W-:-:S02]  /*84f0*/  IMAD R24, R24, c[0x0][0x388], RZ ;  /* 0x0000e20018187a24 */ /* 0x000fc400078e02ff */
[----:B------:R-:W3:Y:S04]  /*8500*/  S2R R12, SR_CTAID.Y ;  /* 0x00000000000c7919 */ /* 0x000ee80000002600 */
[----:B------:R-:W4:Y:S04]  /*8510*/  S2R R13, SR_CTAID.Z ;  /* 0x00000000000d7919 */ /* 0x000f280000002700 */
[----:B------:R-:W5:Y:S01]  /*8520*/  S2R R15, SR_CTAID.X ;  /* 0x00000000000f7919 */ /* 0x000f620000002500 */
[----:B-1----:R-:W-:-:S04]  /*8530*/  SHF.R.S32.HI R11, RZ, 0x1f, R16 ;  /* 0x0000001fff0b7819 */ /* 0x002fc80000011410 */
[CC--:B------:R-:W-:Y:S02]  /*8540*/  LEA.HI R4, R11.reuse, R16.reuse, RZ, 0x2 ;  /* 0x000000100b047211 */ /* 0x0c0fe400078f10ff */
[----:B------:R-:W-:Y:S02]  /*8550*/  LEA.HI R11, R11, R16, RZ, 0x5 ;  /* 0x000000100b0b7211 */ /* 0x000fe400078f28ff */
[----:B------:R-:W-:Y:S02]  /*8560*/  LOP3.LUT R4, R4, 0xfffffffc, RZ, 0xc0, !PT ;  /* 0xfffffffc04047812 */ /* 0x000fe400078ec0ff */
[--C-:B------:R-:W-:Y:S02]  /*8570*/  SHF.R.S32.HI R6, RZ, 0x5, R11.reuse ;  /* 0x00000005ff067819 */ /* 0x100fe4000001140b */
[----:B------:R-:W-:Y:S02]  /*8580*/  SHF.R.S32.HI R5, RZ, 0x1f, R11 ;  /* 0x0000001fff057819 */ /* 0x000fe4000001140b */
[----:B------:R-:W-:Y:S01]  /*8590*/  LOP3.LUT R11, R11, 0xffffffe0, RZ, 0xc0, !PT ;  /* 0xffffffe00b0b7812 */ /* 0x000fe200078ec0ff */
[----:B------:R-:W-:Y:S01]  /*85a0*/  BAR.SYNC.DEFER_BLOCKING 0x1, 0x80 ;  /* 0x0042000000007b1d */ /* 0x000fe20000010000 */
[----:B--2---:R-:W-:Y:S01]  /*85b0*/  SHF.R.S32.HI R10, RZ, 0x1f, R14 ;  /* 0x0000001fff0a7819 */ /* 0x004fe2000001140e */
[----:B------:R-:W-:-:S04]  /*85c0*/  IMAD.WIDE.U32 R2, R14, c[0x0][0x4d0], RZ ;  /* 0x000134000e027a25 */ /* 0x000fc800078e00ff */
[----:B------:R-:W-:Y:S02]  /*85d0*/  IMAD R0, R10, c[0x0][0x4d0], RZ ;  /* 0x000134000a007a24 */ /* 0x000fe400078e02ff */
[----:B------:R-:W-:Y:S02]  /*85e0*/  IMAD.MOV R9, RZ, RZ, -R14 ;  /* 0x000000ffff097224 */ /* 0x000fe400078e0a0e */
[----:B------:R-:W-:Y:S02]  /*85f0*/  IMAD R8, R14, c[0x0][0x4d4], R0 ;  /* 0x000135000e087a24 */ /* 0x000fe400078e0200 */
[----:B------:R-:W-:Y:S01]  /*8600*/  IMAD.IADD R0, R16, 0x1, -R4 ;  /* 0x0000000110007824 */ /* 0x000fe200078e0a04 */
[----:B------:R-:W-:Y:S01]  /*8610*/  LEA.HI R4, R5, R6, RZ, 0x2 ;  /* 0x0000000605047211 */ /* 0x000fe200078f10ff */
[----:B------:R-:W-:Y:S01]  /*8620*/  IMAD.IADD R5, R3, 0x1, R8 ;  /* 0x0000000103057824 */ /* 0x000fe200078e0208 */
[----:B------:R-:W-:Y:S01]  /*8630*/  IADD3 R16, -R11, R16, RZ ;  /* 0x000000100b107210 */ /* 0x000fe20007ffe1ff */
[----:B---3--:R-:W-:Y:S01]  /*8640*/  IMAD R12, R9, c[0x0][0x550], R12 ;  /* 0x00015400090c7a24 */ /* 0x008fe200078e020c */
[----:B------:R-:W-:-:S02]  /*8650*/  LEA.HI R7, R0, R0, RZ, 0x1 ;  /* 0x0000000000077211 */ /* 0x000fc400078f08ff */
[----:B------:R-:W-:Y:S01]  /*8660*/  LOP3.LUT R8, R4, 0xffffffc, RZ, 0xc0, !PT ;  /* 0x0ffffffc04087812 */ /* 0x000fe200078ec0ff */
[----:B------:R-:W-:Y:S01]  /*8670*/  IMAD.MOV.U32 R4, RZ, RZ, R2 ;  /* 0x000000ffff047224 */ /* 0x000fe200078e0002 */
[C---:B------:R-:W-:Y:S01]  /*8680*/  LOP3.LUT R3, R7.reuse, 0x1ffffffe, RZ, 0xc0, !PT ;  /* 0x1ffffffe07037812 */ /* 0x040fe200078ec0ff */
[----:B------:R-:W-:Y:S01]  /*8690*/  IMAD.SHL.U32 R2, R7, 0x20, RZ ;  /* 0x0000002007027824 */ /* 0x000fe200078e00ff */
[----:B------:R-:W-:Y:S01]  /*86a0*/  SHF.R.S32.HI R7, RZ, 0x1f, R16 ;  /* 0x0000001fff077819 */ /* 0x000fe20000011410 */
[----:B------:R-:W-:Y:S01]  /*86b0*/  IMAD.IADD R9, R6, 0x1, -R8 ;  /* 0x0000000106097824 */ /* 0x000fe200078e0a08 */
[----:B------:R-:W-:Y:S01]  /*86c0*/  IADD3 R8, R0, -R3, RZ ;  /* 0x8000000300087210 */ /* 0x000fe20007ffe0ff */
[----:B------:R-:W-:Y:S01]  /*86d0*/  IMAD R0, R10, c[0x0][0x438], RZ ;  /* 0x00010e000a007a24 */ /* 0x000fe200078e02ff */
[----:B------:R-:W-:Y:S01]  /*86e0*/  LEA.HI R17, R7, R16, RZ, 0x2 ;  /* 0x0000001007117211 */ /* 0x000fe200078f10ff */
[----:B----4-:R-:W-:Y:S01]  /*86f0*/  IMAD.WIDE.U32 R4, R13, c[0x0][0x4d8], R4 ;  /* 0x000136000d047a25 */ /* 0x010fe200078e0004 */
[----:B------:R-:W-:-:S02]  /*8700*/  SHF.R.S32.HI R10, RZ, 0x1f, R13 ;  /* 0x0000001fff0a7819 */ /* 0x000fc4000001140d */
[----:B------:R-:W-:Y:S01]  /*8710*/  SHF.R.S32.HI R7, RZ, 0x2, R17 ;  /* 0x00000002ff077819 */ /* 0x000fe20000011411 */
[----:B------:R-:W-:Y:S01]  /*8720*/  IMAD R6, R14, c[0x0][0x43c], R0 ;  /* 0x00010f000e067a24 */ /* 0x000fe200078e0200 */
[----:B------:R-:W-:Y:S01]  /*8730*/  LOP3.LUT R0, R2, 0xffffffc0, RZ, 0xc0, !PT ;  /* 0xffffffc002007812 */ /* 0x000fe200078ec0ff */
[----:B------:R-:W-:-:S04]  /*8740*/  IMAD.WIDE.U32 R2, R14, c[0x0][0x438], RZ ;  /* 0x00010e000e027a25 */ /* 0x000fc800078e00ff */
[----:B------:R-:W-:Y:S02]  /*8750*/  IMAD R8, R8, 0x8, R0 ;  /* 0x0000000808087824 */ /* 0x000fe400078e0200 */
[----:B------:R-:W-:Y:S02]  /*8760*/  IMAD R14, R9, 0x10, R7 ;  /* 0x00000010090e7824 */ /* 0x000fe400078e0207 */
[----:B------:R-:W-:Y:S02]  /*8770*/  IMAD R11, R10, c[0x0][0x4d8], RZ ;  /* 0x000136000a0b7a24 */ /* 0x000fe400078e02ff */
[----:B------:R-:W-:Y:S02]  /*8780*/  IMAD.IADD R8, R14, 0x1, R8 ;  /* 0x000000010e087824 */ /* 0x000fe400078e0208 */
[----:B------:R-:W-:Y:S02]  /*8790*/  IMAD.IADD R3, R3, 0x1, R6 ;  /* 0x0000000103037824 */ /* 0x000fe400078e0206 */
[----:B------:R-:W-:-:S02]  /*87a0*/  IMAD R6, R10, c[0x0][0x440], RZ ;  /* 0x000110000a067a24 */ /* 0x000fc400078e02ff */
[----:B-----5:R-:W-:Y:S02]  /*87b0*/  IMAD R8, R15, 0x80, R8 ;  /* 0x000000800f087824 */ /* 0x020fe400078e0208 */
[C---:B------:R-:W-:Y:S02]  /*87c0*/  IMAD R0, R13.reuse, c[0x0][0x4dc], R11 ;  /* 0x000137000d007a24 */ /* 0x040fe400078e020b */
[C---:B------:R-:W-:Y:S02]  /*87d0*/  IMAD R6, R13.reuse, c[0x0][0x444], R6 ;  /* 0x000111000d067a24 */ /* 0x040fe400078e0206 */
[----:B------:R-:W-:Y:S01]  /*87e0*/  IMAD.WIDE.U32 R2, R13, c[0x0][0x440], R2 ;  /* 0x000110000d027a25 */ /* 0x000fe200078e0002 */
[----:B------:R-:W-:Y:S02]  /*87f0*/  IADD3 R5, R5, R0, RZ ;  /* 0x0000000005057210 */ /* 0x000fe40007ffe0ff */
[----:B------:R-:W-:Y:S01]  /*8800*/  SHF.R.S32.HI R0, RZ, 0x1f, R12 ;  /* 0x0000001fff007819 */ /* 0x000fe2000001140c */
[----:B------:R-:W-:Y:S01]  /*8810*/  @P0 IMAD.HI.U32 R11, R8, c[0x0][0x4ec], RZ ;  /* 0x00013b00080b0a27 */ /* 0x000fe200078e00ff */
[----:B------:R-:W-:-:S03]  /*8820*/  IADD3 R3, R3, R6, RZ ;  /* 0x0000000603037210 */ /* 0x000fc60007ffe0ff */
[----:B------:R-:W-:-:S04]  /*8830*/  @P0 IMAD.HI.U32 R10, R8, c[0x0][0x4ec], RZ ;  /* 0x00013b00080a0a27 */ /* 0x000fc800078e00ff */
[--C-:B------:R-:W-:Y:S01]  /*8840*/  IMAD.MOV.U32 R6, RZ, RZ, R8.reuse ;  /* 0x000000ffff067224 */ /* 0x100fe200078e0008 */
[----:B------:R-:W-:Y:S01]  /*8850*/  @P0 SHF.R.U32.HI R6, RZ, c[0x0][0x4f0], R11 ;  /* 0x00013c00ff060a19 */ /* 0x000fe2000001160b */
[----:B------:R-:W-:Y:S01]  /*8860*/  IMAD.MOV.U32 R7, RZ, RZ, R8 ;  /* 0x000000ffff077224 */ /* 0x000fe200078e0008 */
[----:B------:R-:W-:Y:S01]  /*8870*/  @P0 SHF.R.U32.HI R7, RZ, c[0x0][0x4f0], R10 ;  /* 0x00013c00ff070a19 */ /* 0x000fe2000001160a */
[----:B------:R-:W-:Y:S01]  /*8880*/  IMAD R9, R0, c[0x0][0x448], RZ ;  /* 0x0001120000097a24 */ /* 0x000fe200078e02ff */
[----:B------:R-:W-:Y:S01]  /*8890*/  IADD3 R10, -R6, RZ, RZ ;  /* 0x000000ff060a7210 */ /* 0x000fe20007ffe1ff */
[----:B------:R-:W-:Y:S02]  /*88a0*/  IMAD R0, R0, c[0x0][0x4e0], RZ ;  /* 0x0001380000007a24 */ /* 0x000fe400078e02ff */
[C---:B------:R-:W-:Y:S01]  /*88b0*/  IMAD R11, R12.reuse, c[0x0][0x44c], R9 ;  /* 0x000113000c0b7a24 */ /* 0x040fe200078e0209 */
[----:B------:R-:W-:Y:S01]  /*88c0*/  SHF.R.S32.HI R9, RZ, 0x1f, R7 ;  /* 0x0000001fff097819 */ /* 0x000fe20000011407 */
[----:B------:R-:W-:-:S02]  /*88d0*/  IMAD R13, R12, c[0x0][0x4e4], R0 ;  /* 0x000139000c0d7a24 */ /* 0x000fc400078e0200 */
[----:B------:R-:W-:-:S04]  /*88e0*/  IMAD.WIDE.U32 R4, R12, c[0x0][0x4e0], R4 ;  /* 0x000138000c047a25 */ /* 0x000fc800078e0004 */
[----:B------:R-:W-:Y:S01]  /*88f0*/  IMAD R0, R10, c[0x0][0x4e8], R8 ;  /* 0x00013a000a007a24 */ /* 0x000fe200078e0208 */
[----:B------:R-:W-:Y:S01]  /*8900*/  SHF.R.S32.HI R10, RZ, 0x1f, R6 ;  /* 0x0000001fff0a7819 */ /* 0x000fe20000011406 */
[----:B------:R-:W-:Y:S01]  /*8910*/  IMAD R9, R9, c[0x0][0x430], RZ ;  /* 0x00010c0009097a24 */ /* 0x000fe200078e02ff */
[----:B------:R-:W-:Y:S01]  /*8920*/  IADD3 R4, P0, R6, R4, RZ ;  /* 0x0000000406047210 */ /* 0x000fe20007f1e0ff */
[----:B------:R-:W-:Y:S01]  /*8930*/  IMAD.WIDE.U32 R2, R12, c[0x0][0x448], R2 ;  /* 0x000112000c027a25 */ /* 0x000fe200078e0002 */
[----:B------:R-:W-:Y:S02]  /*8940*/  SHF.R.S32.HI R6, RZ, 0x1f, R0 ;  /* 0x0000001fff067819 */ /* 0x000fe40000011400 */
[----:B------:R-:W-:Y:S01]  /*8950*/  IADD3.X R5, R10, R5, R13, P0, !PT ;  /* 0x000000050a057210 */ /* 0x000fe200007fe40d */
[----:B------:R-:W-:Y:S02]  /*8960*/  IMAD R10, R7, c[0x0][0x434], R9 ;  /* 0x00010d00070a7a24 */ /* 0x000fe400078e0209 */
[----:B------:R-:W-:-:S02]  /*8970*/  IMAD R9, R6, c[0x0][0x4c8], RZ ;  /* 0x0001320006097a24 */ /* 0x000fc400078e02ff */
[----:B------:R-:W-:Y:S02]  /*8980*/  IMAD.MOV R6, RZ, RZ, -R7 ;  /* 0x000000ffff067224 */ /* 0x000fe400078e0a07 */
[----:B------:R-:W-:-:S04]  /*8990*/  IMAD.WIDE.U32 R4, R0, c[0x0][0x4c8], R4 ;  /* 0x0001320000047a25 */ /* 0x000fc800078e0004 */
[----:B------:R-:W-:Y:S02]  /*89a0*/  IMAD R0, R0, c[0x0][0x4cc], R9 ;  /* 0x0001330000007a24 */ /* 0x000fe400078e0209 */
[----:B------:R-:W-:Y:S02]  /*89b0*/  IMAD.IADD R3, R3, 0x1, R11 ;  /* 0x0000000103037824 */ /* 0x000fe400078e020b */
[----:B------:R-:W-:Y:S01]  /*89c0*/  IMAD R13, R6, c[0x0][0x4e8], R8 ;  /* 0x00013a00060d7a24 */ /* 0x000fe200078e0208 */
[C---:B------:R-:W-:Y:S01]  /*89d0*/  LEA R6, P0, R4.reuse, c[0x0][0x4a8], 0x2 ;  /* 0x00012a0004067a11 */ /* 0x040fe200078010ff */
[----:B------:R-:W-:Y:S02]  /*89e0*/  IMAD.IADD R0, R5, 0x1, R0 ;  /* 0x0000000105007824 */ /* 0x000fe400078e0200 */
[----:B------:R-:W-:Y:S01]  /*89f0*/  IMAD.WIDE.U32 R2, R7, c[0x0][0x430], R2 ;  /* 0x00010c0007027a25 */ /* 0x000fe200078e0002 */
[----:B------:R-:W-:Y:S01]  /*8a00*/  SHF.R.S32.HI R7, RZ, 0x1f, R13 ;  /* 0x0000001fff077819 */ /* 0x000fe2000001140d */
[----:B------:R-:W-:Y:S01]  /*8a10*/  SHFL.IDX PT, R8, R6, 0x2, 0x1c1f ;  /* 0x005c1f0006087f89 */ /* 0x000fe200000e0000 */
[----:B------:R-:W-:Y:S01]  /*8a20*/  LEA.HI.X R0, R4, c[0x0][0x4ac], R0, 0x2, P0 ;  /* 0x00012b0004007a11 */ /* 0x000fe200000f1400 */
[----:B------:R-:W-:Y:S01]  /*8a30*/  IMAD R12, R15, 0x80, R14 ;  /* 0x000000800f0c7824 */ /* 0x000fe200078e020e */
[----:B------:R-:W-:Y:S01]  /*8a40*/  IADD3 R3, R3, R10, RZ ;  /* 0x0000000a03037210 */ /* 0x000fe20007ffe0ff */
[----:B------:R-:W-:Y:S01]  /*8a50*/  IMAD R7, R7, c[0x0][0x428], RZ ;  /* 0x00010a0007077a24 */ /* 0x000fe200078e02ff */
[----:B------:R-:W-:Y:S01]  /*8a60*/  SHFL.IDX PT, R4, R6, RZ, 0x1c1f ;  /* 0x001c1fff06047589 */ /* 0x000fe200000e0000 */
[----:B------:R-:W-:-:S02]  /*8a70*/  LOP3.LUT P0, RZ, R16, 0x3, RZ, 0xc0, !PT ;  /* 0x0000000310ff7812 */ /* 0x000fc4000780c0ff */
[C---:B------:R-:W-:Y:S01]  /*8a80*/  IMAD R15, R13.reuse, c[0x0][0x42c], R7 ;  /* 0x00010b000d0f7a24 */ /* 0x040fe200078e0207 */
[----:B------:R-:W1:Y:S01]  /*8a90*/  SHFL.IDX PT, R5, R0, RZ, 0x1c1f ;  /* 0x001c1fff00057589 */ /* 0x000e6200000e0000 */
[----:B------:R-:W-:Y:S01]  /*8aa0*/  IMAD.WIDE.U32 R2, R13, c[0x0][0x428], R2 ;  /* 0x00010a000d027a25 */ /* 0x000fe200078e0002 */
[C---:B------:R-:W-:Y:S02]  /*8ab0*/  IADD3 R14, R12.reuse, 0x40, RZ ;  /* 0x000000400c0e7810 */ /* 0x040fe40007ffe0ff */
[----:B------:R-:W-:Y:S01]  /*8ac0*/  SHFL.IDX PT, R10, R6, 0x1, 0x1c1f ;  /* 0x003c1f00060a7f89 */ /* 0x000fe200000e0000 */
[C---:B------:R-:W-:Y:S02]  /*8ad0*/  IADD3 R13, R12.reuse, 0x48, RZ ;  /* 0x000000480c0d7810 */ /* 0x040fe40007ffe0ff */
[-C--:B------:R-:W-:Y:S01]  /*8ae0*/  ISETP.GE.OR P4, PT, R12, R24.reuse, P0 ;  /* 0x000000180c00720c */ /* 0x080fe20000786670 */
[----:B------:R-:W2:Y:S01]  /*8af0*/  SHFL.IDX PT, R11, R0, 0x1, 0x1c1f ;  /* 0x003c1f00000b7f89 */ /* 0x000ea200000e0000 */
[----:B------:R-:W-:-:S02]  /*8b00*/  ISETP.GE.OR P2, PT, R14, R24, P0 ;  /* 0x000000180e00720c */ /* 0x000fc40000746670 */
[----:B------:R-:W-:Y:S01]  /*8b10*/  IADD3 R3, R3, R15, RZ ;  /* 0x0000000f03037210 */ /* 0x000fe20007ffe0ff */
[----:B------:R-:W3:Y:S01]  /*8b20*/  SHFL.IDX PT, R9, R0, 0x2, 0x1c1f ;  /* 0x005c1f0000097f89 */ /* 0x000ee200000e0000 */
[----:B------:R-:W-:Y:S02]  /*8b30*/  LEA R23, P1, R2, c[0x0][0x400], 0x2 ;  /* 0x0001000002177a11 */ /* 0x000fe400078210ff */
[-C--:B------:R-:W-:Y:S01]  /*8b40*/  ISETP.GE.AND P6, PT, R14, R24.reuse, PT ;  /* 0x000000180e00720c */ /* 0x080fe20003fc6270 */
[----:B------:R-:W-:Y:S01]  /*8b50*/  SHFL.IDX PT, R6, R6, 0x3, 0x1c1f ;  /* 0x007c1f0006067f89 */ /* 0x000fe200000e0000 */
[----:B------:R-:W-:Y:S02]  /*8b60*/  LEA.HI.X R22, R2, c[0x0][0x404], R3, 0x2, P1 ;  /* 0x0001010002167a11 */ /* 0x000fe400008f1403 */
[----:B------:R-:W-:Y:S01]  /*8b70*/  ISETP.GE.AND P1, PT, R13, R24, PT ;  /* 0x000000180d00720c */ /* 0x000fe20003f26270 */
[----:B------:R4:W5:Y:S04]  /*8b80*/  SHFL.IDX PT, R7, R0, 0x3, 0x1c1f ;  /* 0x007c1f0000077f89 */ /* 0x00096800000e0000 */
[----:B-1----:R1:W-:Y:S04]  /*8b90*/  @!P4 ST.E [R4.64], R18 ;  /* 0x000000120400c985 */ /* 0x0023e8000c101906 */
[----:B------:R1:W1:Y:S04]  /*8ba0*/  SHFL.IDX PT, R2, R23, RZ, 0x1c1f ;  /* 0x001c1fff17027589 */ /* 0x00026800000e0000 */
[----:B------:R1:W1:Y:S01]  /*8bb0*/  SHFL.IDX PT, R3, R22, RZ, 0x1c1f ;  /* 0x001c1fff16037589 */ /* 0x00026200000e0000 */
[----:B----4-:R-:W-:-:S04]  /*8bc0*/  IADD3 R0, R12, 0x8, RZ ;  /* 0x000000080c007810 */ /* 0x010fc80007ffe0ff */
[CC--:B------:R-:W-:Y:S02]  /*8bd0*/  ISETP.GE.OR P3, PT, R0.reuse, R24.reuse, P0 ;  /* 0x000000180000720c */ /* 0x0c0fe40000766670 */
[-C--:B------:R-:W-:Y:S02]  /*8be0*/  ISETP.GE.OR P0, PT, R13, R24.reuse, P0 ;  /* 0x000000180d00720c */ /* 0x080fe40000706670 */
[----:B------:R-:W-:Y:S02]  /*8bf0*/  ISETP.GE.AND P5, PT, R0, R24, PT ;  /* 0x000000180000720c */ /* 0x000fe40003fa6270 */
[----:B------:R-:W-:-:S05]  /*8c00*/  LOP3.LUT R0, R17, 0x7ffffffc, RZ, 0xc0, !PT ;  /* 0x7ffffffc11007812 */ /* 0x000fca00078ec0ff */
[----:B------:R-:W-:Y:S01]  /*8c10*/  IMAD.IADD R0, R16, 0x1, -R0 ;  /* 0x0000000110007824 */ /* 0x000fe200078e0a00 */
[----:B------:R-:W-:Y:S01]  /*8c20*/  P2R R16, PR, RZ, 0x2 ;  /* 0x00000002ff107803 */ /* 0x000fe20000000000 */
[----:B--2---:R2:W-:Y:S03]  /*8c30*/  @!P3 ST.E [R10.64], R19 ;  /* 0x000000130a00b985 */ /* 0x0045e6000c101906 */
[----:B------:R-:W-:Y:S01]  /*8c40*/  SHF.L.U32 R0, R0, 0x1, RZ ;  /* 0x0000000100007819 */ /* 0x000fe200000006ff */
[----:B---3--:R2:W-:Y:S04]  /*8c50*/  @!P2 ST.E [R8.64], R20 ;  /* 0x000000140800a985 */ /* 0x0085e8000c101906 */
[----:B-----5:R2:W-:Y:S01]  /*8c60*/  @!P0 ST.E [R6.64], R21 ;  /* 0x0000001506008985 */ /* 0x0205e2000c101906 */
[----:B------:R-:W-:-:S13]  /*8c70*/  ISETP.GE.AND P0, PT, R12, R24, PT ;  /* 0x000000180c00720c */ /* 0x000fda0003f06270 */
[----:B------:R-:W-:Y:S05]  /*8c80*/  @P0 BRA `(.L_x_14) ;  /* 0x0000045000000947 */ /* 0x000fea0003800000 */
[C---:B-12---:R-:W-:Y:S02]  /*8c90*/  IADD3 R6, R0.reuse, 0x8, RZ ;  /* 0x0000000800067810 */ /* 0x046fe40007ffe0ff */
[----:B------:R-:W-:Y:S02]  /*8ca0*/  IADD3 R5, R0, 0x10, RZ ;  /* 0x0000001000057810 */ /* 0x000fe40007ffe0ff */
[----:B------:R-:W-:Y:S02]  /*8cb0*/  ISETP.GE.AND P1, PT, R6, c[0x0][0x3c8], PT ;  /* 0x0000f20006007a0c */ /* 0x000fe40003f26270 */
[----:B------:R-:W-:Y:S02]  /*8cc0*/  ISETP.GE.AND P0, PT, R5, c[0x0][0x3c8], PT ;  /* 0x0000f20005007a0c */ /* 0x000fe40003f06270 */
[C---:B------:R-:W-:Y:S02]  /*8cd0*/  IADD3 R4, R0.reuse, 0x18, RZ ;  /* 0x0000001800047810 */ /* 0x040fe40007ffe0ff */
[----:B------:R-:W-:-:S02]  /*8ce0*/  ISETP.GE.AND P2, PT, R0, c[0x0][0x3c8], PT ;  /* 0x0000f20000007a0c */ /* 0x000fc40003f46270 */
[----:B------:R-:W-:-:S05]  /*8cf0*/  ISETP.GE.AND P4, PT, R4, c[0x0][0x3c8], PT ;  /* 0x0000f20004007a0c */ /* 0x000fca0003f86270 */
[----:B------:R-:W-:Y:S02]  /*8d00*/  @!P1 LEA.HI R6, R6, R6, RZ, 0x1 ;  /* 0x0000000606069211 */ /* 0x000fe400078f08ff */
[----:B------:R-:W-:Y:S02]  /*8d10*/  @!P0 LEA.HI R5, R5, R5, RZ, 0x1 ;  /* 0x0000000505058211 */ /* 0x000fe400078f08ff */
[----:B------:R-:W-:Y:S02]  /*8d20*/  @!P1 LOP3.LUT R6, R6, 0xfffffffe, RZ, 0xc0, !PT ;  /* 0xfffffffe06069812 */ /* 0x000fe400078ec0ff */
[----:B------:R-:W-:Y:S01]  /*8d30*/  @!P0 LOP3.LUT R5, R5, 0xfffffffe, RZ, 0xc0, !PT ;  /* 0xfffffffe05058812 */ /* 0x000fe200078ec0ff */
[----:B------:R-:W-:Y:S01]  /*8d40*/  @!P2 IMAD.WIDE R8, R0, 0x4, R2 ;  /* 0x000000040008a825 */ /* 0x000fe200078e0202 */
[----:B------:R-:W-:-:S03]  /*8d50*/  @!P4 LEA.HI R10, R4, R4, RZ, 0x1 ;  /* 0x00000004040ac211 */ /* 0x000fc600078f08ff */
[--C-:B------:R-:W-:Y:S01]  /*8d60*/  @!P1 IMAD.WIDE R6, R6, 0x4, R2.reuse ;  /* 0x0000000406069825 */ /* 0x100fe200078e0202 */
[----:B------:R1:W-:Y:S03]  /*8d70*/  @!P2 ST.E.64 [R8.64], R144 ;  /* 0x000000900800a985 */ /* 0x0003e6000c101b06 */
[----:B------:R-:W-:Y:S01]  /*8d80*/  @!P0 IMAD.WIDE R4, R5, 0x4, R2 ;  /* 0x0000000405048825 */ /* 0x000fe200078e0202 */
[----:B------:R2:W-:Y:S04]  /*8d90*/  @!P1 ST.E.64 [R6.64], R152 ;  /* 0x0000009806009985 */ /* 0x0005e8000c101b06 */
[----:B------:R3:W-:Y:S01]  /*8da0*/  @!P0 ST.E.64 [R4.64], R68 ;  /* 0x0000004404008985 */ /* 0x0007e2000c101b06 */
[----:B-1----:R-:W-:-:S02]  /*8db0*/  @!P4 LOP3.LUT R8, R10, 0xfffffffe, RZ, 0xc0, !PT ;  /* 0xfffffffe0a08c812 */ /* 0x002fc400078ec0ff */
[----:B------:R-:W-:-:S03]  /*8dc0*/  IADD3 R9, R0, 0x20, RZ ;  /* 0x0000002000097810 */ /* 0x000fc60007ffe0ff */
[----:B--2---:R-:W-:Y:S01]  /*8dd0*/  @!P4 IMAD.WIDE R6, R8, 0x4, R2 ;  /* 0x000000040806c825 */ /* 0x004fe200078e0202 */
[----:B------:R-:W-:Y:S02]  /*8de0*/  ISETP.GE.AND P3, PT, R9, c[0x0][0x3c8], PT ;  /* 0x0000f20009007a0c */ /* 0x000fe40003f66270 */
[C---:B---3--:R-:W-:Y:S02]  /*8df0*/  IADD3 R5, R0.reuse, 0x28, RZ ;  /* 0x0000002800057810 */ /* 0x048fe40007ffe0ff */
[C---:B------:R-:W-:Y:S01]  /*8e00*/  IADD3 R4, R0.reuse, 0x30, RZ ;  /* 0x0000003000047810 */ /* 0x040fe20007ffe0ff */
[----:B------:R1:W-:Y:S01]  /*8e10*/  @!P4 ST.E.64 [R6.64], R80 ;  /* 0x000000500600c985 */ /* 0x0003e2000c101b06 */
[----:B------:R-:W-:Y:S02]  /*8e20*/  IADD3 R8, R0, 0x38, RZ ;  /* 0x0000003800087810 */ /* 0x000fe40007ffe0ff */
[----:B------:R-:W-:Y:S02]  /*8e30*/  ISETP.GE.AND P2, PT, R5, c[0x0][0x3c8], PT ;  /* 0x0000f20005007a0c */ /* 0x000fe40003f46270 */
[----:B------:R-:W-:-:S02]  /*8e40*/  ISETP.GE.AND P1, PT, R4, c[0x0][0x3c8], PT ;  /* 0x0000f20004007a0c */ /* 0x000fc40003f26270 */
[----:B------:R-:W-:Y:S02]  /*8e50*/  ISETP.GE.AND P0, PT, R8, c[0x0][0x3c8], PT ;  /* 0x0000f20008007a0c */ /* 0x000fe40003f06270 */
[----:B------:R-:W-:-:S09]  /*8e60*/  @!P3 LEA.HI R9, R9, R9, RZ, 0x1 ;  /* 0x000000090909b211 */ /* 0x000fd200078f08ff */
[----:B------:R-:W-:Y:S02]  /*8e70*/  @!P1 LEA.HI R4, R4, R4, RZ, 0x1 ;  /* 0x0000000404049211 */ /* 0x000fe400078f08ff */
[----:B------:R-:W-:-:S04]  /*8e80*/  @!P0 LEA.HI R8, R8, R8, RZ, 0x1 ;  /* 0x0000000808088211 */ /* 0x000fc800078f08ff */
[----:B------:R-:W-:Y:S02]  /*8e90*/  @!P0 LOP3.LUT R10, R8, 0xfffffffe, RZ, 0xc0, !PT ;  /* 0xfffffffe080a8812 */ /* 0x000fe400078ec0ff */
[----:B-1----:R-:W-:Y:S02]  /*8ea0*/  @!P2 LEA.HI R6, R5, R5, RZ, 0x1 ;  /* 0x000000050506a211 */ /* 0x002fe400078f08ff */
[----:B------:R-:W-:Y:S02]  /*8eb0*/  @!P3 LOP3.LUT R5, R9, 0xfffffffe, RZ, 0xc0, !PT ;  /* 0xfffffffe0905b812 */ /* 0x000fe400078ec0ff */
[----:B------:R-:W-:Y:S02]  /*8ec0*/  @!P2 LOP3.LUT R9, R6, 0xfffffffe, RZ, 0xc0, !PT ;  /* 0xfffffffe0609a812 */ /* 0x000fe400078ec0ff */
[----:B------:R-:W-:Y:S01]  /*8ed0*/  @!P1 LOP3.LUT R6, R4, 0xfffffffe, RZ, 0xc0, !PT ;  /* 0xfffffffe04069812 */ /* 0x000fe200078ec0ff */
[----:B------:R-:W-:-:S04]  /*8ee0*/  @!P3 IMAD.WIDE R4, R5, 0x4, R2 ;  /* 0x000000040504b825 */ /* 0x000fc800078e0202 */
[--C-:B------:R-:W-:Y:S01]  /*8ef0*/  @!P2 IMAD.WIDE R8, R9, 0x4, R2.reuse ;  /* 0x000000040908a825 */ /* 0x100fe200078e0202 */
[----:B------:R1:W-:Y:S03]  /*8f00*/  @!P3 ST.E.64 [R4.64], R84 ;  /* 0x000000540400b985 */ /* 0x0003e6000c101b06 */
[--C-:B------:R-:W-:Y:S01]  /*8f10*/  @!P1 IMAD.WIDE R6, R6, 0x4, R2.reuse ;  /* 0x0000000406069825 */ /* 0x100fe200078e0202 */
[----:B------:R2:W-:Y:S04]  /*8f20*/  @!P2 ST.E.64 [R8.64], R96 ;  /* 0x000000600800a985 */ /* 0x0005e8000c101b06 */
[----:B------:R3:W-:Y:S01]  /*8f30*/  @!P1 ST.E.64 [R6.64], R156 ;  /* 0x0000009c06009985 */ /* 0x0007e2000c101b06 */
[----:B-1----:R-:W-:Y:S01]  /*8f40*/  @!P0 IMAD.WIDE R4, R10, 0x4, R2 ;  /* 0x000000040a048825 */ /* 0x002fe200078e0202 */
[----:B--2---:R-:W-:-:S04]  /*8f50*/  IADD3 R8, R0, 0x40, RZ ;  /* 0x0000004000087810 */ /* 0x004fc80007ffe0ff */
[----:B------:R1:W-:Y:S01]  /*8f60*/  @!P0 ST.E.64 [R4.64], R104 ;  /* 0x0000006804008985 */ /* 0x0003e2000c101b06 */
[----:B---3--:R-:W-:Y:S02]  /*8f70*/  IADD3 R6, R0, 0x48, RZ ;  /* 0x0000004800067810 */ /* 0x008fe40007ffe0ff */
[----:B------:R-:W-:Y:S02]  /*8f80*/  ISETP.GE.AND P3, PT, R8, c[0x0][0x3c8], PT ;  /* 0x0000f20008007a0c */ /* 0x000fe40003f66270 */
[----:B------:R-:W-:-:S11]  /*8f90*/  ISETP.GE.AND P2, PT, R6, c[0x0][0x3c8], PT ;  /* 0x0000f20006007a0c */ /* 0x000fd60003f46270 */
[----:B------:R-:W-:Y:S02]  /*8fa0*/  @!P3 LEA.HI R8, R8, R8, RZ, 0x1 ;  /* 0x000000080808b211 */ /* 0x000fe400078f08ff */
[----:B------:R-:W-:-:S04]  /*8fb0*/  @!P2 LEA.HI R7, R6, R6, RZ, 0x1 ;  /* 0x000000060607a211 */ /* 0x000fc800078f08ff */
[----:B------:R-:W-:Y:S02]  /*8fc0*/  @!P2 LOP3.LUT R7, R7, 0xfffffffe, RZ, 0xc0, !PT ;  /* 0xfffffffe0707a812 */ /* 0x000fe400078ec0ff */
[C---:B-1----:R-:W-:Y:S02]  /*8fd0*/  IADD3 R5, R0.reuse, 0x50, RZ ;  /* 0x0000005000057810 */ /* 0x042fe40007ffe0ff */
[----:B------:R-:W-:Y:S02]  /*8fe0*/  IADD3 R4, R0, 0x58, RZ ;  /* 0x0000005800047810 */ /* 0x000fe40007ffe0ff */
[----:B------:R-:W-:Y:S02]  /*8ff0*/  ISETP.GE.AND P1, PT, R5, c[0x0][0x3c8], PT ;  /* 0x0000f20005007a0c */ /* 0x000fe40003f26270 */
[----:B------:R-:W-:-:S11]  /*9000*/  ISETP.GE.AND P0, PT, R4, c[0x0][0x3c8], PT ;  /* 0x0000f20004007a0c */ /* 0x000fd60003f06270 */
[----:B------:R-:W-:Y:S02]  /*9010*/  @!P1 LEA.HI R6, R5, R5, RZ, 0x1 ;  /* 0x0000000505069211 */ /* 0x000fe400078f08ff */
[----:B------:R-:W-:Y:S02]  /*9020*/  @!P0 LEA.HI R4, R4, R4, RZ, 0x1 ;  /* 0x0000000404048211 */ /* 0x000fe400078f08ff */
[----:B------:R-:W-:Y:S02]  /*9030*/  @!P3 LOP3.LUT R5, R8, 0xfffffffe, RZ, 0xc0, !PT ;  /* 0xfffffffe0805b812 */ /* 0x000fe400078ec0ff */
[----:B------:R-:W-:Y:S01]  /*9040*/  @!P1 LOP3.LUT R10, R6, 0xfffffffe, RZ, 0xc0, !PT ;  /* 0xfffffffe060a9812 */ /* 0x000fe200078ec0ff */
[----:B------:R-:W-:Y:S01]  /*9050*/  @!P2 IMAD.WIDE R6, R7, 0x4, R2 ;  /* 0x000000040706a825 */ /* 0x000fe200078e0202 */
[----:B------:R-:W-:-:S03]  /*9060*/  @!P0 LOP3.LUT R11, R4, 0xfffffffe, RZ, 0xc0, !PT ;  /* 0xfffffffe040b8812 */ /* 0x000fc600078ec0ff */
[----:B------:R-:W-:-:S04]  /*9070*/  @!P3 IMAD.WIDE R8, R5, 0x4, R2 ;  /* 0x000000040508b825 */ /* 0x000fc800078e0202 */
[--C-:B------:R-:W-:Y:S01]  /*9080*/  @!P1 IMAD.WIDE R4, R10, 0x4, R2.reuse ;  /* 0x000000040a049825 */ /* 0x100fe200078e0202 */
[----:B------:R1:W-:Y:S03]  /*9090*/  @!P3 ST.E.64 [R8.64], R108 ;  /* 0x0000006c0800b985 */ /* 0x0003e6000c101b06 */
[----:B------:R-:W-:Y:S01]  /*90a0*/  @!P0 IMAD.WIDE R2, R11, 0x4, R2 ;  /* 0x000000040b028825 */ /* 0x000fe200078e0202 */
[----:B------:R1:W-:Y:S04]  /*90b0*/  @!P2 ST.E.64 [R6.64], R120 ;  /* 0x000000780600a985 */ /* 0x0003e8000c101b06 */
[----:B------:R1:W-:Y:S04]  /*90c0*/  @!P1 ST.E.64 [R4.64], R164 ;  /* 0x000000a404009985 */ /* 0x0003e8000c101b06 */
[----:B------:R1:W-:Y:S02]  /*90d0*/  @!P0 ST.E.64 [R2.64], R168 ;  /* 0x000000a802008985 */ /* 0x0003e4000c101b06 */
.L_x_14:
[----:B-1----:R-:W-:Y:S05]  /*90e0*/  BSYNC B0 ;  /* 0x0000000000007941 */ /* 0x002fea0003800000 */
.L_x_13:
[----:B------:R1:W3:Y:S01]  /*90f0*/  SHFL.IDX PT, R3, R22, 0x1, 0x1c1f ;  /* 0x003c1f0016037f89 */ /* 0x0002e200000e0000 */
[----:B------:R-:W-:Y:S03]  /*9100*/  BSSY B0, `(.L_x_15) ;  /* 0x0000048000007945 */ /* 0x000fe60003800000 */
[----:B------:R1:W4:Y:S01]  /*9110*/  SHFL.IDX PT, R2, R23, 0x1, 0x1c1f ;  /* 0x003c1f0017027f89 */ /* 0x00032200000e0000 */
[----:B------:R-:W-:Y:S05]  /*9120*/  @P5 BRA `(.L_x_16) ;  /* 0x0000045000005947 */ /* 0x000fea0003800000 */
[C---:B------:R-:W-:Y:S02]  /*9130*/  IADD3 R4, R0.reuse, 0x8, RZ ;  /* 0x0000000800047810 */ /* 0x040fe40007ffe0ff */
[----:B------:R-:W-:-:S02]  /*9140*/  ISETP.GE.AND P1, PT, R0, c[0x0][0x3c8], PT ;  /* 0x0000f20000007a0c */ /* 0x000fc40003f26270 */
[----:B------:R-:W-:Y:S02]  /*9150*/  ISETP.GE.AND P0, PT, R4, c[0x0][0x3c8], PT ;  /* 0x0000f20004007a0c */ /* 0x000fe40003f06270 */
[C---:B--2---:R-:W-:Y:S02]  /*9160*/  IADD3 R8, R0.reuse, 0x10, RZ ;  /* 0x0000001000087810 */ /* 0x044fe40007ffe0ff */
[C---:B------:R-:W-:Y:S02]  /*9170*/  IADD3 R9, R0.reuse, 0x18, RZ ;  /* 0x0000001800097810 */ /* 0x040fe40007ffe0ff */
[C---:B------:R-:W-:Y:S02]  /*9180*/  IADD3 R10, R0.reuse, 0x20, RZ ;  /* 0x00000020000a7810 */ /* 0x040fe40007ffe0ff */
[----:B------:R-:W-:Y:S02]  /*9190*/  IADD3 R11, R0, 0x28, RZ ;  /* 0x00000028000b7810 */ /* 0x000fe40007ffe0ff */
[----:B------:R-:W-:Y:S01]  /*91a0*/  ISETP.GE.AND P4, PT, R8, c[0x0][0x3c8], PT ;  /* 0x0000f20008007a0c */ /* 0x000fe20003f86270 */
[C---:B---34-:R-:W-:Y:S01]  /*91b0*/  @!P1 IMAD.WIDE R6, R0.reuse, 0x4, R2 ;  /* 0x0000000400069825 */ /* 0x058fe200078e0202 */
[----:B------:R-:W-:-:S02]  /*91c0*/  IADD3 R12, R0, 0x30, RZ ;  /* 0x00000030000c7810 */ /* 0x000fc40007ffe0ff */
[----:B------:R-:W-:Y:S02]  /*91d0*/  @!P0 LEA.HI R4, R4, R4, RZ, 0x1 ;  /* 0x0000000404048211 */ /* 0x000fe400078f08ff */
[----:B------:R-:W-:Y:S01]  /*91e0*/  ISETP.GE.AND P3, PT, R9, c[0x0][0x3c8], PT ;  /* 0x0000f20009007a0c */ /* 0x000fe20003f66270 */
[----:B------:R2:W-:Y:S01]  /*91f0*/  @!P1 ST.E.64 [R6.64], R146 ;  /* 0x0000009206009985 */ /* 0x0005e2000c101b06 */
[----:B------:R-:W-:Y:S02]  /*9200*/  @!P0 LOP3.LUT R4, R4, 0xfffffffe, RZ, 0xc0, !PT ;  /* 0xfffffffe04048812 */ /* 0x000fe400078ec0ff */
[----:B------:R-:W-:Y:S02]  /*9210*/  ISETP.GE.AND P2, PT, R10, c[0x0][0x3c8], PT ;  /* 0x0000f2000a007a0c */ /* 0x000fe40003f46270 */
[----:B------:R-:W-:Y:S01]  /*9220*/  ISETP.GE.AND P1, PT, R11, c[0x0][0x3c8], PT ;  /* 0x0000f2000b007a0c */ /* 0x000fe20003f26270 */
[----:B------:R-:W-:-:S05]  /*9230*/  @!P0 IMAD.WIDE R4, R4, 0x4, R2 ;  /* 0x0000000404048825 */ /* 0x000fca00078e0202 */
[----:B------:R3:W-:Y:S01]  /*9240*/  @!P0 ST.E.64 [R4.64], R154 ;  /* 0x0000009a04008985 */ /* 0x0007e2000c101b06 */
[----:B------:R-:W-:-:S13]  /*9250*/  ISETP.GE.AND P0, PT, R12, c[0x0][0x3c8], PT ;  /* 0x0000f2000c007a0c */ /* 0x000fda0003f06270 */
[----:B------:R-:W-:Y:S02]  /*9260*/  @!P0 LEA.HI R12, R12, R12, RZ, 0x1 ;  /* 0x0000000c0c0c8211 */ /* 0x000fe400078f08ff */
[----:B--2---:R-:W-:Y:S02]  /*9270*/  @!P3 LEA.HI R6, R9, R9, RZ, 0x1 ;  /* 0x000000090906b211 */ /* 0x004fe400078f08ff */
[----:B------:R-:W-:Y:S02]  /*9280*/  @!P1 LEA.HI R7, R11, R11, RZ, 0x1 ;  /* 0x0000000b0b079211 */ /* 0x000fe400078f08ff */
[----:B------:R-:W-:Y:S02]  /*9290*/  @!P3 LOP3.LUT R6, R6, 0xfffffffe, RZ, 0xc0, !PT ;  /* 0xfffffffe0606b812 */ /* 0x000fe400078ec0ff */
[----:B------:R-:W-:Y:S02]  /*92a0*/  @!P1 LOP3.LUT R7, R7, 0xfffffffe, RZ, 0xc0, !PT ;  /* 0xfffffffe07079812 */ /* 0x000fe400078ec0ff */
[----:B------:R-:W-:-:S02]  /*92b0*/  @!P0 LOP3.LUT R12, R12, 0xfffffffe, RZ, 0xc0, !PT ;  /* 0xfffffffe0c0c8812 */ /* 0x000fc400078ec0ff */
[----:B---3--:R-:W-:Y:S01]  /*92c0*/  @!P4 LEA.HI R4, R8, R8, RZ, 0x1 ;  /* 0x000000080804c211 */ /* 0x008fe200078f08ff */
[--C-:B------:R-:W-:Y:S01]  /*92d0*/  @!P3 IMAD.WIDE R8, R6, 0x4, R2.reuse ;  /* 0x000000040608b825 */ /* 0x100fe200078e0202 */
[----:B------:R-:W-:Y:S02]  /*92e0*/  @!P2 LEA.HI R5, R10, R10, RZ, 0x1 ;  /* 0x0000000a0a05a211 */ /* 0x000fe400078f08ff */
[----:B------:R-:W-:Y:S01]  /*92f0*/  @!P4 LOP3.LUT R4, R4, 0xfffffffe, RZ, 0xc0, !PT ;  /* 0xfffffffe0404c812 */ /* 0x000fe200078ec0ff */
[----:B------:R-:W-:Y:S01]  /*9300*/  @!P1 IMAD.WIDE R6, R7, 0x4, R2 ;  /* 0x0000000407069825 */ /* 0x000fe200078e0202 */
[----:B------:R-:W-:-:S03]  /*9310*/  @!P2 LOP3.LUT R10, R5, 0xfffffffe, RZ, 0xc0, !PT ;  /* 0xfffffffe050aa812 */ /* 0x000fc600078ec0ff */
[----:B------:R-:W-:-:S04]  /*9320*/  @!P4 IMAD.WIDE R4, R4, 0x4, R2 ;  /* 0x000000040404c825 */ /* 0x000fc800078e0202 */
[--C-:B------:R-:W-:Y:S01]  /*9330*/  @!P2 IMAD.WIDE R10, R10, 0x4, R2.reuse ;  /* 0x000000040a0aa825 */ /* 0x100fe200078e0202 */
[----:B------:R2:W-:Y:S04]  /*9340*/  @!P4 ST.E.64 [R4.64], R70 ;  /* 0x000000460400c985 */ /* 0x0005e8000c101b06 */
[----:B------:R3:W-:Y:S04]  /*9350*/  @!P3 ST.E.64 [R8.64], R82 ;  /* 0x000000520800b985 */ /* 0x0007e8000c101b06 */
[----:B------:R-:W-:Y:S04]  /*9360*/  @!P2 ST.E.64 [R10.64], R86 ;  /* 0x000000560a00a985 */ /* 0x000fe8000c101b06 */
[----:B------:R4:W-:Y:S01]  /*9370*/  @!P1 ST.E.64 [R6.64], R98 ;  /* 0x0000006206009985 */ /* 0x0009e2000c101b06 */
[----:B--2---:R-:W-:Y:S01]  /*9380*/  @!P0 IMAD.WIDE R4, R12, 0x4, R2 ;  /* 0x000000040c048825 */ /* 0x004fe200078e0202 */
[----:B---3--:R-:W-:-:S04]  /*9390*/  IADD3 R8, R0, 0x38, RZ ;  /* 0x0000003800087810 */ /* 0x008fc80007ffe0ff */
[----:B------:R2:W-:Y:S01]  /*93a0*/  @!P0 ST.E.64 [R4.64], R158 ;  /* 0x0000009e04008985 */ /* 0x0005e2000c101b06 */
[----:B------:R-:W-:Y:S02]  /*93b0*/  ISETP.GE.AND P4, PT, R8, c[0x0][0x3c8], PT ;  /* 0x0000f20008007a0c */ /* 0x000fe40003f86270 */
[C---:B----4-:R-:W-:Y:S02]  /*93c0*/  IADD3 R7, R0.reuse, 0x40, RZ ;  /* 0x0000004000077810 */ /* 0x050fe40007ffe0ff */
[----:B------:R-:W-:Y:S02]  /*93d0*/  IADD3 R6, R0, 0x48, RZ ;  /* 0x0000004800067810 */ /* 0x000fe40007ffe0ff */
[----:B------:R-:W-:Y:S02]  /*93e0*/  ISETP.GE.AND P3, PT, R7, c[0x0][0x3c8], PT ;  /* 0x0000f20007007a0c */ /* 0x000fe40003f66270 */
[----:B------:R-:W-:-:S05]  /*93f0*/  ISETP.GE.AND P2, PT, R6, c[0x0][0x3c8], PT ;  /* 0x0000f20006007a0c */ /* 0x000fca0003f46270 */
[----:B------:R-:W-:-:S06]  /*9400*/  @!P4 LEA.HI R9, R8, R8, RZ, 0x1 ;  /* 0x000000080809c211 */ /* 0x000fcc00078f08ff */
[----:B------:R-:W-:Y:S02]  /*9410*/  @!P3 LEA.HI R8, R7, R7, RZ, 0x1 ;  /* 0x000000070708b211 */ /* 0x000fe400078f08ff */
[----:B------:R-:W-:Y:S02]  /*9420*/  @!P2 LEA.HI R7, R6, R6, RZ, 0x1 ;  /* 0x000000060607a211 */ /* 0x000fe400078f08ff */
[----:B------:R-:W-:Y:S02]  /*9430*/  @!P3 LOP3.LUT R8, R8, 0xfffffffe, RZ, 0xc0, !PT ;  /* 0xfffffffe0808b812 */ /* 0x000fe400078ec0ff */
[C---:B--2---:R-:W-:Y:S02]  /*9440*/  IADD3 R5, R0.reuse, 0x50, RZ ;  /* 0x0000005000057810 */ /* 0x044fe40007ffe0ff */
[----:B------:R-:W-:Y:S02]  /*9450*/  IADD3 R4, R0, 0x58, RZ ;  /* 0x0000005800047810 */ /* 0x000fe40007ffe0ff */
[----:B------:R-:W-:-:S02]  /*9460*/  ISETP.GE.AND P1, PT, R5, c[0x0][0x3c8], PT ;  /* 0x0000f20005007a0c */ /* 0x000fc40003f26270 */
[----:B------:R-:W-:Y:S02]  /*9470*/  ISETP.GE.AND P0, PT, R4, c[0x0][0x3c8], PT ;  /* 0x0000f20004007a0c */ /* 0x000fe40003f06270 */
[----:B------:R-:W-:-:S09]  /*9480*/  @!P2 LOP3.LUT R7, R7, 0xfffffffe, RZ, 0xc0, !PT ;  /* 0xfffffffe0707a812 */ /* 0x000fd200078ec0ff */
[----:B------:R-:W-:Y:S02]  /*9490*/  @!P1 LEA.HI R6, R5, R5, RZ, 0x1 ;  /* 0x0000000505069211 */ /* 0x000fe400078f08ff */
[----:B------:R-:W-:Y:S02]  /*94a0*/  @!P0 LEA.HI R4, R4, R4, RZ, 0x1 ;  /* 0x0000000404048211 */ /* 0x000fe400078f08ff */
[----:B------:R-:W-:Y:S01]  /*94b0*/  @!P4 LOP3.LUT R5, R9, 0xfffffffe, RZ, 0xc0, !PT ;  /* 0xfffffffe0905c812 */ /* 0x000fe200078ec0ff */
[--C-:B------:R-:W-:Y:S01]  /*94c0*/  @!P3 IMAD.WIDE R8, R8, 0x4, R2.reuse ;  /* 0x000000040808b825 */ /* 0x100fe200078e0202 */
[----:B------:R-:W-:Y:S02]  /*94d0*/  @!P1 LOP3.LUT R12, R6, 0xfffffffe, RZ, 0xc0, !PT ;  /* 0xfffffffe060c9812 */ /* 0x000fe400078ec0ff */
[----:B------:R-:W-:Y:S01]  /*94e0*/  @!P0 LOP3.LUT R13, R4, 0xfffffffe, RZ, 0xc0, !PT ;  /* 0xfffffffe040d8812 */ /* 0x000fe200078ec0ff */
[----:B------:R-:W-:-:S04]  /*94f0*/  @!P4 IMAD.WIDE R10, R5, 0x4, R2 ;  /* 0x00000004050ac825 */ /* 0x000fc800078e0202 */
[--C-:B------:R-:W-:Y:S01]  /*9500*/  @!P2 IMAD.WIDE R6, R7, 0x4, R2.reuse ;  /* 0x000000040706a825 */ /* 0x100fe200078e0202 */
[----:B------:R2:W-:Y:S03]  /*9510*/  @!P4 ST.E.64 [R10.64], R106 ;  /* 0x0000006a0a00c985 */ /* 0x0005e6000c101b06 */
[--C-:B------:R-:W-:Y:S01]  /*9520*/  @!P1 IMAD.WIDE R4, R12, 0x4, R2.reuse ;  /* 0x000000040c049825 */ /* 0x100fe200078e0202 */
[----:B------:R2:W-:Y:S03]  /*9530*/  @!P3 ST.E.64 [R8.64], R110 ;  /* 0x0000006e0800b985 */ /* 0x0005e6000c101b06 */
[----:B------:R-:W-:Y:S01]  /*9540*/  @!P0 IMAD.WIDE R2, R13, 0x4, R2 ;  /* 0x000000040d028825 */ /* 0x000fe200078e0202 */
[----:B------:R2:W-:Y:S04]  /*9550*/  @!P2 ST.E.64 [R6.64], R122 ;  /* 0x0000007a0600a985 */ /* 0x0005e8000c101b06 */
[----:B------:R2:W-:Y:S04]  /*9560*/  @!P1 ST.E.64 [R4.64], R166 ;  /* 0x000000a604009985 */ /* 0x0005e8000c101b06 */
[----:B------:R2:W-:Y:S02]  /*9570*/  @!P0 ST.E.64 [R2.64], R170 ;  /* 0x000000aa02008985 */ /* 0x0005e4000c101b06 */
.L_x_16:
[----:B------:R-:W-:Y:S05]  /*9580*/  BSYNC B0 ;  /* 0x0000000000007941 */ /* 0x000fea0003800000 */
.L_x_15:
[----:B--23--:R2:W3:Y:S01]  /*9590*/  SHFL.IDX PT, R3, R22, 0x2, 0x1c1f ;  /* 0x005c1f0016037f89 */ /* 0x00c4e200000e0000 */
[----:B------:R-:W-:Y:S03]  /*95a0*/  BSSY B0, `(.L_x_17) ;  /* 0x0000048000007945 */ /* 0x000fe60003800000 */
[----:B----4-:R2:W4:Y:S01]  /*95b0*/  SHFL.IDX PT, R2, R23, 0x2, 0x1c1f ;  /* 0x005c1f0017027f89 */ /* 0x01052200000e0000 */
[----:B------:R-:W-:Y:S05]  /*95c0*/  @P6 BRA `(.L_x_18) ;  /* 0x0000045000006947 */ /* 0x000fea0003800000 */
[C---:B------:R-:W-:Y:S02]  /*95d0*/  IADD3 R6, R0.reuse, 0x8, RZ ;  /* 0x0000000800067810 */ /* 0x040fe40007ffe0ff */
[----:B------:R-:W-:-:S02]  /*95e0*/  IADD3 R5, R0, 0x10, RZ ;  /* 0x0000001000057810 */ /* 0x000fc40007ffe0ff */
[C---:B------:R-:W-:Y:S02]  /*95f0*/  IADD3 R4, R0.reuse, 0x18, RZ ;  /* 0x0000001800047810 */ /* 0x040fe40007ffe0ff */
[C---:B------:R-:W-:Y:S02]  /*9600*/  ISETP.GE.AND P5, PT, R0.reuse, c[0x0][0x3c8], PT ;  /* 0x0000f20000007a0c */ /* 0x040fe40003fa6270 */
[----:B------:R-:W-:Y:S02]  /*9610*/  IADD3 R7, R0, 0x20, RZ ;  /* 0x0000002000077810 */ /* 0x000fe40007ffe0ff */
[----:B------:R-:W-:Y:S02]  /*9620*/  ISETP.GE.AND P4, PT, R6, c[0x0][0x3c8], PT ;  /* 0x0000f20006007a0c */ /* 0x000fe40003f86270 */
[----:B------:R-:W-:Y:S02]  /*9630*/  IADD3 R10, R0, 0x28, RZ ;  /* 0x00000028000a7810 */ /* 0x000fe40007ffe0ff */
[----:B------:R-:W-:-:S02]  /*9640*/  ISETP.GE.AND P3, PT, R5, c[0x0][0x3c8], PT ;  /* 0x0000f20005007a0c */ /* 0x000fc40003f66270 */
[----:B------:R-:W-:Y:S02]  /*9650*/  ISETP.GE.AND P2, PT, R4, c[0x0][0x3c8], PT ;  /* 0x0000f20004007a0c */ /* 0x000fe40003f46270 */
[----:B------:R-:W-:Y:S01]  /*9660*/  ISETP.GE.AND P1, PT, R7, c[0x0][0x3c8], PT ;  /* 0x0000f20007007a0c */ /* 0x000fe20003f26270 */
[----:B---34-:R-:W-:Y:S01]  /*9670*/  @!P5 IMAD.WIDE R8, R0, 0x4, R2 ;  /* 0x000000040008d825 */ /* 0x018fe200078e0202 */
[----:B------:R-:W-:-:S03]  /*9680*/  ISETP.GE.AND P0, PT, R10, c[0x0][0x3c8], PT ;  /* 0x0000f2000a007a0c */ /* 0x000fc60003f06270 */
[----:B------:R-:W-:Y:S01]  /*9690*/  @!P4 LEA.HI R6, R6, R6, RZ, 0x1 ;  /* 0x000000060606c211 */ /* 0x000fe200078f08ff */
[----:B------:R3:W-:Y:S03]  /*96a0*/  @!P5 ST.E.64 [R8.64], R140 ;  /* 0x0000008c0800d985 */ /* 0x0007e6000c101b06 */
[----:B------:R-:W-:Y:S02]  /*96b0*/  @!P3 LEA.HI R5, R5, R5, RZ, 0x1 ;  /* 0x000000050505b211 */ /* 0x000fe400078f08ff */
[----:B------:R-:W-:Y:S02]  /*96c0*/  @!P2 LEA.HI R4, R4, R4, RZ, 0x1 ;  /* 0x000000040404a211 */ /* 0x000fe400078f08ff */
[----:B------:R-:W-:Y:S02]  /*96d0*/  @!P4 LOP3.LUT R6, R6, 0xfffffffe, RZ, 0xc0, !PT ;  /* 0xfffffffe0606c812 */ /* 0x000fe400078ec0ff */
[----:B------:R-:W-:-:S02]  /*96e0*/  @!P1 LEA.HI R7, R7, R7, RZ, 0x1 ;  /* 0x0000000707079211 */ /* 0x000fc400078f08ff */
[----:B------:R-:W-:Y:S02]  /*96f0*/  @!P0 LEA.HI R10, R10, R10, RZ, 0x1 ;  /* 0x0000000a0a0a8211 */ /* 0x000fe400078f08ff */
[----:B------:R-:W-:Y:S02]  /*9700*/  @!P2 LOP3.LUT R11, R4, 0xfffffffe, RZ, 0xc0, !PT ;  /* 0xfffffffe040ba812 */ /* 0x000fe400078ec0ff */
[----:B------:R-:W-:Y:S02]  /*9710*/  @!P1 LOP3.LUT R7, R7, 0xfffffffe, RZ, 0xc0, !PT ;  /* 0xfffffffe07079812 */ /* 0x000fe400078ec0ff */
[----:B------:R-:W-:Y:S01]  /*9720*/  @!P0 LOP3.LUT R12, R10, 0xfffffffe, RZ, 0xc0, !PT ;  /* 0xfffffffe0a0c8812 */ /* 0x000fe200078ec0ff */
[----:B------:R-:W-:Y:S01]  /*9730*/  @!P2 IMAD.WIDE R10, R11, 0x4, R2 ;  /* 0x000000040b0aa825 */ /* 0x000fe200078e0202 */
[----:B---3--:R-:W-:-:S03]  /*9740*/  @!P3 LOP3.LUT R8, R5, 0xfffffffe, RZ, 0xc0, !PT ;  /* 0xfffffffe0508b812 */ /* 0x008fc600078ec0ff */
[----:B------:R-:W-:-:S04]  /*9750*/  @!P4 IMAD.WIDE R4, R6, 0x4, R2 ;  /* 0x000000040604c825 */ /* 0x000fc800078e0202 */
[--C-:B------:R-:W-:Y:S01]  /*9760*/  @!P3 IMAD.WIDE R8, R8, 0x4, R2.reuse ;  /* 0x000000040808b825 */ /* 0x100fe200078e0202 */
[----:B------:R3:W-:Y:S03]  /*9770*/  @!P4 ST.E.64 [R4.64], R148 ;  /* 0x000000940400c985 */ /* 0x0007e6000c101b06 */
[--C-:B------:R-:W-:Y:S01]  /*9780*/  @!P1 IMAD.WIDE R6, R7, 0x4, R2.reuse ;  /* 0x0000000407069825 */ /* 0x100fe200078e0202 */
[----:B------:R4:W-:Y:S04]  /*9790*/  @!P3 ST.E.64 [R8.64], R72 ;  /* 0x000000480800b985 */ /* 0x0009e8000c101b06 */
[----:B------:R-:W-:Y:S04]  /*97a0*/  @!P2 ST.E.64 [R10.64], R76 ;  /* 0x0000004c0a00a985 */ /* 0x000fe8000c101b06 */
[----:B------:R5:W-:Y:S01]  /*97b0*/  @!P1 ST.E.64 [R6.64], R88 ;  /* 0x0000005806009985 */ /* 0x000be2000c101b06 */
[----:B---3--:R-:W-:Y:S01]  /*97c0*/  @!P0 IMAD.WIDE R4, R12, 0x4, R2 ;  /* 0x000000040c048825 */ /* 0x008fe200078e0202 */
[----:B----4-:R-:W-:-:S04]  /*97d0*/  IADD3 R9, R0, 0x30, RZ ;  /* 0x0000003000097810 */ /* 0x010fc80007ffe0ff */
[----:B------:R3:W-:Y:S01]  /*97e0*/  @!P0 ST.E.64 [R4.64], R92 ;  /* 0x0000005c04008985 */ /* 0x0007e2000c101b06 */
[----:B------:R-:W-:Y:S02]  /*97f0*/  IADD3 R8, R0, 0x38, RZ ;  /* 0x0000003800087810 */ /* 0x000fe40007ffe0ff */
[----:B------:R-:W-:Y:S02]  /*9800*/  ISETP.GE.AND P5, PT, R9, c[0x0][0x3c8], PT ;  /* 0x0000f20009007a0c */ /* 0x000fe40003fa6270 */
[----:B------:R-:W-:Y:S02]  /*9810*/  ISETP.GE.AND P4, PT, R8, c[0x0][0x3c8], PT ;  /* 0x0000f20008007a0c */ /* 0x000fe40003f86270 */
[C---:B-----5:R-:W-:Y:S02]  /*9820*/  IADD3 R7, R0.reuse, 0x40, RZ ;  /* 0x0000004000077810 */ /* 0x060fe40007ffe0ff */
[----:B------:R-:W-:Y:S02]  /*9830*/  IADD3 R6, R0, 0x48, RZ ;  /* 0x0000004800067810 */ /* 0x000fe40007ffe0ff */
[----:B------:R-:W-:-:S02]  /*9840*/  ISETP.GE.AND P3, PT, R7, c[0x0][0x3c8], PT ;  /* 0x0000f20007007a0c */ /* 0x000fc40003f66270 */
[----:B------:R-:W-:-:S03]  /*9850*/  ISETP.GE.AND P2, PT, R6, c[0x0][0x3c8], PT ;  /* 0x0000f20006007a0c */ /* 0x000fc60003f46270 */
[----:B------:R-:W-:Y:S02]  /*9860*/  @!P5 LEA.HI R9, R9, R9, RZ, 0x1 ;  /* 0x000000090909d211 */ /* 0x000fe400078f08ff */
[----:B------:R-:W-:-:S04]  /*9870*/  @!P4 LEA.HI R10, R8, R8, RZ, 0x1 ;  /* 0x00000008080ac211 */ /* 0x000fc800078f08ff */
[----:B------:R-:W-:Y:S02]  /*9880*/  @!P4 LOP3.LUT R10, R10, 0xfffffffe, RZ, 0xc0, !PT ;  /* 0xfffffffe0a0ac812 */ /* 0x000fe400078ec0ff */
[----:B------:R-:W-:Y:S02]  /*9890*/  @!P3 LEA.HI R8, R7, R7, RZ, 0x1 ;  /* 0x000000070708b211 */ /* 0x000fe400078f08ff */
[----:B------:R-:W-:Y:S01]  /*98a0*/  @!P2 LEA.HI R7, R6, R6, RZ, 0x1 ;  /* 0x000000060607a211 */ /* 0x000fe200078f08ff */
[----:B------:R-:W-:Y:S01]  /*98b0*/  @!P4 IMAD.WIDE R10, R10, 0x4, R2 ;  /* 0x000000040a0ac825 */ /* 0x000fe200078e0202 */
[----:B------:R-:W-:Y:S02]  /*98c0*/  @!P3 LOP3.LUT R8, R8, 0xfffffffe, RZ, 0xc0, !PT ;  /* 0xfffffffe0808b812 */ /* 0x000fe400078ec0ff */
[C---:B---3--:R-:W-:Y:S02]  /*98d0*/  IADD3 R5, R0.reuse, 0x50, RZ ;  /* 0x0000005000057810 */ /* 0x048fe40007ffe0ff */
[----:B------:R-:W-:-:S02]  /*98e0*/  IADD3 R4, R0, 0x58, RZ ;  /* 0x0000005800047810 */ /* 0x000fc40007ffe0ff */
[----:B------:R-:W-:Y:S02]  /*98f0*/  ISETP.GE.AND P1, PT, R5, c[0x0][0x3c8], PT ;  /* 0x0000f20005007a0c */ /* 0x000fe40003f26270 */
[----:B------:R-:W-:Y:S02]  /*9900*/  ISETP.GE.AND P0, PT, R4, c[0x0][0x3c8], PT ;  /* 0x0000f20004007a0c */ /* 0x000fe40003f06270 */
[----:B------:R-:W-:-:S09]  /*9910*/  @!P2 LOP3.LUT R7, R7, 0xfffffffe, RZ, 0xc0, !PT ;  /* 0xfffffffe0707a812 */ /* 0x000fd200078ec0ff */
[----:B------:R-:W-:Y:S02]  /*9920*/  @!P1 LEA.HI R6, R5, R5, RZ, 0x1 ;  /* 0x0000000505069211 */ /* 0x000fe400078f08ff */
[----:B------:R-:W-:Y:S01]  /*9930*/  @!P5 LOP3.LUT R5, R9, 0xfffffffe, RZ, 0xc0, !PT ;  /* 0xfffffffe0905d812 */ /* 0x000fe200078ec0ff */
[--C-:B------:R-:W-:Y:S01]  /*9940*/  @!P3 IMAD.WIDE R8, R8, 0x4, R2.reuse ;  /* 0x000000040808b825 */ /* 0x100fe200078e0202 */
[----:B------:R-:W-:Y:S02]  /*9950*/  @!P0 LEA.HI R4, R4, R4, RZ, 0x1 ;  /* 0x0000000404048211 */ /* 0x000fe400078f08ff */
[----:B------:R-:W-:Y:S01]  /*9960*/  @!P1 LOP3.LUT R14, R6, 0xfffffffe, RZ, 0xc0, !PT ;  /* 0xfffffffe060e9812 */ /* 0x000fe200078ec0ff */
[----:B------:R-:W-:Y:S01]  /*9970*/  @!P5 IMAD.WIDE R12, R5, 0x4, R2 ;  /* 0x00000004050cd825 */ /* 0x000fe200078e0202 */
[----:B------:R-:W-:-:S03]  /*9980*/  @!P0 LOP3.LUT R15, R4, 0xfffffffe, RZ, 0xc0, !PT ;  /* 0xfffffffe040f8812 */ /* 0x000fc600078ec0ff */
[--C-:B------:R-:W-:Y:S01]  /*9990*/  @!P2 IMAD.WIDE R6, R7, 0x4, R2.reuse ;  /* 0x000000040706a825 */ /* 0x100fe200078e0202 */
[----:B------:R3:W-:Y:S03]  /*99a0*/  @!P5 ST.E.64 [R12.64], R100 ;  /* 0x000000640c00d985 */ /* 0x0007e6000c101b06 */
[--C-:B------:R-:W-:Y:S01]  /*99b0*/  @!P1 IMAD.WIDE R4, R14, 0x4, R2.reuse ;  /* 0x000000040e049825 */ /* 0x100fe200078e0202 */
[----:B------:R3:W-:Y:S03]  /*99c0*/  @!P4 ST.E.64 [R10.64], R160 ;  /* 0x000000a00a00c985 */ /* 0x0007e6000c101b06 */
[----:B------:R-:W-:Y:S01]  /*99d0*/  @!P0 IMAD.WIDE R2, R15, 0x4, R2 ;  /* 0x000000040f028825 */ /* 0x000fe200078e0202 */
[----:B------:R3:W-:Y:S04]  /*99e0*/  @!P3 ST.E.64 [R8.64], R112 ;  /* 0x000000700800b985 */ /* 0x0007e8000c101b06 */
[----:B------:R3:W-:Y:S04]  /*99f0*/  @!P2 ST.E.64 [R6.64], R116 ;  /* 0x000000740600a985 */ /* 0x0007e8000c101b06 */
[----:B------:R3:W-:Y:S04]  /*9a00*/  @!P1 ST.E.64 [R4.64], R124 ;  /* 0x0000007c04009985 */ /* 0x0007e8000c101b06 */
[----:B------:R3:W-:Y:S02]  /*9a10*/  @!P0 ST.E.64 [R2.64], R128 ;  /* 0x0000008002008985 */ /* 0x0007e4000c101b06 */
.L_x_18:
[----:B------:R-:W-:Y:S05]  /*9a20*/  BSYNC B0 ;  /* 0x0000000000007941 */ /* 0x000fea0003800000 */
.L_x_17:
[----:B------:R-:W-:Y:S01]  /*9a30*/  ISETP.NE.AND P0, PT, R16, RZ, PT ;  /* 0x000000ff1000720c */ /* 0x000fe20003f05270 */
[----:B---3--:R3:W1:Y:S04]  /*9a40*/  SHFL.IDX PT, R3, R22, 0x3, 0x1c1f ;  /* 0x007c1f0016037f89 */ /* 0x00866800000e0000 */
[----:B----4-:R3:W4:Y:S08]  /*9a50*/  SHFL.IDX PT, R2, R23, 0x3, 0x1c1f ;  /* 0x007c1f0017027f89 */ /* 0x01073000000e0000 */
[----:B------:R-:W-:Y:S05]  /*9a60*/  @P0 EXIT ;  /* 0x000000000000094d */ /* 0x000fea0003800000 */
[C---:B------:R-:W-:Y:S02]  /*9a70*/  IADD3 R6, R0.reuse, 0x8, RZ ;  /* 0x0000000800067810 */ /* 0x040fe40007ffe0ff */
[----:B------:R-:W-:-:S02]  /*9a80*/  IADD3 R5, R0, 0x10, RZ ;  /* 0x0000001000057810 */ /* 0x000fc40007ffe0ff */
[----:B------:R-:W-:Y:S02]  /*9a90*/  IADD3 R4, R0, 0x18, RZ ;  /* 0x0000001800047810 */ /* 0x000fe40007ffe0ff */
[----:B------:R-:W-:Y:S02]  /*9aa0*/  ISETP.GE.AND P2, PT, R6, c[0x0][0x3c8], PT ;  /* 0x0000f20006007a0c */ /* 0x000fe40003f46270 */
[----:B------:R-:W-:Y:S02]  /*9ab0*/  ISETP.GE.AND P1, PT, R5, c[0x0][0x3c8], PT ;  /* 0x0000f20005007a0c */ /* 0x000fe40003f26270 */
[----:B------:R-:W-:Y:S02]  /*9ac0*/  ISETP.GE.AND P0, PT, R4, c[0x0][0x3c8], PT ;  /* 0x0000f20004007a0c */ /* 0x000fe40003f06270 */
[C---:B------:R-:W-:Y:S02]  /*9ad0*/  ISETP.GE.AND P3, PT, R0.reuse, c[0x0][0x3c8], PT ;  /* 0x0000f20000007a0c */ /* 0x040fe40003f66270 */
[----:B------:R-:W-:-:S02]  /*9ae0*/  IADD3 R13, R0, 0x20, RZ ;  /* 0x00000020000d7810 */ /* 0x000fc40007ffe0ff */
[----:B------:R-:W-:Y:S02]  /*9af0*/  IADD3 R14, R0, 0x28, RZ ;  /* 0x00000028000e7810 */ /* 0x000fe40007ffe0ff */
[----:B------:R-:W-:Y:S02]  /*9b00*/  ISETP.GE.AND P6, PT, R13, c[0x0][0x3c8], PT ;  /* 0x0000f2000d007a0c */ /* 0x000fe40003fc6270 */
[----:B------:R-:W-:Y:S02]  /*9b10*/  @!P2 LEA.HI R8, R6, R6, RZ, 0x1 ;  /* 0x000000060608a211 */ /* 0x000fe400078f08ff */
[----:B------:R-:W-:Y:S02]  /*9b20*/  @!P1 LEA.HI R5, R5, R5, RZ, 0x1 ;  /* 0x0000000505059211 */ /* 0x000fe400078f08ff */
[----:B------:R-:W-:Y:S01]  /*9b30*/  @!P0 LEA.HI R4, R4, R4, RZ, 0x1 ;  /* 0x0000000404048211 */ /* 0x000fe200078f08ff */
[----:B-1--4-:R-:W-:Y:S01]  /*9b40*/  @!P3 IMAD.WIDE R10, R0, 0x4, R2 ;  /* 0x00000004000ab825 */ /* 0x012fe200078e0202 */
[----:B------:R-:W-:-:S02]  /*9b50*/  @!P2 LOP3.LUT R8, R8, 0xfffffffe, RZ, 0xc0, !PT ;  /* 0xfffffffe0808a812 */ /* 0x000fc400078ec0ff */
[----:B------:R-:W-:Y:S02]  /*9b60*/  @!P1 LOP3.LUT R5, R5, 0xfffffffe, RZ, 0xc0, !PT ;  /* 0xfffffffe05059812 */ /* 0x000fe400078ec0ff */
[----:B------:R-:W-:Y:S01]  /*9b70*/  ISETP.GE.AND P5, PT, R14, c[0x0][0x3c8], PT ;  /* 0x0000f2000e007a0c */ /* 0x000fe20003fa6270 */
[--C-:B------:R-:W-:Y:S01]  /*9b80*/  @!P2 IMAD.WIDE R8, R8, 0x4, R2.reuse ;  /* 0x000000040808a825 */ /* 0x100fe200078e0202 */
[----:B------:R-:W-:Y:S01]  /*9b90*/  @!P0 LOP3.LUT R4, R4, 0xfffffffe, RZ, 0xc0, !PT ;  /* 0xfffffffe04048812 */ /* 0x000fe200078ec0ff */
[----:B------:R1:W-:Y:S01]  /*9ba0*/  @!P3 ST.E.64 [R10.64], R142 ;  /* 0x0000008e0a00b985 */ /* 0x0003e2000c101b06 */
[----:B------:R-:W-:Y:S01]  /*9bb0*/  IADD3 R12, R0, 0x50, RZ ;  /* 0x00000050000c7810 */ /* 0x000fe20007ffe0ff */
[--C-:B------:R-:W-:Y:S02]  /*9bc0*/  @!P1 IMAD.WIDE R6, R5, 0x4, R2.reuse ;  /* 0x0000000405069825 */ /* 0x100fe400078e0202 */
[----:B------:R4:W-:Y:S02]  /*9bd0*/  @!P2 ST.E.64 [R8.64], R150 ;  /* 0x000000960800a985 */ /* 0x0009e4000c101b06 */
[----:B------:R-:W-:-:S02]  /*9be0*/  @!P0 IMAD.WIDE R4, R4, 0x4, R2 ;  /* 0x0000000404048825 */ /* 0x000fc400078e0202 */
[----:B------:R-:W-:Y:S04]  /*9bf0*/  @!P1 ST.E.64 [R6.64], R74 ;  /* 0x0000004a06009985 */ /* 0x000fe8000c101b06 */
[----:B------:R5:W-:Y:S01]  /*9c00*/  @!P0 ST.E.64 [R4.64], R78 ;  /* 0x0000004e04008985 */ /* 0x000be2000c101b06 */
[----:B------:R-:W-:Y:S02]  /*9c10*/  ISETP.GE.AND P0, PT, R12, c[0x0][0x3c8], PT ;  /* 0x0000f2000c007a0c */ /* 0x000fe40003f06270 */
[C---:B-1----:R-:W-:Y:S02]  /*9c20*/  IADD3 R10, R0.reuse, 0x40, RZ ;  /* 0x00000040000a7810 */ /* 0x042fe40007ffe0ff */
[C---:B------:R-:W-:Y:S02]  /*9c30*/  IADD3 R11, R0.reuse, 0x48, RZ ;  /* 0x00000048000b7810 */ /* 0x040fe40007ffe0ff */
[----:B----4-:R-:W-:-:S02]  /*9c40*/  IADD3 R8, R0, 0x30, RZ ;  /* 0x0000003000087810 */ /* 0x010fc40007ffe0ff */
[----:B------:R-:W-:Y:S02]  /*9c50*/  IADD3 R9, R0, 0x38, RZ ;  /* 0x0000003800097810 */ /* 0x000fe40007ffe0ff */
[----:B------:R-:W-:Y:S02]  /*9c60*/  ISETP.GE.AND P4, PT, R8, c[0x0][0x3c8], PT ;  /* 0x0000f20008007a0c */ /* 0x000fe40003f86270 */
[----:B------:R-:W-:Y:S02]  /*9c70*/  ISETP.GE.AND P3, PT, R9, c[0x0][0x3c8], PT ;  /* 0x0000f20009007a0c */ /* 0x000fe40003f66270 */
[----:B-----5:R-:W-:Y:S02]  /*9c80*/  @!P6 LEA.HI R4, R13, R13, RZ, 0x1 ;  /* 0x0000000d0d04e211 */ /* 0x020fe400078f08ff */
[----:B------:R-:W-:Y:S02]  /*9c90*/  @!P5 LEA.HI R5, R14, R14, RZ, 0x1 ;  /* 0x0000000e0e05d211 */ /* 0x000fe400078f08ff */
[----:B------:R-:W-:-:S02]  /*9ca0*/  @!P6 LOP3.LUT R4, R4, 0xfffffffe, RZ, 0xc0, !PT ;  /* 0xfffffffe0404e812 */ /* 0x000fc400078ec0ff */
[----:B------:R-:W-:Y:S02]  /*9cb0*/  ISETP.GE.AND P2, PT, R10, c[0x0][0x3c8], PT ;  /* 0x0000f2000a007a0c */ /* 0x000fe40003f46270 */
[----:B------:R-:W-:Y:S01]  /*9cc0*/  @!P5 LOP3.LUT R5, R5, 0xfffffffe, RZ, 0xc0, !PT ;  /* 0xfffffffe0505d812 */ /* 0x000fe200078ec0ff */
[--C-:B------:R-:W-:Y:S01]  /*9cd0*/  @!P6 IMAD.WIDE R6, R4, 0x4, R2.reuse ;  /* 0x000000040406e825 */ /* 0x100fe200078e0202 */
[----:B------:R-:W-:Y:S02]  /*9ce0*/  ISETP.GE.AND P1, PT, R11, c[0x0][0x3c8], PT ;  /* 0x0000f2000b007a0c */ /* 0x000fe40003f26270 */
[----:B------:R-:W-:Y:S01]  /*9cf0*/  IADD3 R0, R0, 0x58, RZ ;  /* 0x0000005800007810 */ /* 0x000fe20007ffe0ff */
[----:B------:R-:W-:Y:S01]  /*9d00*/  @!P5 IMAD.WIDE R4, R5, 0x4, R2 ;  /* 0x000000040504d825 */ /* 0x000fe200078e0202 */
[----:B------:R1:W-:Y:S04]  /*9d10*/  @!P6 ST.E.64 [R6.64], R90 ;  /* 0x0000005a0600e985 */ /* 0x0003e8000c101b06 */
[----:B------:R4:W-:Y:S01]  /*9d20*/  @!P5 ST.E.64 [R4.64], R94 ;  /* 0x0000005e0400d985 */ /* 0x0009e2000c101b06 */
[----:B-1----:R-:W-:-:S04]  /*9d30*/  @!P2 LEA.HI R7, R10, R10, RZ, 0x1 ;  /* 0x0000000a0a07a211 */ /* 0x002fc800078f08ff */
[----:B------:R-:W-:Y:S02]  /*9d40*/  @!P1 LEA.HI R6, R11, R11, RZ, 0x1 ;  /* 0x0000000b0b069211 */ /* 0x000fe400078f08ff */
[----:B----4-:R-:W-:Y:S02]  /*9d50*/  @!P4 LEA.HI R4, R8, R8, RZ, 0x1 ;  /* 0x000000080804c211 */ /* 0x010fe400078f08ff */
[----:B------:R-:W-:Y:S02]  /*9d60*/  @!P3 LEA.HI R8, R9, R9, RZ, 0x1 ;  /* 0x000000090908b211 */ /* 0x000fe400078f08ff */
[----:B------:R-:W-:Y:S02]  /*9d70*/  @!P0 LEA.HI R5, R12, R12, RZ, 0x1 ;  /* 0x0000000c0c058211 */ /* 0x000fe400078f08ff */
[----:B------:R-:W-:Y:S02]  /*9d80*/  @!P4 LOP3.LUT R4, R4, 0xfffffffe, RZ, 0xc0, !PT ;  /* 0xfffffffe0404c812 */ /* 0x000fe400078ec0ff */
[----:B------:R-:W-:-:S02]  /*9d90*/  @!P3 LOP3.LUT R8, R8, 0xfffffffe, RZ, 0xc0, !PT ;  /* 0xfffffffe0808b812 */ /* 0x000fc400078ec0ff */
[----:B------:R-:W-:Y:S01]  /*9da0*/  @!P2 LOP3.LUT R7, R7, 0xfffffffe, RZ, 0xc0, !PT ;  /* 0xfffffffe0707a812 */ /* 0x000fe200078ec0ff */
[--C-:B------:R-:W-:Y:S01]  /*9db0*/  @!P4 IMAD.WIDE R12, R4, 0x4, R2.reuse ;  /* 0x00000004040cc825 */ /* 0x100fe200078e0202 */
[----:B------:R-:W-:Y:S02]  /*9dc0*/  @!P1 LOP3.LUT R6, R6, 0xfffffffe, RZ, 0xc0, !PT ;  /* 0xfffffffe06069812 */ /* 0x000fe400078ec0ff */
[----:B------:R-:W-:Y:S01]  /*9dd0*/  @!P0 LOP3.LUT R5, R5, 0xfffffffe, RZ, 0xc0, !PT ;  /* 0xfffffffe05058812 */ /* 0x000fe200078ec0ff */
[--C-:B------:R-:W-:Y:S01]  /*9de0*/  @!P3 IMAD.WIDE R10, R8, 0x4, R2.reuse ;  /* 0x00000004080ab825 */ /* 0x100fe200078e0202 */
[----:B------:R1:W-:Y:S03]  /*9df0*/  @!P4 ST.E.64 [R12.64], R102 ;  /* 0x000000660c00c985 */ /* 0x0003e6000c101b06 */
[--C-:B------:R-:W-:Y:S01]  /*9e00*/  @!P2 IMAD.WIDE R8, R7, 0x4, R2.reuse ;  /* 0x000000040708a825 */ /* 0x100fe200078e0202 */
[----:B------:R1:W-:Y:S03]  /*9e10*/  @!P3 ST.E.64 [R10.64], R162 ;  /* 0x000000a20a00b985 */ /* 0x0003e6000c101b06 */
[--C-:B------:R-:W-:Y:S01]  /*9e20*/  @!P1 IMAD.WIDE R6, R6, 0x4, R2.reuse ;  /* 0x0000000406069825 */ /* 0x100fe200078e0202 */
[----:B------:R1:W-:Y:S03]  /*9e30*/  @!P2 ST.E.64 [R8.64], R114 ;  /* 0x000000720800a985 */ /* 0x0003e6000c101b06 */
[----:B------:R-:W-:Y:S01]  /*9e40*/  @!P0 IMAD.WIDE R4, R5, 0x4, R2 ;  /* 0x0000000405048825 */ /* 0x000fe200078e0202 */
[----:B------:R1:W-:Y:S04]  /*9e50*/  @!P1 ST.E.64 [R6.64], R118 ;  /* 0x0000007606009985 */ /* 0x0003e8000c101b06 */
[----:B------:R1:W-:Y:S01]  /*9e60*/  @!P0 ST.E.64 [R4.64], R126 ;  /* 0x0000007e04008985 */ /* 0x0003e2000c101b06 */
[----:B------:R-:W-:-:S13]  /*9e70*/  ISETP.GE.AND P0, PT, R0, c[0x0][0x3c8], PT ;  /* 0x0000f20000007a0c */ /* 0x000fda0003f06270 */
[----:B------:R-:W-:Y:S05]  /*9e80*/  @P0 EXIT ;  /* 0x000000000000094d */ /* 0x000fea0003800000 */
[----:B------:R-:W-:-:S04]  /*9e90*/  LEA.HI R0, R0, R0, RZ, 0x1 ;  /* 0x0000000000007211 */ /* 0x000fc800078f08ff */
[----:B------:R-:W-:-:S05]  /*9ea0*/  LOP3.LUT R0, R0, 0xfffffffe, RZ, 0xc0, !PT ;  /* 0xfffffffe00007812 */ /* 0x000fca00078ec0ff */
[----:B------:R-:W-:-:S05]  /*9eb0*/  IMAD.WIDE R2, R0, 0x4, R2 ;  /* 0x0000000400027825 */ /* 0x000fca00078e0202 */
[----:B------:R-:W-:Y:S01]  /*9ec0*/  ST.E.64 [R2.64], R130 ;  /* 0x0000008202007985 */ /* 0x000fe2000c101b06 */
[----:B------:R-:W-:Y:S05]  /*9ed0*/  EXIT ;  /* 0x000000000000794d */ /* 0x000fea0003800000 */
.L_x_12:
[----:B------:R-:W1:Y:S02]  /*9ee0*/  S2R R0, SR_TID.X ;  /* 0x0000000000007919 */ /* 0x000e640000002100 */
[----:B-1----:R-:W-:-:S13]  /*9ef0*/  ISETP.GT.AND P0, PT, R0, 0x7f, PT ;  /* 0x0000007f0000780c */ /* 0x002fda0003f04270 */
[----:B------:R-:W-:Y:S05]  /*9f00*/  @P0 EXIT ;  /* 0x000000000000094d */ /* 0x000fea0003800000 */
[----:B------:R-:W1:Y:S01]  /*9f10*/  S2R R8, SR_CTAID.X ;  /* 0x0000000000087919 */ /* 0x000e620000002500 */
[----:B------:R-:W-:-:S05]  /*9f20*/  MOV R3, c[0x0][0x4e8] ;  /* 0x00013a0000037a02 */ /* 0x000fca0000000f00 */
[----:B------:R-:W-:Y:S01]  /*9f30*/  IMAD R2, R3, c[0x0][0x388], RZ ;  /* 0x0000e20003027a24 */ /* 0x000fe200078e02ff */
[----:B-1----:R-:W-:-:S04]  /*9f40*/  LEA R8, R8, R0, 0x7 ;  /* 0x0000000008087211 */ /* 0x002fc800078e38ff */
[----:B------:R-:W-:-:S13]  /*9f50*/  ISETP.GE.AND P0, PT, R8, R2, PT ;  /* 0x000000020800720c */ /* 0x000fda0003f06270 */
[----:B------:R-:W-:Y:S05]  /*9f60*/  @P0 EXIT ;  /* 0x000000000000094d */ /* 0x000fea0003800000 */
[----:B------:R-:W2:Y:S01]  /*9f70*/  LDL.LU R4, [R1+0x30] ;  /* 0x0000300001047983 */ /* 0x000ea20000300800 */
[----:B------:R-:W-:-:S03]  /*9f80*/  ISETP.NE.AND P0, PT, R3, 0x1, PT ;  /* 0x000000010300780c */ /* 0x000fc60003f05270 */
[----:B------:R-:W1:Y:S04]  /*9f90*/  S2R R9, SR_CTAID.Z ;  /* 0x0000000000097919 */ /* 0x000e680000002700 */
[----:B------:R-:W3:Y:S06]  /*9fa0*/  S2R R10, SR_CTAID.Y ;  /* 0x00000000000a7919 */ /* 0x000eec0000002600 */
[----:B------:R-:W-:Y:S01]  /*9fb0*/  @P0 IMAD.HI.U32 R6, R8, c[0x0][0x4ec], RZ ;  /* 0x00013b0008060a27 */ /* 0x000fe200078e00ff */
[----:B-1----:R-:W-:-:S02]  /*9fc0*/  SHF.R.S32.HI R7, RZ, 0x1f, R9 ;  /* 0x0000001fff077819 */ /* 0x002fc40000011409 */
[----:B--2---:R-:W-:Y:S01]  /*9fd0*/  SHF.R.S32.HI R0, RZ, 0x1f, R4 ;  /* 0x0000001fff007819 */ /* 0x004fe20000011404 */
[C---:B------:R-:W-:Y:S01]  /*9fe0*/  IMAD.WIDE.U32 R2, R4.reuse, c[0x0][0x4d0], RZ ;  /* 0x0001340004027a25 */ /* 0x040fe200078e00ff */
[----:B------:R-:W-:-:S03]  /*9ff0*/  IADD3 R5, -R4, RZ, RZ ;  /* 0x000000ff04057210 */ /* 0x000fc60007ffe1ff */
[----:B------:R-:W-:-:S04]  /*a000*/  IMAD R0, R0, c[0x0][0x4d0], RZ ;  /* 0x0001340000007a24 */ /* 0x000fc800078e02ff */
[----:B------:R-:W-:Y:S01]  /*a010*/  IMAD R0, R4, c[0x0][0x4d4], R0 ;  /* 0x0001350004007a24 */ /* 0x000fe200078e0200 */
[----:B------:R-:W-:Y:S02]  /*a020*/  MOV R4, R8 ;  /* 0x0000000800047202 */ /* 0x000fe40000000f00 */
[----:B------:R-:W-:Y:S02]  /*a030*/  @P0 SHF.R.U32.HI R4, RZ, c[0x0][0x4f0], R6 ;  /* 0x00013c00ff040a19 */ /* 0x000fe40000011606 */
[----:B------:R-:W-:Y:S01]  /*a040*/  IADD3 R3, R3, R0, RZ ;  /* 0x0000000003037210 */ /* 0x000fe20007ffe0ff */
[----:B------:R-:W-:Y:S02]  /*a050*/  IMAD R0, R7, c[0x0][0x4d8], RZ ;  /* 0x0001360007007a24 */ /* 0x000fe400078e02ff */
[----:B---3--:R-:W-:Y:S01]  /*a060*/  IMAD R7, R5, c[0x0][0x550], R10 ;  /* 0x0001540005077a24 */ /* 0x008fe200078e020a */
[----:B------:R-:W-:Y:S01]  /*a070*/  IADD3 R5, -R4, RZ, RZ ;  /* 0x000000ff04057210 */ /* 0x000fe20007ffe1ff */
[----:B------:R-:W-:-:S02]  /*a080*/  IMAD R0, R9, c[0x0][0x4dc], R0 ;  /* 0x0001370009007a24 */ /* 0x000fc400078e0200 */
[----:B------:R-:W-:Y:S01]  /*a090*/  IMAD.WIDE.U32 R2, R9, c[0x0][0x4d8], R2 ;  /* 0x0001360009027a25 */ /* 0x000fe200078e0002 */
[----:B------:R-:W-:-:S03]  /*a0a0*/  SHF.R.S32.HI R6, RZ, 0x1f, R7 ;  /* 0x0000001fff067819 */ /* 0x000fc60000011407 */
[----:B------:R-:W-:Y:S01]  /*a0b0*/  IMAD R5, R5, c[0x0][0x4e8], R8 ;  /* 0x00013a0005057a24 */ /* 0x000fe200078e0208 */
[----:B------:R-:W-:Y:S01]  /*a0c0*/  IADD3 R3, R0, R3, RZ ;  /* 0x0000000300037210 */ /* 0x000fe20007ffe0ff */
[----:B------:R-:W-:-:S03]  /*a0d0*/  IMAD R6, R6, c[0x0][0x4e0], RZ ;  /* 0x0001380006067a24 */ /* 0x000fc600078e02ff */
[----:B------:R-:W-:Y:S01]  /*a0e0*/  SHF.R.S32.HI R0, RZ, 0x1f, R5 ;  /* 0x0000001fff007819 */ /* 0x000fe20000011405 */
[----:B------:R-:W-:-:S04]  /*a0f0*/  IMAD.WIDE.U32 R2, R7, c[0x0][0x4e0], R2 ;  /* 0x0001380007027a25 */ /* 0x000fc800078e0002 */
[----:B------:R-:W-:Y:S01]  /*a100*/  IMAD R7, R7, c[0x0][0x4e4], R6 ;  /* 0x0001390007077a24 */ /* 0x000fe200078e0206 */
[----:B------:R-:W-:Y:S01]  /*a110*/  SHF.R.S32.HI R6, RZ, 0x1f, R4 ;  /* 0x0000001fff067819 */ /* 0x000fe20000011404 */
[----:B------:R-:W-:Y:S01]  /*a120*/  IMAD R0, R0, c[0x0][0x4c8], RZ ;  /* 0x0001320000007a24 */ /* 0x000fe200078e02ff */
[----:B------:R-:W-:-:S03]  /*a130*/  IADD3 R2, P0, R4, R2, RZ ;  /* 0x0000000204027210 */ /* 0x000fc60007f1e0ff */
[----:B------:R-:W-:Y:S01]  /*a140*/  IMAD R0, R5, c[0x0][0x4cc], R0 ;  /* 0x0001330005007a24 */ /* 0x000fe200078e0200 */
[----:B------:R-:W-:-:S05]  /*a150*/  IADD3.X R3, R6, R3, R7, P0, !PT ;  /* 0x0000000306037210 */ /* 0x000fca00007fe407 */
[----:B------:R-:W-:-:S05]  /*a160*/  IMAD.WIDE.U32 R2, R5, c[0x0][0x4c8], R2 ;  /* 0x0001320005027a25 */ /* 0x000fca00078e0002 */
[----:B------:R-:W-:Y:S02]  /*a170*/  IADD3 R0, R3, R0, RZ ;  /* 0x0000000003007210 */ /* 0x000fe40007ffe0ff */
[----:B------:R-:W-:-:S04]  /*a180*/  LEA R4, P0, R2, c[0x0][0x4a8], 0x2 ;  /* 0x00012a0002047a11 */ /* 0x000fc800078010ff */
[----:B------:R-:W-:Y:S02]  /*a190*/  LEA.HI.X R5, R2, c[0x0][0x4ac], R0, 0x2, P0 ;  /* 0x00012b0002057a11 */ /* 0x000fe400000f1400 */
[----:B------:R-:W-:-:S05]  /*a1a0*/  MOV R0, 0xff800000 ;  /* 0xff80000000007802 */ /* 0x000fca0000000f00 */
[----:B------:R-:W-:Y:S01]  /*a1b0*/  STG.E [R4.64], R0 ;  /* 0x0000000004007986 */ /* 0x000fe2000c101906 */
[----:B------:R-:W-:Y:S05]  /*a1c0*/  EXIT ;  /* 0x000000000000794d */ /* 0x000fea0003800000 */
.L_x_19:
[----:B------:R-:W-:-:S00]  /*a1d0*/  BRA `(.L_x_19) ;  /* 0xfffffff000007947 */ /* 0x000fc0000383ffff */
[----:B------:R-:W-:-:S00]  /*a1e0*/  NOP ;  /* 0x0000000000007918 */ /* 0x000fc00000000000 */
        /* <DEDUP_REMOVED lines=9> */
.L_x_1424:


//--------------------- .text._ZN7cutlass13device_kernelIN5flash19enable_sm80_to_sm89INS1_16FlashAttnFwdSm80INS1_25CollectiveMainloopFwdSm80ILi4ELi1ELb0EN4cute5tupleIJNS5_1CILi128EEENS7_ILi48EEENS7_ILi96EEEEEELi96ENS_10bfloat16_tEfNS_4arch4Sm80ELb0ELb0ELb0ELb1ELb0ELb0ELb1ELb1EEENS1_21CollectiveEpilogueFwdINS6_IJS8_SA_S9_EEENS6_IJNS7_ILi1EEESI_SI_EEESC_SE_Li128ELb1ELb1ELb1ELb0EEENS1_36VarlenDynamicPersistentTileSchedulerILi128ELi48ELi128ELi128ELb1ELb1ELb0ELb0ELb1ELb1EEEEEEEEEvNT_6ParamsE --------------------------
	.section	.text._ZN7cutlass13device_kernelIN5flash19enable_sm80_to_sm89INS1_16FlashAttnFwdSm80INS1_25CollectiveMainloopFwdSm80ILi4ELi1ELb0EN4cute5tupleIJNS5_1CILi128EEENS7_ILi48EEENS7_ILi96EEEEEELi96ENS_10bfloat16_tEfNS_4arch4Sm80ELb0ELb0ELb0ELb1ELb0ELb0ELb1ELb1EEENS1_21CollectiveEpilogueFwdINS6_IJS8_SA_S9_EEENS6_IJNS7_ILi1EEESI_SI_EEESC_SE_Li128ELb1ELb1ELb1ELb0EEENS1_36VarlenDynamicPersistentTileSchedulerILi128ELi48ELi128ELi128ELb1ELb1ELb0ELb0ELb1ELb1EEEEEEEEEvNT_6ParamsE,"ax",@progbits
	.sectioninfo	@"SHI_REGISTERS=255"
	.align	128
.text._ZN7cutlass13device_kernelIN5flash19enable_sm80_to_sm89INS1_16FlashAttnFwdSm80INS1_25CollectiveMainloopFwdSm80ILi4ELi1ELb0EN4cute5tupleIJNS5_1CILi128EEENS7_ILi48EEENS7_ILi96EEEEEELi96ENS_10bfloat16_tEfNS_4arch4Sm80ELb0ELb0ELb0ELb1ELb0ELb0ELb1ELb1EEENS1_21CollectiveEpilogueFwdINS6_IJS8_SA_S9_EEENS6_IJNS7_ILi1EEESI_SI_EEESC_SE_Li128ELb1ELb1ELb1ELb0EEENS1_36VarlenDynamicPersistentTileSchedulerILi128ELi48ELi128ELi128ELb1ELb1ELb0ELb0ELb1ELb1EEEEEEEEEvNT_6ParamsE:
        .type           _ZN7cutlass13device_kernelIN5flash19enable_sm80_to_sm89INS1_16FlashAttnFwdSm80INS1_25CollectiveMainloopFwdSm80ILi4ELi1ELb0EN4cute5tupleIJNS5_1CILi128EEENS7_ILi48EEENS7_ILi96EEEEEELi96ENS_10bfloat16_tEfNS_4arch4Sm80ELb0ELb0ELb0ELb1ELb0ELb0ELb1ELb1EEENS1_21CollectiveEpilogueFwdINS6_IJS8_SA_S9_EEENS6_IJNS7_ILi1EEESI_SI_EEESC_SE_Li128ELb1ELb1ELb1ELb0EEENS1_36VarlenDynamicPersistentTileSchedulerILi128ELi48ELi128ELi128ELb1ELb1ELb0ELb0ELb1ELb1EEEEEEEEEvNT_6ParamsE,@function
        .size           _ZN7cutlass13device_kernelIN5flash19enable_sm80_to_sm89INS1_16FlashAttnFwdSm80INS1_25CollectiveMainloopFwdSm80ILi4ELi1ELb0EN4cute5tupleIJNS5_1CILi128EEENS7_ILi48EEENS7_ILi96EEEEEELi96ENS_10bfloat16_tEfNS_4arch4Sm80ELb0ELb0ELb0ELb1ELb0ELb0ELb1ELb1EEENS1_21CollectiveEpilogueFwdINS6_IJS8_SA_S9_EEENS6_IJNS7_ILi1EEESI_SI_EEESC_SE_Li128ELb1ELb1ELb1ELb0EEENS1_36VarlenDynamicPersistentTileSchedulerILi128ELi48ELi128ELi128ELb1ELb1ELb0ELb0ELb1ELb1EEEEEEEEEvNT_6ParamsE,(.L_x_1425 - _ZN7cutlass13device_kernelIN5flash19enable_sm80_to_sm89INS1_16FlashAttnFwdSm80INS1_25CollectiveMainloopFwdSm80ILi4ELi1ELb0EN4cute5tupleIJNS5_1CILi128EEENS7_ILi48EEENS7_ILi96EEEEEELi96ENS_10bfloat16_tEfNS_4arch4Sm80ELb0ELb0ELb0ELb1ELb0ELb0ELb1ELb1EEENS1_21CollectiveEpilogueFwdINS6_IJS8_SA_S9_EEENS6_IJNS7_ILi1EEESI_SI_EEESC_SE_Li128ELb1ELb1ELb1ELb0EEENS1_36VarlenDynamicPersistentTileSchedulerILi128ELi48ELi128ELi128ELb1ELb1ELb0ELb0ELb1ELb1EEEEEEEEEvNT_6ParamsE)
        .other          _ZN7cutlass13device_kernelIN5flash19enable_sm80_to_sm89INS1_16FlashAttnFwdSm80INS1_25CollectiveMainloopFwdSm80ILi4ELi1ELb0EN4cute5tupleIJNS5_1CILi128EEENS7_ILi48EEENS7_ILi96EEEEEELi96ENS_10bfloat16_tEfNS_4arch4Sm80ELb0ELb0ELb0ELb1ELb0ELb0ELb1ELb1EEENS1_21CollectiveEpilogueFwdINS6_IJS8_SA_S9_EEENS6_IJNS7_ILi1EEESI_SI_EEESC_SE_Li128ELb1ELb1ELb1ELb0EEENS1_36VarlenDynamicPersistentTileSchedulerILi128ELi48ELi128ELi128ELb1ELb1ELb0ELb0ELb1ELb1EEEEEEEEEvNT_6ParamsE,@"STO_CUDA_ENTRY STV_DEFAULT"
_ZN7cutlass13device_kernelIN5flash19enable_sm80_to_sm89INS1_16FlashAttnFwdSm80INS1_25CollectiveMainloopFwdSm80ILi4ELi1ELb0EN4cute5tupleIJNS5_1CILi128EEENS7_ILi48EEENS7_ILi96EEEEEELi96ENS_10bfloat16_tEfNS_4arch4Sm80ELb0ELb0ELb0ELb1ELb0ELb0ELb1ELb1EEENS1_21CollectiveEpilogueFwdINS6_IJS8_SA_S9_EEENS6_IJNS7_ILi1EEESI_SI_EEESC_SE_Li128ELb1ELb1ELb1ELb0EEENS1_36VarlenDynamicPersistentTileSchedulerILi128ELi48ELi128ELi128ELb1ELb1ELb0ELb0ELb1ELb1EEEEEEEEEvNT_6ParamsE:
[----:B------:R-:W-:-:S03]  /*0000*/  MOV R1, c[0x0][0x28] ;  /* 0x00000a0000017a02 */ /* 0x000fc60000000f00 */
[----:B------:R-:W1:Y:S01]  /*0010*/  S2R R2, SR_TID.X ;  /* 0x0000000000027919 */ /* 0x000e620000002100 */
[----:B------:R-:W-:Y:S01]  /*0020*/  IADD3 R1, R1, -0x80, RZ ;  /* 0xffffff8001017810 */ /* 0x000fe20007ffe0ff */
[----:B------:R-:W-:Y:S01]  /*0030*/  ULDC.64 UR6, c[0x0][0x118] ;  /* 0x0000460000067ab9 */ /* 0x000fe20000000a00 */
[----:B-1----:R-:W-:-:S05]  /*0040*/  SHF.R.U32.HI R0, RZ, 0x5, R2 ;  /* 0x00000005ff007819 */ /* 0x002fca0000011602 */
[----:B------:R-:W1:Y:S02]  /*0050*/  SHFL.IDX PT, R3, R0, RZ, 0x1f ;  /* 0x00001fff00037589 */ /* 0x000e6400000e0000 */
[----:B-1----:R-:W-:Y:S02]  /*0060*/  ISETP.NE.AND P0, PT, R3, RZ, PT ;  /* 0x000000ff0300720c */ /* 0x002fe40003f05270 */
[----:B------:R1:W-:Y:S11]  /*0070*/  STL [R1+0x74], R3 ;  /* 0x0000740301007387 */ /* 0x0003f60000100800 */
[----:B------:R-:W-:Y:S06]  /*0080*/  @P0 BAR.SYNC.DEFER_BLOCKING 0x5, 0x80 ;  /* 0x0142000000000b1d */ /* 0x000fec0000010000 */
[----:B------:R-:W2:Y:S04]  /*0090*/  @P0 LDS.128 R232, [0xc080] ;  /* 0x00c08000ffe80984 */ /* 0x000ea80000000c00 */
[----:B------:R-:W-:Y:S06]  /*00a0*/  @P0 BAR.ARV 0x4, 0x80 ;  /* 0x0102000000000b1d */ /* 0x000fec0000002000 */
[----:B------:R-:W-:Y:S05]  /*00b0*/  @P0 BRA `(.L_x_20) ;  /* 0x00000a7000000947 */ /* 0x000fea0003800000 */
[----:B-1----:R-:W-:Y:S01]  /*00c0*/  LOP3.LUT R13, R2, 0x1f, RZ, 0xc0, !PT ;  /* 0x0000001f020d7812 */ /* 0x002fe200078ec0ff */
[----:B------:R-:W-:Y:S01]  /*00d0*/  CS2R R8, SRZ ;  /* 0x0000000000087805 */ /* 0x000fe2000001ff00 */
[----:B------:R-:W-:-:S02]  /*00e0*/  IMAD.MOV.U32 R7, RZ, RZ, RZ ;  /* 0x000000ffff077224 */ /* 0x000fc400078e00ff */
[----:B------:R-:W-:-:S04]  /*00f0*/  ISETP.NE.AND P6, PT, R13, 0x1f, PT ;  /* 0x0000001f0d00780c */ /* 0x000fc80003fc5270 */
[----:B------:R-:W-:-:S13]  /*0100*/  ISETP.GE.OR P0, PT, R13, c[0x0][0x53c], !P6 ;  /* 0x00014f000d007a0c */ /* 0x000fda0007706670 */
[----:B------:R-:W-:Y:S02]  /*0110*/  @!P0 IMAD.MOV.U32 R4, RZ, RZ, 0x4 ;  /* 0x00000004ff048424 */ /* 0x000fe400078e00ff */
[----:B------:R-:W-:Y:S02]  /*0120*/  @!P0 IMAD.MOV.U32 R2, RZ, RZ, 0x4 ;  /* 0x00000004ff028424 */ /* 0x000fe400078e00ff */
[----:B------:R-:W-:-:S04]  /*0130*/  @!P0 IMAD.WIDE.U32 R4, R13, R4, c[0x0][0x580] ;  /* 0x000160000d048625 */ /* 0x000fc800078e0004 */
[C---:B------:R-:W-:Y:S01]  /*0140*/  @!P0 IMAD.WIDE.U32 R2, R13.reuse, R2, c[0x0][0x578] ;  /* 0x00015e000d028625 */ /* 0x040fe200078e0002 */
[----:B------:R-:W3:Y:S04]  /*0150*/  @!P0 LDG.E R8, [R4.64] ;  /* 0x0000000604088981 */ /* 0x000ee8000c1e1900 */
[----:B------:R-:W3:Y:S01]  /*0160*/  @!P0 LDG.E R7, [R2.64] ;  /* 0x0000000602078981 */ /* 0x000ee2000c1e1900 */
[C---:B------:R-:W-:Y:S01]  /*0170*/  ISETP.NE.AND P5, PT, R13.reuse, RZ, PT ;  /* 0x000000ff0d00720c */ /* 0x040fe20003fa5270 */
[----:B------:R-:W1:Y:S01]  /*0180*/  S2UR UR4, SR_CTAID.X ;  /* 0x00000000000479c3 */ /* 0x000e620000002500 */
[C---:B------:R-:W-:Y:S02]  /*0190*/  ISETP.GE.U32.AND P4, PT, R13.reuse, 0x2, PT ;  /* 0x000000020d00780c */ /* 0x040fe40003f86070 */
[----:B------:R-:W-:-:S02]  /*01a0*/  ISETP.GE.U32.AND P3, PT, R13, 0x4, PT ;  /* 0x000000040d00780c */ /* 0x000fc40003f66070 */
[C---:B------:R-:W-:Y:S02]  /*01b0*/  ISETP.GE.U32.AND P2, PT, R13.reuse, 0x8, PT ;  /* 0x000000080d00780c */ /* 0x040fe40003f46070 */
[----:B------:R-:W-:Y:S01]  /*01c0*/  ISETP.GE.U32.AND P1, PT, R13, 0x10, PT ;  /* 0x000000100d00780c */ /* 0x000fe20003f26070 */
[----:B---3--:R-:W-:-:S05]  /*01d0*/  IMAD R4, R8, R7, RZ ;  /* 0x0000000708047224 */ /* 0x008fca00078e02ff */
[----:B------:R-:W3:Y:S02]  /*01e0*/  SHFL.UP PT, R0, R4, 0x1, RZ ;  /* 0x0420000004007989 */ /* 0x000ee400000e00ff */
[----:B---3--:R-:W-:-:S05]  /*01f0*/  SEL R0, R0, RZ, P5 ;  /* 0x000000ff00007207 */ /* 0x008fca0002800000 */
[----:B------:R-:W-:-:S05]  /*0200*/  IMAD.IADD R4, R4, 0x1, R0 ;  /* 0x0000000104047824 */ /* 0x000fca00078e0200 */
        /* <DEDUP_REMOVED lines=12> */
[----:B------:R-:W3:Y:S02]  /*02d0*/  SHFL.IDX PT, R6, R4, 0x1f, 0x1f ;  /* 0x03e01f0004067f89 */ /* 0x000ee400000e0000 */
[----:B---3--:R-:W-:-:S04]  /*02e0*/  IMAD R6, R6, c[0x0][0x538], RZ ;  /* 0x00014e0006067a24 */ /* 0x008fc800078e02ff */
[----:B------:R-:W-:Y:S01]  /*02f0*/  IMAD.MOV.U32 R0, RZ, RZ, R6 ;  /* 0x000000ffff007224 */ /* 0x000fe200078e0006 */
[----:B-1----:R-:W-:-:S13]  /*0300*/  ISETP.GT.AND P0, PT, R6, UR4, PT ;  /* 0x0000000406007c0c */ /* 0x002fda000bf04270 */
[----:B------:R-:W-:Y:S05]  /*0310*/  @P0 BRA `(.L_x_21) ;  /* 0x0000027000000947 */ /* 0x000fea0003800000 */
[----:B------:R-:W-:Y:S02]  /*0320*/  MOV R6, R0 ;  /* 0x0000000000067202 */ /* 0x000fe40000000f00 */
[----:B------:R-:W-:-:S04]  /*0330*/  MOV R9, RZ ;  /* 0x000000ff00097202 */ /* 0x000fc80000000f00 */
.L_x_25:
[----:B------:R-:W-:-:S04]  /*0340*/  IADD3 R0, R9, 0x1f, RZ ;  /* 0x0000001f09007810 */ /* 0x000fc80007ffe0ff */
[----:B------:R-:W-:-:S13]  /*0350*/  ISETP.GE.AND P0, PT, R0, c[0x0][0x53c], PT ;  /* 0x00014f0000007a0c */ /* 0x000fda0003f06270 */
[----:B------:R-:W-:Y:S05]  /*0360*/  @P0 BRA `(.L_x_22) ;  /* 0x0000074000000947 */ /* 0x000fea0003800000 */
[----:B------:R-:W-:Y:S01]  /*0370*/  MOV R9, R0 ;  /* 0x0000000000097202 */ /* 0x000fe20000000f00 */
[----:B------:R-:W-:Y:S01]  /*0380*/  IMAD.MOV.U32 R7, RZ, RZ, RZ ;  /* 0x000000ffff077224 */ /* 0x000fe200078e00ff */
[----:B------:R-:W-:Y:S02]  /*0390*/  MOV R8, RZ ;  /* 0x000000ff00087202 */ /* 0x000fe40000000f00 */
[----:B------:R-:W-:-:S04]  /*03a0*/  IADD3 R0, R13, R9, RZ ;  /* 0x000000090d007210 */ /* 0x000fc80007ffe0ff */
[----:B------:R-:W-:-:S13]  /*03b0*/  ISETP.GE.OR P0, PT, R0, c[0x0][0x53c], !P6 ;  /* 0x00014f0000007a0c */ /* 0x000fda0007706670 */
[----:B------:R-:W-:Y:S01]  /*03c0*/  @!P0 MOV R2, 0x4 ;  /* 0x0000000400028802 */ /* 0x000fe20000000f00 */
[----:B------:R-:W-:-:S04]  /*03d0*/  @!P0 IMAD.MOV.U32 R3, RZ, RZ, 0x4 ;  /* 0x00000004ff038424 */ /* 0x000fc800078e00ff */
[----:B------:R-:W-:-:S04]  /*03e0*/  @!P0 IMAD.WIDE R4, R0, R2, c[0x0][0x580] ;  /* 0x0001600000048625 */ /* 0x000fc800078e0202 */
[----:B------:R-:W-:Y:S01]  /*03f0*/  @!P0 IMAD.WIDE R2, R0, R3, c[0x0][0x578] ;  /* 0x00015e0000028625 */ /* 0x000fe200078e0203 */
[----:B------:R-:W3:Y:S04]  /*0400*/  @!P0 LDG.E R8, [R4.64] ;  /* 0x0000000604088981 */ /* 0x000ee8000c1e1900 */
[----:B------:R-:W3:Y:S02]  /*0410*/  @!P0 LDG.E R7, [R2.64] ;  /* 0x0000000602078981 */ /* 0x000ee4000c1e1900 */
[----:B---3--:R-:W-:Y:S01]  /*0420*/  IMAD R5, R8, R7, RZ ;  /* 0x0000000708057224 */ /* 0x008fe200078e02ff */
[----:B------:R-:W-:Y:S05]  /*0430*/  BRA.DIV ~URZ, `(.L_x_23) ;  /* 0x0000c7227f007947 */ /* 0x000fea000b800000 */
[----:B------:R1:W3:Y:S02]  /*0440*/  SHFL.UP PT, R0, R5, 0x1, RZ ;  /* 0x0420000005007989 */ /* 0x0002e400000e00ff */
.L_x_122:
[----:B---3--:R-:W-:-:S04]  /*0450*/  SEL R0, R0, RZ, P5 ;  /* 0x000000ff00007207 */ /* 0x008fc80002800000 */
[----:B-1----:R-:W-:Y:S01]  /*0460*/  IADD3 R5, R5, R0, RZ ;  /* 0x0000000005057210 */ /* 0x002fe20007ffe0ff */
[----:B------:R-:W-:Y:S05]  /*0470*/  BRA.DIV ~URZ, `(.L_x_24) ;  /* 0x0000c7427f007947 */ /* 0x000fea000b800000 */
[----:B------:R-:W1:Y:S02]  /*0480*/  SHFL.UP PT, R0, R5, 0x2, RZ ;  /* 0x0440000005007989 */ /* 0x000e6400000e00ff */
[----:B-1----:R-:W-:-:S05]  /*0490*/  SEL R0, R0, RZ, P4 ;  /* 0x000000ff00007207 */ /* 0x002fca0002000000 */
[----:B------:R-:W-:-:S05]  /*04a0*/  IMAD.IADD R0, R5, 0x1, R0 ;  /* 0x0000000105007824 */ /* 0x000fca00078e0200 */
        /* <DEDUP_REMOVED lines=9> */
[----:B------:R1:W3:Y:S02]  /*0540*/  SHFL.IDX PT, R0, R4, 0x1f, 0x1f ;  /* 0x03e01f0004007f89 */ /* 0x0002e400000e0000 */
.L_x_123:
[----:B---3--:R-:W-:-:S05]  /*0550*/  IMAD R0, R0, c[0x0][0x538], RZ ;  /* 0x00014e0000007a24 */ /* 0x008fca00078e02ff */
[----:B------:R-:W-:-:S04]  /*0560*/  IADD3 R6, R0, R6, RZ ;  /* 0x0000000600067210 */ /* 0x000fc80007ffe0ff */
[----:B------:R-:W-:-:S13]  /*0570*/  ISETP.GT.AND P0, PT, R6, UR4, PT ;  /* 0x0000000406007c0c */ /* 0x000fda000bf04270 */
[----:B-12---:R-:W-:Y:S05]  /*0580*/  @!P0 BRA `(.L_x_25) ;  /* 0xfffffdb000008947 */ /* 0x006fea000383ffff */
.L_x_21:
[----:B------:R-:W-:-:S05]  /*0590*/  IADD3 R12, -R0, R6, RZ ;  /* 0x00000006000c7210 */ /* 0x000fca0007ffe1ff */
[----:B------:R-:W-:-:S05]  /*05a0*/  IMAD R0, R4, c[0x0][0x538], R12 ;  /* 0x00014e0004007a24 */ /* 0x000fca00078e020c */
[----:B------:R-:W-:Y:S01]  /*05b0*/  ISETP.GT.AND P0, PT, R0, UR4, PT ;  /* 0x0000000400007c0c */ /* 0x000fe2000bf04270 */
[----:B------:R-:W-:-:S12]  /*05c0*/  BRA.DIV ~URZ, `(.L_x_26) ;  /* 0x0000c7a27f007947 */ /* 0x000fd8000b800000 */
[----:B------:R-:W-:-:S04]  /*05d0*/  VOTE.ANY R6, PT, !P0 ;  /* 0x0000000000067806 */ /* 0x000fc800040e0100 */
.L_x_124:
[----:B--2---:R1:W2:Y:S01]  /*05e0*/  POPC R235, R6 ;  /* 0x0000000600eb7309 */ /* 0x0042a20000000000 */
[----:B------:R-:W-:Y:S05]  /*05f0*/  BRA.DIV ~URZ, `(.L_x_27) ;  /* 0x0000c7c27f007947 */ /* 0x000fea000b800000 */
[----:B--2---:R2:W3:Y:S01]  /*0600*/  SHFL.IDX PT, R11, R8, R235, 0x1f ;  /* 0x00001feb080b7589 */ /* 0x0044e200000e0000 */
[----:B------:R-:W-:-:S03]  /*0610*/  MOV R232, RZ ;  /* 0x000000ff00e87202 */ /* 0x000fc60000000f00 */
[----:B------:R2:W4:Y:S04]  /*0620*/  SHFL.IDX PT, R10, R7, R235, 0x1f ;  /* 0x00001feb070a7589 */ /* 0x00052800000e0000 */
.L_x_125:
[----:B------:R-:W-:Y:S01]  /*0630*/  ISETP.NE.AND P0, PT, R6, RZ, PT ;  /* 0x000000ff0600720c */ /* 0x000fe20003f05270 */
[----:B------:R-:W-:-:S12]  /*0640*/  BSSY B0, `(.L_x_28) ;  /* 0x0000005000007945 */ /* 0x000fd80003800000 */
[----:B------:R-:W-:Y:S05]  /*0650*/  @!P0 BRA `(.L_x_29) ;  /* 0x0000003000008947 */ /* 0x000fea0003800000 */
[----:B------:R-:W-:Y:S01]  /*0660*/  IADD3 R3, R235, -0x1, RZ ;  /* 0xffffffffeb037810 */ /* 0x000fe20007ffe0ff */
[----:B------:R-:W-:Y:S05]  /*0670*/  BRA.DIV ~URZ, `(.L_x_30) ;  /* 0x0000c8227f007947 */ /* 0x000fea000b800000 */
[----:B------:R1:W2:Y:S02]  /*0680*/  SHFL.IDX PT, R232, R4, R3, 0x1f ;  /* 0x00001f0304e87589 */ /* 0x0002a400000e0000 */
.L_x_29:
[----:B------:R-:W-:Y:S05]  /*0690*/  BSYNC B0 ;  /* 0x0000000000007941 */ /* 0x000fea0003800000 */
.L_x_28:
[----:B---3--:R-:W-:Y:S01]  /*06a0*/  IABS R0, R11 ;  /* 0x0000000b00007213 */ /* 0x008fe20000000000 */
[----:B--2---:R-:W-:Y:S02]  /*06b0*/  IMAD R232, R232, c[0x0][0x538], R12 ;  /* 0x00014e00e8e87a24 */ /* 0x004fe400078e020c */
[----:B------:R-:W-:Y:S02]  /*06c0*/  IMAD.IADD R235, R235, 0x1, R9 ;  /* 0x00000001ebeb7824 */ /* 0x000fe400078e0209 */
[----:B------:R-:W-:Y:S01]  /*06d0*/  IMAD.MOV.U32 R5, RZ, RZ, R0 ;  /* 0x000000ffff057224 */ /* 0x000fe200078e0000 */
[----:B----4-:R-:W-:Y:S02]  /*06e0*/  IABS R0, R10 ;  /* 0x0000000a00007213 */ /* 0x010fe40000000000 */
[----:B------:R-:W-:Y:S01]  /*06f0*/  IADD3 R233, -R232, UR4, RZ ;  /* 0x00000004e8e97c10 */ /* 0x000fe2000fffe1ff */
[----:B------:R-:W2:Y:S02]  /*0700*/  I2F.RP R2, R5 ;  /* 0x0000000500027306 */ /* 0x000ea40000209400 */
[----:B------:R-:W-:Y:S01]  /*0710*/  IMAD.MOV.U32 R7, RZ, RZ, R0 ;  /* 0x000000ffff077224 */ /* 0x000fe200078e0000 */
[----:B-1----:R-:W-:-:S02]  /*0720*/  IABS R6, R233 ;  /* 0x000000e900067213 */ /* 0x002fc40000000000 */
[----:B------:R-:W-:-:S03]  /*0730*/  IABS R0, R11 ;  /* 0x0000000b00007213 */ /* 0x000fc60000000000 */
[----:B------:R-:W-:Y:S01]  /*0740*/  I2F.RP R8, R7 ;  /* 0x0000000700087306 */ /* 0x000fe20000209400 */
[----:B------:R-:W-:-:S07]  /*0750*/  IADD3 R0, RZ, -R0, RZ ;  /* 0x80000000ff007210 */ /* 0x000fce0007ffe0ff */
[----:B--2---:R-:W1:Y:S02]  /*0760*/  MUFU.RCP R2, R2 ;  /* 0x0000000200027308 */ /* 0x004e640000001000 */
[----:B-1----:R-:W-:-:S06]  /*0770*/  IADD3 R2, R2, 0xffffffe, RZ ;  /* 0x0ffffffe02027810 */ /* 0x002fcc0007ffe0ff */
[----:B------:R-:W1:Y:S02]  /*0780*/  F2I.FTZ.U32.TRUNC.NTZ R3, R2 ;  /* 0x0000000200037305 */ /* 0x000e64000021f000 */
[----:B-1----:R-:W-:-:S04]  /*0790*/  IMAD.MOV R2, RZ, RZ, -R3 ;  /* 0x000000ffff027224 */ /* 0x002fc800078e0a03 */
[----:B------:R-:W-:Y:S02]  /*07a0*/  IMAD R4, R2, R5, RZ ;  /* 0x0000000502047224 */ /* 0x000fe400078e02ff */
[----:B------:R-:W-:-:S04]  /*07b0*/  IMAD.MOV.U32 R2, RZ, RZ, RZ ;  /* 0x000000ffff027224 */ /* 0x000fc800078e00ff */
[----:B------:R-:W-:-:S04]  /*07c0*/  IMAD.HI.U32 R2, R3, R4, R2 ;  /* 0x0000000403027227 */ /* 0x000fc800078e0002 */
[----:B------:R-:W-:-:S04]  /*07d0*/  IMAD.MOV.U32 R3, RZ, RZ, R6 ;  /* 0x000000ffff037224 */ /* 0x000fc800078e0006 */
[----:B------:R-:W-:-:S04]  /*07e0*/  IMAD.HI.U32 R2, R2, R3, RZ ;  /* 0x0000000302027227 */ /* 0x000fc800078e00ff */
[----:B------:R-:W-:Y:S02]  /*07f0*/  IMAD R0, R2, R0, R3 ;  /* 0x0000000002007224 */ /* 0x000fe400078e0203 */
[----:B------:R-:W1:Y:S03]  /*0800*/  MUFU.RCP R3, R8 ;  /* 0x0000000800037308 */ /* 0x000e660000001000 */
[----:B------:R-:W-:-:S13]  /*0810*/  ISETP.GT.U32.AND P0, PT, R5, R0, PT ;  /* 0x000000000500720c */ /* 0x000fda0003f04070 */
[----:B------:R-:W-:Y:S01]  /*0820*/  @!P0 IMAD.IADD R0, R0, 0x1, -R5 ;  /* 0x0000000100008824 */ /* 0x000fe200078e0a05 */
[----:B-1----:R-:W-:Y:S02]  /*0830*/  IADD3 R3, R3, 0xffffffe, RZ ;  /* 0x0ffffffe03037810 */ /* 0x002fe40007ffe0ff */
[----:B------:R-:W-:Y:S02]  /*0840*/  @!P0 IADD3 R2, R2, 0x1, RZ ;  /* 0x0000000102028810 */ /* 0x000fe40007ffe0ff */
[----:B------:R-:W-:Y:S02]  /*0850*/  ISETP.GE.U32.AND P2, PT, R0, R5, PT ;  /* 0x000000050000720c */ /* 0x000fe40003f46070 */
[----:B------:R-:W1:Y:S01]  /*0860*/  F2I.FTZ.U32.TRUNC.NTZ R3, R3 ;  /* 0x0000000300037305 */ /* 0x000e62000021f000 */
[----:B------:R-:W-:Y:S02]  /*0870*/  LOP3.LUT R0, R233, R11, RZ, 0x3c, !PT ;  /* 0x0000000be9007212 */ /* 0x000fe400078e3cff */
[----:B------:R-:W-:-:S02]  /*0880*/  ISETP.NE.AND P0, PT, R11, RZ, PT ;  /* 0x000000ff0b00720c */ /* 0x000fc40003f05270 */
[----:B------:R-:W-:-:S06]  /*0890*/  ISETP.GE.AND P1, PT, R0, RZ, PT ;  /* 0x000000ff0000720c */ /* 0x000fcc0003f26270 */
[----:B------:R-:W-:Y:S02]  /*08a0*/  @P2 IADD3 R2, R2, 0x1, RZ ;  /* 0x0000000102022810 */ /* 0x000fe40007ffe0ff */
[----:B-1----:R-:W-:-:S03]  /*08b0*/  IADD3 R0, RZ, -R3, RZ ;  /* 0x80000003ff007210 */ /* 0x002fc60007ffe0ff */
[----:B------:R-:W-:Y:S01]  /*08c0*/  IMAD.MOV.U32 R4, RZ, RZ, R2 ;  /* 0x000000ffff047224 */ /* 0x000fe200078e0002 */
[----:B------:R-:W-:-:S03]  /*08d0*/  MOV R2, RZ ;  /* 0x000000ff00027202 */ /* 0x000fc60000000f00 */
[----:B------:R-:W-:Y:S01]  /*08e0*/  @!P1 IMAD.MOV R4, RZ, RZ, -R4 ;  /* 0x000000ffff049224 */ /* 0x000fe200078e0a04 */
[----:B------:R-:W-:Y:S01]  /*08f0*/  @!P0 LOP3.LUT R4, RZ, R11, RZ, 0x33, !PT ;  /* 0x0000000bff048212 */ /* 0x000fe200078e33ff */
[----:B------:R-:W-:Y:S01]  /*0900*/  IMAD.MOV.U32 R5, RZ, RZ, R0 ;  /* 0x000000ffff057224 */ /* 0x000fe200078e0000 */
[----:B------:R-:W-:Y:S02]  /*0910*/  IABS R0, R10 ;  /* 0x0000000a00007213 */ /* 0x000fe40000000000 */
[----:B------:R-:W-:Y:S01]  /*0920*/  IABS R8, R4 ;  /* 0x0000000400087213 */ /* 0x000fe20000000000 */
[----:B------:R-:W-:Y:S02]  /*0930*/  IMAD R5, R5, R7, RZ ;  /* 0x0000000705057224 */ /* 0x000fe400078e02ff */
[----:B------:R-:W-:Y:S02]  /*0940*/  IMAD.MOV R6, RZ, RZ, -R0 ;  /* 0x000000ffff067224 */ /* 0x000fe400078e0a00 */
[----:B------:R-:W-:-:S04]  /*0950*/  IMAD.HI.U32 R0, R3, R5, R2 ;  /* 0x0000000503007227 */ /* 0x000fc800078e0002 */
[----:B------:R-:W-:Y:S02]  /*0960*/  IMAD.MOV.U32 R2, RZ, RZ, R8 ;  /* 0x000000ffff027224 */ /* 0x000fe400078e0008 */
[----:B------:R-:W-:Y:S02]  /*0970*/  IMAD.MOV.U32 R3, RZ, RZ, R6 ;  /* 0x000000ffff037224 */ /* 0x000fe400078e0006 */
[----:B------:R-:W-:-:S04]  /*0980*/  IMAD.HI.U32 R0, R0, R2, RZ ;  /* 0x0000000200007227 */ /* 0x000fc800078e00ff */
[----:B------:R-:W-:Y:S02]  /*0990*/  IMAD R2, R0, R3, R2 ;  /* 0x0000000300027224 */ /* 0x000fe400078e0202 */
[----:B------:R-:W-:-:S03]  /*09a0*/  IMAD R3, R4, R11, RZ ;  /* 0x0000000b04037224 */ /* 0x000fc600078e02ff */
[----:B------:R-:W-:Y:S02]  /*09b0*/  ISETP.GT.U32.AND P0, PT, R7, R2, PT ;  /* 0x000000020700720c */ /* 0x000fe40003f04070 */
[----:B------:R-:W-:-:S11]  /*09c0*/  IADD3 R233, R233, -R3, RZ ;  /* 0x80000003e9e97210 */ /* 0x000fd60007ffe0ff */
[----:B------:R-:W-:Y:S01]  /*09d0*/  @!P0 IMAD.IADD R2, R2, 0x1, -R7 ;  /* 0x0000000102028824 */ /* 0x000fe200078e0a07 */
[----:B------:R-:W-:Y:S02]  /*09e0*/  @!P0 IADD3 R0, R0, 0x1, RZ ;  /* 0x0000000100008810 */ /* 0x000fe40007ffe0ff */
[----:B------:R-:W-:Y:S02]  /*09f0*/  ISETP.NE.AND P0, PT, R10, RZ, PT ;  /* 0x000000ff0a00720c */ /* 0x000fe40003f05270 */
[----:B------:R-:W-:Y:S02]  /*0a00*/  ISETP.GE.U32.AND P2, PT, R2, R7, PT ;  /* 0x000000070200720c */ /* 0x000fe40003f46070 */
[----:B------:R-:W-:-:S04]  /*0a10*/  LOP3.LUT R2, R4, R10, RZ, 0x3c, !PT ;  /* 0x0000000a04027212 */ /* 0x000fc800078e3cff */
[----:B------:R-:W-:-:S07]  /*0a20*/  ISETP.GE.AND P1, PT, R2, RZ, PT ;  /* 0x000000ff0200720c */ /* 0x000fce0003f26270 */
[----:B------:R-:W-:-:S06]  /*0a30*/  @P2 IADD3 R0, R0, 0x1, RZ ;  /* 0x0000000100002810 */ /* 0x000fcc0007ffe0ff */
[----:B------:R-:W-:Y:S02]  /*0a40*/  @!P1 IADD3 R0, -R0, RZ, RZ ;  /* 0x000000ff00009210 */ /* 0x000fe40007ffe1ff */
[----:B------:R-:W-:-:S05]  /*0a50*/  @!P0 LOP3.LUT R0, RZ, R10, RZ, 0x33, !PT ;  /* 0x0000000aff008212 */ /* 0x000fca00078e33ff */
[--C-:B------:R-:W-:Y:S02]  /*0a60*/  IMAD.MOV R2, RZ, RZ, -R0.reuse ;  /* 0x000000ffff027224 */ /* 0x100fe400078e0a00 */
[C---:B------:R-:W-:Y:S02]  /*0a70*/  IMAD R0, R10.reuse, 0x1000000, R0 ;  /* 0x010000000a007824 */ /* 0x040fe400078e0200 */
[----:B------:R-:W-:-:S04]  /*0a80*/  IMAD R2, R10, R2, R4 ;  /* 0x000000020a027224 */ /* 0x000fc800078e0204 */
[----:B------:R-:W-:Y:S01]  /*0a90*/  IMAD R234, R2, 0x10000, R0 ;  /* 0x0001000002ea7824 */ /* 0x000fe200078e0200 */
[----:B------:R-:W-:Y:S05]  /*0aa0*/  BRA `(.L_x_31) ;  /* 0x0000004000007947 */ /* 0x000fea0003800000 */
.L_x_22:
[----:B--2---:R-:W-:Y:S01]  /*0ab0*/  IMAD.MOV.U32 R233, RZ, RZ, RZ ;  /* 0x000000ffffe97224 */ /* 0x004fe200078e00ff */
[----:B------:R-:W-:Y:S01]  /*0ac0*/  MOV R234, RZ ;  /* 0x000000ff00ea7202 */ /* 0x000fe20000000f00 */
[----:B------:R-:W-:Y:S01]  /*0ad0*/  IMAD.U32 R232, RZ, RZ, UR4 ;  /* 0x00000004ffe87e24 */ /* 0x000fe2000f8e00ff */
[----:B------:R-:W-:Y:S02]  /*0ae0*/  MOV R235, c[0x0][0x53c] ;  /* 0x00014f0000eb7a02 */ /* 0x000fe40000000f00 */
.L_x_31:
[----:B------:R-:W-:Y:S01]  /*0af0*/  ISETP.NE.AND P0, PT, R13, RZ, PT ;  /* 0x000000ff0d00720c */ /* 0x000fe20003f05270 */
[----:B------:R-:W-:-:S12]  /*0b00*/  WARPSYNC 0xffffffff ;  /* 0xffffffff00007948 */ /* 0x000fd80003800000 */
[----:B------:R1:W-:Y:S04]  /*0b10*/  @!P0 STS.128 [0xc080], R232 ;  /* 0x00c080e8ff008388 */ /* 0x0003e80000000c00 */
[----:B------:R-:W-:Y:S06]  /*0b20*/  BAR.ARV 0x5, 0x80 ;  /* 0x0142000000007b1d */ /* 0x000fec0000002000 */
.L_x_20:
[----:B-12---:R-:W-:-:S13]  /*0b30*/  ISETP.GE.AND P0, PT, R235, c[0x0][0x53c], PT ;  /* 0x00014f00eb007a0c */ /* 0x006fda0003f06270 */
[----:B------:R-:W-:Y:S05]  /*0b40*/  @P0 EXIT ;  /* 0x000000000000094d */ /* 0x000fea0003800000 */
[----:B------:R-:W1:Y:S02]  /*0b50*/  S2R R12, SR_TID.X ;  /* 0x00000000000c7919 */ /* 0x000e640000002100 */
[----:B-1----:R-:W-:-:S04]  /*0b60*/  SHF.R.S32.HI R9, RZ, 0x1f, R12 ;  /* 0x0000001fff097819 */ /* 0x002fc8000001140c */
[CC--:B------:R-:W-:Y:S02]  /*0b70*/  LEA.HI R17, R9.reuse, R12.reuse, RZ, 0x3 ;  /* 0x0000000c09117211 */ /* 0x0c0fe400078f18ff */
[----:B------:R-:W-:Y:S02]  /*0b80*/  LEA.HI R3, R9, R12, RZ, 0x4 ;  /* 0x0000000c09037211 */ /* 0x000fe400078f20ff */
[----:B------:R-:W-:Y:S02]  /*0b90*/  LOP3.LUT R2, R17, 0xfffffff8, RZ, 0xc0, !PT ;  /* 0xfffffff811027812 */ /* 0x000fe400078ec0ff */
[----:B------:R-:W-:Y:S02]  /*0ba0*/  SHF.R.S32.HI R5, RZ, 0x4, R3 ;  /* 0x00000004ff057819 */ /* 0x000fe40000011403 */
[C---:B------:R-:W-:Y:S01]  /*0bb0*/  LOP3.LUT R0, R3.reuse, 0xfffffff0, RZ, 0xc0, !PT ;  /* 0xfffffff003007812 */ /* 0x040fe200078ec0ff */
[----:B------:R-:W-:Y:S01]  /*0bc0*/  IMAD.IADD R2, R12, 0x1, -R2 ;  /* 0x000000010c027824 */ /* 0x000fe200078e0a02 */
[----:B------:R-:W-:-:S03]  /*0bd0*/  LEA.HI R3, R3, R5, RZ, 0x1 ;  /* 0x0000000503037211 */ /* 0x000fc600078f08ff */
[----:B------:R-:W-:Y:S01]  /*0be0*/  IMAD.IADD R0, R12, 0x1, -R0 ;  /* 0x000000010c007824 */ /* 0x000fe200078e0a00 */
[----:B------:R-:W-:Y:S02]  /*0bf0*/  LEA.HI R8, R2, R2, RZ, 0x1 ;  /* 0x0000000202087211 */ /* 0x000fe400078f08ff */
[----:B------:R-:W-:Y:S02]  /*0c00*/  LOP3.LUT R4, R3, 0xfffffffe, RZ, 0xc0, !PT ;  /* 0xfffffffe03047812 */ /* 0x000fe400078ec0ff */
[----:B------:R-:W-:Y:S02]  /*0c10*/  LOP3.LUT R3, R8, 0x3fffffe, RZ, 0xc0, !PT ;  /* 0x03fffffe08037812 */ /* 0x000fe400078ec0ff */
[----:B------:R-:W-:Y:S01]  /*0c20*/  LEA.HI R10, R0, R0, RZ, 0x1 ;  /* 0x00000000000a7211 */ /* 0x000fe200078f08ff */
[----:B------:R-:W-:Y:S01]  /*0c30*/  IMAD.IADD R11, R5, 0x1, -R4 ;  /* 0x00000001050b7824 */ /* 0x000fe200078e0a04 */
[----:B------:R-:W-:Y:S01]  /*0c40*/  LEA.HI R5, R9, R12, RZ, 0x2 ;  /* 0x0000000c09057211 */ /* 0x000fe200078f10ff */
[----:B------:R-:W-:Y:S01]  /*0c50*/  IMAD.IADD R15, R2, 0x1, -R3 ;  /* 0x00000001020f7824 */ /* 0x000fe200078e0a03 */
[----:B------:R-:W-:-:S02]  /*0c60*/  LOP3.LUT R2, R10, 0x7fffffe, RZ, 0xc0, !PT ;  /* 0x07fffffe0a027812 */ /* 0x000fc400078ec0ff */
[----:B------:R-:W-:Y:S02]  /*0c70*/  SHF.R.S32.HI R3, RZ, 0x1f, R0 ;  /* 0x0000001fff037819 */ /* 0x000fe40000011400 */
[----:B------:R-:W-:Y:S01]  /*0c80*/  SHF.R.S32.HI R4, RZ, 0x3, R17 ;  /* 0x00000003ff047819 */ /* 0x000fe20000011411 */
[----:B------:R-:W-:Y:S01]  /*0c90*/  IMAD.IADD R13, R0, 0x1, -R2 ;  /* 0x00000001000d7824 */ /* 0x000fe200078e0a02 */
[----:B------:R-:W-:Y:S02]  /*0ca0*/  LOP3.LUT R6, R5, 0xfffffffc, RZ, 0xc0, !PT ;  /* 0xfffffffc05067812 */ /* 0x000fe400078ec0ff */
[----:B------:R-:W-:Y:S01]  /*0cb0*/  LEA.HI R16, R3, R0, RZ, 0x3 ;  /* 0x0000000003107211 */ /* 0x000fe200078f18ff */
[----:B------:R-:W-:Y:S01]  /*0cc0*/  IMAD.SHL.U32 R0, R4, 0x40, RZ ;  /* 0x0000004004007824 */ /* 0x000fe200078e00ff */
[----:B------:R-:W-:Y:S01]  /*0cd0*/  LEA.HI R9, R9, R12, RZ, 0x5 ;  /* 0x0000000c09097211 */ /* 0x000fe200078f28ff */
[----:B------:R-:W-:Y:S01]  /*0ce0*/  IMAD.IADD R20, R12, 0x1, -R6 ;  /* 0x000000010c147824 */ /* 0x000fe200078e0a06 */
[----:B------:R-:W-:-:S02]  /*0cf0*/  SHF.R.S32.HI R229, RZ, 0x2, R5 ;  /* 0x00000002ffe57819 */ /* 0x000fc40000011405 */
[----:B------:R-:W-:Y:S01]  /*0d00*/  LOP3.LUT R2, R9, 0xffffffe0, RZ, 0xc0, !PT ;  /* 0xffffffe009027812 */ /* 0x000fe200078ec0ff */
[----:B------:R-:W-:Y:S01]  /*0d10*/  IMAD.SHL.U32 R226, R20, 0x8, RZ ;  /* 0x0000000814e27824 */ /* 0x000fe200078e00ff */
[----:B------:R-:W-:Y:S02]  /*0d20*/  LOP3.LUT R0, R0, 0xc0, RZ, 0xc0, !PT ;  /* 0x000000c000007812 */ /* 0x000fe400078ec0ff */
[----:B------:R-:W-:Y:S01]  /*0d30*/  LEA.HI R6, R5, R229, RZ, 0x1 ;  /* 0x000000e505067211 */ /* 0x000fe200078f08ff */
[----:B------:R-:W-:Y:S01]  /*0d40*/  IMAD.IADD R19, R12, 0x1, -R2 ;  /* 0x000000010c137824 */ /* 0x000fe200078e0a02 */
[----:B------:R-:W-:Y:S02]  /*0d50*/  SHF.R.U32.HI R4, RZ, 0x3, R0 ;  /* 0x00000003ff047819 */ /* 0x000fe40000011600 */
[----:B------:R-:W-:Y:S02]  /*0d60*/  LOP3.LUT R3, R0, 0x18, R226, 0xf8, !PT ;  /* 0x0000001800037812 */ /* 0x000fe400078ef8e2 */
[----:B------:R-:W-:-:S02]  /*0d70*/  SHF.R.S32.HI R7, RZ, 0x5, R9 ;  /* 0x00000005ff077819 */ /* 0x000fc40000011409 */
[----:B------:R-:W-:Y:S02]  /*0d80*/  SHF.R.S32.HI R0, RZ, 0x1f, R9 ;  /* 0x0000001fff007819 */ /* 0x000fe40000011409 */
[----:B------:R-:W-:Y:S02]  /*0d90*/  LOP3.LUT R2, R6, 0x7fffffe, RZ, 0xc0, !PT ;  /* 0x07fffffe06027812 */ /* 0x000fe400078ec0ff */
[----:B------:R-:W-:Y:S02]  /*0da0*/  LEA.HI R0, R0, R7, RZ, 0x2 ;  /* 0x0000000700007211 */ /* 0x000fe400078f10ff */
[----:B------:R-:W-:Y:S01]  /*0db0*/  SHF.R.S32.HI R9, RZ, 0x1f, R19 ;  /* 0x0000001fff097819 */ /* 0x000fe20000011413 */
[----:B------:R-:W-:Y:S01]  /*0dc0*/  IMAD.IADD R2, R229, 0x1, -R2 ;  /* 0x00000001e5027824 */ /* 0x000fe200078e0a02 */
[----:B------:R-:W-:Y:S02]  /*0dd0*/  LOP3.LUT R6, R3, R4, RZ, 0x3c, !PT ;  /* 0x0000000403067212 */ /* 0x000fe400078e3cff */
[----:B------:R-:W-:-:S02]  /*0de0*/  SHF.R.S32.HI R4, RZ, 0x1f, R5 ;  /* 0x0000001fff047819 */ /* 0x000fc40000011405 */
[----:B------:R-:W-:Y:S01]  /*0df0*/  LOP3.LUT R3, R0, 0xffffffc, RZ, 0xc0, !PT ;  /* 0x0ffffffc00037812 */ /* 0x000fe200078ec0ff */
[----:B------:R-:W-:Y:S01]  /*0e00*/  IMAD R0, R7, 0x8, R2 ;  /* 0x0000000807007824 */ /* 0x000fe200078e0202 */
[----:B------:R-:W-:Y:S02]  /*0e10*/  LEA.HI R12, R9, R19, RZ, 0x2 ;  /* 0x00000013090c7211 */ /* 0x000fe400078f10ff */
[----:B------:R-:W-:Y:S01]  /*0e20*/  LEA.HI R2, R4, R229, RZ, 0x3 ;  /* 0x000000e504027211 */ /* 0x000fe200078f18ff */
[----:B------:R-:W-:Y:S01]  /*0e30*/  IMAD.IADD R5, R7, 0x1, -R3 ;  /* 0x0000000107057824 */ /* 0x000fe200078e0a03 */
[----:B------:R-:W-:Y:S01]  /*0e40*/  SHF.R.S32.HI R4, RZ, 0x2, R12 ;  /* 0x00000002ff047819 */ /* 0x000fe2000001140c */
[----:B------:R-:W-:Y:S01]  /*0e50*/  IMAD.U32 R6, R0, 0x20, R6 ;  /* 0x0000002000067824 */ /* 0x000fe200078e0006 */
[----:B------:R-:W-:Y:S02]  /*0e60*/  LEA.HI R0, R20, R20, RZ, 0x1 ;  /* 0x0000001414007211 */ /* 0x000fe400078f08ff */
[----:B------:R-:W-:Y:S01]  /*0e70*/  LOP3.LUT R3, R2, 0xfffffff8, RZ, 0xc0, !PT ;  /* 0xfffffff802037812 */ /* 0x000fe200078ec0ff */
[----:B------:R-:W-:Y:S01]  /*0e80*/  IMAD R18, R5, 0x10, R4 ;  /* 0x0000001005127824 */ /* 0x000fe200078e0204 */
[C---:B------:R-:W-:Y:S01]  /*0e90*/  LOP3.LUT R5, R0.reuse, 0x1ffffffe, RZ, 0xc0, !PT ;  /* 0x1ffffffe00057812 */ /* 0x040fe200078ec0ff */
[----:B------:R-:W-:Y:S01]  /*0ea0*/  IMAD.SHL.U32 R0, R0, 0x20, RZ ;  /* 0x0000002000007824 */ /* 0x000fe200078e00ff */
[----:B------:R-:W-:Y:S01]  /*0eb0*/  SHF.R.S32.HI R2, RZ, 0x1, R8 ;  /* 0x00000001ff027819 */ /* 0x000fe20000011408 */
[----:B------:R-:W-:Y:S01]  /*0ec0*/  IMAD.IADD R3, R229, 0x1, -R3 ;  /* 0x00000001e5037824 */ /* 0x000fe200078e0a03 */
[----:B------:R1:W-:Y:S01]  /*0ed0*/  STL [R1+0x44], R6 ;  /* 0x0000440601007387 */ /* 0x0003e20000100800 */
[----:B------:R-:W-:Y:S01]  /*0ee0*/  IMAD.IADD R8, R20, 0x1, -R5 ;  /* 0x0000000114087824 */ /* 0x000fe200078e0a05 */
[----:B------:R-:W-:-:S02]  /*0ef0*/  SHF.R.S32.HI R4, RZ, 0x1, R10 ;  /* 0x00000001ff047819 */ /* 0x000fc4000001140a */
[----:B------:R-:W-:Y:S01]  /*0f00*/  LEA.HI R5, R3, R3, RZ, 0x1 ;  /* 0x0000000303057211 */ /* 0x000fe200078f08ff */
[----:B------:R2:W-:Y:S01]  /*0f10*/  STL [R1+0x78], R18 ;  /* 0x0000781201007387 */ /* 0x0005e20000100800 */
[----:B------:R-:W-:Y:S02]  /*0f20*/  SHF.R.S32.HI R10, RZ, 0x1f, R10 ;  /* 0x0000001fff0a7819 */ /* 0x000fe4000001140a */
[----:B------:R-:W-:Y:S02]  /*0f30*/  LOP3.LUT R9, R5, 0x3fffffe, RZ, 0xc0, !PT ;  /* 0x03fffffe05097812 */ /* 0x000fe400078ec0ff */
[----:B------:R-:W-:Y:S02]  /*0f40*/  LOP3.LUT P2, RZ, R2, 0x2, RZ, 0xc0, !PT ;  /* 0x0000000202ff7812 */ /* 0x000fe4000784c0ff */
[C---:B------:R-:W-:Y:S01]  /*0f50*/  IADD3 R225, R226.reuse, 0x20, RZ ;  /* 0x00000020e2e17810 */ /* 0x040fe20007ffe0ff */
[----:B------:R-:W-:Y:S01]  /*0f60*/  IMAD.IADD R9, R3, 0x1, -R9 ;  /* 0x0000000103097824 */ /* 0x000fe200078e0a09 */
[----:B------:R-:W-:-:S02]  /*0f70*/  IADD3 R228, R226, 0x40, RZ ;  /* 0x00000040e2e47810 */ /* 0x000fc40007ffe0ff */
[----:B------:R-:W-:Y:S02]  /*0f80*/  SHF.R.S32.HI R227, RZ, 0x1f, R226 ;  /* 0x0000001fffe37819 */ /* 0x000fe400000114e2 */
[----:B-1----:R-:W-:Y:S01]  /*0f90*/  LOP3.LUT R6, R0, 0xffffffc0, RZ, 0xc0, !PT ;  /* 0xffffffc000067812 */ /* 0x002fe200078ec0ff */
[----:B------:R-:W-:Y:S01]  /*0fa0*/  IMAD.SHL.U32 R0, R2, 0x40, RZ ;  /* 0x0000004002007824 */ /* 0x000fe200078e00ff */
[----:B------:R-:W-:-:S03]  /*0fb0*/  LEA.HI R2, R10, R4, RZ, 0x2 ;  /* 0x000000040a027211 */ /* 0x000fc600078f10ff */
[----:B------:R-:W-:Y:S01]  /*0fc0*/  IMAD R14, R8, 0x8, R6 ;  /* 0x00000008080e7824 */ /* 0x000fe200078e0206 */
[----:B------:R-:W-:Y:S01]  /*0fd0*/  LOP3.LUT R0, R0, 0xc0, RZ, 0xc0, !PT ;  /* 0x000000c000007812 */ /* 0x000fe200078ec0ff */
[----:B------:R-:W-:Y:S01]  /*0fe0*/  IMAD.SHL.U32 R8, R7, 0x200, RZ ;  /* 0x0000020007087824 */ /* 0x000fe200078e00ff */
[----:B------:R-:W-:Y:S02]  /*0ff0*/  LOP3.LUT R2, R2, 0xfffffffc, RZ, 0xc0, !PT ;  /* 0xfffffffc02027812 */ /* 0x000fe400078ec0ff */
[----:B------:R-:W-:Y:S01]  /*1000*/  LOP3.LUT R7, R0, 0x8, R17, 0xf8, !PT ;  /* 0x0000000800077812 */ /* 0x000fe200078ef811 */
[----:B------:R-:W-:Y:S01]  /*1010*/  IMAD R3, R20, 0x2, R8 ;  /* 0x0000000214037824 */ /* 0x000fe200078e0208 */
[----:B------:R-:W-:Y:S01]  /*1020*/  SHF.R.U32.HI R6, RZ, 0x3, R0 ;  /* 0x00000003ff067819 */ /* 0x000fe20000011600 */
[----:B------:R-:W-:Y:S01]  /*1030*/  IMAD.IADD R2, R4, 0x1, -R2 ;  /* 0x0000000104027824 */ /* 0x000fe200078e0a02 */
[----:B------:R-:W-:Y:S01]  /*1040*/  SHF.R.S32.HI R0, RZ, 0x1, R5 ;  /* 0x00000001ff007819 */ /* 0x000fe20000011405 */
[----:B------:R-:W-:Y:S01]  /*1050*/  IMAD.SHL.U32 R5, R16, 0x20, RZ ;  /* 0x0000002010057824 */ /* 0x000fe200078e00ff */
[----:B------:R-:W-:Y:S01]  /*1060*/  LOP3.LUT R10, R7, R6, RZ, 0x3c, !PT ;  /* 0x00000006070a7212 */ /* 0x000fe200078e3cff */
[----:B------:R-:W-:Y:S01]  /*1070*/  IMAD R6, R9, 0x20, R3 ;  /* 0x0000002009067824 */ /* 0x000fe200078e0203 */
[----:B------:R-:W-:Y:S01]  /*1080*/  LOP3.LUT P3, RZ, R2, 0x2, RZ, 0xc0, !PT ;  /* 0x0000000202ff7812 */ /* 0x000fe2000786c0ff */
[C---:B------:R-:W-:Y:S01]  /*1090*/  IMAD.SHL.U32 R3, R0.reuse, 0x40, RZ ;  /* 0x0000004000037824 */ /* 0x040fe200078e00ff */
[----:B------:R-:W-:Y:S01]  /*10a0*/  LOP3.LUT P0, RZ, R0, 0x2, RZ, 0xc0, !PT ;  /* 0x0000000200ff7812 */ /* 0x000fe2000780c0ff */
[----:B------:R-:W-:Y:S01]  /*10b0*/  IMAD.SHL.U32 R2, R2, 0x40, RZ ;  /* 0x0000004002027824 */ /* 0x000fe200078e00ff */
[----:B------:R-:W-:Y:S01]  /*10c0*/  LOP3.LUT R4, R0, 0x1, RZ, 0xc0, !PT ;  /* 0x0000000100047812 */ /* 0x000fe200078ec0ff */
[----:B------:R-:W-:Y:S01]  /*10d0*/  IMAD.SHL.U32 R7, R11, 0x8, RZ ;  /* 0x000000080b077824 */ /* 0x000fe200078e00ff */
[----:B------:R-:W-:Y:S01]  /*10e0*/  LOP3.LUT R3, R3, 0xc0, RZ, 0xc0, !PT ;  /* 0x000000c003037812 */ /* 0x000fe200078ec0ff */
[----:B------:R-:W-:Y:S01]  /*10f0*/  IMAD R9, R11, 0x8, R15 ;  /* 0x000000080b097824 */ /* 0x000fe200078e020f */
[----:B------:R-:W-:-:S02]  /*1100*/  LOP3.LUT R0, R5, 0xffffff00, RZ, 0xc0, !PT ;  /* 0xffffff0005007812 */ /* 0x000fc400078ec0ff */
[----:B------:R-:W-:Y:S02]  /*1110*/  LEA.HI R3, R3, R3, RZ, 0x1d ;  /* 0x0000000303037211 */ /* 0x000fe400078fe8ff */
[----:B------:R-:W-:Y:S02]  /*1120*/  LOP3.LUT R2, R2, 0xc0, RZ, 0xc0, !PT ;  /* 0x000000c002027812 */ /* 0x000fe400078ec0ff */
[----:B------:R-:W-:Y:S01]  /*1130*/  ISETP.NE.U32.AND P1, PT, R4, 0x1, PT ;  /* 0x000000010400780c */ /* 0x000fe20003f25070 */
[----:B------:R-:W-:Y:S01]  /*1140*/  IMAD.IADD R4, R0, 0x1, R8 ;  /* 0x0000000100047824 */ /* 0x000fe200078e0208 */
[----:B------:R-:W-:Y:S01]  /*1150*/  SHF.R.U32.HI R5, RZ, 0x3, R2 ;  /* 0x00000003ff057819 */ /* 0x000fe20000011602 */
[----:B------:R-:W-:Y:S01]  /*1160*/  IMAD.IADD R3, R3, 0x1, R6 ;  /* 0x0000000103037824 */ /* 0x000fe200078e0206 */
[----:B------:R-:W-:Y:S01]  /*1170*/  LOP3.LUT R6, R2, 0x8, R7, 0xf8, !PT ;  /* 0x0000000802067812 */ /* 0x000fe200078ef807 */
[----:B------:R-:W-:Y:S01]  /*1180*/  IMAD R2, R13, 0x20, R4 ;  /* 0x000000200d027824 */ /* 0x000fe200078e0204 */
[----:B------:R-:W-:Y:S01]  /*1190*/  LOP3.LUT R4, R12, 0x7ffffffc, RZ, 0xc0, !PT ;  /* 0x7ffffffc0c047812 */ /* 0x000fe200078ec0ff */
[----:B------:R-:W-:Y:S01]  /*11a0*/  IMAD.SHL.U32 R239, R3, 0x2, RZ ;  /* 0x0000000203ef7824 */ /* 0x000fe200078e00ff */
[----:B------:R-:W-:Y:S01]  /*11b0*/  LOP3.LUT R3, R6, R5, RZ, 0x3c, !PT ;  /* 0x0000000506037212 */ /* 0x000fe200078e3cff */
[----:B------:R-:W-:Y:S01]  /*11c0*/  IMAD R7, R13, 0x20, R0 ;  /* 0x000000200d077824 */ /* 0x000fe200078e0200 */
[----:B------:R-:W-:Y:S01]  /*11d0*/  SHF.R.S32.HI R8, RZ, 0x1f, R228 ;  /* 0x0000001fff087819 */ /* 0x000fe200000114e4 */
[----:B------:R-:W-:Y:S01]  /*11e0*/  IMAD.IADD R4, R19, 0x1, -R4 ;  /* 0x0000000113047824 */ /* 0x000fe200078e0a04 */
[----:B------:R-:W-:Y:S01]  /*11f0*/  IADD3 R5, R239, 0x80, RZ ;  /* 0x00000080ef057810 */ /* 0x000fe20007ffe0ff */
[----:B------:R-:W-:Y:S01]  /*1200*/  IMAD.IADD R2, R3, 0x1, R2 ;  /* 0x0000000103027824 */ /* 0x000fe200078e0202 */
[----:B------:R-:W-:Y:S01]  /*1210*/  IADD3 R252, R239, 0x70, RZ ;  /* 0x00000070effc7810 */ /* 0x000fe20007ffe0ff */
[----:B------:R-:W-:Y:S01]  /*1220*/  IMAD.SHL.U32 R4, R4, 0x2, RZ ;  /* 0x0000000204047824 */ /* 0x000fe200078e00ff */
[----:B------:R-:W-:Y:S01]  /*1230*/  @P1 IADD3 R252, R5, 0x10, RZ ;  /* 0x0000001005fc1810 */ /* 0x000fe20007ffe0ff */
[----:B------:R-:W-:Y:S01]  /*1240*/  IMAD.IADD R3, R3, 0x1, R7 ;  /* 0x0000000103037824 */ /* 0x000fe200078e0207 */
[----:B------:R-:W-:Y:S01]  /*1250*/  SHF.R.S32.HI R5, RZ, 0x1f, R225 ;  /* 0x0000001fff057819 */ /* 0x000fe200000114e1 */
[----:B------:R-:W-:Y:S01]  /*1260*/  IMAD.IADD R7, R18, 0x1, R14 ;  /* 0x0000000112077824 */ /* 0x000fe200078e020e */
[C---:B--2---:R-:W-:Y:S01]  /*1270*/  IADD3 R18, R4.reuse, 0x8, RZ ;  /* 0x0000000804127810 */ /* 0x044fe20007ffe0ff */
[----:B------:R-:W-:Y:S01]  /*1280*/  IMAD.U32 R0, R9, 0x20, R10 ;  /* 0x0000002009007824 */ /* 0x000fe200078e000a */
[C---:B------:R-:W-:Y:S01]  /*1290*/  IADD3 R17, R4.reuse, 0x10, RZ ;  /* 0x0000001004117810 */ /* 0x040fe20007ffe0ff */
[----:B------:R1:W-:Y:S01]  /*12a0*/  STL [R1+0x38], R5 ;  /* 0x0000380501007387 */ /* 0x0003e20000100800 */
[C---:B------:R-:W-:Y:S01]  /*12b0*/  IADD3 R16, R4.reuse, 0x18, RZ ;  /* 0x0000001804107810 */ /* 0x040fe20007ffe0ff */
[----:B------:R-:W-:Y:S01]  /*12c0*/  IMAD.MOV.U32 R6, RZ, RZ, 0x20 ;  /* 0x00000020ff067424 */ /* 0x000fe200078e00ff */
[C---:B------:R-:W-:Y:S01]  /*12d0*/  IADD3 R15, R4.reuse, 0x20, RZ ;  /* 0x00000020040f7810 */ /* 0x040fe20007ffe0ff */
[----:B------:R2:W-:Y:S01]  /*12e0*/  STL [R1+0x34], R8 ;  /* 0x0000340801007387 */ /* 0x0005e20000100800 */
[----:B------:R-:W-:-:S02]  /*12f0*/  IADD3 R13, R4, 0x28, RZ ;  /* 0x00000028040d7810 */ /* 0x000fc40007ffe0ff */
[C---:B------:R-:W-:Y:S01]  /*1300*/  IADD3 R12, R4.reuse, 0x30, RZ ;  /* 0x00000030040c7810 */ /* 0x040fe20007ffe0ff */
[----:B------:R-:W-:Y:S01]  /*1310*/  STL [R1+0x3c], R4 ;  /* 0x00003c0401007387 */ /* 0x000fe20000100800 */
[C---:B------:R-:W-:Y:S02]  /*1320*/  IADD3 R11, R4.reuse, 0x38, RZ ;  /* 0x00000038040b7810 */ /* 0x040fe40007ffe0ff */
[C---:B------:R-:W-:Y:S01]  /*1330*/  IADD3 R10, R4.reuse, 0x40, RZ ;  /* 0x00000040040a7810 */ /* 0x040fe20007ffe0ff */
[----:B------:R3:W-:Y:S01]  /*1340*/  STL [R1+0x7c], R7 ;  /* 0x00007c0701007387 */ /* 0x0007e20000100800 */
[----:B------:R-:W-:Y:S02]  /*1350*/  IADD3 R9, R4, 0x48, RZ ;  /* 0x0000004804097810 */ /* 0x000fe40007ffe0ff */
[----:B------:R-:W-:Y:S01]  /*1360*/  SHF.R.S32.HI R14, RZ, 0x1f, R18 ;  /* 0x0000001fff0e7819 */ /* 0x000fe20000011412 */
[----:B------:R-:W-:Y:S01]  /*1370*/  STL [R1+0x28], R18 ;  /* 0x0000281201007387 */ /* 0x000fe20000100800 */
[----:B------:R-:W-:-:S02]  /*1380*/  LEA R123, R0, 0x3c80, 0x1 ;  /* 0x00003c80007b7811 */ /* 0x000fc400078e08ff */
[----:B------:R-:W-:Y:S01]  /*1390*/  SHF.R.S32.HI R0, RZ, 0x1f, R10 ;  /* 0x0000001fff007819 */ /* 0x000fe2000001140a */
[----:B------:R-:W-:Y:S01]  /*13a0*/  STL [R1+0x24], R17 ;  /* 0x0000241101007387 */ /* 0x000fe20000100800 */
[----:B------:R-:W-:Y:S02]  /*13b0*/  IADD3 R184, R123, 0x20, RZ ;  /* 0x000000207bb87810 */ /* 0x000fe40007ffe0ff */
[----:B------:R-:W-:Y:S01]  /*13c0*/  LEA R182, R2, 0x6080, 0x1 ;  /* 0x0000608002b67811 */ /* 0x000fe200078e08ff */
[----:B------:R4:W-:Y:S01]  /*13d0*/  STL [R1+0x20], R16 ;  /* 0x0000201001007387 */ /* 0x0009e20000100800 */
[----:B-1----:R-:W-:Y:S02]  /*13e0*/  SEL R5, R6, 0xffffffe0, !P0 ;  /* 0xffffffe006057807 */ /* 0x002fe40004000000 */
[----:B------:R-:W-:Y:S01]  /*13f0*/  LEA R180, R3, 0x1880, 0x1 ;  /* 0x0000188003b47811 */ /* 0x000fe200078e08ff */
[----:B------:R-:W-:Y:S01]  /*1400*/  STL [R1+0x1c], R15 ;  /* 0x00001c0f01007387 */ /* 0x000fe20000100800 */
[----:B--2---:R-:W-:-:S02]  /*1410*/  IADD3 R8, R4, 0x50, RZ ;  /* 0x0000005004087810 */ /* 0x004fc40007ffe0ff */
[----:B------:R-:W-:Y:S01]  /*1420*/  @P2 IADD3 R184, R123, -0x20, RZ ;  /* 0xffffffe07bb82810 */ /* 0x000fe20007ffe0ff */
[----:B------:R-:W-:Y:S03]  /*1430*/  STL [R1+0x18], R13 ;  /* 0x0000180d01007387 */ /* 0x000fe60000100800 */
[----:B------:R-:W-:Y:S01]  /*1440*/  IADD3 R192, R184, 0x400, RZ ;  /* 0x00000400b8c07810 */ /* 0x000fe20007ffe0ff */
[----:B------:R1:W-:Y:S01]  /*1450*/  STL [R1+0x14], R12 ;  /* 0x0000140c01007387 */ /* 0x0003e20000100800 */
[----:B---3--:R-:W-:Y:S02]  /*1460*/  IADD3 R7, R4, 0x58, RZ ;  /* 0x0000005804077810 */ /* 0x008fe40007ffe0ff */
[----:B------:R-:W-:Y:S01]  /*1470*/  SEL R4, R6, 0xffffffe0, !P3 ;  /* 0xffffffe006047807 */ /* 0x000fe20005800000 */
[----:B------:R-:W-:Y:S01]  /*1480*/  STL [R1+0x10], R11 ;  /* 0x0000100b01007387 */ /* 0x000fe20000100800 */
[----:B------:R-:W-:-:S02]  /*1490*/  SHF.R.S32.HI R6, RZ, 0x1f, R17 ;  /* 0x0000001fff067819 */ /* 0x000fc40000011411 */
[C---:B------:R-:W-:Y:S01]  /*14a0*/  IADD3 R191, R184.reuse, 0x800, RZ ;  /* 0x00000800b8bf7810 */ /* 0x040fe20007ffe0ff */
[----:B------:R-:W-:Y:S01]  /*14b0*/  STL [R1+0xc], R10 ;  /* 0x00000c0a01007387 */ /* 0x000fe20000100800 */
[----:B------:R-:W-:Y:S01]  /*14c0*/  IADD3 R190, R184, 0xc00, RZ ;  /* 0x00000c00b8be7810 */ /* 0x000fe20007ffe0ff */
[----:B------:R-:W-:Y:S01]  /*14d0*/  IMAD.IADD R183, R182, 0x1, R4 ;  /* 0x00000001b6b77824 */ /* 0x000fe200078e0204 */
[----:B------:R-:W-:Y:S01]  /*14e0*/  IADD3 R189, R184, 0x1000, RZ ;  /* 0x00001000b8bd7810 */ /* 0x000fe20007ffe0ff */
[----:B------:R2:W-:Y:S01]  /*14f0*/  STL [R1+0x8], R9 ;  /* 0x0000080901007387 */ /* 0x0005e20000100800 */
[----:B----4-:R-:W-:Y:S01]  /*1500*/  SHF.R.S32.HI R16, RZ, 0x1f, R16 ;  /* 0x0000001fff107819 */ /* 0x010fe20000011410 */
[----:B------:R-:W-:Y:S01]  /*1510*/  IMAD.IADD R181, R4, 0x1, R180 ;  /* 0x0000000104b57824 */ /* 0x000fe200078e02b4 */
[C---:B------:R-:W-:Y:S01]  /*1520*/  IADD3 R188, R184.reuse, 0x1400, RZ ;  /* 0x00001400b8bc7810 */ /* 0x040fe20007ffe0ff */
[----:B------:R-:W-:Y:S01]  /*1530*/  STL [R1+0x4], R8 ;  /* 0x0000040801007387 */ /* 0x000fe20000100800 */
[----:B------:R-:W-:-:S02]  /*1540*/  IADD3 R187, R184, 0x1800, RZ ;  /* 0x00001800b8bb7810 */ /* 0x000fc40007ffe0ff */
[C---:B------:R-:W-:Y:S01]  /*1550*/  IADD3 R186, R184.reuse, 0x1c00, RZ ;  /* 0x00001c00b8ba7810 */ /* 0x040fe20007ffe0ff */
[----:B------:R3:W-:Y:S01]  /*1560*/  STL [R1+0x70], R14 ;  /* 0x0000700e01007387 */ /* 0x0007e20000100800 */
[----:B------:R-:W-:-:S03]  /*1570*/  IADD3 R185, R184, 0x2000, RZ ;  /* 0x00002000b8b97810 */ /* 0x000fc60007ffe0ff */
[----:B------:R-:W-:Y:S01]  /*1580*/  STL [R1], R7 ;  /* 0x0000000701007387 */ /* 0x000fe20000100800 */
[----:B-1----:R-:W-:-:S03]  /*1590*/  SHF.R.S32.HI R12, RZ, 0x1f, R12 ;  /* 0x0000001fff0c7819 */ /* 0x002fc6000001140c */
[----:B------:R1:W-:Y:S04]  /*15a0*/  STL [R1+0x6c], R6 ;  /* 0x00006c0601007387 */ /* 0x0003e80000100800 */
[----:B------:R-:W-:Y:S01]  /*15b0*/  STL [R1+0x68], R16 ;  /* 0x0000681001007387 */ /* 0x000fe20000100800 */
[----:B--2---:R-:W-:Y:S02]  /*15c0*/  SHF.R.S32.HI R9, RZ, 0x1f, R9 ;  /* 0x0000001fff097819 */ /* 0x004fe40000011409 */
[----:B---3--:R-:W-:-:S05]  /*15d0*/  SHF.R.S32.HI R14, RZ, 0x1f, R15 ;  /* 0x0000001fff0e7819 */ /* 0x008fca000001140f */
[----:B------:R-:W-:Y:S01]  /*15e0*/  STL [R1+0x64], R14 ;  /* 0x0000640e01007387 */ /* 0x000fe20000100800 */
[----:B-1----:R-:W-:-:S05]  /*15f0*/  SHF.R.S32.HI R6, RZ, 0x1f, R13 ;  /* 0x0000001fff067819 */ /* 0x002fca000001140d */
[----:B------:R1:W-:Y:S04]  /*1600*/  STL [R1+0x60], R6 ;  /* 0x0000600601007387 */ /* 0x0003e80000100800 */
[----:B------:R-:W-:Y:S01]  /*1610*/  STL [R1+0x5c], R12 ;  /* 0x00005c0c01007387 */ /* 0x000fe20000100800 */
[----:B-1----:R-:W-:-:S05]  /*1620*/  SHF.R.S32.HI R6, RZ, 0x1f, R11 ;  /* 0x0000001fff067819 */ /* 0x002fca000001140b */
[----:B------:R1:W-:Y:S04]  /*1630*/  STL [R1+0x58], R6 ;  /* 0x0000580601007387 */ /* 0x0003e80000100800 */
[----:B------:R2:W-:Y:S04]  /*1640*/  STL [R1+0x54], R0 ;  /* 0x0000540001007387 */ /* 0x0005e80000100800 */
[----:B------:R-:W-:Y:S01]  /*1650*/  STL [R1+0x50], R9 ;  /* 0x0000500901007387 */ /* 0x000fe20000100800 */
[----:B-1----:R-:W-:Y:S02]  /*1660*/  SHF.R.S32.HI R6, RZ, 0x1f, R7 ;  /* 0x0000001fff067819 */ /* 0x002fe40000011407 */
[----:B--2---:R-:W-:-:S05]  /*1670*/  SHF.R.S32.HI R0, RZ, 0x1f, R8 ;  /* 0x0000001fff007819 */ /* 0x004fca0000011408 */
[----:B------:R1:W-:Y:S04]  /*1680*/  STL [R1+0x4c], R0 ;  /* 0x00004c0001007387 */ /* 0x0003e80000100800 */
[----:B------:R-:W-:Y:S01]  /*1690*/  STL [R1+0x48], R6 ;  /* 0x0000480601007387 */ /* 0x000fe20000100800 */
[----:B-1----:R-:W-:-:S05]  /*16a0*/  IMAD.IADD R0, R239, 0x1, R5 ;  /* 0x00000001ef007824 */ /* 0x002fca00078e0205 */
[----:B------:R1:W-:Y:S02]  /*16b0*/  STL [R1+0x30], R0 ;  /* 0x0000300001007387 */ /* 0x0003e40000100800 */
[----:B-1----:R-:W-:-:S05]  /*16c0*/  IMAD.IADD R0, R5, 0x1, R252 ;  /* 0x0000000105007824 */ /* 0x002fca00078e02fc */
[----:B------:R1:W-:Y:S02]  /*16d0*/  STL [R1+0x2c], R0 ;  /* 0x00002c0001007387 */ /* 0x0003e40000100800 */
.L_x_121:
[----:B------:R-:W-:-:S04]  /*16e0*/  IMAD.MOV.U32 R11, RZ, RZ, 0x4 ;  /* 0x00000004ff0b7424 */ /* 0x000fc800078e00ff */
[----:B------:R-:W-:-:S05]  /*16f0*/  IMAD.WIDE R2, R235, R11, c[0x0][0x588] ;  /* 0x00016200eb027625 */ /* 0x000fca00078e020b */
[----:B------:R-:W2:Y:S01]  /*1700*/  LDG.E R230, [R2.64] ;  /* 0x0000000602e67981 */ /* 0x000ea2000c1e1900 */
[----:B------:R-:W-:Y:S01]  /*1710*/  ISETP.NE.U32.AND P0, PT, RZ, c[0x0][0x370], PT ;  /* 0x0000dc00ff007a0c */ /* 0x000fe20003f05070 */
[----:B------:R-:W-:Y:S01]  /*1720*/  CS2R R8, SRZ ;  /* 0x0000000000087805 */ /* 0x000fe2000001ff00 */
[----:B------:R-:W-:Y:S02]  /*1730*/  ISETP.NE.U32.AND P3, PT, RZ, c[0x0][0x360], PT ;  /* 0x0000d800ff007a0c */ /* 0x000fe40003f65070 */
[----:B------:R-:W-:Y:S02]  /*1740*/  ISETP.NE.AND.EX P1, PT, RZ, c[0x0][0x374], PT, P0 ;  /* 0x0000dd00ff007a0c */ /* 0x000fe40003f25300 */
[----:B------:R-:W-:Y:S02]  /*1750*/  ISETP.NE.AND.EX P3, PT, RZ, c[0x0][0x364], PT, P3 ;  /* 0x0000d900ff007a0c */ /* 0x000fe40003f65330 */
[----:B------:R-:W-:Y:S02]  /*1760*/  ISETP.NE.U32.AND P4, PT, RZ, c[0x0][0x348], PT ;  /* 0x0000d200ff007a0c */ /* 0x000fe40003f85070 */
[----:B------:R-:W-:-:S02]  /*1770*/  ISETP.NE.U32.AND P2, PT, RZ, c[0x0][0x350], PT ;  /* 0x0000d400ff007a0c */ /* 0x000fc40003f45070 */
[----:B------:R-:W-:Y:S02]  /*1780*/  ISETP.NE.AND.EX P4, PT, RZ, c[0x0][0x34c], PT, P4 ;  /* 0x0000d300ff007a0c */ /* 0x000fe40003f85340 */
[----:B------:R-:W-:Y:S01]  /*1790*/  ISETP.NE.AND.EX P5, PT, RZ, c[0x0][0x354], PT, P2 ;  /* 0x0000d500ff007a0c */ /* 0x000fe20003fa5320 */
[----:B------:R-:W-:Y:S01]  /*17a0*/  IMAD.MOV.U32 R12, RZ, RZ, RZ ;  /* 0x000000ffff0c7224 */ /* 0x000fe200078e00ff */
[----:B--2---:R-:W-:Y:S02]  /*17b0*/  SHF.R.S32.HI R238, RZ, 0x1f, R230 ;  /* 0x0000001fffee7819 */ /* 0x004fe400000114e6 */
[----:B------:R-:W-:-:S04]  /*17c0*/  @P1 LEA R2, P0, R230, c[0x0][0x370], 0x2 ;  /* 0x0000dc00e6021a11 */ /* 0x000fc800078010ff */
[C-C-:B------:R-:W-:Y:S02]  /*17d0*/  @P1 LEA.HI.X R3, R230.reuse, c[0x0][0x374], R238.reuse, 0x2, P0 ;  /* 0x0000dd00e6031a11 */ /* 0x140fe400000f14ee */
[C---:B------:R-:W-:Y:S02]  /*17e0*/  @P3 LEA R6, P0, R230.reuse, c[0x0][0x360], 0x2 ;  /* 0x0000d800e6063a11 */ /* 0x040fe400078010ff */
[C---:B------:R-:W-:Y:S01]  /*17f0*/  LEA R4, P2, R230.reuse, c[0x0][0x348], 0x2 ;  /* 0x0000d200e6047a11 */ /* 0x040fe200078410ff */
[----:B------:R2:W5:Y:S01]  /*1800*/  @P1 LDG.E R8, [R2.64] ;  /* 0x0000000602081981 */ /* 0x000562000c1e1900 */
[C-C-:B------:R-:W-:Y:S02]  /*1810*/  @P3 LEA.HI.X R7, R230.reuse, c[0x0][0x364], R238.reuse, 0x2, P0 ;  /* 0x0000d900e6073a11 */ /* 0x140fe400000f14ee */
[C---:B------:R-:W-:Y:S01]  /*1820*/  LEA.HI.X R5, R230.reuse, c[0x0][0x34c], R238, 0x2, P2 ;  /* 0x0000d300e6057a11 */ /* 0x040fe200010f14ee */
[----:B------:R-:W-:Y:S01]  /*1830*/  YIELD ;  /* 0x0000000000007946 */ /* 0x000fe20003800000 */
[----:B------:R-:W-:Y:S01]  /*1840*/  P2R R13, PR, RZ, 0x20 ;  /* 0x00000020ff0d7803 */ /* 0x000fe20000000000 */
[----:B------:R3:W5:Y:S04]  /*1850*/  @P3 LDG.E R18, [R6.64] ;  /* 0x0000000606123981 */ /* 0x000768000c1e1900 */
[----:B------:R3:W5:Y:S01]  /*1860*/  @P4 LDG.E R12, [R4.64] ;  /* 0x00000006040c4981 */ /* 0x000762000c1e1900 */
[----:B--2---:R-:W-:-:S04]  /*1870*/  LEA R2, P1, R230, c[0x0][0x350], 0x2 ;  /* 0x0000d400e6027a11 */ /* 0x004fc800078210ff */
[----:B------:R-:W-:-:S05]  /*1880*/  LEA.HI.X R3, R230, c[0x0][0x354], R238, 0x2, P1 ;  /* 0x0000d500e6037a11 */ /* 0x000fca00008f14ee */
[----:B------:R3:W5:Y:S01]  /*1890*/  @P5 LDG.E R9, [R2.64] ;  /* 0x0000000602095981 */ /* 0x000762000c1e1900 */
[----:B------:R-:W-:Y:S01]  /*18a0*/  LOP3.LUT R236, R234, 0xffff, RZ, 0xc0, !PT ;  /* 0x0000ffffeaec7812 */ /* 0x000fe200078ec0ff */
[----:B------:R-:W-:Y:S05]  /*18b0*/  @P3 BRA `(.L_x_32) ;  /* 0x0000005000003947 */ /* 0x000fea0003800000 */
[----:B-----5:R-:W-:Y:S01]  /*18c0*/  MOV R18, c[0x0][0x168] ;  /* 0x00005a0000127a02 */ /* 0x020fe20000000f00 */
[----:B------:R-:W-:Y:S05]  /*18d0*/  @!P4 BRA `(.L_x_32) ;  /* 0x000000300000c947 */ /* 0x000fea0003800000 */
[----:B---3--:R-:W2:Y:S04]  /*18e0*/  LDG.E R6, [R4.64] ;  /* 0x0000000604067981 */ /* 0x008ea8000c1e1900 */
[----:B-1----:R-:W2:Y:S02]  /*18f0*/  LDG.E R0, [R4.64+0x4] ;  /* 0x0000040604007981 */ /* 0x002ea4000c1e1900 */
[----:B--2---:R-:W-:Y:S02]  /*1900*/  IADD3 R18, -R6, R0, RZ ;  /* 0x0000000006127210 */ /* 0x004fe40007ffe1ff */
.L_x_32:
[----:B------:R-:W-:-:S04]  /*1910*/  ISETP.NE.U32.AND P0, PT, RZ, c[0x0][0x368], PT ;  /* 0x0000da00ff007a0c */ /* 0x000fc80003f05070 */
[----:B------:R-:W-:-:S13]  /*1920*/  ISETP.NE.AND.EX P0, PT, RZ, c[0x0][0x36c], PT, P0 ;  /* 0x0000db00ff007a0c */ /* 0x000fda0003f05300 */
[----:B------:R-:W-:Y:S05]  /*1930*/  @!P0 BRA `(.L_x_33) ;  /* 0x0000004000008947 */ /* 0x000fea0003800000 */
[----:B---3--:R-:W-:-:S04]  /*1940*/  LEA R2, P0, R230, c[0x0][0x368], 0x2 ;  /* 0x0000da00e6027a11 */ /* 0x008fc800078010ff */
[----:B------:R-:W-:-:S05]  /*1950*/  LEA.HI.X R3, R230, c[0x0][0x36c], R238, 0x2, P0 ;  /* 0x0000db00e6037a11 */ /* 0x000fca00000f14ee */
[----:B-1----:R1:W5:Y:S01]  /*1960*/  LDG.E R0, [R2.64] ;  /* 0x0000000602007981 */ /* 0x002362000c1e1900 */
[----:B------:R-:W-:Y:S05]  /*1970*/  BRA `(.L_x_34) ;  /* 0x0000005000007947 */ /* 0x000fea0003800000 */
.L_x_33:
[----:B-1----:R-:W-:Y:S01]  /*1980*/  MOV R0, c[0x0][0x1d0] ;  /* 0x0000740000007a02 */ /* 0x002fe20000000f00 */
[----:B------:R-:W-:Y:S05]  /*1990*/  @!P5 BRA `(.L_x_34) ;  /* 0x000000300000d947 */ /* 0x000fea0003800000 */
[----:B---3--:R-:W2:Y:S04]  /*19a0*/  LDG.E R4, [R2.64] ;  /* 0x0000000602047981 */ /* 0x008ea8000c1e1900 */
[----:B------:R-:W2:Y:S02]  /*19b0*/  LDG.E R0, [R2.64+0x4] ;  /* 0x0000040602007981 */ /* 0x000ea4000c1e1900 */
[----:B--2---:R-:W-:-:S04]  /*19c0*/  IADD3 R0, -R4, R0, RZ ;  /* 0x0000000004007210 */ /* 0x004fc80007ffe1ff */
.L_x_34:
[----:B-1-3--:R-:W-:Y:S01]  /*19d0*/  LOP3.LUT R2, R234, 0xff000000, RZ, 0xc0, !PT ;  /* 0xff000000ea027812 */ /* 0x00afe200078ec0ff */
[----:B-----5:R-:W-:Y:S01]  /*19e0*/  IMAD.IADD R19, R0, 0x1, -R8 ;  /* 0x0000000100137824 */ /* 0x020fe200078e0a08 */
[----:B------:R-:W-:Y:S01]  /*19f0*/  LOP3.LUT R3, R234, 0xff0000, RZ, 0xc0, !PT ;  /* 0x00ff0000ea037812 */ /* 0x000fe200078ec0ff */
[----:B------:R-:W-:Y:S01]  /*1a00*/  BSSY B0, `(.L_x_35) ;  /* 0x000002c000007945 */ /* 0x000fe20003800000 */
[----:B------:R-:W-:Y:S01]  /*1a10*/  SHF.R.U32.HI R4, RZ, 0x8, R2 ;  /* 0x00000008ff047819 */ /* 0x000fe20000011602 */
[----:B------:R-:W-:Y:S01]  /*1a20*/  IMAD.IADD R14, R9, 0x1, R8 ;  /* 0x00000001090e7824 */ /* 0x000fe200078e0208 */
[----:B------:R-:W-:-:S02]  /*1a30*/  IADD3 R0, R19, 0x2f, RZ ;  /* 0x0000002f13007810 */ /* 0x000fc40007ffe0ff */
[----:B------:R-:W-:Y:S02]  /*1a40*/  LEA.HI R3, R3, R4, RZ, 0x10 ;  /* 0x0000000403037211 */ /* 0x000fe400078f80ff */
[----:B------:R-:W-:Y:S01]  /*1a50*/  ISETP.GE.AND P0, PT, R19, 0x1, PT ;  /* 0x000000011300780c */ /* 0x000fe20003f06270 */
[----:B------:R-:W-:Y:S01]  /*1a60*/  IMAD.HI R0, R0, 0x2aaaaaab, RZ ;  /* 0x2aaaaaab00007827 */ /* 0x000fe200078e02ff */
[----:B------:R-:W-:Y:S02]  /*1a70*/  LOP3.LUT R15, R3, 0xff, RZ, 0xc0, !PT ;  /* 0x000000ff030f7812 */ /* 0x000fe400078ec0ff */
[----:B------:R-:W-:Y:S02]  /*1a80*/  SHF.R.U32.HI R234, RZ, 0x10, R3 ;  /* 0x00000010ffea7819 */ /* 0x000fe40000011603 */
[----:B------:R-:W-:Y:S01]  /*1a90*/  SHF.R.U32.HI R2, RZ, 0x1f, R0 ;  /* 0x0000001fff027819 */ /* 0x000fe20000011600 */
[----:B------:R1:W-:Y:S03]  /*1aa0*/  STL [R1+0x40], R15 ;  /* 0x0000400f01007387 */ /* 0x0003e60000100800 */
[----:B------:R-:W-:Y:S01]  /*1ab0*/  LEA.HI.SX32 R10, R0, R2, 0x1d ;  /* 0x00000002000a7211 */ /* 0x000fe200078feaff */
[----:B------:R-:W-:-:S02]  /*1ac0*/  IMAD.MOV.U32 R2, RZ, RZ, RZ ;  /* 0x000000ffff027224 */ /* 0x000fc400078e00ff */
[----:B------:R-:W-:Y:S05]  /*1ad0*/  @!P0 BRA `(.L_x_36) ;  /* 0x000001e000008947 */ /* 0x000fea0003800000 */
[----:B------:R-:W-:Y:S01]  /*1ae0*/  ISETP.NE.AND P0, PT, R234, RZ, PT ;  /* 0x000000ffea00720c */ /* 0x000fe20003f05270 */
[----:B------:R-:W-:-:S03]  /*1af0*/  IMAD.MOV.U32 R4, RZ, RZ, RZ ;  /* 0x000000ffff047224 */ /* 0x000fc600078e00ff */
[----:B------:R-:W-:-:S04]  /*1b00*/  SEL R0, R234, c[0x0][0x338], P0 ;  /* 0x0000ce00ea007a07 */ /* 0x000fc80000000000 */
[----:B------:R-:W-:Y:S02]  /*1b10*/  IABS R3, R0 ;  /* 0x0000000000037213 */ /* 0x000fe40000000000 */
[----:B------:R-:W-:Y:S02]  /*1b20*/  IADD3 R6, R10, -0x1, R0 ;  /* 0xffffffff0a067810 */ /* 0x000fe40007ffe000 */
[----:B------:R-:W2:Y:S02]  /*1b30*/  I2F.RP R2, R3 ;  /* 0x0000000300027306 */ /* 0x000ea40000209400 */
[----:B------:R-:W-:-:S06]  /*1b40*/  IABS R9, R6 ;  /* 0x0000000600097213 */ /* 0x000fcc0000000000 */
[----:B--2---:R-:W2:Y:S02]  /*1b50*/  MUFU.RCP R2, R2 ;  /* 0x0000000200027308 */ /* 0x004ea40000001000 */
[----:B--2---:R-:W-:-:S06]  /*1b60*/  IADD3 R2, R2, 0xffffffe, RZ ;  /* 0x0ffffffe02027810 */ /* 0x004fcc0007ffe0ff */
[----:B------:R-:W2:Y:S02]  /*1b70*/  F2I.FTZ.U32.TRUNC.NTZ R5, R2 ;  /* 0x0000000200057305 */ /* 0x000ea4000021f000 */
[----:B--2---:R-:W-:-:S04]  /*1b80*/  IMAD.MOV R2, RZ, RZ, -R5 ;  /* 0x000000ffff027224 */ /* 0x004fc800078e0a05 */
        /* <DEDUP_REMOVED lines=19> */
.L_x_36:
[----:B------:R-:W-:Y:S05]  /*1cc0*/  BSYNC B0 ;  /* 0x0000000000007941 */ /* 0x000fea0003800000 */
.L_x_35:
[----:B------:R-:W-:Y:S01]  /*1cd0*/  IMAD R231, R15, R2, RZ ;  /* 0x000000020fe77224 */ /* 0x000fe200078e02ff */
[----:B------:R-:W-:Y:S01]  /*1ce0*/  PRMT R0, RZ, 0x7610, R0 ;  /* 0x00007610ff007816 */ /* 0x000fe20000000000 */
[----:B------:R-:W-:Y:S01]  /*1cf0*/  CS2R R22, SRZ ;  /* 0x0000000000167805 */ /* 0x000fe2000001ff00 */
[----:B------:R-:W-:Y:S01]  /*1d00*/  CS2R R24, SRZ ;  /* 0x0000000000187805 */ /* 0x000fe2000001ff00 */
[----:B------:R-:W-:Y:S01]  /*1d10*/  IMAD.IADD R2, R231, 0x1, R2 ;  /* 0x00000001e7027824 */ /* 0x000fe200078e0202 */
[----:B------:R-:W-:Y:S01]  /*1d20*/  CS2R R44, SRZ ;  /* 0x00000000002c7805 */ /* 0x000fe2000001ff00 */
        /* <DEDUP_REMOVED lines=50> */
[----:B------:R-:W-:Y:S01]  /*2050*/  ISETP.NE.U32.AND P1, PT, RZ, c[0x0][0x340], PT ;  /* 0x0000d000ff007a0c */ /* 0x000fe20003f25070 */
[----:B------:R-:W2:Y:S03]  /*2060*/  S2R R5, SR_TID.X ;  /* 0x0000000000057919 */ /* 0x000ea60000002100 */
[----:B------:R-:W-:-:S13]  /*2070*/  ISETP.NE.AND.EX P1, PT, RZ, c[0x0][0x344], PT, P1 ;  /* 0x0000d100ff007a0c */ /* 0x000fda0003f25310 */
[----:B------:R-:W-:-:S05]  /*2080*/  @P1 IMAD.WIDE R2, R230, R11, c[0x0][0x340] ;  /* 0x0000d000e6021625 */ /* 0x000fca00078e020b */
[----:B------:R3:W4:Y:S01]  /*2090*/  @P1 LDG.E R16, [R2.64] ;  /* 0x0000000602101981 */ /* 0x000722000c1e1900 */
[----:B------:R-:W-:Y:S02]  /*20a0*/  ISETP.GE.AND P2, PT, R226, c[0x0][0x1d4], PT ;  /* 0x00007500e2007a0c */ /* 0x000fe40003f46270 */
[----:B--2---:R-:W-:Y:S02]  /*20b0*/  SHF.R.S32.HI R4, RZ, 0x1f, R5 ;  /* 0x0000001fff047819 */ /* 0x004fe40000011405 */
[----:B------:R-:W-:Y:S02]  /*20c0*/  SHF.R.S32.HI R0, RZ, 0x1f, R12 ;  /* 0x0000001fff007819 */ /* 0x000fe4000001140c */
[----:B------:R-:W-:Y:S02]  /*20d0*/  LEA.HI R4, R4, R5, RZ, 0x2 ;  /* 0x0000000504047211 */ /* 0x000fe400078f10ff */
[----:B------:R-:W-:Y:S01]  /*20e0*/  ISETP.GE.AND P6, PT, R225, c[0x0][0x1d4], PT ;  /* 0x00007500e1007a0c */ /* 0x000fe20003fc6270 */
[----:B------:R-:W-:Y:S01]  /*20f0*/  IMAD R0, R0, c[0x0][0x178], RZ ;  /* 0x00005e0000007a24 */ /* 0x000fe200078e02ff */
[----:B------:R-:W-:-:S02]  /*2100*/  LOP3.LUT R4, R4, 0xfffffffc, RZ, 0xc0, !PT ;  /* 0xfffffffc04047812 */ /* 0x000fc400078ec0ff */
[----:B------:R-:W-:Y:S02]  /*2110*/  LOP3.LUT R237, R237, 0xfffffffe, RZ, 0xc0, !PT ;  /* 0xfffffffeeded7812 */ /* 0x000fe400078ec0ff */
[----:B------:R-:W-:Y:S01]  /*2120*/  SEL R8, RZ, 0x1, P2 ;  /* 0x00000001ff087807 */ /* 0x000fe20001000000 */
[----:B------:R-:W-:Y:S01]  /*2130*/  IMAD.IADD R4, R5, 0x1, -R4 ;  /* 0x0000000105047824 */ /* 0x000fe200078e0a04 */
[----:B------:R-:W-:Y:S02]  /*2140*/  SEL R5, RZ, 0xffffffff, P6 ;  /* 0xffffffffff057807 */ /* 0x000fe40003000000 */
[----:B------:R-:W-:Y:S02]  /*2150*/  @P2 LOP3.LUT R237, R237, 0x1, RZ, 0xfc, !PT ;  /* 0x00000001eded2812 */ /* 0x000fe400078efcff */
[----:B------:R-:W-:Y:S01]  /*2160*/  ISETP.NE.AND P2, PT, R13, RZ, PT ;  /* 0x000000ff0d00720c */ /* 0x000fe20003f45270 */
[----:B------:R-:W-:Y:S01]  /*2170*/  IMAD.SHL.U32 R6, R5, 0x2, RZ ;  /* 0x0000000205067824 */ /* 0x000fe200078e00ff */
[----:B------:R-:W-:-:S02]  /*2180*/  ISETP.GE.AND P5, PT, R228, c[0x0][0x1d4], PT ;  /* 0x00007500e4007a0c */ /* 0x000fc40003fa6270 */
[----:B---3--:R-:W-:Y:S02]  /*2190*/  MOV R2, c[0x0][0x2c4] ;  /* 0x0000b10000027a02 */ /* 0x008fe40000000f00 */
[----:B------:R-:W-:Y:S02]  /*21a0*/  LOP3.LUT R13, R6, 0x2, R8, 0xe2, !PT ;  /* 0x00000002060d7812 */ /* 0x000fe400078ee208 */
[----:B------:R-:W-:Y:S01]  /*21b0*/  ISETP.NE.AND P0, PT, R2, 0x1, PT ;  /* 0x000000010200780c */ /* 0x000fe20003f05270 */
[----:B------:R-:W-:Y:S01]  /*21c0*/  IMAD R2, R4, 0x20, R229 ;  /* 0x0000002004027824 */ /* 0x000fe200078e02e5 */
[----:B------:R-:W-:Y:S01]  /*21d0*/  SHF.R.S32.HI R6, RZ, 0x1f, R14 ;  /* 0x0000001fff067819 */ /* 0x000fe2000001140e */
[----:B------:R-:W-:Y:S01]  /*21e0*/  IMAD R4, R12, c[0x0][0x17c], R0 ;  /* 0x00005f000c047a24 */ /* 0x000fe200078e0200 */
[----:B------:R-:W-:Y:S02]  /*21f0*/  SEL R10, R230, RZ, !P4 ;  /* 0x000000ffe60a7207 */ /* 0x000fe40006000000 */
[----:B------:R-:W-:Y:S01]  /*2200*/  LEA R11, R233, R2, 0x7 ;  /* 0x00000002e90b7211 */ /* 0x000fe200078e38ff */
[----:B------:R-:W-:Y:S01]  /*2210*/  IMAD.WIDE.U32 R2, R12, c[0x0][0x178], RZ ;  /* 0x00005e000c027a25 */ /* 0x000fe200078e00ff */
[----:B------:R-:W-:-:S02]  /*2220*/  SEL R12, RZ, 0x4, P5 ;  /* 0x00000004ff0c7807 */ /* 0x000fc40002800000 */
[----:B------:R-:W-:Y:S01]  /*2230*/  MOV R0, R11 ;  /* 0x0000000b00007202 */ /* 0x000fe20000000f00 */
[----:B------:R-:W-:Y:S01]  /*2240*/  IMAD.IADD R5, R3, 0x1, R4 ;  /* 0x0000000103057824 */ /* 0x000fe200078e0204 */
[----:B------:R-:W-:Y:S01]  /*2250*/  MOV R4, R2 ;  /* 0x0000000200047202 */ /* 0x000fe20000000f00 */
[----:B------:R-:W-:Y:S01]  /*2260*/  @P0 IMAD.HI.U32 R7, R11, c[0x0][0x2c8], RZ ;  /* 0x0000b2000b070a27 */ /* 0x000fe200078e00ff */
[----:B------:R-:W-:Y:S02]  /*2270*/  SEL R3, R238, RZ, !P4 ;  /* 0x000000ffee037207 */ /* 0x000fe40006000000 */
[----:B------:R-:W-:Y:S01]  /*2280*/  LOP3.LUT R48, R13, R12, RZ, 0xfc, !PT ;  /* 0x0000000c0d307212 */ /* 0x000fe200078efcff */
[C---:B------:R-:W-:Y:S01]  /*2290*/  IMAD.WIDE.U32 R4, R236.reuse, c[0x0][0x1b8], R4 ;  /* 0x00006e00ec047a25 */ /* 0x040fe200078e0004 */
[----:B------:R-:W-:Y:S02]  /*22a0*/  @P0 SHF.R.U32.HI R0, RZ, c[0x0][0x2cc], R7 ;  /* 0x0000b300ff000a19 */ /* 0x000fe40000011607 */
[----:B------:R-:W-:Y:S01]  /*22b0*/  IADD3 R2, P0, R229, R14, RZ ;  /* 0x0000000ee5027210 */ /* 0x000fe20007f1e0ff */
[----:B------:R-:W-:Y:S01]  /*22c0*/  IMAD R17, R3, c[0x0][0x1c0], RZ ;  /* 0x0000700003117a24 */ /* 0x000fe200078e02ff */
[----:B------:R-:W-:Y:S01]  /*22d0*/  ISETP.GE.AND P3, PT, R225, c[0x0][0x198], PT ;  /* 0x00006600e1007a0c */ /* 0x000fe20003f66270 */
[----:B------:R-:W-:Y:S01]  /*22e0*/  IMAD R3, R236, c[0x0][0x1bc], R5 ;  /* 0x00006f00ec037a24 */ /* 0x000fe200078e0205 */
[----:B------:R-:W-:Y:S01]  /*22f0*/  LEA.HI.X.SX32 R8, R229, R6, 0x1, P0 ;  /* 0x00000006e5087211 */ /* 0x000fe200000f0eff */
[----:B------:R-:W-:Y:S01]  /*2300*/  IMAD.WIDE.U32 R6, R2, c[0x0][0x1e0], R226 ;  /* 0x0000780002067a25 */ /* 0x000fe200078e00e2 */
[----:B------:R-:W-:-:S02]  /*2310*/  ISETP.GE.AND P4, PT, R228, c[0x0][0x198], PT ;  /* 0x00006600e4007a0c */ /* 0x000fc40003f86270 */
[----:B------:R-:W-:Y:S01]  /*2320*/  IADD3 R72, R217, -0x1, RZ ;  /* 0xffffffffd9487810 */ /* 0x000fe20007ffe0ff */
[C---:B-1----:R-:W-:Y:S02]  /*2330*/  IMAD R15, R8.reuse, c[0x0][0x1e0], RZ ;  /* 0x00007800080f7a24 */ /* 0x042fe400078e02ff */
[----:B------:R-:W-:Y:S02]  /*2340*/  IMAD R14, R8, c[0x0][0x208], RZ ;  /* 0x00008200080e7a24 */ /* 0x000fe400078e02ff */
[----:B------:R-:W-:-:S04]  /*2350*/  IMAD.WIDE.U32 R8, R2, c[0x0][0x208], R226 ;  /* 0x0000820002087a25 */ /* 0x000fc800078e00e2 */
[C---:B------:R-:W-:Y:S02]  /*2360*/  IMAD R15, R2.reuse, c[0x0][0x1e4], R15 ;  /* 0x00007900020f7a24 */ /* 0x040fe400078e020f */
[----:B------:R-:W-:Y:S02]  /*2370*/  IMAD R5, R2, c[0x0][0x20c], R14 ;  /* 0x0000830002057a24 */ /* 0x000fe400078e020e */
[----:B------:R-:W-:Y:S01]  /*2380*/  IMAD.MOV.U32 R2, RZ, RZ, R4 ;  /* 0x000000ffff027224 */ /* 0x000fe200078e0004 */
[----:B------:R-:W-:Y:S01]  /*2390*/  IADD3 R4, -R0, RZ, RZ ;  /* 0x000000ff00047210 */ /* 0x000fe20007ffe1ff */
[C---:B------:R-:W-:Y:S01]  /*23a0*/  IMAD R12, R10.reuse, c[0x0][0x1c4], R17 ;  /* 0x000071000a0c7a24 */ /* 0x040fe200078e0211 */
[----:B------:R-:W-:Y:S01]  /*23b0*/  IADD3 R5, R9, R5, RZ ;  /* 0x0000000509057210 */ /* 0x000fe20007ffe0ff */
[----:B------:R-:W-:Y:S01]  /*23c0*/  IMAD.WIDE.U32 R2, R10, c[0x0][0x1c0], R2 ;  /* 0x000070000a027a25 */ /* 0x000fe200078e0002 */
[----:B------:R-:W-:-:S03]  /*23d0*/  SHF.R.S32.HI R10, RZ, 0x1f, R0 ;  /* 0x0000001fff0a7819 */ /* 0x000fc60000011400 */
[----:B------:R-:W-:Y:S01]  /*23e0*/  IMAD R9, R4, c[0x0][0x2c4], R11 ;  /* 0x0000b10004097a24 */ /* 0x000fe200078e020b */
[----:B------:R-:W-:Y:S01]  /*23f0*/  MOV R4, R8 ;  /* 0x0000000800047202 */ /* 0x000fe20000000f00 */
[----:B------:R-:W-:Y:S02]  /*2400*/  IMAD.IADD R3, R3, 0x1, R12 ;  /* 0x0000000103037824 */ /* 0x000fe400078e020c */
[----:B------:R-:W-:Y:S01]  /*2410*/  IMAD R8, R10, c[0x0][0x1b0], RZ ;  /* 0x00006c000a087a24 */ /* 0x000fe200078e02ff */
[----:B------:R-:W-:Y:S01]  /*2420*/  SHF.R.S32.HI R10, RZ, 0x1f, R9 ;  /* 0x0000001fff0a7819 */ /* 0x000fe20000011409 */
[----:B------:R-:W-:-:S04]  /*2430*/  IMAD.WIDE.U32 R2, R0, c[0x0][0x1b0], R2 ;  /* 0x00006c0000027a25 */ /* 0x000fc800078e0002 */
[----:B------:R-:W-:Y:S02]  /*2440*/  IMAD R8, R0, c[0x0][0x1b4], R8 ;  /* 0x00006d0000087a24 */ /* 0x000fe400078e0208 */
[----:B------:R-:W-:Y:S02]  /*2450*/  IMAD.IADD R7, R7, 0x1, R15 ;  /* 0x0000000107077824 */ /* 0x000fe400078e020f */
[----:B------:R-:W-:Y:S02]  /*2460*/  IMAD.IADD R3, R3, 0x1, R8 ;  /* 0x0000000103037824 */ /* 0x000fe400078e0208 */
[----:B------:R-:W-:Y:S02]  /*2470*/  IMAD R10, R10, c[0x0][0x1a8], RZ ;  /* 0x00006a000a0a7a24 */ /* 0x000fe400078e02ff */
[----:B------:R-:W-:-:S04]  /*2480*/  IMAD.WIDE.U32 R6, R236, c[0x0][0x1e8], R6 ;  /* 0x00007a00ec067a25 */ /* 0x000fc800078e0006 */
[----:B------:R-:W-:-:S04]  /*2490*/  IMAD.WIDE.U32 R4, R236, c[0x0][0x210], R4 ;  /* 0x00008400ec047a25 */ /* 0x000fc800078e0004 */
[C---:B------:R-:W-:Y:S02]  /*24a0*/  IMAD R10, R9.reuse, c[0x0][0x1ac], R10 ;  /* 0x00006b00090a7a24 */ /* 0x040fe400078e020a */
[----:B------:R-:W-:-:S04]  /*24b0*/  IMAD.WIDE.U32 R2, R9, c[0x0][0x1a8], R2 ;  /* 0x00006a0009027a25 */ /* 0x000fc800078e0002 */
[C---:B------:R-:W-:Y:S01]  /*24c0*/  IMAD R7, R236.reuse, c[0x0][0x1ec], R7 ;  /* 0x00007b00ec077a24 */ /* 0x040fe200078e0207 */
[----:B------:R-:W-:Y:S01]  /*24d0*/  IADD3 R3, R3, R10, RZ ;  /* 0x0000000a03037210 */ /* 0x000fe20007ffe0ff */
[----:B------:R-:W-:Y:S01]  /*24e0*/  IMAD R5, R236, c[0x0][0x214], R5 ;  /* 0x00008500ec057a24 */ /* 0x000fe200078e0205 */
[----:B------:R-:W-:-:S04]  /*24f0*/  LEA R12, P0, R2, c[0x0][0x160], 0x1 ;  /* 0x00005800020c7a11 */ /* 0x000fc800078008ff */
[----:B------:R-:W-:Y:S02]  /*2500*/  LEA.HI.X R10, R2, c[0x0][0x164], R3, 0x1, P0 ;  /* 0x00005900020a7a11 */ /* 0x000fe400000f0c03 */
[----:B----4-:R-:W-:Y:S01]  /*2510*/  @P1 SHF.R.S32.HI R0, RZ, 0x1f, R16 ;  /* 0x0000001fff001819 */ /* 0x010fe20000011410 */
[----:B------:R-:W-:Y:S01]  /*2520*/  @!P1 IMAD.MOV.U32 R16, RZ, RZ, R230 ;  /* 0x000000ffff109224 */ /* 0x000fe200078e00e6 */
[----:B------:R-:W-:Y:S02]  /*2530*/  @!P1 MOV R0, R238 ;  /* 0x000000ee00009202 */ /* 0x000fe40000000f00 */
[----:B------:R-:W-:Y:S02]  /*2540*/  ISETP.GE.AND P1, PT, R226, c[0x0][0x198], PT ;  /* 0x00006600e2007a0c */ /* 0x000fe40003f26270 */
[----:B------:R-:W-:Y:S02]  /*2550*/  SEL R8, R0, RZ, !P2 ;  /* 0x000000ff00087207 */ /* 0x000fe40005000000 */
[----:B------:R-:W-:-:S03]  /*2560*/  SEL R0, R16, RZ, !P2 ;  /* 0x000000ff10007207 */ /* 0x000fc60005000000 */
[C---:B------:R-:W-:Y:S02]  /*2570*/  IMAD R9, R8.reuse, c[0x0][0x1f0], RZ ;  /* 0x00007c0008097a24 */ /* 0x040fe400078e02ff */
[----:B------:R-:W-:Y:S02]  /*2580*/  IMAD R8, R8, c[0x0][0x218], RZ ;  /* 0x0000860008087a24 */ /* 0x000fe400078e02ff */
[C---:B------:R-:W-:Y:S02]  /*2590*/  IMAD R11, R0.reuse, c[0x0][0x1f4], R9 ;  /* 0x00007d00000b7a24 */ /* 0x040fe400078e0209 */
[----:B------:R-:W-:-:S04]  /*25a0*/  IMAD.WIDE.U32 R220, R0, c[0x0][0x1f0], R6 ;  /* 0x00007c0000dc7a25 */ /* 0x000fc800078e0006 */
[C---:B------:R-:W-:Y:S01]  /*25b0*/  IMAD R8, R0.reuse, c[0x0][0x21c], R8 ;  /* 0x0000870000087a24 */ /* 0x040fe200078e0208 */
[----:B------:R-:W-:Y:S01]  /*25c0*/  IADD3 R219, R221, R11, RZ ;  /* 0x0000000bdddb7210 */ /* 0x000fe20007ffe0ff */
[----:B------:R-:W-:-:S04]  /*25d0*/  IMAD.WIDE.U32 R222, R0, c[0x0][0x218], R4 ;  /* 0x0000860000de7a25 */ /* 0x000fc800078e0004 */
[----:B------:R-:W-:Y:S02]  /*25e0*/  IMAD R9, R233, 0x80, R229 ;  /* 0x00000080e9097824 */ /* 0x000fe400078e02e5 */
[----:B------:R-:W-:Y:S01]  /*25f0*/  IMAD.IADD R224, R223, 0x1, R8 ;  /* 0x00000001dfe07824 */ /* 0x000fe200078e0208 */
[----:B------:R-:W-:Y:S05]  /*2600*/  BRA.DIV ~URZ, `(.L_x_38) ;  /* 0x0000a8f27f007947 */ /* 0x000fea000b800000 */
[----:B------:R1:W2:Y:S02]  /*2610*/  SHFL.IDX PT, R8, R10, RZ, 0x1c1f ;  /* 0x001c1fff0a087589 */ /* 0x0002a400000e0000 */
.L_x_126:
[----:B------:R-:W-:Y:S05]  /*2620*/  BRA.DIV ~URZ, `(.L_x_39) ;  /* 0x0000a9427f007947 */ /* 0x000fea000b800000 */
[----:B------:R3:W4:Y:S02]  /*2630*/  SHFL.IDX PT, R0, R12, RZ, 0x1c1f ;  /* 0x001c1fff0c007589 */ /* 0x00072400000e0000 */
.L_x_127:
[----:B------:R-:W-:Y:S01]  /*2640*/  IMAD R11, R18, c[0x0][0x2c4], RZ ;  /* 0x0000b100120b7a24 */ /* 0x000fe200078e02ff */
[----:B------:R-:W-:Y:S04]  /*2650*/  BSSY B0, `(.L_x_40) ;  /* 0x0000013000007945 */ /* 0x000fe80003800000 */
[----:B------:R-:W-:-:S13]  /*2660*/  ISETP.GE.AND P0, PT, R9, R11, PT ;  /* 0x0000000b0900720c */ /* 0x000fda0003f06270 */
[----:B------:R-:W-:Y:S05]  /*2670*/  @P0 BRA `(.L_x_41) ;  /* 0x0000010000000947 */ /* 0x000fea0003800000 */
[----:B------:R-:W5:Y:S04]  /*2680*/  LDL R2, [R1+0x38] ;  /* 0x0000380001027983 */ /* 0x000f680000100800 */
[----:B---3--:R-:W3:Y:S04]  /*2690*/  LDL R13, [R1+0x44] ;  /* 0x00004400010d7983 */ /* 0x008ee80000100800 */
[----:B----4-:R-:W4:Y:S01]  /*26a0*/  LDL R14, [R1+0x34] ;  /* 0x00003400010e7983 */ /* 0x010f220000100800 */
[----:B------:R-:W-:-:S04]  /*26b0*/  LEA R6, P0, R226, R0, 0x1 ;  /* 0x00000000e2067211 */ /* 0x000fc800078008ff */
[----:B--2---:R-:W-:Y:S02]  /*26c0*/  LEA.HI.X R7, R226, R8, R227, 0x1, P0 ;  /* 0x00000008e2077211 */ /* 0x004fe400000f0ce3 */
[----:B------:R-:W-:-:S04]  /*26d0*/  LEA R4, P0, R225, R0, 0x1 ;  /* 0x00000000e1047211 */ /* 0x000fc800078008ff */
[----:B-----5:R-:W-:Y:S02]  /*26e0*/  LEA.HI.X R5, R225, R8, R2, 0x1, P0 ;  /* 0x00000008e1057211 */ /* 0x020fe400000f0c02 */
[----:B------:R-:W-:Y:S01]  /*26f0*/  LEA R2, P0, R228, R0, 0x1 ;  /* 0x00000000e4027211 */ /* 0x000fe200078008ff */
[----:B---3--:R-:W-:-:S03]  /*2700*/  IMAD.SHL.U32 R0, R13, 0x2, RZ ;  /* 0x000000020d007824 */ /* 0x008fc600078e00ff */
[----:B----4-:R-:W-:Y:S02]  /*2710*/  LEA.HI.X R3, R228, R8, R14, 0x1, P0 ;  /* 0x00000008e4037211 */ /* 0x010fe400000f0c0e */
[----:B------:R-:W-:Y:S01]  /*2720*/  @!PT LDS RZ, [RZ] ;  /* 0x00000000fffff984 */ /* 0x000fe20000000800 */
[----:B------:R-:W-:Y:S01]  /*2730*/  @!PT LDS RZ, [RZ] ;  /* 0x00000000fffff984 */ /* 0x000fe20000000800 */
[----:B------:R-:W-:Y:S01]  /*2740*/  @!PT LDS RZ, [RZ] ;  /* 0x00000000fffff984 */ /* 0x000fe20000000800 */
[----:B------:R2:W-:Y:S04]  /*2750*/  LDGSTS.E.BYPASS.LTC128B.128 [R0+0x6080], [R6.64], !P1 ;  /* 0x0608000006007fae */ /* 0x0005e8000c901d46 */
[----:B------:R2:W-:Y:S04]  /*2760*/  LDGSTS.E.BYPASS.LTC128B.128 [R0+0x8080], [R4.64], !P3 ;  /* 0x0808000004007fae */ /* 0x0005e8000d901d46 */
[----:B------:R2:W-:Y:S02]  /*2770*/  LDGSTS.E.BYPASS.LTC128B.128 [R0+0xa080], [R2.64], !P4 ;  /* 0x0a08000002007fae */ /* 0x0005e4000e101d46 */
.L_x_41:
[----:B------:R-:W-:Y:S05]  /*2780*/  BSYNC B0 ;  /* 0x0000000000007941 */ /* 0x000fea0003800000 */
.L_x_40:
[----:B------:R-:W-:Y:S05]  /*2790*/  BRA.DIV ~URZ, `(.L_x_42) ;  /* 0x0000a8327f007947 */ /* 0x000fea000b800000 */
[----:B--2---:R2:W1:Y:S04]  /*27a0*/  SHFL.IDX PT, R8, R10, 0x1, 0x1c1f ;  /* 0x003c1f000a087f89 */ /* 0x00446800000e0000 */
[----:B----4-:R2:W4:Y:S02]  /*27b0*/  SHFL.IDX PT, R0, R12, 0x1, 0x1c1f ;  /* 0x003c1f000c007f89 */ /* 0x01052400000e0000 */
.L_x_128:
[----:B------:R-:W-:Y:S01]  /*27c0*/  IADD3 R2, R9, 0x20, RZ ;  /* 0x0000002009027810 */ /* 0x000fe20007ffe0ff */
[----:B------:R-:W-:Y:S03]  /*27d0*/  BSSY B0, `(.L_x_43) ;  /* 0x0000013000007945 */ /* 0x000fe60003800000 */
[----:B------:R-:W-:-:S13]  /*27e0*/  ISETP.GE.AND P0, PT, R2, R11, PT ;  /* 0x0000000b0200720c */ /* 0x000fda0003f06270 */
[----:B------:R-:W-:Y:S05]  /*27f0*/  @P0 BRA `(.L_x_44) ;  /* 0x0000010000000947 */ /* 0x000fea0003800000 */
[----:B------:R-:W5:Y:S04]  /*2800*/  LDL R3, [R1+0x38] ;  /* 0x0000380001037983 */ /* 0x000f680000100800 */
[----:B--2---:R-:W2:Y:S04]  /*2810*/  LDL R13, [R1+0x44] ;  /* 0x00004400010d7983 */ /* 0x004ea80000100800 */
[----:B---3--:R-:W3:Y:S01]  /*2820*/  LDL R14, [R1+0x34] ;  /* 0x00003400010e7983 */ /* 0x008ee20000100800 */
[----:B----4-:R-:W-:-:S04]  /*2830*/  LEA R6, P0, R226, R0, 0x1 ;  /* 0x00000000e2067211 */ /* 0x010fc800078008ff */
[----:B-1----:R-:W-:Y:S02]  /*2840*/  LEA.HI.X R7, R226, R8, R227, 0x1, P0 ;  /* 0x00000008e2077211 */ /* 0x002fe400000f0ce3 */
[----:B------:R-:W-:-:S04]  /*2850*/  LEA R4, P0, R225, R0, 0x1 ;  /* 0x00000000e1047211 */ /* 0x000fc800078008ff */
[----:B-----5:R-:W-:Y:S02]  /*2860*/  LEA.HI.X R5, R225, R8, R3, 0x1, P0 ;  /* 0x00000008e1057211 */ /* 0x020fe400000f0c03 */
[----:B------:R-:W-:Y:S01]  /*2870*/  LEA R2, P0, R228, R0, 0x1 ;  /* 0x00000000e4027211 */ /* 0x000fe200078008ff */
[----:B--2---:R-:W-:-:S03]  /*2880*/  IMAD.SHL.U32 R0, R13, 0x2, RZ ;  /* 0x000000020d007824 */ /* 0x004fc600078e00ff */
[----:B---3--:R-:W-:Y:S02]  /*2890*/  LEA.HI.X R3, R228, R8, R14, 0x1, P0 ;  /* 0x00000008e4037211 */ /* 0x008fe400000f0c0e */
[----:B------:R-:W-:Y:S01]  /*28a0*/  @!PT LDS RZ, [RZ] ;  /* 0x00000000fffff984 */ /* 0x000fe20000000800 */
[----:B------:R-:W-:Y:S01]  /*28b0*/  @!PT LDS RZ, [RZ] ;  /* 0x00000000fffff984 */ /* 0x000fe20000000800 */
[----:B------:R-:W-:Y:S01]  /*28c0*/  @!PT LDS RZ, [RZ] ;  /* 0x00000000fffff984 */ /* 0x000fe20000000800 */
[----:B------:R1:W-:Y:S04]  /*28d0*/  LDGSTS.E.BYPASS.LTC128B.128 [R0+0x6880], [R6.64], !P1 ;  /* 0x0688000006007fae */ /* 0x0003e8000c901d46 */
[----:B------:R1:W-:Y:S04]  /*28e0*/  LDGSTS.E.BYPASS.LTC128B.128 [R0+0x8880], [R4.64], !P3 ;  /* 0x0888000004007fae */ /* 0x0003e8000d901d46 */
[----:B------:R1:W-:Y:S02]  /*28f0*/  LDGSTS.E.BYPASS.LTC128B.128 [R0+0xa880], [R2.64], !P4 ;  /* 0x0a88000002007fae */ /* 0x0003e4000e101d46 */
.L_x_44:
[----:B------:R-:W-:Y:S05]  /*2900*/  BSYNC B0 ;  /* 0x0000000000007941 */ /* 0x000fea0003800000 */
.L_x_43:
[----:B------:R-:W-:Y:S05]  /*2910*/  BRA.DIV ~URZ, `(.L_x_45) ;  /* 0x0000a7727f007947 */ /* 0x000fea000b800000 */
[----:B-1----:R1:W2:Y:S02]  /*2920*/  SHFL.IDX PT, R8, R10, 0x2, 0x1c1f ;  /* 0x005c1f000a087f89 */ /* 0x0022a400000e0000 */
.L_x_129:
[----:B------:R-:W-:Y:S05]  /*2930*/  BRA.DIV ~URZ, `(.L_x_46) ;  /* 0x0000a7c27f007947 */ /* 0x000fea000b800000 */
[----:B----4-:R4:W1:Y:S02]  /*2940*/  SHFL.IDX PT, R0, R12, 0x2, 0x1c1f ;  /* 0x005c1f000c007f89 */ /* 0x01086400000e0000 */
.L_x_130:
[----:B------:R-:W-:Y:S01]  /*2950*/  IADD3 R2, R9, 0x40, RZ ;  /* 0x0000004009027810 */ /* 0x000fe20007ffe0ff */
[----:B------:R-:W-:Y:S03]  /*2960*/  BSSY B0, `(.L_x_47) ;  /* 0x0000013000007945 */ /* 0x000fe60003800000 */
[----:B------:R-:W-:-:S13]  /*2970*/  ISETP.GE.AND P0, PT, R2, R11, PT ;  /* 0x0000000b0200720c */ /* 0x000fda0003f06270 */
[----:B------:R-:W-:Y:S05]  /*2980*/  @P0 BRA `(.L_x_48) ;  /* 0x0000010000000947 */ /* 0x000fea0003800000 */
[----:B------:R-:W5:Y:S04]  /*2990*/  LDL R3, [R1+0x38] ;  /* 0x0000380001037983 */ /* 0x000f680000100800 */
[----:B---3--:R-:W3:Y:S04]  /*29a0*/  LDL R13, [R1+0x44] ;  /* 0x00004400010d7983 */ /* 0x008ee80000100800 */
[----:B----4-:R-:W4:Y:S01]  /*29b0*/  LDL R14, [R1+0x34] ;  /* 0x00003400010e7983 */ /* 0x010f220000100800 */
[----:B-1----:R-:W-:-:S04]  /*29c0*/  LEA R6, P0, R226, R0, 0x1 ;  /* 0x00000000e2067211 */ /* 0x002fc800078008ff */
        /* <DEDUP_REMOVED lines=12> */
.L_x_48:
[----:B------:R-:W-:Y:S05]  /*2a90*/  BSYNC B0 ;  /* 0x0000000000007941 */ /* 0x000fea0003800000 */
.L_x_47:
[----:B------:R-:W-:Y:S05]  /*2aa0*/  BRA.DIV ~URZ, `(.L_x_49) ;  /* 0x0000a6b27f007947 */ /* 0x000fea000b800000 */
[----:B--2---:R2:W3:Y:S04]  /*2ab0*/  SHFL.IDX PT, R8, R10, 0x3, 0x1c1f ;  /* 0x007c1f000a087f89 */ /* 0x0044e800000e0000 */
[----:B-1----:R2:W1:Y:S02]  /*2ac0*/  SHFL.IDX PT, R0, R12, 0x3, 0x1c1f ;  /* 0x007c1f000c007f89 */ /* 0x00246400000e0000 */
.L_x_131:
[----:B------:R-:W5:Y:S04]  /*2ad0*/  LDL R5, [R1+0x44] ;  /* 0x0000440001057983 */ /* 0x000f680000100800 */
[----:B--2---:R-:W2:Y:S04]  /*2ae0*/  LDL R4, [R1+0x38] ;  /* 0x0000380001047983 */ /* 0x004ea80000100800 */
[----:B----4-:R-:W4:Y:S01]  /*2af0*/  LDL R13, [R1+0x34] ;  /* 0x00003400010d7983 */ /* 0x010f220000100800 */
[----:B------:R-:W-:Y:S01]  /*2b00*/  IADD3 R2, R9, 0x60, RZ ;  /* 0x0000006009027810 */ /* 0x000fe20007ffe0ff */
[----:B---3--:R-:W-:-:S02]  /*2b10*/  IMAD.MOV.U32 R12, RZ, RZ, 0x30 ;  /* 0x00000030ff0c7424 */ /* 0x008fc400078e00ff */
[----:B------:R-:W-:Y:S01]  /*2b20*/  IMAD.MOV.U32 R74, RZ, RZ, R220 ;  /* 0x000000ffff4a7224 */ /* 0x000fe200078e00dc */
[----:B------:R-:W-:Y:S01]  /*2b30*/  ISETP.GE.AND P2, PT, R2, R11, PT ;  /* 0x0000000b0200720c */ /* 0x000fe20003f46270 */
[----:B------:R-:W-:Y:S01]  /*2b40*/  IMAD R12, R217, -0x30, R12 ;  /* 0xffffffd0d90c7824 */ /* 0x000fe200078e020c */
[----:B------:R-:W-:Y:S01]  /*2b50*/  SHF.R.S32.HI R11, RZ, 0x1f, R72 ;  /* 0x0000001fff0b7819 */ /* 0x000fe20000011448 */
[----:B------:R-:W-:Y:S02]  /*2b60*/  IMAD.MOV.U32 R75, RZ, RZ, R219 ;  /* 0x000000ffff4b7224 */ /* 0x000fe400078e00db */
[----:B------:R-:W-:-:S05]  /*2b70*/  IMAD.IADD R73, R19, 0x1, R12 ;  /* 0x0000000113497824 */ /* 0x000fca00078e020c */
[----:B------:R-:W-:-:S03]  /*2b80*/  IMNMX R10, R73, 0x30, PT ;  /* 0x00000030490a7817 */ /* 0x000fc60003800200 */
[----:B-1----:R-:W-:-:S04]  /*2b90*/  @!P2 LEA R2, P0, R226, R0, 0x1 ;  /* 0x00000000e202a211 */ /* 0x002fc800078008ff */
[----:B------:R-:W-:Y:S02]  /*2ba0*/  @!P2 LEA.HI.X R3, R226, R8, R227, 0x1, P0 ;  /* 0x00000008e203a211 */ /* 0x000fe400000f0ce3 */
[----:B------:R-:W-:Y:S01]  /*2bb0*/  @!P2 LEA R6, P0, R225, R0, 0x1 ;  /* 0x00000000e106a211 */ /* 0x000fe200078008ff */
[----:B-----5:R-:W-:Y:S02]  /*2bc0*/  IMAD.SHL.U32 R193, R5, 0x2, RZ ;  /* 0x0000000205c17824 */ /* 0x020fe400078e00ff */
[----:B------:R-:W-:Y:S01]  /*2bd0*/  IMAD R5, R11, c[0x0][0x1e0], RZ ;  /* 0x000078000b057a24 */ /* 0x000fe200078e02ff */
[----:B--2---:R-:W-:Y:S02]  /*2be0*/  @!P2 LEA.HI.X R7, R225, R8, R4, 0x1, P0 ;  /* 0x00000008e107a211 */ /* 0x004fe400000f0c04 */
[----:B------:R-:W-:Y:S01]  /*2bf0*/  @!PT LDS RZ, [RZ] ;  /* 0x00000000fffff984 */ /* 0x000fe20000000800 */
[----:B------:R-:W-:Y:S01]  /*2c00*/  @!PT LDS RZ, [RZ] ;  /* 0x00000000fffff984 */ /* 0x000fe20000000800 */
[----:B------:R-:W-:Y:S01]  /*2c10*/  @!PT LDS RZ, [RZ] ;  /* 0x00000000fffff984 */ /* 0x000fe20000000800 */
[----:B------:R1:W-:Y:S01]  /*2c20*/  @!P2 LDGSTS.E.BYPASS.LTC128B.128 [R193+0x7880], [R2.64], !P1 ;  /* 0x0788000002c1afae */ /* 0x0003e2000c901d46 */
[----:B------:R-:W-:Y:S01]  /*2c30*/  @!P2 LEA R4, P0, R228, R0, 0x1 ;  /* 0x00000000e404a211 */ /* 0x000fe200078008ff */
[----:B------:R-:W-:-:S02]  /*2c40*/  IMAD.IADD R0, R10, 0x1, -R229 ;  /* 0x000000010a007824 */ /* 0x000fc400078e0ae5 */
[----:B------:R-:W-:Y:S01]  /*2c50*/  IMAD R9, R72, c[0x0][0x1e4], R5 ;  /* 0x0000790048097a24 */ /* 0x000fe200078e0205 */
[----:B----4-:R-:W-:Y:S01]  /*2c60*/  @!P2 LEA.HI.X R5, R228, R8, R13, 0x1, P0 ;  /* 0x00000008e405a211 */ /* 0x010fe200000f0c0d */
[----:B------:R2:W-:Y:S01]  /*2c70*/  @!P2 LDGSTS.E.BYPASS.LTC128B.128 [R193+0x9880], [R6.64], !P3 ;  /* 0x0988000006c1afae */ /* 0x0005e2000d901d46 */
[C---:B------:R-:W-:Y:S01]  /*2c80*/  ISETP.GE.AND P0, PT, R0.reuse, 0x21, PT ;  /* 0x000000210000780c */ /* 0x040fe20003f06270 */
[----:B------:R-:W-:Y:S01]  /*2c90*/  IMAD.MOV.U32 R8, RZ, RZ, 0x20 ;  /* 0x00000020ff087424 */ /* 0x000fe200078e00ff */
[----:B------:R-:W-:Y:S01]  /*2ca0*/  ISETP.GE.AND P1, PT, R0, 0x1, PT ;  /* 0x000000010000780c */ /* 0x000fe20003f26270 */
[----:B------:R3:W-:Y:S04]  /*2cb0*/  @!P2 LDGSTS.E.BYPASS.LTC128B.128 [R193+0xb880], [R4.64], !P4 ;  /* 0x0b88000004c1afae */ /* 0x0007e8000e101d46 */
[----:B------:R-:W0:Y:S01]  /*2cc0*/  LDGDEPBAR ;  /* 0x00000000000079af */ /* 0x000e220000000000 */
[----:B------:R-:W-:Y:S01]  /*2cd0*/  WARPSYNC 0xffffffff ;  /* 0xffffffff00007948 */ /* 0x000fe20003800000 */
[----:B------:R-:W-:Y:S02]  /*2ce0*/  BSSY B0, `(.L_x_50) ;  /* 0x00000cf000007945 */ /* 0x000fe40003800000 */
[----:B------:R-:W-:Y:S06]  /*2cf0*/  BAR.SYNC.DEFER_BLOCKING 0x0 ;  /* 0x0000000000007b1d */ /* 0x000fec0000010000 */
[----:B------:R-:W4:Y:S01]  /*2d00*/  S2R R13, SR_TID.X ;  /* 0x00000000000d7919 */ /* 0x000f220000002100 */
[----:B-1----:R-:W-:-:S04]  /*2d10*/  IMAD.WIDE.U32 R2, R72, c[0x0][0x1e0], RZ ;  /* 0x0000780048027a25 */ /* 0x002fc800078e00ff */
[----:B------:R-:W-:Y:S02]  /*2d20*/  IMAD.IADD R0, R3, 0x1, R9 ;  /* 0x0000000103007824 */ /* 0x000fe400078e0209 */
[----:B------:R-:W-:-:S04]  /*2d30*/  IMAD.WIDE.U32 R2, R2, 0x30, R74 ;  /* 0x0000003002027825 */ /* 0x000fc800078e004a */
[----:B------:R-:W-:Y:S01]  /*2d40*/  IMAD R0, R0, 0x30, RZ ;  /* 0x0000003000007824 */ /* 0x000fe200078e02ff */
[----:B---3--:R-:W-:Y:S01]  /*2d50*/  @P1 LEA R4, P3, R2, c[0x0][0x1c8], 0x1 ;  /* 0x0000720002041a11 */ /* 0x008fe200078608ff */
[----:B--2---:R-:W-:-:S04]  /*2d60*/  IMAD.WIDE.U32 R6, R8, c[0x0][0x1e0], RZ ;  /* 0x0000780008067a25 */ /* 0x004fc800078e00ff */
[----:B------:R-:W-:Y:S02]  /*2d70*/  IMAD R5, R8, c[0x0][0x1e4], RZ ;  /* 0x0000790008057a24 */ /* 0x000fe400078e02ff */
[----:B------:R-:W-:Y:S01]  /*2d80*/  IMAD.IADD R0, R3, 0x1, R0 ;  /* 0x0000000103007824 */ /* 0x000fe200078e0200 */
[----:B------:R-:W-:Y:S02]  /*2d90*/  @P0 IADD3 R3, P2, R2, R6, RZ ;  /* 0x0000000602030210 */ /* 0x000fe40007f5e0ff */
[----:B----4-:R-:W-:Y:S02]  /*2da0*/  ISETP.GT.AND P4, PT, R13, 0x3f, PT ;  /* 0x0000003f0d00780c */ /* 0x010fe40003f84270 */
[----:B------:R-:W-:Y:S02]  /*2db0*/  @P0 IADD3.X R6, R0, R7, R5, P2, !PT ;  /* 0x0000000700060210 */ /* 0x000fe400017fe405 */
[----:B------:R-:W-:Y:S01]  /*2dc0*/  @P1 LEA.HI.X R5, R2, c[0x0][0x1cc], R0, 0x1, P3 ;  /* 0x0000730002051a11 */ /* 0x000fe200018f0c00 */
[----:B------:R-:W-:Y:S01]  /*2dd0*/  IMAD R0, R11, c[0x0][0x208], RZ ;  /* 0x000082000b007a24 */ /* 0x000fe200078e02ff */
[----:B------:R-:W-:-:S02]  /*2de0*/  LOP3.LUT P3, RZ, R237, 0x1, RZ, 0xc0, !PT ;  /* 0x00000001edff7812 */ /* 0x000fc4000786c0ff */
[----:B------:R-:W-:Y:S01]  /*2df0*/  @P0 LEA R2, P2, R3, c[0x0][0x1c8], 0x1 ;  /* 0x0000720003020a11 */ /* 0x000fe200078408ff */
[----:B------:R-:W-:-:S03]  /*2e00*/  IMAD R0, R72, c[0x0][0x20c], R0 ;  /* 0x0000830048007a24 */ /* 0x000fc600078e0200 */
[----:B------:R-:W-:Y:S01]  /*2e10*/  @P0 LEA.HI.X R3, R3, c[0x0][0x1cc], R6, 0x1, P2 ;  /* 0x0000730003030a11 */ /* 0x000fe200010f0c06 */
[----:B------:R-:W-:Y:S01]  /*2e20*/  IMAD.WIDE.U32 R6, R72, c[0x0][0x208], RZ ;  /* 0x0000820048067a25 */ /* 0x000fe200078e00ff */
[----:B------:R-:W-:-:S03]  /*2e30*/  LOP3.LUT P2, RZ, R48, 0x2, RZ, 0xc0, !PT ;  /* 0x0000000230ff7812 */ /* 0x000fc6000784c0ff */
[----:B------:R-:W-:Y:S02]  /*2e40*/  IMAD.IADD R0, R7, 0x1, R0 ;  /* 0x0000000107007824 */ /* 0x000fe400078e0200 */
[----:B------:R-:W-:Y:S01]  /*2e50*/  @!PT LDS RZ, [RZ] ;  /* 0x00000000fffff984 */ /* 0x000fe20000000800 */
[----:B------:R-:W-:Y:S01]  /*2e60*/  @!PT LDS RZ, [RZ] ;  /* 0x00000000fffff984 */ /* 0x000fe20000000800 */
[----:B------:R-:W-:Y:S01]  /*2e70*/  @!PT LDS RZ, [RZ] ;  /* 0x00000000fffff984 */ /* 0x000fe20000000800 */
[----:B------:R1:W-:Y:S02]  /*2e80*/  @P1 LDGSTS.E.BYPASS.LTC128B.128 [R193+0x3c80], [R4.64], !P3 ;  /* 0x03c8000004c11fae */ /* 0x0003e4000d901d46 */
[----:B------:R-:W-:Y:S02]  /*2e90*/  IMAD R0, R0, 0x30, RZ ;  /* 0x0000003000007824 */ /* 0x000fe400078e02ff */
[----:B------:R1:W-:Y:S04]  /*2ea0*/  @P1 LDGSTS.E.BYPASS.LTC128B.128 [R193+0x4880], [R4.64+0x40], !P6 ;  /* 0x0488004004c11fae */ /* 0x0003e8000f101d46 */
[----:B------:R1:W-:Y:S04]  /*2eb0*/  @P1 LDGSTS.E.BYPASS.LTC128B.128 [R193+0x5480], [R4.64+0x80], !P5 ;  /* 0x0548008004c11fae */ /* 0x0003e8000e901d46 */
[----:B------:R2:W-:Y:S01]  /*2ec0*/  @P0 LDGSTS.E.BYPASS.LTC128B.128 [R193+0x4480], [R2.64], !P3 ;  /* 0x0448000002c10fae */ /* 0x0005e2000d901d46 */
[----:B------:R-:W-:-:S03]  /*2ed0*/  LOP3.LUT P3, RZ, R48, 0x1, RZ, 0xc0, !PT ;  /* 0x0000000130ff7812 */ /* 0x000fc6000786c0ff */
[----:B------:R2:W-:Y:S04]  /*2ee0*/  @P0 LDGSTS.E.BYPASS.LTC128B.128 [R193+0x5080], [R2.64+0x40], !P6 ;  /* 0x0508004002c10fae */ /* 0x0005e8000f101d46 */
[----:B------:R2:W-:Y:S04]  /*2ef0*/  @P0 LDGSTS.E.BYPASS.LTC128B.128 [R193+0x5c80], [R2.64+0x80], !P5 ;  /* 0x05c8008002c10fae */ /* 0x0005e8000e901d46 */
[----:B------:R-:W0:Y:S01]  /*2f00*/  LDGDEPBAR ;  /* 0x00000000000079af */ /* 0x000e220000000000 */
[----:B--2---:R-:W-:Y:S01]  /*2f10*/  IMAD.MOV.U32 R2, RZ, RZ, R222 ;  /* 0x000000ffff027224 */ /* 0x004fe200078e00de */
[----:B------:R-:W-:-:S04]  /*2f20*/  DEPBAR.LE SB0, 0x1 ;  /* 0x000080400000791a */ /* 0x000fc80000000000 */
[----:B------:R-:W-:-:S04]  /*2f30*/  DEPBAR.LE SB0, 0x0 ;  /* 0x000080000000791a */ /* 0x000fc80000000000 */
[----:B------:R-:W-:Y:S01]  /*2f40*/  BAR.SYNC.DEFER_BLOCKING 0x0 ;  /* 0x0000000000007b1d */ /* 0x000fe20000010000 */
[----:B------:R-:W-:-:S04]  /*2f50*/  IMAD.MOV.U32 R3, RZ, RZ, R224 ;  /* 0x000000ffff037224 */ /* 0x000fc800078e00e0 */
[----:B-1----:R-:W-:-:S04]  /*2f60*/  IMAD.WIDE.U32 R4, R6, 0x30, R2 ;  /* 0x0000003006047825 */ /* 0x002fc800078e0002 */
[----:B------:R-:W-:Y:S01]  /*2f70*/  IMAD.IADD R0, R5, 0x1, R0 ;  /* 0x0000000105007824 */ /* 0x000fe200078e0200 */
[----:B------:R-:W-:Y:S01]  /*2f80*/  LEA R2, P0, R4, c[0x0][0x1f8], 0x1 ;  /* 0x00007e0004027a11 */ /* 0x000fe200078008ff */
[----:B------:R-:W-:-:S03]  /*2f90*/  @!P4 IMAD.MOV.U32 R5, RZ, RZ, c[0x0][0x208] ;  /* 0x00008200ff05c624 */ /* 0x000fc600078e00ff */
[----:B------:R-:W-:Y:S01]  /*2fa0*/  LEA.HI.X R3, R4, c[0x0][0x1fc], R0, 0x1, P0 ;  /* 0x00007f0004037a11 */ /* 0x000fe200000f0c00 */
[----:B------:R-:W-:Y:S01]  /*2fb0*/  @!P4 IMAD.MOV.U32 R4, RZ, RZ, c[0x0][0x20c] ;  /* 0x00008300ff04c624 */ /* 0x000fe200078e00ff */
[C---:B------:R-:W-:Y:S02]  /*2fc0*/  @!P4 LEA R16, P0, R5.reuse, R2, 0x6 ;  /* 0x000000020510c211 */ /* 0x040fe400078030ff */
[----:B------:R-:W-:Y:S02]  /*2fd0*/  IADD3 R0, R12, R19, -R229 ;  /* 0x000000130c007210 */ /* 0x000fe40007ffe8e5 */
[----:B------:R-:W-:Y:S02]  /*2fe0*/  @!P4 LEA.HI.X R17, R5, R3, R4, 0x6, P0 ;  /* 0x000000030511c211 */ /* 0x000fe400000f3404 */
[C---:B------:R-:W-:Y:S01]  /*2ff0*/  ISETP.LT.OR P0, PT, R0.reuse, 0x1, !P3 ;  /* 0x000000010000780c */ /* 0x040fe20005f01670 */
[----:B------:R-:W-:Y:S01]  /*3000*/  LDSM.16.M88.4 R8, [R182+0x1000] ;  /* 0x00100000b608783b */ /* 0x000fe20000000200 */
[----:B------:R-:W-:-:S03]  /*3010*/  @!P4 ISETP.LT.OR P3, PT, R0, 0x21, !P3 ;  /* 0x000000210000c80c */ /* 0x000fc60005f61670 */
[----:B------:R-:W1:Y:S04]  /*3020*/  LDSM.16.M88.4 R32, [R123] ;  /* 0x000000007b20783b */ /* 0x000e680000000200 */
[----:B------:R-:W2:Y:S04]  /*3030*/  LDSM.16.M88.4 R28, [R123+0x400] ;  /* 0x000400007b1c783b */ /* 0x000ea80000000200 */
[----:B------:R-:W3:Y:S04]  /*3040*/  LDSM.16.M88.4 R20, [R123+0x800] ;  /* 0x000800007b14783b */ /* 0x000ee80000000200 */
[----:B------:R-:W4:Y:S04]  /*3050*/  LDSM.16.M88.4 R12, [R182] ;  /* 0x00000000b60c783b */ /* 0x000f280000000200 */
[----:B------:R-:W-:Y:S04]  /*3060*/  LDSM.16.M88.4 R24, [R183] ;  /* 0x00000000b718783b */ /* 0x000fe80000000200 */
[----:B------:R-:W-:Y:S04]  /*3070*/  LDSM.16.M88.4 R4, [R183+0x1000] ;  /* 0x00100000b704783b */ /* 0x000fe80000000200 */
[----:B------:R-:W5:Y:S04]  /*3080*/  LDSM.16.M88.4 R36, [R184] ;  /* 0x00000000b824783b */ /* 0x000f680000000200 */
[----:B------:R-:W4:Y:S04]  /*3090*/  LDSM.16.M88.4 R40, [R192] ;  /* 0x00000000c028783b */ /* 0x000f280000000200 */
[----:B------:R-:W4:Y:S04]  /*30a0*/  LDSM.16.M88.4 R44, [R191] ;  /* 0x00000000bf2c783b */ /* 0x000f280000000200 */
[----:B------:R-:W-:Y:S01]  /*30b0*/  @!PT LDS RZ, [RZ] ;  /* 0x00000000fffff984 */ /* 0x000fe20000000800 */
[----:B------:R-:W-:Y:S01]  /*30c0*/  @!PT LDS RZ, [RZ] ;  /* 0x00000000fffff984 */ /* 0x000fe20000000800 */
[----:B------:R-:W-:Y:S01]  /*30d0*/  @!PT LDS RZ, [RZ] ;  /* 0x00000000fffff984 */ /* 0x000fe20000000800 */
[----:B------:R4:W-:Y:S01]  /*30e0*/  LDGSTS.E.BYPASS.LTC128B.128 [R193+0x1880], [R2.64], !P0 ;  /* 0x0188000002c17fae */ /* 0x0009e2000c101d46 */
[----:B------:R-:W-:Y:S01]  /*30f0*/  ISETP.LT.OR P0, PT, R0, 0x1, !P2 ;  /* 0x000000010000780c */ /* 0x000fe20005701670 */
[C---:B-1----:R-:W-:Y:S08]  /*3100*/  HMMA.16816.F32.BF16 R64, R8.reuse, R32, RZ ;  /* 0x000000200840723c */ /* 0x042ff000000418ff */
[----:B--2---:R-:W-:Y:S04]  /*3110*/  HMMA.16816.F32.BF16 R56, R8, R28, RZ ;  /* 0x0000001c0838723c */ /* 0x004fe800000418ff */
[----:B------:R1:W-:Y:S01]  /*3120*/  LDGSTS.E.BYPASS.LTC128B.128 [R193+0x2480], [R2.64+0x40], !P0 ;  /* 0x0248004002c17fae */ /* 0x0003e2000c101d46 */
[----:B------:R-:W-:-:S04]  /*3130*/  LOP3.LUT P0, RZ, R48, 0x4, RZ, 0xc0, !PT ;  /* 0x0000000430ff7812 */ /* 0x000fc8000780c0ff */
[C---:B------:R-:W-:Y:S01]  /*3140*/  ISETP.LT.OR P1, PT, R0.reuse, 0x1, !P0 ;  /* 0x000000010000780c */ /* 0x040fe20004721670 */
[----:B---3--:R-:W-:Y:S01]  /*3150*/  HMMA.16816.F32.BF16 R48, R8, R20, RZ ;  /* 0x000000140830723c */ /* 0x008fe200000418ff */
[----:B------:R-:W-:-:S07]  /*3160*/  @!P4 ISETP.LT.OR P0, PT, R0, 0x21, !P0 ;  /* 0x000000210000c80c */ /* 0x000fce0004701670 */
[----:B------:R-:W-:Y:S04]  /*3170*/  HMMA.16816.F32.BF16 R60, R8, R34, RZ ;  /* 0x00000022083c723c */ /* 0x000fe800000418ff */
[----:B------:R1:W-:Y:S01]  /*3180*/  LDGSTS.E.BYPASS.LTC128B.128 [R193+0x3080], [R2.64+0x80], !P1 ;  /* 0x0308008002c17fae */ /* 0x0003e2000c901d46 */
[----:B------:R-:W-:-:S03]  /*3190*/  @!P4 ISETP.LT.OR P1, PT, R0, 0x21, !P2 ;  /* 0x000000210000c80c */ /* 0x000fc60005721670 */
[C---:B------:R-:W-:Y:S01]  /*31a0*/  HMMA.16816.F32.BF16 R52, R8.reuse, R30, RZ ;  /* 0x0000001e0834723c */ /* 0x040fe200000418ff */
[----:B------:R2:W-:Y:S07]  /*31b0*/  @!P4 LDGSTS.E.BYPASS.LTC128B.128 [R193+0x2080], [R16.64], !P3 ;  /* 0x0208000010c1cfae */ /* 0x0005ee000d901d46 */
[----:B------:R-:W-:Y:S02]  /*31c0*/  HMMA.16816.F32.BF16 R8, R8, R22, RZ ;  /* 0x000000160808723c */ /* 0x000fe400000418ff */
[----:B------:R2:W-:Y:S04]  /*31d0*/  @!P4 LDGSTS.E.BYPASS.LTC128B.128 [R193+0x2c80], [R16.64+0x40], !P1 ;  /* 0x02c8004010c1cfae */ /* 0x0005e8000c901d46 */
[----:B------:R2:W-:Y:S01]  /*31e0*/  @!P4 LDGSTS.E.BYPASS.LTC128B.128 [R193+0x3880], [R16.64+0x80], !P0 ;  /* 0x0388008010c1cfae */ /* 0x0005e2000c101d46 */
[----:B------:R-:W-:Y:S01]  /*31f0*/  ISETP.GT.AND P0, PT, R72, R231, PT ;  /* 0x000000e74800720c */ /* 0x000fe20003f04270 */
[C---:B----4-:R-:W-:Y:S02]  /*3200*/  HMMA.16816.F32.BF16 R68, R12.reuse, R32, RZ ;  /* 0x000000200c44723c */ /* 0x050fe400000418ff */
[----:B------:R-:W0:Y:S06]  /*3210*/  LDGDEPBAR ;  /* 0x00000000000079af */ /* 0x000e2c0000000000 */
[C---:B------:R-:W-:Y:S01]  /*3220*/  HMMA.16816.F32.BF16 R88, R12.reuse, R34, RZ ;  /* 0x000000220c58723c */ /* 0x040fe200000418ff */
[----:B------:R-:W-:Y:S07]  /*3230*/  LDSM.16.M88.4 R32, [R123+0xc00] ;  /* 0x000c00007b20783b */ /* 0x000fee0000000200 */
[C---:B------:R-:W-:Y:S08]  /*3240*/  HMMA.16816.F32.BF16 R76, R12.reuse, R28, RZ ;  /* 0x0000001c0c4c723c */ /* 0x040ff000000418ff */
[C---:B------:R-:W-:Y:S01]  /*3250*/  HMMA.16816.F32.BF16 R84, R12.reuse, R30, RZ ;  /* 0x0000001e0c54723c */ /* 0x040fe200000418ff */
[----:B------:R-:W-:Y:S07]  /*3260*/  LDSM.16.M88.4 R28, [R123+0x1000] ;  /* 0x001000007b1c783b */ /* 0x000fee0000000200 */
[C---:B------:R-:W-:Y:S08]  /*3270*/  HMMA.16816.F32.BF16 R80, R12.reuse, R20, RZ ;  /* 0x000000140c50723c */ /* 0x040ff000000418ff */
[----:B------:R-:W-:Y:S01]  /*3280*/  HMMA.16816.F32.BF16 R96, R12, R22, RZ ;  /* 0x000000160c60723c */ /* 0x000fe200000418ff */
[----:B------:R-:W-:Y:S04]  /*3290*/  LDSM.16.M88.4 R12, [R123+0x1400] ;  /* 0x001400007b0c783b */ /* 0x000fe80000000200 */
[----:B------:R-:W-:Y:S03]  /*32a0*/  LDSM.16.M88.4 R20, [R183+0x3000] ;  /* 0x00300000b714783b */ /* 0x000fe60000000200 */
[C---:B-----5:R-:W-:Y:S08]  /*32b0*/  HMMA.16816.F32.BF16 R112, R4.reuse, R36, R64 ;  /* 0x000000240470723c */ /* 0x060ff00000041840 */
[C---:B------:R-:W-:Y:S01]  /*32c0*/  HMMA.16816.F32.BF16 R108, R4.reuse, R40, R56 ;  /* 0x00000028046c723c */ /* 0x040fe20000041838 */
[----:B------:R-:W-:Y:S07]  /*32d0*/  LDSM.16.M88.4 R56, [R188] ;  /* 0x00000000bc38783b */ /* 0x000fee0000000200 */
[C---:B------:R-:W-:Y:S01]  /*32e0*/  HMMA.16816.F32.BF16 R104, R4.reuse, R44, R48 ;  /* 0x0000002c0468723c */ /* 0x040fe20000041830 */
[----:B------:R-:W-:Y:S07]  /*32f0*/  LDSM.16.M88.4 R48, [R189] ;  /* 0x00000000bd30783b */ /* 0x000fee0000000200 */
[C---:B------:R-:W-:Y:S08]  /*3300*/  HMMA.16816.F32.BF16 R100, R4.reuse, R38, R60 ;  /* 0x000000260464723c */ /* 0x040ff0000004183c */
[C---:B------:R-:W-:Y:S01]  /*3310*/  HMMA.16816.F32.BF16 R92, R4.reuse, R42, R52 ;  /* 0x0000002a045c723c */ /* 0x040fe20000041834 */
[----:B------:R-:W-:Y:S07]  /*3320*/  LDSM.16.M88.4 R52, [R190] ;  /* 0x00000000be34783b */ /* 0x000fee0000000200 */
[----:B------:R-:W-:Y:S01]  /*3330*/  HMMA.16816.F32.BF16 R64, R4, R46, R8 ;  /* 0x0000002e0440723c */ /* 0x000fe20000041808 */
[----:B------:R-:W3:Y:S04]  /*3340*/  LDSM.16.M88.4 R4, [R182+0x3000] ;  /* 0x00300000b604783b */ /* 0x000ee80000000200 */
[----:B------:R-:W4:Y:S03]  /*3350*/  LDSM.16.M88.4 R8, [R182+0x2000] ;  /* 0x00200000b608783b */ /* 0x000f260000000200 */
[C---:B------:R-:W-:Y:S08]  /*3360*/  HMMA.16816.F32.BF16 R68, R24.reuse, R36, R68 ;  /* 0x000000241844723c */ /* 0x040ff00000041844 */
[C---:B------:R-:W-:Y:S08]  /*3370*/  HMMA.16816.F32.BF16 R36, R24.reuse, R38, R88 ;  /* 0x000000261824723c */ /* 0x040ff00000041858 */
[C---:B--2---:R-:W-:Y:S08]  /*3380*/  HMMA.16816.F32.BF16 R16, R24.reuse, R40, R76 ;  /* 0x000000281810723c */ /* 0x044ff0000004184c */
[C---:B------:R-:W-:Y:S08]  /*3390*/  HMMA.16816.F32.BF16 R60, R24.reuse, R44, R80 ;  /* 0x0000002c183c723c */ /* 0x040ff00000041850 */
[C---:B------:R-:W-:Y:S08]  /*33a0*/  HMMA.16816.F32.BF16 R40, R24.reuse, R42, R84 ;  /* 0x0000002a1828723c */ /* 0x040ff00000041854 */
[----:B------:R-:W-:Y:S01]  /*33b0*/  HMMA.16816.F32.BF16 R44, R24, R46, R96 ;  /* 0x0000002e182c723c */ /* 0x000fe20000041860 */
[----:B------:R-:W2:Y:S07]  /*33c0*/  LDSM.16.M88.4 R24, [R183+0x2000] ;  /* 0x00200000b718783b */ /* 0x000eae0000000200 */
[C---:B---3--:R-:W-:Y:S08]  /*33d0*/  HMMA.16816.F32.BF16 R108, R4.reuse, R28, R108 ;  /* 0x0000001c046c723c */ /* 0x048ff0000004186c */
[----:B------:R-:W-:Y:S08]  /*33e0*/  HMMA.16816.F32.BF16 R100, R4, R34, R100 ;  /* 0x000000220464723c */ /* 0x000ff00000041864 */
[-C--:B----4-:R-:W-:Y:S08]  /*33f0*/  HMMA.16816.F32.BF16 R76, R8, R32.reuse, R68 ;  /* 0x00000020084c723c */ /* 0x090ff00000041844 */
[C---:B------:R-:W-:Y:S08]  /*3400*/  HMMA.16816.F32.BF16 R80, R4.reuse, R32, R112 ;  /* 0x000000200450723c */ /* 0x040ff00000041870 */
[C---:B------:R-:W-:Y:S08]  /*3410*/  HMMA.16816.F32.BF16 R104, R4.reuse, R12, R104 ;  /* 0x0000000c0468723c */ /* 0x040ff00000041868 */
[----:B------:R-:W-:Y:S08]  /*3420*/  HMMA.16816.F32.BF16 R92, R4, R30, R92 ;  /* 0x0000001e045c723c */ /* 0x000ff0000004185c */
[----:B------:R-:W-:Y:S01]  /*3430*/  HMMA.16816.F32.BF16 R68, R8, R34, R36 ;  /* 0x000000220844723c */ /* 0x000fe20000041824 */
[----:B------:R-:W-:Y:S07]  /*3440*/  LDSM.16.M88.4 R36, [R123+0x2000] ;  /* 0x002000007b24783b */ /* 0x000fee0000000200 */
[----:B------:R-:W-:Y:S08]  /*3450*/  HMMA.16816.F32.BF16 R84, R4, R14, R64 ;  /* 0x0000000e0454723c */ /* 0x000ff00000041840 */
[C---:B------:R-:W-:Y:S01]  /*3460*/  HMMA.16816.F32.BF16 R32, R8.reuse, R28, R16 ;  /* 0x0000001c0820723c */ /* 0x040fe20000041810 */
[----:B------:R-:W-:Y:S07]  /*3470*/  LDSM.16.M88.4 R16, [R182+0x4000] ;  /* 0x00400000b610783b */ /* 0x000fee0000000200 */
[C---:B------:R-:W-:Y:S01]  /*3480*/  HMMA.16816.F32.BF16 R28, R8.reuse, R30, R40 ;  /* 0x0000001e081c723c */ /* 0x040fe20000041828 */
[----:B------:R-:W-:Y:S07]  /*3490*/  LDSM.16.M88.4 R40, [R123+0x1c00] ;  /* 0x001c00007b28783b */ /* 0x000fee0000000200 */
[C---:B------:R-:W-:Y:S08]  /*34a0*/  HMMA.16816.F32.BF16 R4, R8.reuse, R12, R60 ;  /* 0x0000000c0804723c */ /* 0x040ff0000004183c */
[----:B------:R-:W-:Y:S01]  /*34b0*/  HMMA.16816.F32.BF16 R8, R8, R14, R44 ;  /* 0x0000000e0808723c */ /* 0x000fe2000004182c */
[----:B------:R-:W-:Y:S04]  /*34c0*/  LDSM.16.M88.4 R12, [R182+0x5000] ;  /* 0x00500000b60c783b */ /* 0x000fe80000000200 */
[----:B------:R-:W3:Y:S03]  /*34d0*/  LDSM.16.M88.4 R44, [R123+0x1800] ;  /* 0x001800007b2c783b */ /* 0x000ee60000000200 */
[C---:B------:R-:W-:Y:S08]  /*34e0*/  HMMA.16816.F32.BF16 R60, R20.reuse, R54, R100 ;  /* 0x00000036143c723c */ /* 0x040ff00000041864 */
[C---:B------:R-:W-:Y:S08]  /*34f0*/  HMMA.16816.F32.BF16 R112, R20.reuse, R48, R108 ;  /* 0x000000301470723c */ /* 0x040ff0000004186c */
[C---:B------:R-:W-:Y:S08]  /*3500*/  HMMA.16816.F32.BF16 R64, R20.reuse, R52, R80 ;  /* 0x000000341440723c */ /* 0x040ff00000041850 */
[C---:B------:R-:W-:Y:S08]  /*3510*/  HMMA.16816.F32.BF16 R108, R20.reuse, R50, R92 ;  /* 0x00000032146c723c */ /* 0x040ff0000004185c */
[----:B------:R-:W-:Y:S08]  /*3520*/  HMMA.16816.F32.BF16 R116, R20, R56, R104 ;  /* 0x000000381474723c */ /* 0x000ff00000041868 */
[----:B--2---:R-:W-:Y:S08]  /*3530*/  HMMA.16816.F32.BF16 R100, R24, R52, R76 ;  /* 0x000000341864723c */ /* 0x004ff0000004184c */
[----:B------:R-:W-:Y:S01]  /*3540*/  HMMA.16816.F32.BF16 R104, R20, R58, R84 ;  /* 0x0000003a1468723c */ /* 0x000fe20000041854 */
[----:B------:R-:W-:Y:S07]  /*3550*/  LDSM.16.M88.4 R20, [R185] ;  /* 0x00000000b914783b */ /* 0x000fee0000000200 */
[C---:B------:R-:W-:Y:S08]  /*3560*/  HMMA.16816.F32.BF16 R96, R24.reuse, R54, R68 ;  /* 0x000000361860723c */ /* 0x040ff00000041844 */
[C---:B------:R-:W-:Y:S01]  /*3570*/  HMMA.16816.F32.BF16 R92, R24.reuse, R48, R32 ;  /* 0x00000030185c723c */ /* 0x040fe20000041820 */
[----:B------:R-:W-:Y:S07]  /*3580*/  LDSM.16.M88.4 R32, [R187] ;  /* 0x00000000bb20783b */ /* 0x000fee0000000200 */
[C---:B------:R-:W-:Y:S01]  /*3590*/  HMMA.16816.F32.BF16 R88, R24.reuse, R50, R28 ;  /* 0x000000321858723c */ /* 0x040fe2000004181c */
[----:B------:R-:W-:Y:S07]  /*35a0*/  LDSM.16.M88.4 R28, [R186] ;  /* 0x00000000ba1c783b */ /* 0x000fee0000000200 */
[C---:B------:R-:W-:Y:S01]  /*35b0*/  HMMA.16816.F32.BF16 R84, R24.reuse, R56, R4 ;  /* 0x000000381854723c */ /* 0x040fe20000041804 */
[----:B------:R-:W2:Y:S07]  /*35c0*/  LDSM.16.M88.4 R4, [R183+0x5000] ;  /* 0x00500000b704783b */ /* 0x000eae0000000200 */
[----:B------:R-:W-:Y:S01]  /*35d0*/  HMMA.16816.F32.BF16 R80, R24, R58, R8 ;  /* 0x0000003a1850723c */ /* 0x000fe20000041808 */
[----:B------:R-:W4:Y:S01]  /*35e0*/  LDSM.16.M88.4 R8, [R183+0x4000] ;  /* 0x00400000b708783b */ /* 0x000f220000000200 */
[----:B------:R-:W-:-:S06]  /*35f0*/  DEPBAR.LE SB0, 0x0 ;  /* 0x000080000000791a */ /* 0x000fcc0000000000 */
[C---:B---3--:R-:W-:Y:S08]  /*3600*/  HMMA.16816.F32.BF16 R76, R12.reuse, R44, R64 ;  /* 0x0000002c0c4c723c */ /* 0x048ff00000041840 */
[----:B------:R-:W-:Y:S08]  /*3610*/  HMMA.16816.F32.BF16 R68, R12, R46, R60 ;  /* 0x0000002e0c44723c */ /* 0x000ff0000004183c */
[----:B------:R-:W-:Y:S08]  /*3620*/  HMMA.16816.F32.BF16 R48, R16, R44, R100 ;  /* 0x0000002c1030723c */ /* 0x000ff00000041864 */
[C---:B------:R-:W-:Y:S08]  /*3630*/  HMMA.16816.F32.BF16 R64, R12.reuse, R40, R112 ;  /* 0x000000280c40723c */ /* 0x040ff00000041870 */
[C---:B------:R-:W-:Y:S08]  /*3640*/  HMMA.16816.F32.BF16 R60, R12.reuse, R42, R108 ;  /* 0x0000002a0c3c723c */ /* 0x040ff0000004186c */
[C---:B------:R-:W-:Y:S08]  /*3650*/  HMMA.16816.F32.BF16 R56, R12.reuse, R36, R116 ;  /* 0x000000240c38723c */ /* 0x040ff00000041874 */
[----:B------:R-:W-:Y:S08]  /*3660*/  HMMA.16816.F32.BF16 R52, R12, R38, R104 ;  /* 0x000000260c34723c */ /* 0x000ff00000041868 */
[C---:B------:R-:W-:Y:S08]  /*3670*/  HMMA.16816.F32.BF16 R44, R16.reuse, R46, R96 ;  /* 0x0000002e102c723c */ /* 0x040ff00000041860 */
[C---:B------:R-:W-:Y:S08]  /*3680*/  HMMA.16816.F32.BF16 R24, R16.reuse, R40, R92 ;  /* 0x000000281018723c */ /* 0x040ff0000004185c */
[C---:B------:R-:W-:Y:S08]  /*3690*/  HMMA.16816.F32.BF16 R40, R16.reuse, R42, R88 ;  /* 0x0000002a1028723c */ /* 0x040ff00000041858 */
[C---:B------:R-:W-:Y:S08]  /*36a0*/  HMMA.16816.F32.BF16 R12, R16.reuse, R36, R84 ;  /* 0x00000024100c723c */ /* 0x040ff00000041854 */
[----:B------:R-:W-:Y:S08]  /*36b0*/  HMMA.16816.F32.BF16 R16, R16, R38, R80 ;  /* 0x000000261010723c */ /* 0x000ff00000041850 */
[C---:B--2---:R-:W-:Y:S08]  /*36c0*/  HMMA.16816.F32.BF16 R76, R4.reuse, R32, R76 ;  /* 0x00000020044c723c */ /* 0x044ff0000004184c */
[----:B------:R-:W-:Y:S08]  /*36d0*/  HMMA.16816.F32.BF16 R68, R4, R34, R68 ;  /* 0x000000220444723c */ /* 0x000ff00000041844 */
[C---:B----4-:R-:W-:Y:S08]  /*36e0*/  HMMA.16816.F32.BF16 R48, R8.reuse, R32, R48 ;  /* 0x000000200830723c */ /* 0x050ff00000041830 */
[----:B------:R-:W-:Y:S08]  /*36f0*/  HMMA.16816.F32.BF16 R44, R8, R34, R44 ;  /* 0x00000022082c723c */ /* 0x000ff0000004182c */
[C---:B------:R-:W-:Y:S08]  /*3700*/  HMMA.16816.F32.BF16 R64, R4.reuse, R28, R64 ;  /* 0x0000001c0440723c */ /* 0x040ff00000041840 */
[----:B------:R-:W-:Y:S08]  /*3710*/  HMMA.16816.F32.BF16 R60, R4, R30, R60 ;  /* 0x0000001e043c723c */ /* 0x000ff0000004183c */
[----:B------:R-:W-:Y:S08]  /*3720*/  HMMA.16816.F32.BF16 R32, R8, R28, R24 ;  /* 0x0000001c0820723c */ /* 0x000ff00000041818 */
[C---:B------:R-:W-:Y:S08]  /*3730*/  HMMA.16816.F32.BF16 R56, R4.reuse, R20, R56 ;  /* 0x000000140438723c */ /* 0x040ff00000041838 */
[----:B------:R-:W-:Y:S08]  /*3740*/  HMMA.16816.F32.BF16 R52, R4, R22, R52 ;  /* 0x000000160434723c */ /* 0x000ff00000041834 */
[C---:B------:R-:W-:Y:S08]  /*3750*/  HMMA.16816.F32.BF16 R28, R8.reuse, R30, R40 ;  /* 0x0000001e081c723c */ /* 0x040ff00000041828 */
[C---:B------:R-:W-:Y:S08]  /*3760*/  HMMA.16816.F32.BF16 R88, R8.reuse, R20, R12 ;  /* 0x000000140858723c */ /* 0x040ff0000004180c */
[----:B------:R-:W-:Y:S01]  /*3770*/  HMMA.16816.F32.BF16 R36, R8, R22, R16 ;  /* 0x000000160824723c */ /* 0x000fe20000041810 */
[----:B------:R-:W-:Y:S06]  /*3780*/  BAR.SYNC.DEFER_BLOCKING 0x0 ;  /* 0x0000000000007b1d */ /* 0x000fec0000010000 */
[----:B------:R-:W-:Y:S01]  /*3790*/  @!UPT UIADD3 URZ, URZ, URZ, URZ ;  /* 0x0000003f3f3ff290 */ /* 0x000fe2000fffe03f */
[----:B------:R-:W-:Y:S11]  /*37a0*/  @!P0 BRA `(.L_x_51) ;  /* 0x0000022000008947 */ /* 0x000ff60003800000 */
[----:B-1----:R-:W-:Y:S02]  /*37b0*/  IADD3 R3, -R229, 0x30, RZ ;  /* 0x00000030e5037810 */ /* 0x002fe40007ffe1ff */
[----:B------:R-:W-:-:S02]  /*37c0*/  IADD3 R0, R217, -0x2, RZ ;  /* 0xfffffffed9007810 */ /* 0x000fc40007ffe0ff */
[C---:B------:R-:W-:Y:S02]  /*37d0*/  ISETP.GE.AND P0, PT, R3.reuse, 0x21, PT ;  /* 0x000000210300780c */ /* 0x040fe40003f06270 */
[----:B------:R-:W-:Y:S01]  /*37e0*/  SHF.R.S32.HI R2, RZ, 0x1f, R0 ;  /* 0x0000001fff027819 */ /* 0x000fe20000011400 */
[----:B------:R-:W-:Y:S01]  /*37f0*/  IMAD.WIDE.U32 R6, R0, c[0x0][0x1e0], RZ ;  /* 0x0000780000067a25 */ /* 0x000fe200078e00ff */
[----:B------:R-:W-:Y:S02]  /*3800*/  ISETP.GE.AND P1, PT, R3, 0x1, PT ;  /* 0x000000010300780c */ /* 0x000fe40003f26270 */
[----:B------:R-:W-:Y:S01]  /*3810*/  LOP3.LUT P4, RZ, R237, 0x1, RZ, 0xc0, !PT ;  /* 0x00000001edff7812 */ /* 0x000fe2000788c0ff */
[----:B------:R-:W-:-:S04]  /*3820*/  IMAD R2, R2, c[0x0][0x1e0], RZ ;  /* 0x0000780002027a24 */ /* 0x000fc800078e02ff */
[----:B------:R-:W-:Y:S02]  /*3830*/  IMAD R4, R0, c[0x0][0x1e4], R2 ;  /* 0x0000790000047a24 */ /* 0x000fe400078e0202 */
[----:B------:R-:W-:Y:S02]  /*3840*/  @P0 IMAD.MOV.U32 R5, RZ, RZ, c[0x0][0x1e0] ;  /* 0x00007800ff050624 */ /* 0x000fe400078e00ff */
[----:B------:R-:W-:Y:S02]  /*3850*/  @P0 IMAD.MOV.U32 R3, RZ, RZ, 0x5 ;  /* 0x00000005ff030424 */ /* 0x000fe400078e00ff */
[----:B------:R-:W-:Y:S02]  /*3860*/  @P0 IMAD.SHL.U32 R2, R5, 0x20, RZ ;  /* 0x0000002005020824 */ /* 0x000fe400078e00ff */
[----:B------:R-:W-:Y:S01]  /*3870*/  IMAD.IADD R0, R7, 0x1, R4 ;  /* 0x0000000107007824 */ /* 0x000fe200078e0204 */
[----:B------:R-:W-:-:S03]  /*3880*/  @P0 SHF.L.U64.HI R3, R5, R3, c[0x0][0x1e4] ;  /* 0x0000790005030619 */ /* 0x000fc60000010203 */
[----:B------:R-:W-:Y:S02]  /*3890*/  @P1 IMAD R8, R0, 0x30, RZ ;  /* 0x0000003000081824 */ /* 0x000fe400078e02ff */
[----:B------:R-:W-:-:S04]  /*38a0*/  @P0 IMAD.WIDE.U32 R2, R6, 0x30, R2 ;  /* 0x0000003006020825 */ /* 0x000fc800078e0002 */
[----:B------:R-:W-:-:S04]  /*38b0*/  @P1 IMAD.WIDE.U32 R6, R6, 0x30, R74 ;  /* 0x0000003006061825 */ /* 0x000fc800078e004a */
[----:B------:R-:W-:Y:S01]  /*38c0*/  @P0 IMAD R5, R0, 0x30, RZ ;  /* 0x0000003000050824 */ /* 0x000fe200078e02ff */
[----:B------:R-:W-:Y:S01]  /*38d0*/  @P0 IADD3 R0, P2, R220, R2, RZ ;  /* 0x00000002dc000210 */ /* 0x000fe20007f5e0ff */
[----:B------:R-:W-:Y:S01]  /*38e0*/  @P1 IMAD.IADD R7, R7, 0x1, R8 ;  /* 0x0000000107071824 */ /* 0x000fe200078e0208 */
[----:B------:R-:W-:Y:S02]  /*38f0*/  @P1 LEA R4, P3, R6, c[0x0][0x1c8], 0x1 ;  /* 0x0000720006041a11 */ /* 0x000fe400078608ff */
[----:B------:R-:W-:Y:S02]  /*3900*/  @P0 IADD3.X R3, R219, R5, R3, P2, !PT ;  /* 0x00000005db030210 */ /* 0x000fe400017fe403 */
[----:B------:R-:W-:Y:S02]  /*3910*/  @P0 LEA R2, P2, R0, c[0x0][0x1c8], 0x1 ;  /* 0x0000720000020a11 */ /* 0x000fe400078408ff */
[----:B------:R-:W-:Y:S02]  /*3920*/  @P1 LEA.HI.X R5, R6, c[0x0][0x1cc], R7, 0x1, P3 ;  /* 0x0000730006051a11 */ /* 0x000fe400018f0c07 */
[----:B------:R-:W-:-:S03]  /*3930*/  @P0 LEA.HI.X R3, R0, c[0x0][0x1cc], R3, 0x1, P2 ;  /* 0x0000730000030a11 */ /* 0x000fc600010f0c03 */
[----:B------:R-:W-:Y:S01]  /*3940*/  @!PT LDS RZ, [RZ] ;  /* 0x00000000fffff984 */ /* 0x000fe20000000800 */
[----:B------:R-:W-:Y:S01]  /*3950*/  @!PT LDS RZ, [RZ] ;  /* 0x00000000fffff984 */ /* 0x000fe20000000800 */
[----:B------:R-:W-:Y:S01]  /*3960*/  @!PT LDS RZ, [RZ] ;  /* 0x00000000fffff984 */ /* 0x000fe20000000800 */
[----:B------:R1:W-:Y:S04]  /*3970*/  @P1 LDGSTS.E.BYPASS.LTC128B.128 [R193+0x3c80], [R4.64], !P4 ;  /* 0x03c8000004c11fae */ /* 0x0003e8000e101d46 */
[----:B------:R1:W-:Y:S04]  /*3980*/  @P1 LDGSTS.E.BYPASS.LTC128B.128 [R193+0x4880], [R4.64+0x40], !P6 ;  /* 0x0488004004c11fae */ /* 0x0003e8000f101d46 */
[----:B------:R1:W-:Y:S04]  /*3990*/  @P1 LDGSTS.E.BYPASS.LTC128B.128 [R193+0x5480], [R4.64+0x80], !P5 ;  /* 0x0548008004c11fae */ /* 0x0003e8000e901d46 */
[----:B------:R1:W-:Y:S04]  /*39a0*/  @P0 LDGSTS.E.BYPASS.LTC128B.128 [R193+0x4480], [R2.64], !P4 ;  /* 0x0448000002c10fae */ /* 0x0003e8000e101d46 */
[----:B------:R1:W-:Y:S04]  /*39b0*/  @P0 LDGSTS.E.BYPASS.LTC128B.128 [R193+0x5080], [R2.64+0x40], !P6 ;  /* 0x0508004002c10fae */ /* 0x0003e8000f101d46 */
[----:B------:R1:W-:Y:S02]  /*39c0*/  @P0 LDGSTS.E.BYPASS.LTC128B.128 [R193+0x5c80], [R2.64+0x80], !P5 ;  /* 0x05c8008002c10fae */ /* 0x0003e4000e901d46 */
.L_x_51:
[----:B-1----:R-:W-:Y:S05]  /*39d0*/  BSYNC B0 ;  /* 0x0000000000007941 */ /* 0x002fea0003800000 */
.L_x_50:
[----:B------:R-:W2:Y:S04]  /*39e0*/  LDL R0, [R1+0x3c] ;  /* 0x00003c0001007983 */ /* 0x000ea80000100800 */
[----:B------:R-:W-:Y:S04]  /*39f0*/  LDSM.16.MT88.4 R80, [R181+0xc00] ;  /* 0x000c0000b550783b */ /* 0x000fe80000004200 */
[----:B------:R-:W-:Y:S04]  /*3a00*/  LDSM.16.MT88.4 R40, [R180] ;  /* 0x00000000b428783b */ /* 0x000fe80000004200 */
[----:B------:R-:W-:Y:S04]  /*3a10*/  LDSM.16.MT88.4 R84, [R180+0x1800] ;  /* 0x00180000b454783b */ /* 0x000fe80000004200 */
[----:B------:R-:W-:Y:S04]  /*3a20*/  LDSM.16.MT88.4 R92, [R181+0x1800] ;  /* 0x00180000b55c783b */ /* 0x000fe80000004200 */
[----:B------:R-:W0:Y:S01]  /*3a30*/  LDGDEPBAR ;  /* 0x00000000000079af */ /* 0x000e220000000000 */
[----:B--2---:R-:W-:-:S03]  /*3a40*/  IMAD.IADD R0, R73, 0x1, -R0 ;  /* 0x0000000149007824 */ /* 0x004fc600078e0a00 */
[----:B------:R-:W-:Y:S02]  /*3a50*/  LDSM.16.MT88.4 R72, [R180+0xc00] ;  /* 0x000c0000b448783b */ /* 0x000fe40000004200 */
[C---:B------:R-:W-:Y:S02]  /*3a60*/  ISETP.GT.AND P1, PT, R0.reuse, RZ, PT ;  /* 0x000000ff0000720c */ /* 0x040fe40003f24270 */
[----:B------:R-:W-:Y:S02]  /*3a70*/  ISETP.GT.AND P0, PT, R0, 0x1, PT ;  /* 0x000000010000780c */ /* 0x000fe40003f04270 */
[----:B------:R-:W-:Y:S02]  /*3a80*/  FSEL R4, R76, -INF , P1 ;  /* 0xff8000004c047808 */ /* 0x000fe40000800000 */
[----:B------:R-:W-:Y:S02]  /*3a90*/  FSEL R5, R77, -INF , P0 ;  /* 0xff8000004d057808 */ /* 0x000fe40000000000 */
[----:B------:R-:W-:-:S02]  /*3aa0*/  ISETP.GT.AND P2, PT, R0, 0x8, PT ;  /* 0x000000080000780c */ /* 0x000fc40003f44270 */
[----:B------:R-:W-:Y:S02]  /*3ab0*/  FSEL R9, R79, -INF , P0 ;  /* 0xff8000004f097808 */ /* 0x000fe40000000000 */
[----:B------:R-:W-:Y:S02]  /*3ac0*/  FSEL R127, R51, -INF , P0 ;  /* 0xff800000337f7808 */ /* 0x000fe40000000000 */
[----:B------:R-:W-:Y:S02]  /*3ad0*/  FSEL R23, R49, -INF , P0 ;  /* 0xff80000031177808 */ /* 0x000fe40000000000 */
[----:B------:R-:W-:Y:S02]  /*3ae0*/  ISETP.GT.AND P0, PT, R0, 0x9, PT ;  /* 0x000000090000780c */ /* 0x000fe40003f04270 */
[----:B------:R-:W-:Y:S02]  /*3af0*/  FSEL R6, R68, -INF , P2 ;  /* 0xff80000044067808 */ /* 0x000fe40001000000 */
[----:B------:R-:W-:-:S02]  /*3b00*/  FMNMX.FTZ R2, R4, R5, !PT ;  /* 0x0000000504027209 */ /* 0x000fc40007810000 */
[----:B------:R-:W-:Y:S02]  /*3b10*/  FSEL R7, R69, -INF , P0 ;  /* 0xff80000045077808 */ /* 0x000fe40000000000 */
[----:B------:R-:W-:Y:S02]  /*3b20*/  ISETP.GT.AND P4, PT, R0, 0x10, PT ;  /* 0x000000100000780c */ /* 0x000fe40003f84270 */
[----:B------:R-:W-:Y:S02]  /*3b30*/  FMNMX.FTZ R2, R6, R2, !PT ;  /* 0x0000000206027209 */ /* 0x000fe40007810000 */
[----:B------:R-:W-:Y:S02]  /*3b40*/  ISETP.GT.AND P3, PT, R0, 0x11, PT ;  /* 0x000000110000780c */ /* 0x000fe40003f64270 */
[----:B------:R-:W-:Y:S02]  /*3b50*/  FSEL R13, R64, -INF , P4 ;  /* 0xff800000400d7808 */ /* 0x000fe40002000000 */
[----:B------:R-:W-:-:S02]  /*3b60*/  FMNMX.FTZ R2, R7, R2, !PT ;  /* 0x0000000207027209 */ /* 0x000fc40007810000 */
[C---:B------:R-:W-:Y:S02]  /*3b70*/  ISETP.GT.AND P6, PT, R0.reuse, 0x18, PT ;  /* 0x000000180000780c */ /* 0x040fe40003fc4270 */
[----:B------:R-:W-:Y:S02]  /*3b80*/  FSEL R15, R65, -INF , P3 ;  /* 0xff800000410f7808 */ /* 0x000fe40001800000 */
[----:B------:R-:W-:Y:S02]  /*3b90*/  FMNMX.FTZ R2, R13, R2, !PT ;  /* 0x000000020d027209 */ /* 0x000fe40007810000 */
[----:B------:R-:W-:Y:S02]  /*3ba0*/  ISETP.GT.AND P5, PT, R0, 0x19, PT ;  /* 0x000000190000780c */ /* 0x000fe40003fa4270 */
[----:B------:R-:W-:Y:S02]  /*3bb0*/  FSEL R19, R60, -INF , P6 ;  /* 0xff8000003c137808 */ /* 0x000fe40003000000 */
[----:B------:R-:W-:-:S02]  /*3bc0*/  FMNMX.FTZ R2, R15, R2, !PT ;  /* 0x000000020f027209 */ /* 0x000fc40007810000 */
[----:B------:R-:W-:Y:S02]  /*3bd0*/  ISETP.GT.AND P3, PT, R0, 0x20, PT ;  /* 0x000000200000780c */ /* 0x000fe40003f64270 */
[----:B------:R-:W-:Y:S02]  /*3be0*/  FSEL R20, R61, -INF , P5 ;  /* 0xff8000003d147808 */ /* 0x000fe40002800000 */
[----:B------:R-:W-:Y:S02]  /*3bf0*/  FMNMX.FTZ R2, R19, R2, !PT ;  /* 0x0000000213027209 */ /* 0x000fe40007810000 */
[----:B------:R-:W-:Y:S02]  /*3c00*/  FSEL R8, R78, -INF , P1 ;  /* 0xff8000004e087808 */ /* 0x000fe40000800000 */
[----:B------:R-:W-:Y:S02]  /*3c10*/  FSEL R10, R70, -INF , P2 ;  /* 0xff800000460a7808 */ /* 0x000fe40001000000 */
[----:B------:R-:W-:-:S02]  /*3c20*/  FSEL R117, R46, -INF , P2 ;  /* 0xff8000002e757808 */ /* 0x000fc40001000000 */
[----:B------:R-:W-:Y:S02]  /*3c30*/  FSEL R78, R44, -INF , P2 ;  /* 0xff8000002c4e7808 */ /* 0x000fe40001000000 */
[----:B------:R-:W-:Y:S02]  /*3c40*/  ISETP.GT.AND P2, PT, R0, 0x21, PT ;  /* 0x000000210000780c */ /* 0x000fe40003f44270 */
[----:B------:R-:W-:Y:S02]  /*3c50*/  FSEL R146, R56, -INF , P3 ;  /* 0xff80000038927808 */ /* 0x000fe40001800000 */
[----:B------:R-:W-:Y:S02]  /*3c60*/  FMNMX.FTZ R2, R20, R2, !PT ;  /* 0x0000000214027209 */ /* 0x000fe40007810000 */
[----:B------:R-:W-:Y:S02]  /*3c70*/  FSEL R128, R50, -INF , P1 ;  /* 0xff80000032807808 */ /* 0x000fe40000800000 */
[----:B------:R-:W-:-:S02]  /*3c80*/  FSEL R22, R48, -INF , P1 ;  /* 0xff80000030167808 */ /* 0x000fc40000800000 */
[----:B------:R-:W-:Y:S01]  /*3c90*/  ISETP.GT.AND P1, PT, R0, 0x28, PT ;  /* 0x000000280000780c */ /* 0x000fe20003f24270 */
[----:B------:R-:W-:Y:S01]  /*3ca0*/  LDSM.16.MT88.4 R48, [R181+0x400] ;  /* 0x00040000b530783b */ /* 0x000fe20000004200 */
[----:B------:R-:W-:Y:S02]  /*3cb0*/  FSEL R148, R57, -INF , P2 ;  /* 0xff80000039947808 */ /* 0x000fe40001000000 */
[----:B------:R-:W-:Y:S02]  /*3cc0*/  FMNMX.FTZ R2, R146, R2, !PT ;  /* 0x0000000292027209 */ /* 0x000fe40007810000 */
[----:B------:R-:W-:Y:S02]  /*3cd0*/  FSEL R11, R71, -INF , P0 ;  /* 0xff800000470b7808 */ /* 0x000fe40000000000 */
[----:B------:R-:W-:Y:S01]  /*3ce0*/  FSEL R116, R47, -INF , P0 ;  /* 0xff8000002f747808 */ /* 0x000fe20000000000 */
[----:B------:R-:W-:Y:S01]  /*3cf0*/  LDSM.16.MT88.4 R68, [R180+0x1c00] ;  /* 0x001c0000b444783b */ /* 0x000fe20000004200 */
[----:B------:R-:W-:-:S02]  /*3d00*/  FSEL R77, R45, -INF , P0 ;  /* 0xff8000002d4d7808 */ /* 0x000fc40000000000 */
[----:B------:R-:W-:Y:S01]  /*3d10*/  ISETP.GT.AND P0, PT, R0, 0x29, PT ;  /* 0x000000290000780c */ /* 0x000fe20003f04270 */
[----:B------:R-:W-:Y:S01]  /*3d20*/  LDSM.16.MT88.4 R44, [R181] ;  /* 0x00000000b52c783b */ /* 0x000fe20000004200 */
[----:B------:R-:W-:Y:S02]  /*3d30*/  FSEL R147, R52, -INF , P1 ;  /* 0xff80000034937808 */ /* 0x000fe40000800000 */
[----:B------:R-:W-:Y:S02]  /*3d40*/  FMNMX.FTZ R2, R148, R2, !PT ;  /* 0x0000000294027209 */ /* 0x000fe40007810000 */
[----:B------:R-:W-:Y:S02]  /*3d50*/  FSEL R149, R53, -INF , P0 ;  /* 0xff80000035957808 */ /* 0x000fe40000000000 */
[----:B------:R-:W-:Y:S02]  /*3d60*/  FMNMX.FTZ R2, R147, R2, !PT ;  /* 0x0000000293027209 */ /* 0x000fe40007810000 */
[----:B------:R-:W-:-:S02]  /*3d70*/  FSEL R21, R66, -INF , P4 ;  /* 0xff80000042157808 */ /* 0x000fc40002000000 */
[----:B------:R-:W-:Y:S02]  /*3d80*/  FMNMX.FTZ R2, R149, R2, !PT ;  /* 0x0000000295027209 */ /* 0x000fe40007810000 */
[----:B------:R-:W-:Y:S02]  /*3d90*/  FSEL R105, R34, -INF , P4 ;  /* 0xff80000022697808 */ /* 0x000fe40002000000 */
[----:B------:R-:W-:Y:S01]  /*3da0*/  FSEL R76, R32, -INF , P4 ;  /* 0xff800000204c7808 */ /* 0x000fe20002000000 */
[----:B------:R-:W1:Y:S01]  /*3db0*/  SHFL.BFLY PT, R3, R2, 0x2, 0x1f ;  /* 0x0c401f0002037f89 */ /* 0x000e6200000e0000 */
[----:B------:R-:W-:Y:S02]  /*3dc0*/  FSEL R17, R62, -INF , P6 ;  /* 0xff8000003e117808 */ /* 0x000fe40003000000 */
[----:B------:R-:W-:Y:S02]  /*3dd0*/  FSEL R18, R63, -INF , P5 ;  /* 0xff8000003f127808 */ /* 0x000fe40002800000 */
[----:B------:R-:W-:Y:S01]  /*3de0*/  FSEL R140, R58, -INF , P3 ;  /* 0xff8000003a8c7808 */ /* 0x000fe20001800000 */
[----:B------:R-:W-:Y:S01]  /*3df0*/  LDSM.16.MT88.4 R60, [R180+0x1000] ;  /* 0x00100000b43c783b */ /* 0x000fe20000004200 */
[----:B------:R-:W-:-:S02]  /*3e00*/  FSEL R143, R59, -INF , P2 ;  /* 0xff8000003b8f7808 */ /* 0x000fc40001000000 */
[----:B------:R-:W-:Y:S01]  /*3e10*/  FSEL R142, R54, -INF , P1 ;  /* 0xff800000368e7808 */ /* 0x000fe20000800000 */
[----:B------:R-:W-:Y:S01]  /*3e20*/  LDSM.16.MT88.4 R56, [R181+0x1000] ;  /* 0x00100000b538783b */ /* 0x000fe20000004200 */
[----:B------:R-:W-:Y:S02]  /*3e30*/  FSEL R141, R55, -INF , P0 ;  /* 0xff800000378d7808 */ /* 0x000fe40000000000 */
[----:B------:R-:W-:Y:S01]  /*3e40*/  FSEL R26, R28, -INF , P6 ;  /* 0xff8000001c1a7808 */ /* 0x000fe20003000000 */
[----:B------:R-:W-:Y:S01]  /*3e50*/  LDSM.16.MT88.4 R52, [R180+0x400] ;  /* 0x00040000b434783b */ /* 0x000fe20000004200 */
[----:B------:R-:W-:Y:S02]  /*3e60*/  FSEL R24, R29, -INF , P5 ;  /* 0xff8000001d187808 */ /* 0x000fe40002800000 */
[----:B------:R-:W-:Y:S02]  /*3e70*/  FSEL R125, R88, -INF , P3 ;  /* 0xff800000587d7808 */ /* 0x000fe40001800000 */
[----:B------:R-:W-:-:S02]  /*3e80*/  FSEL R124, R89, -INF , P2 ;  /* 0xff800000597c7808 */ /* 0x000fc40001000000 */
[----:B------:R-:W-:Y:S02]  /*3e90*/  FSEL R118, R36, -INF , P1 ;  /* 0xff80000024767808 */ /* 0x000fe40000800000 */
[----:B------:R-:W-:Y:S02]  /*3ea0*/  FSEL R126, R37, -INF , P0 ;  /* 0xff800000257e7808 */ /* 0x000fe40000000000 */
[----:B-1----:R-:W-:Y:S02]  /*3eb0*/  FMNMX.FTZ R2, R2, R3, !PT ;  /* 0x0000000302027209 */ /* 0x002fe40007810000 */
[----:B------:R-:W-:Y:S02]  /*3ec0*/  FSEL R25, R31, -INF , P5 ;  /* 0xff8000001f197808 */ /* 0x000fe40002800000 */
[----:B------:R-:W-:Y:S01]  /*3ed0*/  FSEL R107, R90, -INF , P3 ;  /* 0xff8000005a6b7808 */ /* 0x000fe20001800000 */
[----:B------:R-:W1:Y:S01]  /*3ee0*/  SHFL.BFLY PT, R3, R2, 0x1, 0x1f ;  /* 0x0c201f0002037f89 */ /* 0x000e6200000e0000 */
[----:B------:R-:W-:-:S02]  /*3ef0*/  FSEL R106, R91, -INF , P2 ;  /* 0xff8000005b6a7808 */ /* 0x000fc40001000000 */
[----:B------:R-:W-:Y:S02]  /*3f00*/  FSEL R104, R38, -INF , P1 ;  /* 0xff80000026687808 */ /* 0x000fe40000800000 */
[----:B------:R-:W-:Y:S02]  /*3f10*/  FSEL R79, R39, -INF , P0 ;  /* 0xff800000274f7808 */ /* 0x000fe40000000000 */
[----:B-1----:R-:W-:-:S04]  /*3f20*/  FMNMX.FTZ R120, R2, R3, !PT ;  /* 0x0000000302787209 */ /* 0x002fc80007810000 */
[C---:B------:R-:W-:Y:S01]  /*3f30*/  FSETP.NEU.FTZ.AND P4, PT, R120.reuse, -INF , PT ;  /* 0xff8000007800780b */ /* 0x040fe20003f9d000 */
[----:B------:R-:W-:-:S05]  /*3f40*/  FMUL.FTZ R2, R120, c[0x0][0x2d0] ;  /* 0x0000b40078027a20 */ /* 0x000fca0000410000 */
[----:B------:R-:W-:Y:S02]  /*3f50*/  FSEL R12, R2, RZ, P4 ;  /* 0x000000ff020c7208 */ /* 0x000fe40002000000 */
[----:B------:R-:W-:Y:S02]  /*3f60*/  FMNMX.FTZ R2, R8, R9, !PT ;  /* 0x0000000908027209 */ /* 0x000fe40007810000 */
[----:B------:R-:W-:Y:S02]  /*3f70*/  ISETP.GT.AND P4, PT, R0, 0x11, PT ;  /* 0x000000110000780c */ /* 0x000fe40003f84270 */
[----:B------:R-:W-:Y:S02]  /*3f80*/  FMNMX.FTZ R2, R10, R2, !PT ;  /* 0x000000020a027209 */ /* 0x000fe40007810000 */
[----:B------:R-:W-:Y:S02]  /*3f90*/  FSEL R16, R67, -INF , P4 ;  /* 0xff80000043107808 */ /* 0x000fe40002000000 */
[----:B------:R-:W-:Y:S01]  /*3fa0*/  FMNMX.FTZ R2, R11, R2, !PT ;  /* 0x000000020b027209 */ /* 0x000fe20007810000 */
[----:B------:R-:W-:Y:S03]  /*3fb0*/  LDSM.16.MT88.4 R64, [R181+0x1c00] ;  /* 0x001c0000b540783b */ /* 0x000fe60000004200 */
[----:B------:R-:W-:-:S04]  /*3fc0*/  FMNMX.FTZ R2, R21, R2, !PT ;  /* 0x0000000215027209 */ /* 0x000fc80007810000 */
[----:B------:R-:W-:-:S04]  /*3fd0*/  FMNMX.FTZ R2, R16, R2, !PT ;  /* 0x0000000210027209 */ /* 0x000fc80007810000 */
[----:B------:R-:W-:-:S04]  /*3fe0*/  FMNMX.FTZ R2, R17, R2, !PT ;  /* 0x0000000211027209 */ /* 0x000fc80007810000 */
[----:B------:R-:W-:-:S04]  /*3ff0*/  FMNMX.FTZ R2, R18, R2, !PT ;  /* 0x0000000212027209 */ /* 0x000fc80007810000 */
[----:B------:R-:W-:-:S04]  /*4000*/  FMNMX.FTZ R2, R140, R2, !PT ;  /* 0x000000028c027209 */ /* 0x000fc80007810000 */
[----:B------:R-:W-:-:S04]  /*4010*/  FMNMX.FTZ R2, R143, R2, !PT ;  /* 0x000000028f027209 */ /* 0x000fc80007810000 */
[----:B------:R-:W-:-:S04]  /*4020*/  FMNMX.FTZ R2, R142, R2, !PT ;  /* 0x000000028e027209 */ /* 0x000fc80007810000 */
[----:B------:R-:W-:-:S05]  /*4030*/  FMNMX.FTZ R2, R141, R2, !PT ;  /* 0x000000028d027209 */ /* 0x000fca0007810000 */
[----:B------:R-:W1:Y:S02]  /*4040*/  SHFL.BFLY PT, R3, R2, 0x2, 0x1f ;  /* 0x0c401f0002037f89 */ /* 0x000e6400000e0000 */
[----:B-1----:R-:W-:-:S05]  /*4050*/  FMNMX.FTZ R2, R2, R3, !PT ;  /* 0x0000000302027209 */ /* 0x002fca0007810000 */
[----:B------:R-:W1:Y:S02]  /*4060*/  SHFL.BFLY PT, R3, R2, 0x1, 0x1f ;  /* 0x0c201f0002037f89 */ /* 0x000e6400000e0000 */
[----:B-1----:R-:W-:Y:S01]  /*4070*/  FMNMX.FTZ R119, R2, R3, !PT ;  /* 0x0000000302777209 */ /* 0x002fe20007810000 */
[----:B------:R-:W-:-:S03]  /*4080*/  FFMA.FTZ R2, R4, c[0x0][0x2d0], -R12 ;  /* 0x0000b40004027a23 */ /* 0x000fc6000001080c */
[C---:B------:R-:W-:Y:S01]  /*4090*/  FSETP.NEU.FTZ.AND P4, PT, R119.reuse, -INF , PT ;  /* 0xff8000007700780b */ /* 0x040fe20003f9d000 */
[----:B------:R1:W-:Y:S01]  /*40a0*/  MUFU.EX2 R206, R2 ;  /* 0x0000000200ce7308 */ /* 0x0003e20000000800 */
[----:B------:R-:W-:-:S05]  /*40b0*/  FMUL.FTZ R3, R119, c[0x0][0x2d0] ;  /* 0x0000b40077037a20 */ /* 0x000fca0000410000 */
[----:B------:R-:W-:Y:S02]  /*40c0*/  FSEL R3, R3, RZ, P4 ;  /* 0x000000ff03037208 */ /* 0x000fe40002000000 */
[----:B------:R-:W-:-:S03]  /*40d0*/  ISETP.GT.AND P4, PT, R0, 0x11, PT ;  /* 0x000000110000780c */ /* 0x000fc60003f84270 */
[----:B------:R-:W-:Y:S01]  /*40e0*/  FFMA.FTZ R4, R8, c[0x0][0x2d0], -R3 ;  /* 0x0000b40008047a23 */ /* 0x000fe20000010803 */
[----:B------:R-:W-:Y:S01]  /*40f0*/  FSEL R27, R33, -INF , P4 ;  /* 0xff800000211b7808 */ /* 0x000fe20002000000 */
[--C-:B------:R-:W-:Y:S01]  /*4100*/  FFMA.FTZ R8, R13, c[0x0][0x2d0], -R12.reuse ;  /* 0x0000b4000d087a23 */ /* 0x100fe2000001080c */
[----:B------:R-:W-:Y:S01]  /*4110*/  FSEL R14, R35, -INF , P4 ;  /* 0xff800000230e7808 */ /* 0x000fe20002000000 */
[----:B------:R-:W-:Y:S01]  /*4120*/  MUFU.EX2 R204, R4 ;  /* 0x0000000400cc7308 */ /* 0x000fe20000000800 */
[----:B-1----:R-:W-:-:S07]  /*4130*/  FFMA.FTZ R2, R5, c[0x0][0x2d0], -R12 ;  /* 0x0000b40005027a23 */ /* 0x002fce000001080c */
[----:B------:R1:W2:Y:S08]  /*4140*/  MUFU.EX2 R205, R2 ;  /* 0x0000000200cd7308 */ /* 0x0002b00000000800 */
[----:B------:R3:W-:Y:S01]  /*4150*/  MUFU.EX2 R200, R8 ;  /* 0x0000000800c87308 */ /* 0x0007e20000000800 */
[----:B-1----:R-:W-:Y:S01]  /*4160*/  FFMA.FTZ R2, R6, c[0x0][0x2d0], -R12 ;  /* 0x0000b40006027a23 */ /* 0x002fe2000001080c */
[----:B--2---:R-:W-:-:S06]  /*4170*/  F2FP.BF16.PACK_AB R4, R205, R206 ;  /* 0x000000cecd04723e */ /* 0x004fcc00000010ff */
[----:B------:R1:W-:Y:S01]  /*4180*/  MUFU.EX2 R207, R2 ;  /* 0x0000000200cf7308 */ /* 0x0003e20000000800 */
[----:B---3--:R-:W-:Y:S01]  /*4190*/  FFMA.FTZ R8, R15, c[0x0][0x2d0], -R12 ;  /* 0x0000b4000f087a23 */ /* 0x008fe2000001080c */
[----:B------:R-:W-:-:S06]  /*41a0*/  FSEL R15, R30, -INF , P6 ;  /* 0xff8000001e0f7808 */ /* 0x000fcc0003000000 */
[----:B------:R-:W-:Y:S01]  /*41b0*/  MUFU.EX2 R199, R8 ;  /* 0x0000000800c77308 */ /* 0x000fe20000000800 */
[----:B-1----:R-:W-:-:S07]  /*41c0*/  FFMA.FTZ R2, R7, c[0x0][0x2d0], -R12 ;  /* 0x0000b40007027a23 */ /* 0x002fce000001080c */
[----:B------:R1:W2:Y:S02]  /*41d0*/  MUFU.EX2 R216, R2 ;  /* 0x0000000200d87308 */ /* 0x0002a40000000800 */
[----:B-1----:R-:W-:Y:S02]  /*41e0*/  FMNMX.FTZ R2, R22, R23, !PT ;  /* 0x0000001716027209 */ /* 0x002fe40007810000 */
[----:B--2---:R-:W-:Y:S02]  /*41f0*/  F2FP.BF16.PACK_AB R6, R216, R207 ;  /* 0x000000cfd806723e */ /* 0x004fe400000010ff */
[----:B------:R-:W-:-:S04]  /*4200*/  FMNMX.FTZ R2, R78, R2, !PT ;  /* 0x000000024e027209 */ /* 0x000fc80007810000 */
[----:B------:R-:W-:Y:S01]  /*4210*/  FMNMX.FTZ R0, R77, R2, !PT ;  /* 0x000000024d007209 */ /* 0x000fe20007810000 */
[----:B------:R-:W-:-:S03]  /*4220*/  FFMA.FTZ R2, R9, c[0x0][0x2d0], -R3 ;  /* 0x0000b40009027a23 */ /* 0x000fc60000010803 */
[----:B------:R-:W-:Y:S01]  /*4230*/  FMNMX.FTZ R0, R76, R0, !PT ;  /* 0x000000004c007209 */ /* 0x000fe20007810000 */
[----:B------:R1:W2:Y:S03]  /*4240*/  MUFU.EX2 R202, R2 ;  /* 0x0000000200ca7308 */ /* 0x0002a60000000800 */
[----:B------:R-:W-:-:S04]  /*4250*/  FMNMX.FTZ R0, R27, R0, !PT ;  /* 0x000000001b007209 */ /* 0x000fc80007810000 */
[----:B------:R-:W-:-:S04]  /*4260*/  FMNMX.FTZ R0, R26, R0, !PT ;  /* 0x000000001a007209 */ /* 0x000fc80007810000 */
[----:B------:R-:W-:-:S04]  /*4270*/  FMNMX.FTZ R0, R24, R0, !PT ;  /* 0x0000000018007209 */ /* 0x000fc80007810000 */
[----:B------:R-:W-:Y:S01]  /*4280*/  FMNMX.FTZ R0, R125, R0, !PT ;  /* 0x000000007d007209 */ /* 0x000fe20007810000 */
[----:B-1----:R-:W-:Y:S01]  /*4290*/  FFMA.FTZ R2, R10, c[0x0][0x2d0], -R3 ;  /* 0x0000b4000a027a23 */ /* 0x002fe20000010803 */
[----:B--2---:R-:W-:Y:S02]  /*42a0*/  F2FP.BF16.PACK_AB R5, R202, R204 ;  /* 0x000000ccca05723e */ /* 0x004fe400000010ff */
[----:B------:R-:W-:Y:S01]  /*42b0*/  FMNMX.FTZ R0, R124, R0, !PT ;  /* 0x000000007c007209 */ /* 0x000fe20007810000 */
[----:B------:R1:W-:Y:S03]  /*42c0*/  MUFU.EX2 R203, R2 ;  /* 0x0000000200cb7308 */ /* 0x0003e60000000800 */
[----:B------:R-:W-:-:S04]  /*42d0*/  FMNMX.FTZ R0, R118, R0, !PT ;  /* 0x0000000076007209 */ /* 0x000fc80007810000 */
[----:B------:R-:W-:-:S05]  /*42e0*/  FMNMX.FTZ R0, R126, R0, !PT ;  /* 0x000000007e007209 */ /* 0x000fca0007810000 */
[----:B------:R-:W2:Y:S01]  /*42f0*/  SHFL.BFLY PT, R9, R0, 0x2, 0x1f ;  /* 0x0c401f0000097f89 */ /* 0x000ea200000e0000 */
[----:B-1----:R-:W-:-:S04]  /*4300*/  FFMA.FTZ R2, R11, c[0x0][0x2d0], -R3 ;  /* 0x0000b4000b027a23 */ /* 0x002fc80000010803 */
[----:B------:R1:W3:Y:S02]  /*4310*/  MUFU.EX2 R201, R2 ;  /* 0x0000000200c97308 */ /* 0x0002e40000000800 */
[----:B-1----:R-:W-:Y:S02]  /*4320*/  FMNMX.FTZ R2, R128, R127, !PT ;  /* 0x0000007f80027209 */ /* 0x002fe40007810000 */
[----:B--2---:R-:W-:Y:S02]  /*4330*/  FMNMX.FTZ R0, R0, R9, !PT ;  /* 0x0000000900007209 */ /* 0x004fe40007810000 */
[----:B------:R-:W-:Y:S02]  /*4340*/  FMNMX.FTZ R2, R117, R2, !PT ;  /* 0x0000000275027209 */ /* 0x000fe40007810000 */
[----:B---3--:R-:W-:Y:S01]  /*4350*/  F2FP.BF16.PACK_AB R7, R201, R203 ;  /* 0x000000cbc907723e */ /* 0x008fe200000010ff */
[----:B------:R-:W1:Y:S01]  /*4360*/  SHFL.BFLY PT, R10, R0, 0x1, 0x1f ;  /* 0x0c201f00000a7f89 */ /* 0x000e6200000e0000 */
[----:B------:R-:W-:-:S04]  /*4370*/  FMNMX.FTZ R2, R116, R2, !PT ;  /* 0x0000000274027209 */ /* 0x000fc80007810000 */
[----:B------:R-:W-:Y:S01]  /*4380*/  FMNMX.FTZ R2, R105, R2, !PT ;  /* 0x0000000269027209 */ /* 0x000fe20007810000 */
[----:B------:R-:W-:Y:S03]  /*4390*/  HMMA.16816.F32.BF16 R132, R4, R44, RZ ;  /* 0x0000002c0484723c */ /* 0x000fe600000418ff */
[----:B------:R-:W-:-:S04]  /*43a0*/  FMNMX.FTZ R2, R14, R2, !PT ;  /* 0x000000020e027209 */ /* 0x000fc80007810000 */
[----:B------:R-:W-:Y:S01]  /*43b0*/  FMNMX.FTZ R8, R15, R2, !PT ;  /* 0x000000020f087209 */ /* 0x000fe20007810000 */
[----:B------:R-:W-:Y:S01]  /*43c0*/  FFMA.FTZ R2, R19, c[0x0][0x2d0], -R12 ;  /* 0x0000b40013027a23 */ /* 0x000fe2000001080c */
[C---:B------:R-:W-:Y:S02]  /*43d0*/  HMMA.16816.F32.BF16 R112, R4.reuse, R72, RZ ;  /* 0x000000480470723c */ /* 0x040fe400000418ff */
[----:B------:R-:W-:Y:S01]  /*43e0*/  FMNMX.FTZ R8, R25, R8, !PT ;  /* 0x0000000819087209 */ /* 0x000fe20007810000 */
[----:B------:R2:W-:Y:S03]  /*43f0*/  MUFU.EX2 R198, R2 ;  /* 0x0000000200c67308 */ /* 0x0005e60000000800 */
[----:B------:R-:W-:Y:S02]  /*4400*/  FMNMX.FTZ R8, R107, R8, !PT ;  /* 0x000000086b087209 */ /* 0x000fe40007810000 */
[----:B------:R-:W-:Y:S01]  /*4410*/  HMMA.16816.F32.BF16 R108, R4, R80, RZ ;  /* 0x00000050046c723c */ /* 0x000fe200000418ff */
[----:B-1----:R-:W-:Y:S01]  /*4420*/  FMNMX.FTZ R122, R0, R10, !PT ;  /* 0x0000000a007a7209 */ /* 0x002fe20007810000 */
[----:B------:R-:W-:-:S03]  /*4430*/  FFMA.FTZ R0, R17, c[0x0][0x2d0], -R3 ;  /* 0x0000b40011007a23 */ /* 0x000fc60000010803 */
[----:B------:R-:W-:Y:S01]  /*4440*/  FSETP.NEU.FTZ.AND P0, PT, R122, -INF , PT ;  /* 0xff8000007a00780b */ /* 0x000fe20003f1d000 */
[----:B------:R1:W-:Y:S02]  /*4450*/  MUFU.EX2 R195, R0 ;  /* 0x0000000000c37308 */ /* 0x0003e40000000800 */
[----:B------:R-:W-:Y:S01]  /*4460*/  HMMA.16816.F32.BF16 R136, R4, R40, RZ ;  /* 0x000000280488723c */ /* 0x000fe200000418ff */
[----:B--2---:R-:W-:-:S05]  /*4470*/  FFMA.FTZ R2, R20, c[0x0][0x2d0], -R12 ;  /* 0x0000b40014027a23 */ /* 0x004fca000001080c */
[----:B------:R2:W3:Y:S02]  /*4480*/  MUFU.EX2 R197, R2 ;  /* 0x0000000200c57308 */ /* 0x0004e40000000800 */
[----:B------:R-:W-:Y:S01]  /*4490*/  HMMA.16816.F32.BF16 R100, R4, R84, RZ ;  /* 0x000000540464723c */ /* 0x000fe200000418ff */
[----:B-1----:R-:W-:-:S07]  /*44a0*/  FFMA.FTZ R0, R18, c[0x0][0x2d0], -R3 ;  /* 0x0000b40012007a23 */ /* 0x002fce0000010803 */
[----:B------:R-:W-:Y:S01]  /*44b0*/  HMMA.16816.F32.BF16 R96, R4, R92, RZ ;  /* 0x0000005c0460723c */ /* 0x000fe200000418ff */
[----:B------:R-:W1:Y:S01]  /*44c0*/  MUFU.EX2 R196, R0 ;  /* 0x0000000000c47308 */ /* 0x000e620000000800 */
[----:B--2---:R-:W-:Y:S01]  /*44d0*/  FMNMX.FTZ R2, R106, R8, !PT ;  /* 0x000000086a027209 */ /* 0x004fe20007810000 */
[----:B------:R-:W-:Y:S01]  /*44e0*/  FFMA.FTZ R8, R21, c[0x0][0x2d0], -R3 ;  /* 0x0000b40015087a23 */ /* 0x000fe20000010803 */
[----:B---3--:R-:W-:-:S04]  /*44f0*/  F2FP.BF16.PACK_AB R10, R197, R198 ;  /* 0x000000c6c50a723e */ /* 0x008fc800000010ff */
[----:B------:R-:W-:Y:S01]  /*4500*/  HMMA.16816.F32.BF16 R88, R4, R42, RZ ;  /* 0x0000002a0458723c */ /* 0x000fe200000418ff */
[----:B------:R-:W-:Y:S01]  /*4510*/  FMNMX.FTZ R2, R104, R2, !PT ;  /* 0x0000000268027209 */ /* 0x000fe20007810000 */
[----:B------:R2:W-:Y:S01]  /*4520*/  MUFU.EX2 R194, R8 ;  /* 0x0000000800c27308 */ /* 0x0005e20000000800 */
[----:B-1----:R-:W-:-:S05]  /*4530*/  F2FP.BF16.PACK_AB R11, R196, R195 ;  /* 0x000000c3c40b723e */ /* 0x002fca00000010ff */
[C---:B------:R-:W-:Y:S08]  /*4540*/  HMMA.16816.F32.BF16 R36, R4.reuse, R46, RZ ;  /* 0x0000002e0424723c */ /* 0x040ff000000418ff */
[----:B------:R-:W-:Y:S01]  /*4550*/  HMMA.16816.F32.BF16 R32, R4, R74, RZ ;  /* 0x0000004a0420723c */ /* 0x000fe200000418ff */
[----:B--2---:R-:W-:Y:S01]  /*4560*/  FMNMX.FTZ R8, R79, R2, !PT ;  /* 0x000000024f087209 */ /* 0x004fe20007810000 */
[----:B------:R-:W-:-:S04]  /*4570*/  FFMA.FTZ R2, R16, c[0x0][0x2d0], -R3 ;  /* 0x0000b40010027a23 */ /* 0x000fc80000010803 */
[----:B------:R-:W1:Y:S01]  /*4580*/  SHFL.BFLY PT, R9, R8, 0x2, 0x1f ;  /* 0x0c401f0008097f89 */ /* 0x000e6200000e0000 */
[----:B------:R2:W3:Y:S01]  /*4590*/  MUFU.EX2 R218, R2 ;  /* 0x0000000200da7308 */ /* 0x0004e20000000800 */
[C---:B------:R-:W-:Y:S08]  /*45a0*/  HMMA.16816.F32.BF16 R28, R4.reuse, R82, RZ ;  /* 0x00000052041c723c */ /* 0x040ff000000418ff */
[----:B------:R-:W-:Y:S01]  /*45b0*/  HMMA.16816.F32.BF16 R16, R4, R94, RZ ;  /* 0x0000005e0410723c */ /* 0x000fe200000418ff */
[----:B--2---:R-:W-:-:S05]  /*45c0*/  FMUL.FTZ R2, R122, c[0x0][0x2d0] ;  /* 0x0000b4007a027a20 */ /* 0x004fca0000410000 */
[----:B------:R-:W-:-:S05]  /*45d0*/  FSEL R2, R2, RZ, P0 ;  /* 0x000000ff02027208 */ /* 0x000fca0000000000 */
[----:B------:R-:W-:-:S04]  /*45e0*/  FFMA.FTZ R0, R22, c[0x0][0x2d0], -R2 ;  /* 0x0000b40016007a23 */ /* 0x000fc80000010802 */
[----:B------:R1:W-:Y:S02]  /*45f0*/  MUFU.EX2 R167, R0 ;  /* 0x0000000000a77308 */ /* 0x0003e40000000800 */
[----:B-1----:R-:W-:Y:S01]  /*4600*/  FMNMX.FTZ R0, R8, R9, !PT ;  /* 0x0000000908007209 */ /* 0x002fe20007810000 */
[--C-:B------:R-:W-:Y:S01]  /*4610*/  FFMA.FTZ R8, R23, c[0x0][0x2d0], -R2.reuse ;  /* 0x0000b40017087a23 */ /* 0x100fe20000010802 */
[----:B---3--:R-:W-:Y:S01]  /*4620*/  F2FP.BF16.PACK_AB R9, R218, R194 ;  /* 0x000000c2da09723e */ /* 0x008fe200000010ff */
[----:B------:R-:W-:Y:S03]  /*4630*/  HMMA.16816.F32.BF16 R20, R4, R86, RZ ;  /* 0x000000560414723c */ /* 0x000fe600000418ff */
[----:B------:R1:W-:Y:S01]  /*4640*/  MUFU.EX2 R166, R8 ;  /* 0x0000000800a67308 */ /* 0x0003e20000000800 */
[----:B------:R-:W2:Y:S03]  /*4650*/  SHFL.BFLY PT, R13, R0, 0x1, 0x1f ;  /* 0x0c201f00000d7f89 */ /* 0x000ea600000e0000 */
[----:B------:R-:W-:-:S04]  /*4660*/  FFMA.FTZ R4, R78, c[0x0][0x2d0], -R2 ;  /* 0x0000b4004e047a23 */ /* 0x000fc80000010802 */
[----:B------:R3:W-:Y:S01]  /*4670*/  MUFU.EX2 R163, R4 ;  /* 0x0000000400a37308 */ /* 0x0007e20000000800 */
[----:B-1----:R-:W-:-:S07]  /*4680*/  F2FP.BF16.PACK_AB R8, R199, R200 ;  /* 0x000000c8c708723e */ /* 0x002fce00000010ff */
[C---:B------:R-:W-:Y:S01]  /*4690*/  HMMA.16816.F32.BF16 R152, R8.reuse, R48, R132 ;  /* 0x000000300898723c */ /* 0x040fe20000041884 */
[--C-:B---3--:R-:W-:Y:S01]  /*46a0*/  FFMA.FTZ R4, R77, c[0x0][0x2d0], -R2.reuse ;  /* 0x0000b4004d047a23 */ /* 0x108fe20000010802 */
[----:B--2---:R-:W-:Y:S01]  /*46b0*/  FMNMX.FTZ R121, R0, R13, !PT ;  /* 0x0000000d00797209 */ /* 0x004fe20007810000 */
[--C-:B------:R-:W-:Y:S02]  /*46c0*/  FFMA.FTZ R0, R27, c[0x0][0x2d0], -R2.reuse ;  /* 0x0000b4001b007a23 */ /* 0x100fe40000010802 */
[----:B------:R1:W-:Y:S01]  /*46d0*/  MUFU.EX2 R164, R4 ;  /* 0x0000000400a47308 */ /* 0x0003e20000000800 */
[----:B------:R-:W-:Y:S02]  /*46e0*/  FSETP.NEU.FTZ.AND P0, PT, R121, -INF , PT ;  /* 0xff8000007900780b */ /* 0x000fe40003f1d000 */
[C---:B------:R-:W-:Y:S05]  /*46f0*/  HMMA.16816.F32.BF16 R132, R8.reuse, R60, R112 ;  /* 0x0000003c0884723c */ /* 0x040fea0000041870 */
[----:B------:R2:W-:Y:S03]  /*4700*/  MUFU.EX2 R162, R0 ;  /* 0x0000000000a27308 */ /* 0x0005e60000000800 */
[----:B------:R-:W-:Y:S01]  /*4710*/  HMMA.16816.F32.BF16 R96, R8, R64, R96 ;  /* 0x000000400860723c */ /* 0x000fe20000041860 */
[----:B-1----:R-:W-:-:S07]  /*4720*/  FFMA.FTZ R4, R76, c[0x0][0x2d0], -R2 ;  /* 0x0000b4004c047a23 */ /* 0x002fce0000010802 */
[----:B------:R-:W-:Y:S01]  /*4730*/  HMMA.16816.F32.BF16 R212, R8, R52, R136 ;  /* 0x0000003408d4723c */ /* 0x000fe20000041888 */
[----:B------:R-:W-:Y:S01]  /*4740*/  IMAD.MOV.U32 R78, RZ, RZ, R154 ;  /* 0x000000ffff4e7224 */ /* 0x000fe200078e009a */
[----:B------:R1:W-:Y:S01]  /*4750*/  MUFU.EX2 R165, R4 ;  /* 0x0000000400a57308 */ /* 0x0003e20000000800 */
[----:B------:R-:W-:Y:S02]  /*4760*/  IMAD.MOV.U32 R77, RZ, RZ, R155 ;  /* 0x000000ffff4d7224 */ /* 0x000fe400078e009b */
[----:B--2---:R-:W-:-:S03]  /*4770*/  FMUL.FTZ R0, R121, c[0x0][0x2d0] ;  /* 0x0000b40079007a20 */ /* 0x004fc60000410000 */
[----:B------:R-:W-:Y:S01]  /*4780*/  IMAD.MOV.U32 R114, RZ, RZ, R132 ;  /* 0x000000ffff727224 */ /* 0x000fe200078e0084 */
[C---:B------:R-:W-:Y:S01]  /*4790*/  HMMA.16816.F32.BF16 R248, R8.reuse, R62, R32 ;  /* 0x0000003e08f8723c */ /* 0x040fe20000041820 */
[----:B------:R-:W-:Y:S01]  /*47a0*/  IMAD.MOV.U32 R113, RZ, RZ, R133 ;  /* 0x000000ffff717224 */ /* 0x000fe200078e0085 */
[----:B------:R-:W-:Y:S01]  /*47b0*/  FSEL R0, R0, RZ, P0 ;  /* 0x000000ff00007208 */ /* 0x000fe20000000000 */
[----:B------:R-:W-:Y:S02]  /*47c0*/  IMAD.MOV.U32 R112, RZ, RZ, R134 ;  /* 0x000000ffff707224 */ /* 0x000fe400078e0086 */
[----:B------:R-:W-:Y:S02]  /*47d0*/  IMAD.MOV.U32 R76, RZ, RZ, R135 ;  /* 0x000000ffff4c7224 */ /* 0x000fe400078e0087 */
[----:B------:R-:W-:Y:S01]  /*47e0*/  IMAD.MOV.U32 R139, RZ, RZ, R96 ;  /* 0x000000ffff8b7224 */ /* 0x000fe200078e0060 */
[----:B------:R-:W-:Y:S01]  /*47f0*/  HMMA.16816.F32.BF16 R132, R8, R56, R108 ;  /* 0x000000380884723c */ /* 0x000fe2000004186c */
[----:B-1----:R-:W-:-:S02]  /*4800*/  FFMA.FTZ R4, R26, c[0x0][0x2d0], -R2 ;  /* 0x0000b4001a047a23 */ /* 0x002fc40000010802 */
[----:B------:R-:W-:Y:S02]  /*4810*/  IMAD.MOV.U32 R138, RZ, RZ, R97 ;  /* 0x000000ffff8a7224 */ /* 0x000fe400078e0061 */
[----:B------:R1:W-:Y:S01]  /*4820*/  MUFU.EX2 R161, R4 ;  /* 0x0000000400a17308 */ /* 0x0003e20000000800 */
[----:B------:R-:W-:Y:S02]  /*4830*/  IMAD.MOV.U32 R115, RZ, RZ, R98 ;  /* 0x000000ffff737224 */ /* 0x000fe400078e0062 */
[----:B------:R-:W-:Y:S01]  /*4840*/  IMAD.MOV.U32 R111, RZ, RZ, R99 ;  /* 0x000000ffff6f7224 */ /* 0x000fe200078e0063 */
[----:B------:R-:W-:Y:S01]  /*4850*/  HMMA.16816.F32.BF16 R244, R8, R58, R28 ;  /* 0x0000003a08f4723c */ /* 0x000fe2000004181c */
[----:B------:R-:W-:Y:S02]  /*4860*/  IMAD.MOV.U32 R137, RZ, RZ, R152 ;  /* 0x000000ffff897224 */ /* 0x000fe400078e0098 */
[----:B------:R-:W-:-:S05]  /*4870*/  IMAD.MOV.U32 R136, RZ, RZ, R153 ;  /* 0x000000ffff887224 */ /* 0x000fca00078e0099 */
[----:B------:R-:W-:Y:S01]  /*4880*/  HMMA.16816.F32.BF16 R96, R8, R50, R36 ;  /* 0x000000320860723c */ /* 0x000fe20000041824 */
[----:B-1----:R-:W-:-:S06]  /*4890*/  FFMA.FTZ R4, R24, c[0x0][0x2d0], -R2 ;  /* 0x0000b40018047a23 */ /* 0x002fcc0000010802 */
[----:B------:R-:W-:Y:S01]  /*48a0*/  IMAD.MOV.U32 R110, RZ, RZ, R132 ;  /* 0x000000ffff6e7224 */ /* 0x000fe200078e0084 */
[----:B------:R1:W2:Y:S01]  /*48b0*/  MUFU.EX2 R160, R4 ;  /* 0x0000000400a07308 */ /* 0x0002a20000000800 */
[----:B------:R-:W-:Y:S01]  /*48c0*/  IMAD.MOV.U32 R109, RZ, RZ, R133 ;  /* 0x000000ffff6d7224 */ /* 0x000fe200078e0085 */
[----:B------:R-:W-:Y:S01]  /*48d0*/  HMMA.16816.F32.BF16 R240, R8, R70, R20 ;  /* 0x0000004608f0723c */ /* 0x000fe20000041814 */
[----:B------:R-:W-:Y:S02]  /*48e0*/  IMAD.MOV.U32 R108, RZ, RZ, R134 ;  /* 0x000000ffff6c7224 */ /* 0x000fe400078e0086 */
[----:B------:R-:W-:-:S05]  /*48f0*/  IMAD.MOV.U32 R13, RZ, RZ, R135 ;  /* 0x000000ffff0d7224 */ /* 0x000fca00078e0087 */
[----:B------:R-:W-:Y:S01]  /*4900*/  HMMA.16816.F32.BF16 R132, R8, R68, R100 ;  /* 0x000000440884723c */ /* 0x000fe20000041864 */
[----:B-1----:R-:W-:Y:S01]  /*4910*/  FFMA.FTZ R4, R128, c[0x0][0x2d0], -R0 ;  /* 0x0000b40080047a23 */ /* 0x002fe20000010800 */
[----:B--2---:R-:W-:-:S06]  /*4920*/  F2FP.BF16.PACK_AB R6, R160, R161 ;  /* 0x000000a1a006723e */ /* 0x004fcc00000010ff */
[C---:B------:R-:W-:Y:S01]  /*4930*/  HMMA.16816.F32.BF16 R208, R8.reuse, R66, R16 ;  /* 0x0000004208d0723c */ /* 0x040fe20000041810 */
[----:B------:R1:W-:Y:S11]  /*4940*/  MUFU.EX2 R145, R4 ;  /* 0x0000000400917308 */ /* 0x0003f60000000800 */
[----:B------:R-:W-:Y:S04]  /*4950*/  @!UPT UIADD3 URZ, URZ, URZ, URZ ;  /* 0x0000003f3f3ff290 */ /* 0x000fe8000fffe03f */
[----:B------:R-:W-:Y:S02]  /*4960*/  IMAD.MOV.U32 R103, RZ, RZ, R132 ;  /* 0x000000ffff677224 */ /* 0x000fe400078e0084 */
[----:B-1----:R-:W-:Y:S02]  /*4970*/  FFMA.FTZ R4, R127, c[0x0][0x2d0], -R0 ;  /* 0x0000b4007f047a23 */ /* 0x002fe40000010800 */
[----:B------:R-:W-:Y:S02]  /*4980*/  IMAD.MOV.U32 R102, RZ, RZ, R133 ;  /* 0x000000ffff667224 */ /* 0x000fe400078e0085 */
[----:B------:R1:W2:Y:S01]  /*4990*/  MUFU.EX2 R144, R4 ;  /* 0x0000000400907308 */ /* 0x0002a20000000800 */
[----:B------:R-:W-:Y:S02]  /*49a0*/  IMAD.MOV.U32 R101, RZ, RZ, R134 ;  /* 0x000000ffff657224 */ /* 0x000fe400078e0086 */
[----:B------:R-:W-:Y:S02]  /*49b0*/  IMAD.MOV.U32 R100, RZ, RZ, R135 ;  /* 0x000000ffff647224 */ /* 0x000fe400078e0087 */
[----:B------:R-:W-:Y:S07]  /*49c0*/  HMMA.16816.F32.BF16 R132, R8, R54, R88 ;  /* 0x000000360884723c */ /* 0x000fee0000041858 */
[----:B------:R-:W-:-:S02]  /*49d0*/  F2FP.BF16.PACK_AB R8, R166, R167 ;  /* 0x000000a7a608723e */ /* 0x000fc400000010ff */
[----:B------:R-:W-:Y:S01]  /*49e0*/  F2FP.BF16.PACK_AB R10, R164, R163 ;  /* 0x000000a3a40a723e */ /* 0x000fe200000010ff */
[----:B-1----:R-:W-:Y:S01]  /*49f0*/  FFMA.FTZ R4, R117, c[0x0][0x2d0], -R0 ;  /* 0x0000b40075047a23 */ /* 0x002fe20000010800 */
[----:B--2---:R-:W-:-:S03]  /*4a00*/  F2FP.BF16.PACK_AB R9, R144, R145 ;  /* 0x000000919009723e */ /* 0x004fc600000010ff */
[----:B------:R1:W-:Y:S02]  /*4a10*/  MUFU.EX2 R159, R4 ;  /* 0x00000004009f7308 */ /* 0x0003e40000000800 */
[----:B-1----:R-:W-:-:S06]  /*4a20*/  FFMA.FTZ R4, R116, c[0x0][0x2d0], -R0 ;  /* 0x0000b40074047a23 */ /* 0x002fcc0000010800 */
[----:B------:R1:W2:Y:S02]  /*4a30*/  MUFU.EX2 R157, R4 ;  /* 0x00000004009d7308 */ /* 0x0002a40000000800 */
[----:B-1----:R-:W-:Y:S01]  /*4a40*/  FFMA.FTZ R4, R105, c[0x0][0x2d0], -R0 ;  /* 0x0000b40069047a23 */ /* 0x002fe20000010800 */
[----:B--2---:R-:W-:Y:S01]  /*4a50*/  F2FP.BF16.PACK_AB R11, R157, R159 ;  /* 0x0000009f9d0b723e */ /* 0x004fe200000010ff */
[----:B------:R-:W-:-:S04]  /*4a60*/  IMAD.MOV.U32 R105, RZ, RZ, R109 ;  /* 0x000000ffff697224 */ /* 0x000fc800078e006d */
[----:B------:R1:W-:Y:S01]  /*4a70*/  MUFU.EX2 R158, R4 ;  /* 0x00000004009e7308 */ /* 0x0003e20000000800 */
[----:B------:R-:W-:Y:S01]  /*4a80*/  IMAD.MOV.U32 R109, RZ, RZ, R136 ;  /* 0x000000ffff6d7224 */ /* 0x000fe200078e0088 */
[C---:B------:R-:W-:Y:S08]  /*4a90*/  HMMA.16816.F32.BF16 R16, R8.reuse, R44, RZ ;  /* 0x0000002c0810723c */ /* 0x040ff000000418ff */
[----:B------:R-:W-:Y:S01]  /*4aa0*/  HMMA.16816.F32.BF16 R20, R8, R40, RZ ;  /* 0x000000280814723c */ /* 0x000fe200000418ff */
[----:B-1----:R-:W-:-:S04]  /*4ab0*/  FFMA.FTZ R4, R14, c[0x0][0x2d0], -R0 ;  /* 0x0000b4000e047a23 */ /* 0x002fc80000010800 */
[----:B------:R1:W2:Y:S03]  /*4ac0*/  MUFU.EX2 R116, R4 ;  /* 0x0000000400747308 */ /* 0x0002a60000000800 */
[C---:B------:R-:W-:Y:S07]  /*4ad0*/  HMMA.16816.F32.BF16 R28, R8.reuse, R84, RZ ;  /* 0x00000054081c723c */ /* 0x040fee00000418ff */
[----:B------:R-:W-:Y:S01]  /*4ae0*/  IMAD.MOV.U32 R84, RZ, RZ, R139 ;  /* 0x000000ffff547224 */ /* 0x000fe200078e008b */
[----:B------:R-:W-:Y:S01]  /*4af0*/  HMMA.16816.F32.BF16 R36, R8, R46, RZ ;  /* 0x0000002e0824723c */ /* 0x000fe200000418ff */
[----:B------:R-:W-:-:S02]  /*4b00*/  IMAD.MOV.U32 R85, RZ, RZ, R138 ;  /* 0x000000ffff557224 */ /* 0x000fc400078e008a */
[----:B-1----:R-:W-:Y:S01]  /*4b10*/  FFMA.FTZ R4, R15, c[0x0][0x2d0], -R0 ;  /* 0x0000b4000f047a23 */ /* 0x002fe20000010800 */
[----:B--2---:R-:W-:-:S04]  /*4b20*/  F2FP.BF16.PACK_AB R5, R116, R158 ;  /* 0x0000009e7405723e */ /* 0x004fc800000010ff */
[C---:B------:R-:W-:Y:S01]  /*4b30*/  HMMA.16816.F32.BF16 R40, R8.reuse, R42, RZ ;  /* 0x0000002a0828723c */ /* 0x040fe200000418ff */
[----:B------:R1:W-:Y:S07]  /*4b40*/  MUFU.EX2 R156, R4 ;  /* 0x00000004009c7308 */ /* 0x0003ee0000000800 */
[C---:B------:R-:W-:Y:S08]  /*4b50*/  HMMA.16816.F32.BF16 R32, R8.reuse, R82, RZ ;  /* 0x000000520820723c */ /* 0x040ff000000418ff */
[----:B------:R-:W-:Y:S01]  /*4b60*/  HMMA.16816.F32.BF16 R44, R8, R86, RZ ;  /* 0x00000056082c723c */ /* 0x000fe200000418ff */
[----:B-1----:R-:W-:-:S04]  /*4b70*/  FFMA.FTZ R4, R25, c[0x0][0x2d0], -R0 ;  /* 0x0000b40019047a23 */ /* 0x002fc80000010800 */
[----:B------:R1:W2:Y:S02]  /*4b80*/  MUFU.EX2 R117, R4 ;  /* 0x0000000400757308 */ /* 0x0002a40000000800 */
[----:B------:R-:W-:Y:S01]  /*4b90*/  IMAD.MOV.U32 R86, RZ, RZ, R115 ;  /* 0x000000ffff567224 */ /* 0x000fe200078e0073 */
[----:B------:R-:W-:Y:S01]  /*4ba0*/  HMMA.16816.F32.BF16 R24, R8, R92, RZ ;  /* 0x0000005c0818723c */ /* 0x000fe200000418ff */
[----:B------:R-:W-:Y:S02]  /*4bb0*/  IMAD.MOV.U32 R87, RZ, RZ, R111 ;  /* 0x000000ffff577224 */ /* 0x000fe400078e006f */
[----:B------:R-:W-:-:S04]  /*4bc0*/  IMAD.MOV.U32 R111, RZ, RZ, R77 ;  /* 0x000000ffff6f7224 */ /* 0x000fc800078e004d */
[----:B------:R-:W-:Y:S02]  /*4bd0*/  IMAD.MOV.U32 R92, RZ, RZ, R103 ;  /* 0x000000ffff5c7224 */ /* 0x000fe400078e0067 */
[----:B------:R-:W-:Y:S01]  /*4be0*/  IMAD.MOV.U32 R93, RZ, RZ, R102 ;  /* 0x000000ffff5d7224 */ /* 0x000fe200078e0066 */
[----:B-1----:R-:W-:Y:S02]  /*4bf0*/  F2FP.BF16.PACK_AB R4, R162, R165 ;  /* 0x000000a5a204723e */ /* 0x002fe400000010ff */
[----:B--2---:R-:W-:-:S07]  /*4c00*/  F2FP.BF16.PACK_AB R7, R117, R156 ;  /* 0x0000009c7507723e */ /* 0x004fce00000010ff */
[----:B------:R-:W-:Y:S08]  /*4c10*/  HMMA.16816.F32.BF16 R88, R4, R48, R16 ;  /* 0x000000300458723c */ /* 0x000ff00000041810 */
[----:B------:R-:W-:Y:S01]  /*4c20*/  HMMA.16816.F32.BF16 R16, R8, R80, RZ ;  /* 0x000000500810723c */ /* 0x000fe200000418ff */
[----:B------:R-:W-:Y:S07]  /*4c30*/  LDSM.16.MT88.4 R80, [R180+0x1400] ;  /* 0x00140000b450783b */ /* 0x000fee0000004200 */
[----:B------:R-:W-:Y:S08]  /*4c40*/  HMMA.16816.F32.BF16 R128, R4, R52, R20 ;  /* 0x000000340480723c */ /* 0x000ff00000041814 */
[----:B------:R-:W-:Y:S07]  /*4c50*/  HMMA.16816.F32.BF16 R20, R8, R72, RZ ;  /* 0x000000480814723c */ /* 0x000fee00000418ff */
[----:B------:R-:W-:Y:S01]  /*4c60*/  IMAD.MOV.U32 R72, RZ, RZ, R114 ;  /* 0x000000ffff487224 */ /* 0x000fe200078e0072 */
[----:B------:R-:W-:Y:S01]  /*4c70*/  HMMA.16816.F32.BF16 R176, R4, R56, R16 ;  /* 0x0000003804b0723c */ /* 0x000fe20000041810 */
[----:B------:R-:W-:-:S07]  /*4c80*/  IMAD.MOV.U32 R73, RZ, RZ, R113 ;  /* 0x000000ffff497224 */ /* 0x000fce00078e0071 */
[----:B------:R-:W-:Y:S07]  /*4c90*/  HMMA.16816.F32.BF16 R16, R8, R74, RZ ;  /* 0x0000004a0810723c */ /* 0x000fee00000418ff */
[----:B------:R-:W-:Y:S01]  /*4ca0*/  IMAD.MOV.U32 R74, RZ, RZ, R112 ;  /* 0x000000ffff4a7224 */ /* 0x000fe200078e0070 */
[----:B------:R-:W-:Y:S01]  /*4cb0*/  HMMA.16816.F32.BF16 R172, R4, R60, R20 ;  /* 0x0000003c04ac723c */ /* 0x000fe20000041814 */
[----:B------:R-:W-:-:S07]  /*4cc0*/  IMAD.MOV.U32 R75, RZ, RZ, R76 ;  /* 0x000000ffff4b7224 */ /* 0x000fce00078e004c */
[----:B------:R-:W-:Y:S07]  /*4cd0*/  HMMA.16816.F32.BF16 R20, R8, R94, RZ ;  /* 0x0000005e0814723c */ /* 0x000fee00000418ff */
[----:B------:R-:W-:Y:S01]  /*4ce0*/  FFMA.FTZ R8, R125, c[0x0][0x2d0], -R2 ;  /* 0x0000b4007d087a23 */ /* 0x000fe20000010802 */
[----:B------:R-:W-:Y:S01]  /*4cf0*/  HMMA.16816.F32.BF16 R168, R4, R64, R24 ;  /* 0x0000004004a8723c */ /* 0x000fe20000041818 */
[----:B------:R-:W-:Y:S02]  /*4d00*/  IMAD.MOV.U32 R94, RZ, RZ, R101 ;  /* 0x000000ffff5e7224 */ /* 0x000fe400078e0065 */
[----:B------:R1:W-:Y:S01]  /*4d10*/  MUFU.EX2 R26, R8 ;  /* 0x00000008001a7308 */ /* 0x0003e20000000800 */
[----:B------:R-:W-:-:S02]  /*4d20*/  IMAD.MOV.U32 R95, RZ, RZ, R100 ;  /* 0x000000ffff5f7224 */ /* 0x000fc400078e0064 */
[----:B------:R-:W-:Y:S02]  /*4d30*/  FADD.FTZ R9, R206, R205 ;  /* 0x000000cdce097221 */ /* 0x000fe40000010000 */
[----:B------:R-:W-:Y:S01]  /*4d40*/  HMMA.16816.F32.BF16 R100, R4, R68, R28 ;  /* 0x000000440464723c */ /* 0x000fe2000004181c */
[----:B------:R-:W-:-:S07]  /*4d50*/  FADD.FTZ R11, R204, R202 ;  /* 0x000000cacc0b7221 */ /* 0x000fce0000010000 */
[----:B------:R-:W-:Y:S01]  /*4d60*/  HMMA.16816.F32.BF16 R36, R4, R50, R36 ;  /* 0x000000320424723c */ /* 0x000fe20000041824 */
[----:B-1----:R-:W-:-:S04]  /*4d70*/  FFMA.FTZ R8, R124, c[0x0][0x2d0], -R2 ;  /* 0x0000b4007c087a23 */ /* 0x002fc80000010802 */
[----:B------:R1:W2:Y:S03]  /*4d80*/  MUFU.EX2 R28, R8 ;  /* 0x00000008001c7308 */ /* 0x0002a60000000800 */
[C---:B------:R-:W-:Y:S08]  /*4d90*/  HMMA.16816.F32.BF16 R48, R4.reuse, R62, R16 ;  /* 0x0000003e0430723c */ /* 0x040ff00000041810 */
[----:B------:R-:W-:Y:S01]  /*4da0*/  HMMA.16816.F32.BF16 R20, R4, R66, R20 ;  /* 0x000000420414723c */ /* 0x000fe20000041814 */
[----:B------:R-:W3:Y:S01]  /*4db0*/  LDSM.16.MT88.4 R64, [R181+0x800] ;  /* 0x00080000b540783b */ /* 0x000ee20000004200 */
[----:B-1----:R-:W-:-:S06]  /*4dc0*/  FFMA.FTZ R8, R118, c[0x0][0x2d0], -R2 ;  /* 0x0000b40076087a23 */ /* 0x002fcc0000010802 */
[C---:B------:R-:W-:Y:S01]  /*4dd0*/  HMMA.16816.F32.BF16 R40, R4.reuse, R54, R40 ;  /* 0x000000360428723c */ /* 0x040fe20000041828 */
[----:B------:R-:W-:Y:S01]  /*4de0*/  FFMA.FTZ R2, R126, c[0x0][0x2d0], -R2 ;  /* 0x0000b4007e027a23 */ /* 0x000fe20000010802 */
[----:B--2---:R-:W-:Y:S01]  /*4df0*/  F2FP.BF16.PACK_AB R152, R28, R26 ;  /* 0x0000001a1c98723e */ /* 0x004fe200000010ff */
[----:B------:R-:W-:Y:S05]  /*4e00*/  MUFU.EX2 R29, R8 ;  /* 0x00000008001d7308 */ /* 0x000fea0000000800 */
[C---:B------:R-:W-:Y:S03]  /*4e10*/  HMMA.16816.F32.BF16 R32, R4.reuse, R58, R32 ;  /* 0x0000003a0420723c */ /* 0x040fe60000041820 */
[----:B------:R1:W2:Y:S05]  /*4e20*/  MUFU.EX2 R27, R2 ;  /* 0x00000002001b7308 */ /* 0x0002aa0000000800 */
[----:B------:R-:W-:Y:S01]  /*4e30*/  HMMA.16816.F32.BF16 R44, R4, R70, R44 ;  /* 0x00000046042c723c */ /* 0x000fe2000004182c */
[----:B------:R-:W-:Y:S01]  /*4e40*/  LDSM.16.MT88.4 R4, [R181+0x2000] ;  /* 0x00200000b504783b */ /* 0x000fe20000004200 */
[----:B-1----:R-:W-:Y:S01]  /*4e50*/  FFMA.FTZ R2, R107, c[0x0][0x2d0], -R0 ;  /* 0x0000b4006b027a23 */ /* 0x002fe20000010800 */
[----:B--2---:R-:W-:Y:S01]  /*4e60*/  F2FP.BF16.PACK_AB R154, R27, R29 ;  /* 0x0000001d1b9a723e */ /* 0x004fe200000010ff */
[----:B------:R-:W-:-:S02]  /*4e70*/  IMAD.MOV.U32 R107, RZ, RZ, R13 ;  /* 0x000000ffff6b7224 */ /* 0x000fc400078e000d */
[----:B------:R1:W-:Y:S02]  /*4e80*/  MUFU.EX2 R18, R2 ;  /* 0x0000000200127308 */ /* 0x0003e40000000800 */
[----:B-1----:R-:W-:Y:S02]  /*4e90*/  FFMA.FTZ R2, R106, c[0x0][0x2d0], -R0 ;  /* 0x0000b4006a027a23 */ /* 0x002fe40000010800 */
[----:B------:R-:W-:-:S04]  /*4ea0*/  IMAD.MOV.U32 R106, RZ, RZ, R108 ;  /* 0x000000ffff6a7224 */ /* 0x000fc800078e006c */
[----:B------:R1:W2:Y:S01]  /*4eb0*/  MUFU.EX2 R24, R2 ;  /* 0x0000000200187308 */ /* 0x0002a20000000800 */
[----:B------:R-:W-:Y:S02]  /*4ec0*/  IMAD.MOV.U32 R108, RZ, RZ, R137 ;  /* 0x000000ffff6c7224 */ /* 0x000fe400078e0089 */
[----:B------:R-:W4:Y:S01]  /*4ed0*/  LDSM.16.MT88.4 R136, [R180+0x800] ;  /* 0x00080000b488783b */ /* 0x000f220000004200 */
[--C-:B-1----:R-:W-:Y:S01]  /*4ee0*/  FFMA.FTZ R2, R104, c[0x0][0x2d0], -R0.reuse ;  /* 0x0000b40068027a23 */ /* 0x102fe20000010800 */
[----:B--2---:R-:W-:Y:S01]  /*4ef0*/  F2FP.BF16.PACK_AB R153, R24, R18 ;  /* 0x000000121899723e */ /* 0x004fe200000010ff */
[----:B------:R-:W-:Y:S02]  /*4f00*/  FFMA.FTZ R0, R79, c[0x0][0x2d0], -R0 ;  /* 0x0000b4004f007a23 */ /* 0x000fe40000010800 */
[----:B------:R-:W-:Y:S01]  /*4f10*/  MUFU.EX2 R25, R2 ;  /* 0x0000000200197308 */ /* 0x000fe20000000800 */
[----:B------:R-:W-:Y:S02]  /*4f20*/  IMAD.MOV.U32 R104, RZ, RZ, R110 ;  /* 0x000000ffff687224 */ /* 0x000fe400078e006e */
[----:B------:R-:W-:-:S05]  /*4f30*/  IMAD.MOV.U32 R110, RZ, RZ, R78 ;  /* 0x000000ffff6e7224 */ /* 0x000fca00078e004e */
[----:B------:R1:W2:Y:S02]  /*4f40*/  MUFU.EX2 R19, R0 ;  /* 0x0000000000137308 */ /* 0x0002a40000000800 */
[----:B-1----:R-:W-:Y:S01]  /*4f50*/  FFMA.FTZ R0, R146, c[0x0][0x2d0], -R12 ;  /* 0x0000b40092007a23 */ /* 0x002fe2000001080c */
[----:B--2---:R-:W-:-:S05]  /*4f60*/  F2FP.BF16.PACK_AB R155, R19, R25 ;  /* 0x00000019139b723e */ /* 0x004fca00000010ff */
[----:B------:R1:W-:Y:S02]  /*4f70*/  MUFU.EX2 R17, R0 ;  /* 0x0000000000117308 */ /* 0x0003e40000000800 */
[C---:B---3--:R-:W-:Y:S08]  /*4f80*/  HMMA.16816.F32.BF16 R52, R152.reuse, R64, R88 ;  /* 0x000000409834723c */ /* 0x048ff00000041858 */
[----:B----4-:R-:W-:Y:S01]  /*4f90*/  HMMA.16816.F32.BF16 R128, R152, R136, R128 ;  /* 0x000000889880723c */ /* 0x010fe20000041880 */
[----:B-1----:R-:W-:-:S04]  /*4fa0*/  FFMA.FTZ R0, R148, c[0x0][0x2d0], -R12 ;  /* 0x0000b40094007a23 */ /* 0x002fc8000001080c */
[----:B------:R1:W2:Y:S03]  /*4fb0*/  MUFU.EX2 R16, R0 ;  /* 0x0000000000107308 */ /* 0x0002a60000000800 */
[----:B------:R-:W-:Y:S01]  /*4fc0*/  HMMA.16816.F32.BF16 R68, R152, R80, R172 ;  /* 0x000000509844723c */ /* 0x000fe200000418ac */
[----:B-1----:R-:W-:Y:S01]  /*4fd0*/  FFMA.FTZ R0, R147, c[0x0][0x2d0], -R12 ;  /* 0x0000b40093007a23 */ /* 0x002fe2000001080c */
[----:B--2---:R-:W-:-:S03]  /*4fe0*/  F2FP.BF16.PACK_AB R112, R16, R17 ;  /* 0x000000111070723e */ /* 0x004fc600000010ff */
[----:B------:R1:W-:Y:S02]  /*4ff0*/  MUFU.EX2 R14, R0 ;  /* 0x00000000000e7308 */ /* 0x0003e40000000800 */
[----:B-1----:R-:W-:-:S06]  /*5000*/  FFMA.FTZ R0, R149, c[0x0][0x2d0], -R12 ;  /* 0x0000b40095007a23 */ /* 0x002fcc000001080c */
[----:B------:R1:W2:Y:S02]  /*5010*/  MUFU.EX2 R15, R0 ;  /* 0x00000000000f7308 */ /* 0x0002a40000000800 */
[----:B-1----:R-:W-:Y:S01]  /*5020*/  FFMA.FTZ R0, R140, c[0x0][0x2d0], -R3 ;  /* 0x0000b4008c007a23 */ /* 0x002fe20000010803 */
[----:B--2---:R-:W-:-:S05]  /*5030*/  F2FP.BF16.PACK_AB R114, R15, R14 ;  /* 0x0000000e0f72723e */ /* 0x004fca00000010ff */
[----:B------:R1:W-:Y:S02]  /*5040*/  MUFU.EX2 R2, R0 ;  /* 0x0000000000027308 */ /* 0x0003e40000000800 */
[----:B-1----:R-:W-:-:S06]  /*5050*/  FFMA.FTZ R0, R143, c[0x0][0x2d0], -R3 ;  /* 0x0000b4008f007a23 */ /* 0x002fcc0000010803 */
[----:B------:R1:W2:Y:S02]  /*5060*/  MUFU.EX2 R8, R0 ;  /* 0x0000000000087308 */ /* 0x0002a40000000800 */
[--C-:B-1----:R-:W-:Y:S01]  /*5070*/  FFMA.FTZ R0, R142, c[0x0][0x2d0], -R3.reuse ;  /* 0x0000b4008e007a23 */ /* 0x102fe20000010803 */
[----:B--2---:R-:W-:Y:S01]  /*5080*/  F2FP.BF16.PACK_AB R113, R8, R2 ;  /* 0x000000020871723e */ /* 0x004fe200000010ff */
[----:B------:R-:W-:-:S04]  /*5090*/  FFMA.FTZ R3, R141, c[0x0][0x2d0], -R3 ;  /* 0x0000b4008d037a23 */ /* 0x000fc80000010803 */
[----:B------:R1:W-:Y:S08]  /*50a0*/  MUFU.EX2 R12, R0 ;  /* 0x00000000000c7308 */ /* 0x0003f00000000800 */
[----:B------:R-:W2:Y:S01]  /*50b0*/  MUFU.EX2 R13, R3 ;  /* 0x00000003000d7308 */ /* 0x000ea20000000800 */
[----:B-1----:R-:W-:-:S04]  /*50c0*/  FADD.FTZ R0, R167, R166 ;  /* 0x000000a6a7007221 */ /* 0x002fc80000010000 */
[----:B------:R-:W-:Y:S02]  /*50d0*/  FADD.FTZ R10, R163, R0 ;  /* 0x00000000a30a7221 */ /* 0x000fe40000010000 */
[----:B------:R-:W-:Y:S01]  /*50e0*/  FADD.FTZ R0, R203, R11 ;  /* 0x0000000bcb007221 */ /* 0x000fe20000010000 */
[----:B--2---:R-:W-:Y:S01]  /*50f0*/  F2FP.BF16.PACK_AB R115, R13, R12 ;  /* 0x0000000c0d73723e */ /* 0x004fe200000010ff */
[----:B------:R-:W-:Y:S02]  /*5100*/  FADD.FTZ R3, R145, R144 ;  /* 0x0000009091037221 */ /* 0x000fe40000010000 */
[----:B------:R-:W-:Y:S01]  /*5110*/  HMMA.16816.F32.BF16 R144, R152, R4, R168 ;  /* 0x000000049890723c */ /* 0x000fe200000418a8 */
[----:B------:R-:W-:-:S07]  /*5120*/  FADD.FTZ R10, R164, R10 ;  /* 0x0000000aa40a7221 */ /* 0x000fce0000010000 */
[C---:B------:R-:W-:Y:S01]  /*5130*/  HMMA.16816.F32.BF16 R60, R112.reuse, R66, R96 ;  /* 0x00000042703c723c */ /* 0x040fe20000041860 */
[----:B------:R-:W1:Y:S07]  /*5140*/  LDSM.16.MT88.4 R96, [R181+0x1400] ;  /* 0x00140000b560783b */ /* 0x000e6e0000004200 */
[C---:B------:R-:W-:Y:S01]  /*5150*/  HMMA.16816.F32.BF16 R56, R112.reuse, R64, R108 ;  /* 0x000000407038723c */ /* 0x040fe2000004186c */
[----:B------:R-:W2:Y:S07]  /*5160*/  LDSM.16.MT88.4 R108, [R180+0x2000] ;  /* 0x00200000b46c783b */ /* 0x000eae0000004200 */
[C---:B------:R-:W-:Y:S07]  /*5170*/  HMMA.16816.F32.BF16 R148, R112.reuse, R4, R84 ;  /* 0x000000047094723c */ /* 0x040fee0000041854 */
        /* <DEDUP_REMOVED lines=11> */
[----:B------:R-:W-:Y:S01]  /*5230*/  IADD3 R194, R217, -0x2, RZ ;  /* 0xfffffffed9c27810 */ /* 0x000fe20007ffe0ff */
[----:B------:R-:W-:Y:S01]  /*5240*/  FADD.FTZ R3, R116, R3 ;  /* 0x0000000374037221 */ /* 0x000fe20000010000 */
[C---:B-1----:R-:W-:Y:S01]  /*5250*/  HMMA.16816.F32.BF16 R88, R112.reuse, R96, R104 ;  /* 0x000000607058723c */ /* 0x042fe20000041868 */
[----:B------:R-:W-:Y:S01]  /*5260*/  FADD.FTZ R4, R199, R4 ;  /* 0x00000004c7047221 */ /* 0x000fe20000010000 */
[----:B------:R-:W-:Y:S01]  /*5270*/  ISETP.GE.AND P0, PT, R194, R231, PT ;  /* 0x000000e7c200720c */ /* 0x000fe20003f06270 */
[----:B------:R-:W-:Y:S02]  /*5280*/  FADD.FTZ R0, R162, R0 ;  /* 0x00000000a2007221 */ /* 0x000fe40000010000 */
[----:B------:R-:W-:Y:S02]  /*5290*/  FADD.FTZ R5, R218, R5 ;  /* 0x00000005da057221 */ /* 0x000fe40000010000 */
[----:B------:R-:W-:Y:S01]  /*52a0*/  FADD.FTZ R3, R156, R3 ;  /* 0x000000039c037221 */ /* 0x000fe20000010000 */
[----:B--2---:R-:W-:Y:S01]  /*52b0*/  HMMA.16816.F32.BF16 R104, R112, R108, R92 ;  /* 0x0000006c7068723c */ /* 0x004fe2000004185c */
        /* <DEDUP_REMOVED lines=26> */
[----:B------:R-:W-:Y:S02]  /*5460*/  FADD.FTZ R214, R15, R3 ;  /* 0x000000030fd67221 */ /* 0x000fe40000010000 */
[----:B------:R-:W-:-:S03]  /*5470*/  FADD.FTZ R215, R13, R4 ;  /* 0x000000040dd77221 */ /* 0x000fc60000010000 */
[C---:B------:R-:W-:Y:S08]  /*5480*/  HMMA.16816.F32.BF16 R100, R152.reuse, R108, R100 ;  /* 0x0000006c9864723c */ /* 0x040ff00000041864 */
[C---:B------:R-:W-:Y:S08]  /*5490*/  HMMA.16816.F32.BF16 R136, R152.reuse, R138, R40 ;  /* 0x0000008a9888723c */ /* 0x040ff00000041828 */
[C---:B------:R-:W-:Y:S08]  /*54a0*/  HMMA.16816.F32.BF16 R64, R152.reuse, R66, R36 ;  /* 0x000000429840723c */ /* 0x040ff00000041824 */
[C---:B------:R-:W-:Y:S08]  /*54b0*/  HMMA.16816.F32.BF16 R80, R152.reuse, R82, R48 ;  /* 0x000000529850723c */ /* 0x040ff00000041830 */
[C---:B------:R-:W-:Y:S08]  /*54c0*/  HMMA.16816.F32.BF16 R96, R152.reuse, R98, R32 ;  /* 0x000000629860723c */ /* 0x040ff00000041820 */
[----:B------:R-:W-:Y:S08]  /*54d0*/  HMMA.16816.F32.BF16 R108, R152, R110, R44 ;  /* 0x0000006e986c723c */ /* 0x000ff0000004182c */
[-C--:B------:R-:W-:Y:S08]  /*54e0*/  HMMA.16816.F32.BF16 R112, R112, R6.reuse, R208 ;  /* 0x000000067070723c */ /* 0x080ff000000418d0 */
[----:B------:R-:W-:Y:S01]  /*54f0*/  HMMA.16816.F32.BF16 R152, R152, R6, R20 ;  /* 0x000000069898723c */ /* 0x000fe20000041814 */
[----:B------:R-:W-:Y:S07]  /*5500*/  @!UPT UIADD3 URZ, URZ, URZ, URZ ;  /* 0x0000003f3f3ff290 */ /* 0x000fee000fffe03f */
[----:B------:R-:W-:Y:S11]  /*5510*/  @!P0 BRA `(.L_x_52) ;  /* 0x0000279000008947 */ /* 0x000ff60003800000 */
[----:B------:R-:W1:Y:S01]  /*5520*/  S2R R31, SR_TID.X ;  /* 0x00000000001f7919 */ /* 0x000e620000002100 */
[----:B------:R-:W-:Y:S01]  /*5530*/  ISETP.GE.AND P5, PT, R228, c[0x0][0x1d4], PT ;  /* 0x00007500e4007a0c */ /* 0x000fe20003fa6270 */
[----:B------:R-:W-:Y:S01]  /*5540*/  IMAD.MOV.U32 R240, RZ, RZ, c[0x0][0x208] ;  /* 0x00008200fff07624 */ /* 0x000fe200078e00ff */
[----:B------:R-:W-:Y:S01]  /*5550*/  ISETP.GE.AND P4, PT, R225, c[0x0][0x1d4], PT ;  /* 0x00007500e1007a0c */ /* 0x000fe20003f86270 */
[----:B------:R-:W-:Y:S01]  /*5560*/  IMAD.MOV.U32 R241, RZ, RZ, c[0x0][0x20c] ;  /* 0x00008300fff17624 */ /* 0x000fe200078e00ff */
[----:B------:R-:W-:-:S02]  /*5570*/  ISETP.GE.AND P3, PT, R226, c[0x0][0x1d4], PT ;  /* 0x00007500e2007a0c */ /* 0x000fc40003f66270 */
[----:B-1----:R-:W-:Y:S02]  /*5580*/  ISETP.GT.AND P0, PT, R31, 0x3f, PT ;  /* 0x0000003f1f00780c */ /* 0x002fe40003f04270 */
.L_x_55:
[----:B------:R-:W-:Y:S04]  /*5590*/  DEPBAR.LE SB0, 0x0 ;  /* 0x000080000000791a */ /* 0x000fe80000000000 */
[----:B------:R-:W-:Y:S01]  /*55a0*/  WARPSYNC 0xffffffff ;  /* 0xffffffff00007948 */ /* 0x000fe20003800000 */
[----:B------:R-:W-:Y:S01]  /*55b0*/  BAR.SYNC.DEFER_BLOCKING 0x0 ;  /* 0x0000000000007b1d */ /* 0x000fe20000010000 */
[----:B------:R-:W-:Y:S01]  /*55c0*/  SHF.R.S32.HI R0, RZ, 0x1f, R194 ;  /* 0x0000001fff007819 */ /* 0x000fe200000114c2 */
[----:B------:R-:W-:Y:S01]  /*55d0*/  IMAD.WIDE.U32 R2, R194, c[0x0][0x208], RZ ;  /* 0x00008200c2027a25 */ /* 0x000fe200078e00ff */
[----:B------:R-:W-:Y:S03]  /*55e0*/  MOV R116, R120 ;  /* 0x0000007800747202 */ /* 0x000fe60000000f00 */
[----:B------:R-:W-:Y:S04]  /*55f0*/  IMAD R0, R0, c[0x0][0x208], RZ ;  /* 0x0000820000007a24 */ /* 0x000fe800078e02ff */
[----:B------:R-:W-:Y:S04]  /*5600*/  IMAD R0, R194, c[0x0][0x20c], R0 ;  /* 0x00008300c2007a24 */ /* 0x000fe800078e0200 */
[----:B------:R-:W-:Y:S02]  /*5610*/  IMAD.IADD R0, R3, 0x1, R0 ;  /* 0x0000000103007824 */ /* 0x000fe400078e0200 */
[----:B------:R-:W-:Y:S01]  /*5620*/  IMAD.WIDE.U32 R2, R2, 0x30, RZ ;  /* 0x0000003002027825 */ /* 0x000fe200078e00ff */
[----:B------:R-:W-:Y:S01]  /*5630*/  LDSM.16.M88.4 R48, [R182] ;  /* 0x00000000b630783b */ /* 0x000fe20000000200 */
[----:B------:R-:W-:Y:S05]  /*5640*/  BSSY B0, `(.L_x_53) ;  /* 0x00000b0000007945 */ /* 0x000fea0003800000 */
[----:B------:R-:W1:Y:S06]  /*5650*/  LDSM.16.M88.4 R16, [R123] ;  /* 0x000000007b10783b */ /* 0x000e6c0000000200 */
[----:B------:R-:W2:Y:S06]  /*5660*/  S2R R20, SR_TID.X ;  /* 0x0000000000147919 */ /* 0x000eac0000002100 */
[----:B------:R-:W3:Y:S06]  /*5670*/  LDSM.16.M88.4 R44, [R182+0x1000] ;  /* 0x00100000b62c783b */ /* 0x000eec0000000200 */
[----:B------:R-:W4:Y:S06]  /*5680*/  LDSM.16.M88.4 R32, [R123+0x400] ;  /* 0x000400007b20783b */ /* 0x000f2c0000000200 */
[----:B------:R-:W5:Y:S06]  /*5690*/  LDSM.16.M88.4 R156, [R123+0x800] ;  /* 0x000800007b9c783b */ /* 0x000f6c0000000200 */
[----:B------:R-:W-:Y:S06]  /*56a0*/  LDSM.16.M88.4 R160, [R183] ;  /* 0x00000000b7a0783b */ /* 0x000fec0000000200 */
[----:B------:R-:W4:Y:S01]  /*56b0*/  LDSM.16.M88.4 R164, [R184] ;  /* 0x00000000b8a4783b */ /* 0x000f220000000200 */
[-C--:B-1----:R-:W-:Y:S05]  /*56c0*/  HMMA.16816.F32.BF16 R4, R48, R16.reuse, RZ ;  /* 0x000000103004723c */ /* 0x082fea00000418ff */
[----:B------:R-:W1:Y:S01]  /*56d0*/  LDSM.16.M88.4 R168, [R183+0x1000] ;  /* 0x00100000b7a8783b */ /* 0x000e620000000200 */
[----:B--2---:R-:W-:Y:S01]  /*56e0*/  ISETP.GT.AND P6, PT, R20, 0x3f, PT ;  /* 0x0000003f1400780c */ /* 0x004fe20003fc4270 */
[----:B------:R-:W-:Y:S01]  /*56f0*/  IMAD R20, R0, 0x30, RZ ;  /* 0x0000003000147824 */ /* 0x000fe200078e02ff */
[-C--:B------:R-:W-:Y:S04]  /*5700*/  IADD3 R0, P0, R222, R2.reuse, RZ ;  /* 0x00000002de007210 */ /* 0x080fe80007f1e0ff */
[----:B------:R-:W-:Y:S01]  /*5710*/  IMAD.IADD R3, R3, 0x1, R20 ;  /* 0x0000000103037824 */ /* 0x000fe200078e0214 */
[----:B------:R-:W2:Y:S01]  /*5720*/  LDSM.16.M88.4 R172, [R192] ;  /* 0x00000000c0ac783b */ /* 0x000ea20000000200 */
[C---:B---3--:R-:W-:Y:S02]  /*5730*/  HMMA.16816.F32.BF16 R8, R44.reuse, R16, RZ ;  /* 0x000000102c08723c */ /* 0x048fe400000418ff */
[----:B------:R-:W-:Y:S03]  /*5740*/  IMAD.X R28, R3, 0x1, R224, P0 ;  /* 0x00000001031c7824 */ /* 0x000fe600000e06e0 */
[----:B------:R-:W3:Y:S01]  /*5750*/  LDSM.16.M88.4 R176, [R191] ;  /* 0x00000000bfb0783b */ /* 0x000ee20000000200 */
[----:B------:R-:W-:Y:S02]  /*5760*/  @!P6 LEA R24, P1, R240, R2, 0x5 ;  /* 0x00000002f018e211 */ /* 0x000fe400078228ff */
[----:B------:R-:W-:Y:S01]  /*5770*/  LEA R2, P0, R0, c[0x0][0x1f8], 0x1 ;  /* 0x00007e0000027a11 */ /* 0x000fe200078008ff */
[-C--:B------:R-:W-:Y:S03]  /*5780*/  HMMA.16816.F32.BF16 R12, R44, R18.reuse, RZ ;  /* 0x000000122c0c723c */ /* 0x080fe600000418ff */
[----:B------:R-:W-:Y:S02]  /*5790*/  @!P6 LEA.HI.X R29, R240, R3, R241, 0x5, P1 ;  /* 0x00000003f01de211 */ /* 0x000fe400008f2cf1 */
[----:B------:R-:W-:Y:S02]  /*57a0*/  LEA.HI.X R3, R0, c[0x0][0x1fc], R28, 0x1, P0 ;  /* 0x00007f0000037a11 */ /* 0x000fe400000f0c1c */
[----:B------:R-:W-:Y:S01]  /*57b0*/  @!P6 IADD3 R37, P2, R24, R222, RZ ;  /* 0x000000de1825e210 */ /* 0x000fe20007f5e0ff */
[C---:B------:R-:W-:Y:S02]  /*57c0*/  HMMA.16816.F32.BF16 R16, R48.reuse, R18, RZ ;  /* 0x000000123010723c */ /* 0x040fe400000418ff */
[----:B------:R-:W-:Y:S01]  /*57d0*/  @!PT LDS RZ, [RZ] ;  /* 0x00000000fffff984 */ /* 0x000fe20000000800 */
[----:B------:R-:W-:Y:S01]  /*57e0*/  @!PT LDS RZ, [RZ] ;  /* 0x00000000fffff984 */ /* 0x000fe20000000800 */
[----:B------:R-:W-:Y:S01]  /*57f0*/  @!PT LDS RZ, [RZ] ;  /* 0x00000000fffff984 */ /* 0x000fe20000000800 */
[----:B------:R1:W-:Y:S02]  /*5800*/  LDGSTS.E.BYPASS.LTC128B.128 [R193+0x1880], [R2.64], !P3 ;  /* 0x0188000002c17fae */ /* 0x0003e4000d901d46 */
[----:B------:R-:W-:Y:S02]  /*5810*/  @!P6 LEA R36, P0, R37, c[0x0][0x1f8], 0x1 ;  /* 0x00007e002524ea11 */ /* 0x000fe400078008ff */
[----:B------:R-:W-:Y:S02]  /*5820*/  @!P6 IADD3.X R0, R29, R224, RZ, P2, !PT ;  /* 0x000000e01d00e210 */ /* 0x000fe400017fe4ff */
[----:B------:R1:W-:Y:S01]  /*5830*/  LDGSTS.E.BYPASS.LTC128B.128 [R193+0x2480], [R2.64+0x40], !P4 ;  /* 0x0248004002c17fae */ /* 0x0003e2000e101d46 */
[-C--:B----4-:R-:W-:Y:S01]  /*5840*/  HMMA.16816.F32.BF16 R20, R48, R32.reuse, RZ ;  /* 0x000000203014723c */ /* 0x090fe200000418ff */
[----:B------:R-:W-:Y:S02]  /*5850*/  ISETP.GT.AND P2, PT, R194, R231, PT ;  /* 0x000000e7c200720c */ /* 0x000fe40003f44270 */
[----:B------:R-:W-:Y:S02]  /*5860*/  @!P6 LEA.HI.X R37, R37, c[0x0][0x1fc], R0, 0x1, P0 ;  /* 0x00007f002525ea11 */ /* 0x000fe400000f0c00 */
[----:B------:R1:W-:Y:S01]  /*5870*/  LDGSTS.E.BYPASS.LTC128B.128 [R193+0x3080], [R2.64+0x80], !P5 ;  /* 0x0308008002c17fae */ /* 0x0003e2000e901d46 */
[----:B------:R-:W-:Y:S02]  /*5880*/  IMAD.MOV.U32 R0, RZ, RZ, R122 ;  /* 0x000000ffff007224 */ /* 0x000fe400078e007a */
[C---:B------:R-:W-:Y:S03]  /*5890*/  HMMA.16816.F32.BF16 R24, R44.reuse, R32, RZ ;  /* 0x000000202c18723c */ /* 0x040fe600000418ff */
[----:B------:R5:W-:Y:S05]  /*58a0*/  @!P6 LDGSTS.E.BYPASS.LTC128B.128 [R193+0x2080], [R36.64], !P3 ;  /* 0x0208000024c1efae */ /* 0x000bea000d901d46 */
[-C--:B------:R-:W-:Y:S01]  /*58b0*/  HMMA.16816.F32.BF16 R28, R44, R34.reuse, RZ ;  /* 0x000000222c1c723c */ /* 0x080fe200000418ff */
[----:B------:R5:W-:Y:S06]  /*58c0*/  @!P6 LDGSTS.E.BYPASS.LTC128B.128 [R193+0x2c80], [R36.64+0x40], !P4 ;  /* 0x02c8004024c1efae */ /* 0x000bec000e101d46 */
[----:B------:R5:W-:Y:S01]  /*58d0*/  @!P6 LDGSTS.E.BYPASS.LTC128B.128 [R193+0x3880], [R36.64+0x80], !P5 ;  /* 0x0388008024c1efae */ /* 0x000be2000e901d46 */
[C---:B------:R-:W-:Y:S05]  /*58e0*/  HMMA.16816.F32.BF16 R32, R48.reuse, R34, RZ ;  /* 0x000000223020723c */ /* 0x040fea00000418ff */
[----:B------:R-:W0:Y:S01]  /*58f0*/  LDGDEPBAR ;  /* 0x00000000000079af */ /* 0x000e220000000000 */
[----:B-1----:R-:W-:Y:S02]  /*5900*/  IMAD.MOV.U32 R2, RZ, RZ, R121 ;  /* 0x000000ffff027224 */ /* 0x002fe400078e0079 */
[-C--:B-----5:R-:W-:Y:S08]  /*5910*/  HMMA.16816.F32.BF16 R36, R48, R156.reuse, RZ ;  /* 0x0000009c3024723c */ /* 0x0a0ff000000418ff */
[C---:B------:R-:W-:Y:S08]  /*5920*/  HMMA.16816.F32.BF16 R40, R44.reuse, R156, RZ ;  /* 0x0000009c2c28723c */ /* 0x040ff000000418ff */
[-C--:B------:R-:W-:Y:S08]  /*5930*/  HMMA.16816.F32.BF16 R44, R44, R158.reuse, RZ ;  /* 0x0000009e2c2c723c */ /* 0x080ff000000418ff */
[----:B------:R-:W-:Y:S01]  /*5940*/  HMMA.16816.F32.BF16 R48, R48, R158, RZ ;  /* 0x0000009e3030723c */ /* 0x000fe200000418ff */
[----:B------:R-:W-:Y:S07]  /*5950*/  LDSM.16.M88.4 R156, [R182+0x2000] ;  /* 0x00200000b69c783b */ /* 0x000fee0000000200 */
[-C--:B------:R-:W-:Y:S08]  /*5960*/  HMMA.16816.F32.BF16 R4, R160, R164.reuse, R4 ;  /* 0x000000a4a004723c */ /* 0x080ff00000041804 */
[C---:B------:R-:W-:Y:S08]  /*5970*/  HMMA.16816.F32.BF16 R8, R168.reuse, R164, R8 ;  /* 0x000000a4a808723c */ /* 0x040ff00000041808 */
[-C--:B------:R-:W-:Y:S08]  /*5980*/  HMMA.16816.F32.BF16 R12, R168, R166.reuse, R12 ;  /* 0x000000a6a80c723c */ /* 0x080ff0000004180c */
[C---:B------:R-:W-:Y:S01]  /*5990*/  HMMA.16816.F32.BF16 R16, R160.reuse, R166, R16 ;  /* 0x000000a6a010723c */ /* 0x040fe20000041810 */
[----:B------:R-:W1:Y:S07]  /*59a0*/  LDSM.16.M88.4 R164, [R123+0xc00] ;  /* 0x000c00007ba4783b */ /* 0x000e6e0000000200 */
[-C--:B--2---:R-:W-:Y:S08]  /*59b0*/  HMMA.16816.F32.BF16 R20, R160, R172.reuse, R20 ;  /* 0x000000aca014723c */ /* 0x084ff00000041814 */
[C---:B------:R-:W-:Y:S08]  /*59c0*/  HMMA.16816.F32.BF16 R24, R168.reuse, R172, R24 ;  /* 0x000000aca818723c */ /* 0x040ff00000041818 */
[-C--:B------:R-:W-:Y:S08]  /*59d0*/  HMMA.16816.F32.BF16 R28, R168, R174.reuse, R28 ;  /* 0x000000aea81c723c */ /* 0x080ff0000004181c */
[C---:B------:R-:W-:Y:S01]  /*59e0*/  HMMA.16816.F32.BF16 R32, R160.reuse, R174, R32 ;  /* 0x000000aea020723c */ /* 0x040fe20000041820 */
[----:B------:R-:W-:Y:S07]  /*59f0*/  LDSM.16.M88.4 R172, [R123+0x1400] ;  /* 0x001400007bac783b */ /* 0x000fee0000000200 */
[-C--:B---3--:R-:W-:Y:S08]  /*5a00*/  HMMA.16816.F32.BF16 R36, R160, R176.reuse, R36 ;  /* 0x000000b0a024723c */ /* 0x088ff00000041824 */
[C---:B------:R-:W-:Y:S08]  /*5a10*/  HMMA.16816.F32.BF16 R40, R168.reuse, R176, R40 ;  /* 0x000000b0a828723c */ /* 0x040ff00000041828 */
[-C--:B------:R-:W-:Y:S01]  /*5a20*/  HMMA.16816.F32.BF16 R44, R168, R178.reuse, R44 ;  /* 0x000000b2a82c723c */ /* 0x080fe2000004182c */
[----:B------:R-:W2:Y:S07]  /*5a30*/  LDSM.16.M88.4 R168, [R182+0x3000] ;  /* 0x00300000b6a8783b */ /* 0x000eae0000000200 */
[----:B------:R-:W-:Y:S01]  /*5a40*/  HMMA.16816.F32.BF16 R48, R160, R178, R48 ;  /* 0x000000b2a030723c */ /* 0x000fe20000041830 */
[----:B------:R-:W3:Y:S07]  /*5a50*/  LDSM.16.M88.4 R160, [R123+0x1000] ;  /* 0x001000007ba0783b */ /* 0x000eee0000000200 */
[-C--:B-1----:R-:W-:Y:S08]  /*5a60*/  HMMA.16816.F32.BF16 R4, R156, R164.reuse, R4 ;  /* 0x000000a49c04723c */ /* 0x082ff00000041804 */
[C---:B--2---:R-:W-:Y:S08]  /*5a70*/  HMMA.16816.F32.BF16 R8, R168.reuse, R164, R8 ;  /* 0x000000a4a808723c */ /* 0x044ff00000041808 */
[-C--:B------:R-:W-:Y:S08]  /*5a80*/  HMMA.16816.F32.BF16 R12, R168, R166.reuse, R12 ;  /* 0x000000a6a80c723c */ /* 0x080ff0000004180c */
[C---:B------:R-:W-:Y:S01]  /*5a90*/  HMMA.16816.F32.BF16 R16, R156.reuse, R166, R16 ;  /* 0x000000a69c10723c */ /* 0x040fe20000041810 */
[----:B------:R-:W-:Y:S07]  /*5aa0*/  LDSM.16.M88.4 R164, [R190] ;  /* 0x00000000bea4783b */ /* 0x000fee0000000200 */
[-C--:B---3--:R-:W-:Y:S08]  /*5ab0*/  HMMA.16816.F32.BF16 R20, R156, R160.reuse, R20 ;  /* 0x000000a09c14723c */ /* 0x088ff00000041814 */
[C---:B------:R-:W-:Y:S08]  /*5ac0*/  HMMA.16816.F32.BF16 R24, R168.reuse, R160, R24 ;  /* 0x000000a0a818723c */ /* 0x040ff00000041818 */
[-C--:B------:R-:W-:Y:S08]  /*5ad0*/  HMMA.16816.F32.BF16 R28, R168, R162.reuse, R28 ;  /* 0x000000a2a81c723c */ /* 0x080ff0000004181c */
[C---:B------:R-:W-:Y:S01]  /*5ae0*/  HMMA.16816.F32.BF16 R32, R156.reuse, R162, R32 ;  /* 0x000000a29c20723c */ /* 0x040fe20000041820 */
[----:B------:R-:W1:Y:S07]  /*5af0*/  LDSM.16.M88.4 R160, [R183+0x2000] ;  /* 0x00200000b7a0783b */ /* 0x000e6e0000000200 */
[-C--:B------:R-:W-:Y:S08]  /*5b00*/  HMMA.16816.F32.BF16 R36, R156, R172.reuse, R36 ;  /* 0x000000ac9c24723c */ /* 0x080ff00000041824 */
[C---:B------:R-:W-:Y:S08]  /*5b10*/  HMMA.16816.F32.BF16 R40, R168.reuse, R172, R40 ;  /* 0x000000aca828723c */ /* 0x040ff00000041828 */
[-C--:B------:R-:W-:Y:S01]  /*5b20*/  HMMA.16816.F32.BF16 R44, R168, R174.reuse, R44 ;  /* 0x000000aea82c723c */ /* 0x080fe2000004182c */
[----:B------:R-:W2:Y:S07]  /*5b30*/  LDSM.16.M88.4 R168, [R183+0x3000] ;  /* 0x00300000b7a8783b */ /* 0x000eae0000000200 */
[----:B------:R-:W-:Y:S01]  /*5b40*/  HMMA.16816.F32.BF16 R48, R156, R174, R48 ;  /* 0x000000ae9c30723c */ /* 0x000fe20000041830 */
[----:B------:R-:W3:Y:S06]  /*5b50*/  LDSM.16.M88.4 R156, [R189] ;  /* 0x00000000bd9c783b */ /* 0x000eec0000000200 */
[----:B------:R-:W4:Y:S01]  /*5b60*/  LDSM.16.M88.4 R172, [R188] ;  /* 0x00000000bcac783b */ /* 0x000f220000000200 */
[-C--:B-1----:R-:W-:Y:S08]  /*5b70*/  HMMA.16816.F32.BF16 R4, R160, R164.reuse, R4 ;  /* 0x000000a4a004723c */ /* 0x082ff00000041804 */
[C---:B--2---:R-:W-:Y:S08]  /*5b80*/  HMMA.16816.F32.BF16 R8, R168.reuse, R164, R8 ;  /* 0x000000a4a808723c */ /* 0x044ff00000041808 */
[-C--:B------:R-:W-:Y:S08]  /*5b90*/  HMMA.16816.F32.BF16 R12, R168, R166.reuse, R12 ;  /* 0x000000a6a80c723c */ /* 0x080ff0000004180c */
[C---:B------:R-:W-:Y:S01]  /*5ba0*/  HMMA.16816.F32.BF16 R16, R160.reuse, R166, R16 ;  /* 0x000000a6a010723c */ /* 0x040fe20000041810 */
[----:B------:R-:W-:Y:S07]  /*5bb0*/  LDSM.16.M88.4 R164, [R123+0x1800] ;  /* 0x001800007ba4783b */ /* 0x000fee0000000200 */
[-C--:B---3--:R-:W-:Y:S08]  /*5bc0*/  HMMA.16816.F32.BF16 R20, R160, R156.reuse, R20 ;  /* 0x0000009ca014723c */ /* 0x088ff00000041814 */
[C---:B------:R-:W-:Y:S08]  /*5bd0*/  HMMA.16816.F32.BF16 R24, R168.reuse, R156, R24 ;  /* 0x0000009ca818723c */ /* 0x040ff00000041818 */
[-C--:B------:R-:W-:Y:S08]  /*5be0*/  HMMA.16816.F32.BF16 R28, R168, R158.reuse, R28 ;  /* 0x0000009ea81c723c */ /* 0x080ff0000004181c */
[C---:B------:R-:W-:Y:S01]  /*5bf0*/  HMMA.16816.F32.BF16 R32, R160.reuse, R158, R32 ;  /* 0x0000009ea020723c */ /* 0x040fe20000041820 */
[----:B------:R-:W1:Y:S07]  /*5c00*/  LDSM.16.M88.4 R156, [R182+0x4000] ;  /* 0x00400000b69c783b */ /* 0x000e6e0000000200 */
[-C--:B----4-:R-:W-:Y:S08]  /*5c10*/  HMMA.16816.F32.BF16 R36, R160, R172.reuse, R36 ;  /* 0x000000aca024723c */ /* 0x090ff00000041824 */
[C---:B------:R-:W-:Y:S08]  /*5c20*/  HMMA.16816.F32.BF16 R40, R168.reuse, R172, R40 ;  /* 0x000000aca828723c */ /* 0x040ff00000041828 */
[-C--:B------:R-:W-:Y:S01]  /*5c30*/  HMMA.16816.F32.BF16 R44, R168, R174.reuse, R44 ;  /* 0x000000aea82c723c */ /* 0x080fe2000004182c */
[----:B------:R-:W2:Y:S07]  /*5c40*/  LDSM.16.M88.4 R168, [R182+0x5000] ;  /* 0x00500000b6a8783b */ /* 0x000eae0000000200 */
[----:B------:R-:W-:Y:S01]  /*5c50*/  HMMA.16816.F32.BF16 R48, R160, R174, R48 ;  /* 0x000000aea030723c */ /* 0x000fe20000041830 */
[----:B------:R-:W3:Y:S06]  /*5c60*/  LDSM.16.M88.4 R160, [R123+0x1c00] ;  /* 0x001c00007ba0783b */ /* 0x000eec0000000200 */
[----:B------:R-:W4:Y:S01]  /*5c70*/  LDSM.16.M88.4 R172, [R123+0x2000] ;  /* 0x002000007bac783b */ /* 0x000f220000000200 */
        /* <DEDUP_REMOVED lines=15> */
[----:B------:R-:W3:Y:S06]  /*5d70*/  LDSM.16.M88.4 R156, [R186] ;  /* 0x00000000ba9c783b */ /* 0x000eec0000000200 */
[----:B------:R-:W4:Y:S01]  /*5d80*/  LDSM.16.M88.4 R172, [R185] ;  /* 0x00000000b9ac783b */ /* 0x000f220000000200 */
[----:B------:R-:W-:Y:S04]  /*5d90*/  DEPBAR.LE SB0, 0x0 ;  /* 0x000080000000791a */ /* 0x000fe80000000000 */
[-C--:B-1----:R-:W-:Y:S01]  /*5da0*/  HMMA.16816.F32.BF16 R4, R160, R164.reuse, R4 ;  /* 0x000000a4a004723c */ /* 0x082fe20000041804 */
[----:B------:R-:W-:Y:S07]  /*5db0*/  BAR.SYNC.DEFER_BLOCKING 0x0 ;  /* 0x0000000000007b1d */ /* 0x000fee0000010000 */
[C---:B--2---:R-:W-:Y:S08]  /*5dc0*/  HMMA.16816.F32.BF16 R8, R168.reuse, R164, R8 ;  /* 0x000000a4a808723c */ /* 0x044ff00000041808 */
[-C--:B------:R-:W-:Y:S08]  /*5dd0*/  HMMA.16816.F32.BF16 R12, R168, R166.reuse, R12 ;  /* 0x000000a6a80c723c */ /* 0x080ff0000004180c */
[C---:B------:R-:W-:Y:S08]  /*5de0*/  HMMA.16816.F32.BF16 R16, R160.reuse, R166, R16 ;  /* 0x000000a6a010723c */ /* 0x040ff00000041810 */
[-C--:B---3--:R-:W-:Y:S08]  /*5df0*/  HMMA.16816.F32.BF16 R20, R160, R156.reuse, R20 ;  /* 0x0000009ca014723c */ /* 0x088ff00000041814 */
[C---:B------:R-:W-:Y:S08]  /*5e00*/  HMMA.16816.F32.BF16 R24, R168.reuse, R156, R24 ;  /* 0x0000009ca818723c */ /* 0x040ff00000041818 */
[-C--:B------:R-:W-:Y:S08]  /*5e10*/  HMMA.16816.F32.BF16 R28, R168, R158.reuse, R28 ;  /* 0x0000009ea81c723c */ /* 0x080ff0000004181c */
[C---:B------:R-:W-:Y:S08]  /*5e20*/  HMMA.16816.F32.BF16 R32, R160.reuse, R158, R32 ;  /* 0x0000009ea020723c */ /* 0x040ff00000041820 */
[-C--:B----4-:R-:W-:Y:S08]  /*5e30*/  HMMA.16816.F32.BF16 R36, R160, R172.reuse, R36 ;  /* 0x000000aca024723c */ /* 0x090ff00000041824 */
[C---:B------:R-:W-:Y:S08]  /*5e40*/  HMMA.16816.F32.BF16 R40, R168.reuse, R172, R40 ;  /* 0x000000aca828723c */ /* 0x040ff00000041828 */
[-C--:B------:R-:W-:Y:S08]  /*5e50*/  HMMA.16816.F32.BF16 R44, R168, R174.reuse, R44 ;  /* 0x000000aea82c723c */ /* 0x080ff0000004182c */
[----:B------:R-:W-:Y:S01]  /*5e60*/  HMMA.16816.F32.BF16 R48, R160, R174, R48 ;  /* 0x000000aea030723c */ /* 0x000fe20000041830 */
[----:B------:R-:W-:Y:S07]  /*5e70*/  @!UPT UIADD3 URZ, URZ, URZ, URZ ;  /* 0x0000003f3f3ff290 */ /* 0x000fee000fffe03f */
[----:B------:R-:W-:-:S11]  /*5e80*/  @!P2 BRA `(.L_x_54) ;  /* 0x000002b00000a947 */ /* 0x000fd60003800000 */
[----:B------:R-:W-:Y:S04]  /*5e90*/  IADD3 R3, -R229, 0x30, RZ ;  /* 0x00000030e5037810 */ /* 0x000fe80007ffe1ff */
[----:B------:R-:W-:Y:S11]  /*5ea0*/  ISETP.GE.AND P0, PT, R3, 0x21, PT ;  /* 0x000000210300780c */ /* 0x000ff60003f06270 */
[----:B------:R-:W-:Y:S02]  /*5eb0*/  @!UPT UIADD3 URZ, URZ, URZ, URZ ;  /* 0x0000003f3f3ff290 */ /* 0x000fe4000fffe03f */
[----:B------:R-:W-:Y:S01]  /*5ec0*/  @P0 IMAD.MOV.U32 R156, RZ, RZ, c[0x0][0x1e0] ;  /* 0x00007800ff9c0624 */ /* 0x000fe200078e00ff */
[----:B------:R-:W-:Y:S01]  /*5ed0*/  @P0 IADD3 R117, R194, -0x1, RZ ;  /* 0xffffffffc2750810 */ /* 0x000fe20007ffe0ff */
[----:B------:R-:W-:Y:S03]  /*5ee0*/  @P0 IMAD.MOV.U32 R158, RZ, RZ, 0x5 ;  /* 0x00000005ff9e0424 */ /* 0x000fe600078e00ff */
[----:B------:R-:W-:Y:S02]  /*5ef0*/  @P0 SHF.R.S32.HI R118, RZ, 0x1f, R117 ;  /* 0x0000001fff760819 */ /* 0x000fe40000011475 */
[C---:B------:R-:W-:Y:S02]  /*5f00*/  @P0 SHF.L.U64.HI R159, R156.reuse, R158, c[0x0][0x1e4] ;  /* 0x000079009c9f0619 */ /* 0x040fe4000001029e */
[----:B------:R-:W-:Y:S01]  /*5f10*/  @P0 SHF.L.U32 R158, R156, 0x5, RZ ;  /* 0x000000059c9e0819 */ /* 0x000fe200000006ff */
[----:B------:R-:W-:Y:S02]  /*5f20*/  @P0 IMAD R118, R118, c[0x0][0x1e0], RZ ;  /* 0x0000780076760a24 */ /* 0x000fe400078e02ff */
[C---:B------:R-:W-:Y:S04]  /*5f30*/  @P0 IMAD.WIDE.U32 R156, R117.reuse, c[0x0][0x1e0], RZ ;  /* 0x00007800759c0a25 */ /* 0x040fe800078e00ff */
[----:B------:R-:W-:Y:S04]  /*5f40*/  @P0 IMAD R118, R117, c[0x0][0x1e4], R118 ;  /* 0x0000790075760a24 */ /* 0x000fe800078e0276 */
[----:B------:R-:W-:Y:S02]  /*5f50*/  @P0 IMAD.IADD R118, R157, 0x1, R118 ;  /* 0x000000019d760824 */ /* 0x000fe400078e0276 */
[----:B------:R-:W-:Y:S04]  /*5f60*/  @P0 IMAD.WIDE.U32 R156, R156, 0x30, R158 ;  /* 0x000000309c9c0825 */ /* 0x000fe800078e009e */
[----:B------:R-:W-:Y:S01]  /*5f70*/  @P0 IMAD R118, R118, 0x30, RZ ;  /* 0x0000003076760824 */ /* 0x000fe200078e02ff */
[----:B------:R-:W-:Y:S04]  /*5f80*/  @P0 IADD3 R117, P1, R220, R156, RZ ;  /* 0x0000009cdc750210 */ /* 0x000fe80007f3e0ff */
[----:B------:R-:W-:Y:S02]  /*5f90*/  @P0 IADD3.X R160, R219, R118, R157, P1, !PT ;  /* 0x00000076dba00210 */ /* 0x000fe40000ffe49d */
[----:B------:R-:W-:Y:S11]  /*5fa0*/  ISETP.GE.AND P1, PT, R3, 0x1, PT ;  /* 0x000000010300780c */ /* 0x000ff60003f26270 */
[----:B------:R-:W-:Y:S02]  /*5fb0*/  @!UPT UIADD3 URZ, URZ, URZ, URZ ;  /* 0x0000003f3f3ff290 */ /* 0x000fe4000fffe03f */
[----:B------:R-:W-:Y:S01]  /*5fc0*/  @P1 IADD3 R3, R194, -0x1, RZ ;  /* 0xffffffffc2031810 */ /* 0x000fe20007ffe0ff */
[----:B------:R-:W-:Y:S01]  /*5fd0*/  @P1 IMAD.MOV.U32 R157, RZ, RZ, R219 ;  /* 0x000000ffff9d1224 */ /* 0x000fe200078e00db */
[----:B------:R-:W-:Y:S02]  /*5fe0*/  @P1 MOV R156, R220 ;  /* 0x000000dc009c1202 */ /* 0x000fe40000000f00 */
[----:B------:R-:W-:Y:S01]  /*5ff0*/  @P1 SHF.R.S32.HI R118, RZ, 0x1f, R3 ;  /* 0x0000001fff761819 */ /* 0x000fe20000011403 */
[C---:B------:R-:W-:Y:S04]  /*6000*/  @P1 IMAD.WIDE.U32 R158, R3.reuse, c[0x0][0x1e0], RZ ;  /* 0x00007800039e1a25 */ /* 0x040fe800078e00ff */
[----:B------:R-:W-:Y:S02]  /*6010*/  @P1 IMAD R118, R118, c[0x0][0x1e0], RZ ;  /* 0x0000780076761a24 */ /* 0x000fe400078e02ff */
[----:B------:R-:W-:Y:S04]  /*6020*/  @P1 IMAD.WIDE.U32 R156, R158, 0x30, R156 ;  /* 0x000000309e9c1825 */ /* 0x000fe800078e009c */
[----:B------:R-:W-:Y:S01]  /*6030*/  @P1 IMAD R3, R3, c[0x0][0x1e4], R118 ;  /* 0x0000790003031a24 */ /* 0x000fe200078e0276 */
[C---:B------:R-:W-:Y:S03]  /*6040*/  @P1 LEA R158, P6, R156.reuse, c[0x0][0x1c8], 0x1 ;  /* 0x000072009c9e1a11 */ /* 0x040fe600078c08ff */
[----:B------:R-:W-:Y:S04]  /*6050*/  @P1 IMAD.IADD R3, R159, 0x1, R3 ;  /* 0x000000019f031824 */ /* 0x000fe800078e0203 */
[----:B------:R-:W-:Y:S05]  /*6060*/  @P1 IMAD R3, R3, 0x30, RZ ;  /* 0x0000003003031824 */ /* 0x000fea00078e02ff */
[----:B------:R-:W-:Y:S04]  /*6070*/  @P1 IADD3 R3, R157, R3, RZ ;  /* 0x000000039d031210 */ /* 0x000fe80007ffe0ff */
[----:B------:R-:W-:Y:S02]  /*6080*/  @P1 LEA.HI.X R159, R156, c[0x0][0x1cc], R3, 0x1, P6 ;  /* 0x000073009c9f1a11 */ /* 0x000fe400030f0c03 */
[C---:B------:R-:W-:Y:S03]  /*6090*/  @P0 LEA R156, P6, R117.reuse, c[0x0][0x1c8], 0x1 ;  /* 0x00007200759c0a11 */ /* 0x040fe600078c08ff */
[----:B------:R-:W-:Y:S01]  /*60a0*/  @!PT LDS RZ, [RZ] ;  /* 0x00000000fffff984 */ /* 0x000fe20000000800 */
[----:B------:R-:W-:Y:S01]  /*60b0*/  @!PT LDS RZ, [RZ] ;  /* 0x00000000fffff984 */ /* 0x000fe20000000800 */
[----:B------:R-:W-:Y:S01]  /*60c0*/  @!PT LDS RZ, [RZ] ;  /* 0x00000000fffff984 */ /* 0x000fe20000000800 */
[----:B------:R1:W-:Y:S01]  /*60d0*/  @P1 LDGSTS.E.BYPASS.LTC128B.128 [R193+0x3c80], [R158.64], !P3 ;  /* 0x03c800009ec11fae */ /* 0x0003e2000d901d46 */
[----:B------:R-:W-:Y:S04]  /*60e0*/  @P0 LEA.HI.X R157, R117, c[0x0][0x1cc], R160, 0x1, P6 ;  /* 0x00007300759d0a11 */ /* 0x000fe800030f0ca0 */
[----:B------:R1:W-:Y:S05]  /*60f0*/  @P1 LDGSTS.E.BYPASS.LTC128B.128 [R193+0x4880], [R158.64+0x40], !P4 ;  /* 0x048800409ec11fae */ /* 0x0003ea000e101d46 */
[----:B------:R1:W-:Y:S05]  /*6100*/  @P1 LDGSTS.E.BYPASS.LTC128B.128 [R193+0x5480], [R158.64+0x80], !P5 ;  /* 0x054800809ec11fae */ /* 0x0003ea000e901d46 */
[----:B------:R1:W-:Y:S05]  /*6110*/  @P0 LDGSTS.E.BYPASS.LTC128B.128 [R193+0x4480], [R156.64], !P3 ;  /* 0x044800009cc10fae */ /* 0x0003ea000d901d46 */
[----:B------:R1:W-:Y:S05]  /*6120*/  @P0 LDGSTS.E.BYPASS.LTC128B.128 [R193+0x5080], [R156.64+0x40], !P4 ;  /* 0x050800409cc10fae */ /* 0x0003ea000e101d46 */
[----:B------:R1:W-:Y:S02]  /*6130*/  @P0 LDGSTS.E.BYPASS.LTC128B.128 [R193+0x5c80], [R156.64+0x80], !P5 ;  /* 0x05c800809cc10fae */ /* 0x0003e4000e901d46 */
.L_x_54:
[----:B------:R-:W-:Y:S05]  /*6140*/  BSYNC B0 ;  /* 0x0000000000007941 */ /* 0x000fea0003800000 */
.L_x_53:
[----:B------:R-:W-:Y:S01]  /*6150*/  FMNMX.FTZ R117, R6, R121, !PT ;  /* 0x0000007906757209 */ /* 0x000fe20007810000 */
[----:B------:R-:W0:Y:S01]  /*6160*/  LDGDEPBAR ;  /* 0x00000000000079af */ /* 0x000e220000000000 */
        /* <DEDUP_REMOVED lines=32> */
[----:B------:R-:W-:Y:S01]  /*6370*/  SHFL.BFLY PT, R121, R117, 0x2, 0x1f ;  /* 0x0c401f0075797f89 */ /* 0x000fe200000e0000 */
[----:B------:R-:W-:Y:S02]  /*6380*/  FMNMX.FTZ R3, R49, R3, !PT ;  /* 0x0000000331037209 */ /* 0x000fe40007810000 */
[----:B------:R-:W-:Y:S02]  /*6390*/  FMNMX.FTZ R118, R44, R118, !PT ;  /* 0x000000762c767209 */ /* 0x000fe40007810000 */
[----:B------:R-:W-:Y:S02]  /*63a0*/  IADD3 R194, R194, -0x1, RZ ;  /* 0xffffffffc2c27810 */ /* 0x000fe40007ffe0ff */
[----:B------:R-:W-:Y:S01]  /*63b0*/  FMNMX.FTZ R118, R45, R118, !PT ;  /* 0x000000762d767209 */ /* 0x000fe20007810000 */
[----:B------:R-:W-:Y:S08]  /*63c0*/  SHFL.BFLY PT, R120, R3, 0x2, 0x1f ;  /* 0x0c401f0003787f89 */ /* 0x000ff000000e0000 */
[----:B------:R-:W2:Y:S02]  /*63d0*/  SHFL.BFLY PT, R122, R118, 0x2, 0x1f ;  /* 0x0c401f00767a7f89 */ /* 0x000ea400000e0000 */
[----:B--2---:R-:W-:Y:S02]  /*63e0*/  FMNMX.FTZ R118, R118, R122, !PT ;  /* 0x0000007a76767209 */ /* 0x004fe40007810000 */
[----:B------:R-:W-:Y:S02]  /*63f0*/  FMNMX.FTZ R117, R117, R121, !PT ;  /* 0x0000007975757209 */ /* 0x000fe40007810000 */
[----:B------:R-:W-:Y:S02]  /*6400*/  FMNMX.FTZ R3, R3, R120, !PT ;  /* 0x0000007803037209 */ /* 0x000fe40007810000 */
[----:B-1----:R-:W-:Y:S01]  /*6410*/  SHFL.BFLY PT, R157, R118, 0x1, 0x1f ;  /* 0x0c201f00769d7f89 */ /* 0x002fe200000e0000 */
[----:B------:R-:W-:Y:S04]  /*6420*/  FMNMX.FTZ R120, R10, R119, !PT ;  /* 0x000000770a787209 */ /* 0x000fe80007810000 */
[----:B------:R-:W-:Y:S03]  /*6430*/  FMNMX.FTZ R120, R11, R120, !PT ;  /* 0x000000780b787209 */ /* 0x000fe60007810000 */
[----:B------:R-:W1:Y:S01]  /*6440*/  SHFL.BFLY PT, R121, R117, 0x1, 0x1f ;  /* 0x0c201f0075797f89 */ /* 0x000e6200000e0000 */
[----:B------:R-:W-:Y:S04]  /*6450*/  FMNMX.FTZ R120, R14, R120, !PT ;  /* 0x000000780e787209 */ /* 0x000fe80007810000 */
[----:B------:R-:W-:Y:S03]  /*6460*/  FMNMX.FTZ R120, R15, R120, !PT ;  /* 0x000000780f787209 */ /* 0x000fe60007810000 */
[----:B------:R-:W2:Y:S01]  /*6470*/  SHFL.BFLY PT, R156, R3, 0x1, 0x1f ;  /* 0x0c201f00039c7f89 */ /* 0x000ea200000e0000 */
[----:B------:R-:W-:Y:S04]  /*6480*/  FMNMX.FTZ R120, R26, R120, !PT ;  /* 0x000000781a787209 */ /* 0x000fe80007810000 */
[----:B------:R-:W-:Y:S02]  /*6490*/  FMNMX.FTZ R120, R27, R120, !PT ;  /* 0x000000781b787209 */ /* 0x000fe40007810000 */
[----:B-1----:R-:W-:Y:S05]  /*64a0*/  FMNMX.FTZ R121, R117, R121, !PT ;  /* 0x0000007975797209 */ /* 0x002fea0007810000 */
[C---:B------:R-:W-:Y:S02]  /*64b0*/  FADD.FTZ R2, -R121.reuse, R2 ;  /* 0x0000000279027221 */ /* 0x040fe40000010100 */
[----:B------:R-:W-:Y:S01]  /*64c0*/  FMUL.FTZ R161, R121, c[0x0][0x2d0] ;  /* 0x0000b40079a17a20 */ /* 0x000fe20000410000 */
[----:B--2---:R-:W-:Y:S01]  /*64d0*/  FMNMX.FTZ R122, R3, R156, !PT ;  /* 0x0000009c037a7209 */ /* 0x004fe20007810000 */
[----:B------:R-:W-:Y:S01]  /*64e0*/  FMUL.FTZ R2, R2, c[0x0][0x2d0] ;  /* 0x0000b40002027a20 */ /* 0x000fe20000410000 */
[----:B------:R-:W-:Y:S01]  /*64f0*/  FMNMX.FTZ R3, R30, R120, !PT ;  /* 0x000000781e037209 */ /* 0x000fe20007810000 */
[--C-:B------:R-:W-:Y:S01]  /*6500*/  FFMA.FTZ R22, R22, c[0x0][0x2d0], -R161.reuse ;  /* 0x0000b40016167a23 */ /* 0x100fe200000108a1 */
[----:B------:R-:W-:Y:S01]  /*6510*/  FMNMX.FTZ R120, R118, R157, !PT ;  /* 0x0000009d76787209 */ /* 0x000fe20007810000 */
[C---:B------:R-:W-:Y:S01]  /*6520*/  FADD.FTZ R0, -R122.reuse, R0 ;  /* 0x000000007a007221 */ /* 0x040fe20000010100 */
[----:B------:R-:W-:Y:S01]  /*6530*/  FMNMX.FTZ R3, R31, R3, !PT ;  /* 0x000000031f037209 */ /* 0x000fe20007810000 */
[----:B------:R1:W2:Y:S01]  /*6540*/  MUFU.EX2 R118, R2 ;  /* 0x0000000200767308 */ /* 0x0002a20000000800 */
[----:B------:R-:W-:Y:S01]  /*6550*/  FMUL.FTZ R160, R122, c[0x0][0x2d0] ;  /* 0x0000b4007aa07a20 */ /* 0x000fe20000410000 */
[----:B------:R-:W-:Y:S01]  /*6560*/  LDSM.16.MT88.4 R156, [R180] ;  /* 0x00000000b49c783b */ /* 0x000fe20000004200 */
[----:B------:R-:W-:Y:S01]  /*6570*/  FMNMX.FTZ R117, R42, R3, !PT ;  /* 0x000000032a757209 */ /* 0x000fe20007810000 */
[----:B------:R-:W-:Y:S02]  /*6580*/  FMUL.FTZ R3, R0, c[0x0][0x2d0] ;  /* 0x0000b40000037a20 */ /* 0x000fe40000410000 */
[--C-:B------:R-:W-:Y:S01]  /*6590*/  FFMA.FTZ R4, R4, c[0x0][0x2d0], -R160.reuse ;  /* 0x0000b40004047a23 */ /* 0x100fe200000108a0 */
[----:B------:R-:W-:Y:S01]  /*65a0*/  FMNMX.FTZ R0, R43, R117, !PT ;  /* 0x000000752b007209 */ /* 0x000fe20007810000 */
[--C-:B------:R-:W-:Y:S02]  /*65b0*/  FFMA.FTZ R20, R20, c[0x0][0x2d0], -R160.reuse ;  /* 0x0000b40014147a23 */ /* 0x100fe400000108a0 */
[----:B------:R3:W4:Y:S01]  /*65c0*/  MUFU.EX2 R117, R3 ;  /* 0x0000000300757308 */ /* 0x0007220000000800 */
[----:B------:R-:W-:Y:S01]  /*65d0*/  FMNMX.FTZ R0, R46, R0, !PT ;  /* 0x000000002e007209 */ /* 0x000fe20007810000 */
[--C-:B------:R-:W-:Y:S02]  /*65e0*/  FFMA.FTZ R21, R21, c[0x0][0x2d0], -R160.reuse ;  /* 0x0000b40015157a23 */ /* 0x100fe400000108a0 */
[--C-:B------:R-:W-:Y:S01]  /*65f0*/  FFMA.FTZ R23, R23, c[0x0][0x2d0], -R161.reuse ;  /* 0x0000b40017177a23 */ /* 0x100fe200000108a1 */
[----:B------:R-:W-:Y:S01]  /*6600*/  FMNMX.FTZ R0, R47, R0, !PT ;  /* 0x000000002f007209 */ /* 0x000fe20007810000 */
[--C-:B------:R-:W-:Y:S02]  /*6610*/  FFMA.FTZ R32, R32, c[0x0][0x2d0], -R160.reuse ;  /* 0x0000b40020207a23 */ /* 0x100fe400000108a0 */
[----:B------:R-:W-:Y:S02]  /*6620*/  FFMA.FTZ R33, R33, c[0x0][0x2d0], -R160 ;  /* 0x0000b40021217a23 */ /* 0x000fe400000108a0 */
[----:B------:R-:W-:Y:S01]  /*6630*/  MUFU.EX2 R162, R4 ;  /* 0x0000000400a27308 */ /* 0x000fe20000000800 */
[--C-:B------:R-:W-:Y:S02]  /*6640*/  FFMA.FTZ R34, R34, c[0x0][0x2d0], -R161.reuse ;  /* 0x0000b40022227a23 */ /* 0x100fe400000108a1 */
[--C-:B------:R-:W-:Y:S02]  /*6650*/  FFMA.FTZ R35, R35, c[0x0][0x2d0], -R161.reuse ;  /* 0x0000b40023237a23 */ /* 0x100fe400000108a1 */
[----:B-1----:R-:W-:Y:S02]  /*6660*/  FADD.FTZ R2, -R120, R116 ;  /* 0x0000007478027221 */ /* 0x002fe40000010100 */
[----:B--2---:R-:W-:Y:S02]  /*6670*/  FMUL.FTZ R54, R118, R54 ;  /* 0x0000003676367220 */ /* 0x004fe40000410000 */
[----:B------:R-:W-:Y:S01]  /*6680*/  FMUL.FTZ R2, R2, c[0x0][0x2d0] ;  /* 0x0000b40002027a20 */ /* 0x000fe20000410000 */
[----:B------:R-:W-:Y:S01]  /*6690*/  MUFU.EX2 R198, R20 ;  /* 0x0000001400c67308 */ /* 0x000fe20000000800 */
[C---:B------:R-:W-:Y:S02]  /*66a0*/  FMUL.FTZ R55, R118.reuse, R55 ;  /* 0x0000003776377220 */ /* 0x040fe40000410000 */
[C---:B------:R-:W-:Y:S01]  /*66b0*/  FMUL.FTZ R66, R118.reuse, R66 ;  /* 0x0000004276427220 */ /* 0x040fe20000410000 */
[----:B---3--:R-:W1:Y:S01]  /*66c0*/  SHFL.BFLY PT, R3, R0, 0x2, 0x1f ;  /* 0x0c401f0000037f89 */ /* 0x008e6200000e0000 */
[C---:B----4-:R-:W-:Y:S02]  /*66d0*/  FMUL.FTZ R52, R117.reuse, R52 ;  /* 0x0000003475347220 */ /* 0x050fe40000410000 */
[C---:B------:R-:W-:Y:S02]  /*66e0*/  FMUL.FTZ R53, R117.reuse, R53 ;  /* 0x0000003575357220 */ /* 0x040fe40000410000 */
[C---:B------:R-:W-:Y:S01]  /*66f0*/  FMUL.FTZ R64, R117.reuse, R64 ;  /* 0x0000004075407220 */ /* 0x040fe20000410000 */
[----:B------:R2:W3:Y:S01]  /*6700*/  MUFU.EX2 R116, R2 ;  /* 0x0000000200747308 */ /* 0x0004e20000000800 */
[C---:B------:R-:W-:Y:S02]  /*6710*/  FMUL.FTZ R65, R117.reuse, R65 ;  /* 0x0000004175417220 */ /* 0x040fe40000410000 */
[C---:B------:R-:W-:Y:S02]  /*6720*/  FMUL.FTZ R67, R118.reuse, R67 ;  /* 0x0000004376437220 */ /* 0x040fe40000410000 */
[C---:B------:R-:W-:Y:S02]  /*6730*/  FMUL.FTZ R68, R117.reuse, R68 ;  /* 0x0000004475447220 */ /* 0x040fe40000410000 */
[C---:B------:R-:W-:Y:S02]  /*6740*/  FMUL.FTZ R69, R117.reuse, R69 ;  /* 0x0000004575457220 */ /* 0x040fe40000410000 */
[C---:B------:R-:W-:Y:S01]  /*6750*/  FMUL.FTZ R70, R118.reuse, R70 ;  /* 0x0000004676467220 */ /* 0x040fe20000410000 */
[----:B------:R-:W-:Y:S01]  /*6760*/  MUFU.EX2 R199, R21 ;  /* 0x0000001500c77308 */ /* 0x000fe20000000800 */
[C---:B------:R-:W-:Y:S02]  /*6770*/  FMUL.FTZ R71, R118.reuse, R71 ;  /* 0x0000004776477220 */ /* 0x040fe40000410000 */
[C---:B------:R-:W-:Y:S02]  /*6780*/  FMUL.FTZ R80, R117.reuse, R80 ;  /* 0x0000005075507220 */ /* 0x040fe40000410000 */
[----:B------:R-:W-:Y:S02]  /*6790*/  FMUL.FTZ R81, R117, R81 ;  /* 0x0000005175517220 */ /* 0x000fe40000410000 */
[----:B------:R-:W-:Y:S01]  /*67a0*/  FMUL.FTZ R82, R118, R82 ;  /* 0x0000005276527220 */ /* 0x000fe20000410000 */
[----:B-1----:R-:W-:Y:S01]  /*67b0*/  FMNMX.FTZ R0, R0, R3, !PT ;  /* 0x0000000300007209 */ /* 0x002fe20007810000 */
[--C-:B------:R-:W-:Y:S01]  /*67c0*/  FFMA.FTZ R3, R7, c[0x0][0x2d0], -R161.reuse ;  /* 0x0000b40007037a23 */ /* 0x100fe200000108a1 */
[----:B------:R-:W-:Y:S01]  /*67d0*/  MUFU.EX2 R197, R22 ;  /* 0x0000001600c57308 */ /* 0x000fe20000000800 */
[C---:B------:R-:W-:Y:S02]  /*67e0*/  FMUL.FTZ R7, R118.reuse, R131 ;  /* 0x0000008376077220 */ /* 0x040fe40000410000 */
[----:B------:R-:W-:Y:S02]  /*67f0*/  FMUL.FTZ R83, R118, R83 ;  /* 0x0000005376537220 */ /* 0x000fe40000410000 */
[--C-:B--2---:R-:W-:Y:S02]  /*6800*/  FFMA.FTZ R2, R5, c[0x0][0x2d0], -R160.reuse ;  /* 0x0000b40005027a23 */ /* 0x104fe400000108a0 */
[C---:B------:R-:W-:Y:S02]  /*6810*/  FMUL.FTZ R5, R117.reuse, R129 ;  /* 0x0000008175057220 */ /* 0x040fe40000410000 */
[C---:B---3--:R-:W-:Y:S01]  /*6820*/  FMUL.FTZ R56, R116.reuse, R56 ;  /* 0x0000003874387220 */ /* 0x048fe20000410000 */
[----:B------:R1:W-:Y:S01]  /*6830*/  MUFU.EX2 R207, R2 ;  /* 0x0000000200cf7308 */ /* 0x0003e20000000800 */
[C---:B------:R-:W-:Y:S02]  /*6840*/  FMUL.FTZ R57, R116.reuse, R57 ;  /* 0x0000003974397220 */ /* 0x040fe40000410000 */
[C---:B------:R-:W-:Y:S02]  /*6850*/  FMUL.FTZ R60, R116.reuse, R60 ;  /* 0x0000003c743c7220 */ /* 0x040fe40000410000 */
[C---:B------:R-:W-:Y:S02]  /*6860*/  FMUL.FTZ R61, R116.reuse, R61 ;  /* 0x0000003d743d7220 */ /* 0x040fe40000410000 */
[C---:B------:R-:W-:Y:S02]  /*6870*/  FMUL.FTZ R72, R116.reuse, R72 ;  /* 0x0000004874487220 */ /* 0x040fe40000410000 */
[C---:B------:R-:W-:Y:S01]  /*6880*/  FMUL.FTZ R73, R116.reuse, R73 ;  /* 0x0000004974497220 */ /* 0x040fe20000410000 */
[----:B------:R2:W-:Y:S01]  /*6890*/  MUFU.EX2 R206, R3 ;  /* 0x0000000300ce7308 */ /* 0x0005e20000000800 */
[C---:B------:R-:W-:Y:S02]  /*68a0*/  FMUL.FTZ R76, R116.reuse, R76 ;  /* 0x0000004c744c7220 */ /* 0x040fe40000410000 */
[----:B------:R-:W-:Y:S02]  /*68b0*/  FMUL.FTZ R77, R116, R77 ;  /* 0x0000004d744d7220 */ /* 0x000fe40000410000 */
[C---:B------:R-:W-:Y:S02]  /*68c0*/  FMUL.FTZ R84, R117.reuse, R84 ;  /* 0x0000005475547220 */ /* 0x040fe40000410000 */
[C---:B------:R-:W-:Y:S02]  /*68d0*/  FMUL.FTZ R85, R117.reuse, R85 ;  /* 0x0000005575557220 */ /* 0x040fe40000410000 */
[C---:B------:R-:W-:Y:S01]  /*68e0*/  FMUL.FTZ R86, R118.reuse, R86 ;  /* 0x0000005676567220 */ /* 0x040fe20000410000 */
[----:B------:R-:W-:Y:S01]  /*68f0*/  MUFU.EX2 R196, R23 ;  /* 0x0000001700c47308 */ /* 0x000fe20000000800 */
[----:B------:R-:W-:Y:S02]  /*6900*/  FMUL.FTZ R87, R118, R87 ;  /* 0x0000005776577220 */ /* 0x000fe40000410000 */
[----:B------:R-:W-:Y:S02]  /*6910*/  FMUL.FTZ R88, R116, R88 ;  /* 0x0000005874587220 */ /* 0x000fe40000410000 */
[--C-:B-1----:R-:W-:Y:S02]  /*6920*/  FFMA.FTZ R2, R6, c[0x0][0x2d0], -R161.reuse ;  /* 0x0000b40006027a23 */ /* 0x102fe400000108a1 */
[----:B------:R-:W-:Y:S02]  /*6930*/  FMUL.FTZ R6, R118, R130 ;  /* 0x0000008276067220 */ /* 0x000fe40000410000 */
[C---:B------:R-:W-:Y:S01]  /*6940*/  FMUL.FTZ R89, R116.reuse, R89 ;  /* 0x0000005974597220 */ /* 0x040fe20000410000 */
[----:B------:R1:W3:Y:S01]  /*6950*/  MUFU.EX2 R205, R2 ;  /* 0x0000000200cd7308 */ /* 0x0002e20000000800 */
[C---:B------:R-:W-:Y:S02]  /*6960*/  FMUL.FTZ R92, R116.reuse, R92 ;  /* 0x0000005c745c7220 */ /* 0x040fe40000410000 */
[----:B------:R-:W-:Y:S02]  /*6970*/  FMUL.FTZ R93, R116, R93 ;  /* 0x0000005d745d7220 */ /* 0x000fe40000410000 */
[--C-:B--2---:R-:W-:Y:S02]  /*6980*/  FFMA.FTZ R3, R16, c[0x0][0x2d0], -R160.reuse ;  /* 0x0000b40010037a23 */ /* 0x104fe400000108a0 */
[C---:B------:R-:W-:Y:S02]  /*6990*/  FMUL.FTZ R16, R117.reuse, R136 ;  /* 0x0000008875107220 */ /* 0x040fe40000410000 */
[--C-:B------:R-:W-:Y:S01]  /*69a0*/  FFMA.FTZ R136, R38, c[0x0][0x2d0], -R161.reuse ;  /* 0x0000b40026887a23 */ /* 0x100fe200000108a1 */
[----:B------:R2:W-:Y:S01]  /*69b0*/  MUFU.EX2 R208, R3 ;  /* 0x0000000300d07308 */ /* 0x0005e20000000800 */
[C---:B------:R-:W-:Y:S02]  /*69c0*/  FMUL.FTZ R96, R117.reuse, R96 ;  /* 0x0000006075607220 */ /* 0x040fe40000410000 */
[C---:B------:R-:W-:Y:S02]  /*69d0*/  FMUL.FTZ R97, R117.reuse, R97 ;  /* 0x0000006175617220 */ /* 0x040fe40000410000 */
[C---:B------:R-:W-:Y:S02]  /*69e0*/  FMUL.FTZ R98, R118.reuse, R98 ;  /* 0x0000006276627220 */ /* 0x040fe40000410000 */
[C---:B------:R-:W-:Y:S02]  /*69f0*/  FMUL.FTZ R99, R118.reuse, R99 ;  /* 0x0000006376637220 */ /* 0x040fe40000410000 */
[C---:B------:R-:W-:Y:S01]  /*6a00*/  FMUL.FTZ R100, R117.reuse, R100 ;  /* 0x0000006475647220 */ /* 0x040fe20000410000 */
[----:B------:R-:W-:Y:S01]  /*6a10*/  MUFU.EX2 R163, R136 ;  /* 0x0000008800a37308 */ /* 0x000fe20000000800 */
[----:B------:R-:W-:Y:S02]  /*6a20*/  FMUL.FTZ R101, R117, R101 ;  /* 0x0000006575657220 */ /* 0x000fe40000410000 */
[----:B------:R-:W-:Y:S01]  /*6a30*/  FMUL.FTZ R102, R118, R102 ;  /* 0x0000006676667220 */ /* 0x000fe20000410000 */
[----:B-1----:R-:W1:Y:S01]  /*6a40*/  SHFL.BFLY PT, R2, R0, 0x1, 0x1f ;  /* 0x0c201f0000027f89 */ /* 0x002e6200000e0000 */
[----:B---3--:R-:W-:Y:S01]  /*6a50*/  F2FP.BF16.PACK_AB R129, R206, R205 ;  /* 0x000000cdce81723e */ /* 0x008fe200000010ff */
[----:B------:R-:W-:Y:S02]  /*6a60*/  FMUL.FTZ R103, R118, R103 ;  /* 0x0000006776677220 */ /* 0x000fe40000410000 */
[C---:B------:R-:W-:Y:S02]  /*6a70*/  FMUL.FTZ R104, R116.reuse, R104 ;  /* 0x0000006874687220 */ /* 0x040fe40000410000 */
[C---:B------:R-:W-:Y:S01]  /*6a80*/  FMUL.FTZ R105, R116.reuse, R105 ;  /* 0x0000006974697220 */ /* 0x040fe20000410000 */
[----:B------:R-:W-:Y:S01]  /*6a90*/  MUFU.EX2 R195, R32 ;  /* 0x0000002000c37308 */ /* 0x000fe20000000800 */
[C---:B------:R-:W-:Y:S02]  /*6aa0*/  FMUL.FTZ R20, R116.reuse, R140 ;  /* 0x0000008c74147220 */ /* 0x040fe40000410000 */
[--C-:B--2---:R-:W-:Y:S02]  /*6ab0*/  FFMA.FTZ R3, R17, c[0x0][0x2d0], -R160.reuse ;  /* 0x0000b40011037a23 */ /* 0x104fe400000108a0 */
[----:B------:R-:W-:Y:S02]  /*6ac0*/  FMUL.FTZ R17, R117, R137 ;  /* 0x0000008975117220 */ /* 0x000fe40000410000 */
[--C-:B------:R-:W-:Y:S02]  /*6ad0*/  FFMA.FTZ R137, R49, c[0x0][0x2d0], -R160.reuse ;  /* 0x0000b40031897a23 */ /* 0x100fe400000108a0 */
[--C-:B------:R-:W-:Y:S01]  /*6ae0*/  FFMA.FTZ R140, R51, c[0x0][0x2d0], -R161.reuse ;  /* 0x0000b400338c7a23 */ /* 0x100fe200000108a1 */
[----:B------:R2:W3:Y:S01]  /*6af0*/  MUFU.EX2 R218, R3 ;  /* 0x0000000300da7308 */ /* 0x0004e20000000800 */
[----:B------:R-:W-:Y:S02]  /*6b00*/  FMUL.FTZ R21, R116, R141 ;  /* 0x0000008d74157220 */ /* 0x000fe40000410000 */
[C---:B------:R-:W-:Y:S02]  /*6b10*/  FMUL.FTZ R108, R117.reuse, R108 ;  /* 0x0000006c756c7220 */ /* 0x040fe40000410000 */
[----:B------:R-:W-:Y:S01]  /*6b20*/  FMUL.FTZ R109, R117, R109 ;  /* 0x0000006d756d7220 */ /* 0x000fe20000410000 */
[----:B-1----:R-:W-:Y:S01]  /*6b30*/  FMNMX.FTZ R2, R0, R2, !PT ;  /* 0x0000000200027209 */ /* 0x002fe20007810000 */
[--C-:B------:R-:W-:Y:S02]  /*6b40*/  FFMA.FTZ R0, R19, c[0x0][0x2d0], -R161.reuse ;  /* 0x0000b40013007a23 */ /* 0x100fe400000108a1 */
[----:B------:R-:W-:Y:S01]  /*6b50*/  FMUL.FTZ R19, R118, R139 ;  /* 0x0000008b76137220 */ /* 0x000fe20000410000 */
[----:B------:R-:W-:Y:S01]  /*6b60*/  MUFU.EX2 R168, R137 ;  /* 0x0000008900a87308 */ /* 0x000fe20000000800 */
[--C-:B------:R-:W-:Y:S01]  /*6b70*/  FFMA.FTZ R139, R37, c[0x0][0x2d0], -R160.reuse ;  /* 0x0000b400258b7a23 */ /* 0x100fe200000108a0 */
[----:B------:R-:W-:Y:S01]  /*6b80*/  F2FP.BF16.PACK_AB R37, R196, R197 ;  /* 0x000000c5c425723e */ /* 0x000fe200000010ff */
[C---:B------:R-:W-:Y:S02]  /*6b90*/  FMUL.FTZ R110, R118.reuse, R110 ;  /* 0x0000006e766e7220 */ /* 0x040fe40000410000 */
[----:B------:R-:W-:Y:S02]  /*6ba0*/  FMUL.FTZ R111, R118, R111 ;  /* 0x0000006f766f7220 */ /* 0x000fe40000410000 */
[C---:B------:R-:W-:Y:S02]  /*6bb0*/  FMUL.FTZ R112, R116.reuse, R112 ;  /* 0x0000007074707220 */ /* 0x040fe40000410000 */
[----:B------:R-:W-:Y:S01]  /*6bc0*/  FMUL.FTZ R113, R116, R113 ;  /* 0x0000007174717220 */ /* 0x000fe20000410000 */
[----:B------:R1:W-:Y:S01]  /*6bd0*/  MUFU.EX2 R216, R0 ;  /* 0x0000000000d87308 */ /* 0x0003e20000000800 */
[--C-:B------:R-:W-:Y:S01]  /*6be0*/  FFMA.FTZ R141, R36, c[0x0][0x2d0], -R160.reuse ;  /* 0x0000b400248d7a23 */ /* 0x100fe200000108a0 */
[----:B------:R-:W-:Y:S01]  /*6bf0*/  F2FP.BF16.PACK_AB R36, R199, R198 ;  /* 0x000000c6c724723e */ /* 0x000fe200000010ff */
[----:B--2---:R-:W-:Y:S01]  /*6c00*/  FFMA.FTZ R3, R18, c[0x0][0x2d0], -R161 ;  /* 0x0000b40012037a23 */ /* 0x004fe200000108a1 */
[----:B---3--:R-:W-:Y:S01]  /*6c10*/  F2FP.BF16.PACK_AB R130, R218, R208 ;  /* 0x000000d0da82723e */ /* 0x008fe200000010ff */
[----:B------:R-:W-:Y:S02]  /*6c20*/  FMUL.FTZ R18, R118, R138 ;  /* 0x0000008a76127220 */ /* 0x000fe40000410000 */
[----:B------:R-:W-:Y:S03]  /*6c30*/  FFMA.FTZ R138, R48, c[0x0][0x2d0], -R160 ;  /* 0x0000b400308a7a23 */ /* 0x000fe600000108a0 */
[----:B------:R-:W2:Y:S10]  /*6c40*/  MUFU.EX2 R217, R3 ;  /* 0x0000000300d97308 */ /* 0x000eb40000000800 */
[----:B------:R-:W-:Y:S01]  /*6c50*/  MUFU.EX2 R166, R139 ;  /* 0x0000008b00a67308 */ /* 0x000fe20000000800 */
[----:B-1----:R-:W-:Y:S02]  /*6c60*/  FADD.FTZ R0, -R2, R119 ;  /* 0x0000007702007221 */ /* 0x002fe40000010100 */
[----:B------:R-:W-:Y:S02]  /*6c70*/  FMUL.FTZ R119, R120, c[0x0][0x2d0] ;  /* 0x0000b40078777a20 */ /* 0x000fe40000410000 */
[----:B------:R-:W-:Y:S05]  /*6c80*/  FMUL.FTZ R0, R0, c[0x0][0x2d0] ;  /* 0x0000b40000007a20 */ /* 0x000fea0000410000 */
[----:B------:R1:W-:Y:S01]  /*6c90*/  MUFU.EX2 R167, R138 ;  /* 0x0000008a00a77308 */ /* 0x0003e20000000800 */
[--C-:B------:R-:W-:Y:S02]  /*6ca0*/  FFMA.FTZ R24, R24, c[0x0][0x2d0], -R119.reuse ;  /* 0x0000b40018187a23 */ /* 0x100fe40000010877 */
[--C-:B------:R-:W-:Y:S01]  /*6cb0*/  FFMA.FTZ R25, R25, c[0x0][0x2d0], -R119.reuse ;  /* 0x0000b40019197a23 */ /* 0x100fe20000010877 */
[----:B--2---:R-:W-:Y:S01]  /*6cc0*/  F2FP.BF16.PACK_AB R131, R216, R217 ;  /* 0x000000d9d883723e */ /* 0x004fe200000010ff */
[--C-:B------:R-:W-:Y:S02]  /*6cd0*/  FFMA.FTZ R3, R8, c[0x0][0x2d0], -R119.reuse ;  /* 0x0000b40008037a23 */ /* 0x100fe40000010877 */
[----:B------:R-:W-:Y:S02]  /*6ce0*/  FMUL.FTZ R8, R116, R124 ;  /* 0x0000007c74087220 */ /* 0x000fe40000410000 */
[--C-:B------:R-:W-:Y:S01]  /*6cf0*/  FFMA.FTZ R28, R28, c[0x0][0x2d0], -R119.reuse ;  /* 0x0000b4001c1c7a23 */ /* 0x100fe20000010877 */
[----:B------:R2:W-:Y:S01]  /*6d00*/  MUFU.EX2 R202, R3 ;  /* 0x0000000300ca7308 */ /* 0x0005e20000000800 */
[--C-:B------:R-:W-:Y:S09]  /*6d10*/  FFMA.FTZ R29, R29, c[0x0][0x2d0], -R119.reuse ;  /* 0x0000b4001d1d7a23 */ /* 0x100ff20000010877 */
[----:B------:R-:W3:Y:S01]  /*6d20*/  MUFU.EX2 R0, R0 ;  /* 0x0000000000007308 */ /* 0x000ee20000000800 */
[----:B-1----:R-:W-:Y:S09]  /*6d30*/  LDSM.16.MT88.4 R136, [R180+0x800] ;  /* 0x00080000b488783b */ /* 0x002ff20000004200 */
[----:B------:R-:W-:Y:S01]  /*6d40*/  MUFU.EX2 R171, R28 ;  /* 0x0000001c00ab7308 */ /* 0x000fe20000000800 */
[--C-:B--2---:R-:W-:Y:S02]  /*6d50*/  FFMA.FTZ R3, R9, c[0x0][0x2d0], -R119.reuse ;  /* 0x0000b40009037a23 */ /* 0x104fe40000010877 */
[----:B------:R-:W-:Y:S07]  /*6d60*/  FMUL.FTZ R9, R116, R125 ;  /* 0x0000007d74097220 */ /* 0x000fee0000410000 */
[----:B------:R1:W2:Y:S01]  /*6d70*/  MUFU.EX2 R204, R3 ;  /* 0x0000000300cc7308 */ /* 0x0002a20000000800 */
[C---:B---3--:R-:W-:Y:S02]  /*6d80*/  FMUL.FTZ R58, R0.reuse, R58 ;  /* 0x0000003a003a7220 */ /* 0x048fe40000410000 */
[C---:B------:R-:W-:Y:S02]  /*6d90*/  FMUL.FTZ R59, R0.reuse, R59 ;  /* 0x0000003b003b7220 */ /* 0x040fe40000410000 */
[C---:B------:R-:W-:Y:S02]  /*6da0*/  FMUL.FTZ R62, R0.reuse, R62 ;  /* 0x0000003e003e7220 */ /* 0x040fe40000410000 */
[C---:B------:R-:W-:Y:S03]  /*6db0*/  FMUL.FTZ R63, R0.reuse, R63 ;  /* 0x0000003f003f7220 */ /* 0x040fe60000410000 */
[----:B------:R-:W-:Y:S01]  /*6dc0*/  MUFU.EX2 R172, R29 ;  /* 0x0000001d00ac7308 */ /* 0x000fe20000000800 */
[C---:B------:R-:W-:Y:S02]  /*6dd0*/  FMUL.FTZ R74, R0.reuse, R74 ;  /* 0x0000004a004a7220 */ /* 0x040fe40000410000 */
[C---:B------:R-:W-:Y:S02]  /*6de0*/  FMUL.FTZ R75, R0.reuse, R75 ;  /* 0x0000004b004b7220 */ /* 0x040fe40000410000 */
[C---:B------:R-:W-:Y:S02]  /*6df0*/  FMUL.FTZ R78, R0.reuse, R78 ;  /* 0x0000004e004e7220 */ /* 0x040fe40000410000 */
[C---:B------:R-:W-:Y:S02]  /*6e00*/  FMUL.FTZ R79, R0.reuse, R79 ;  /* 0x0000004f004f7220 */ /* 0x040fe40000410000 */
[C---:B------:R-:W-:Y:S01]  /*6e10*/  FMUL.FTZ R90, R0.reuse, R90 ;  /* 0x0000005a005a7220 */ /* 0x040fe20000410000 */
[----:B------:R3:W-:Y:S01]  /*6e20*/  MUFU.EX2 R175, R24 ;  /* 0x0000001800af7308 */ /* 0x0007e20000000800 */
[----:B------:R-:W-:Y:S02]  /*6e30*/  FMUL.FTZ R91, R0, R91 ;  /* 0x0000005b005b7220 */ /* 0x000fe40000410000 */
[--C-:B-1----:R-:W-:Y:S01]  /*6e40*/  FFMA.FTZ R3, R12, c[0x0][0x2d0], -R119.reuse ;  /* 0x0000b4000c037a23 */ /* 0x102fe20000010877 */
[----:B--2---:R-:W-:Y:S01]  /*6e50*/  F2FP.BF16.PACK_AB R124, R204, R202 ;  /* 0x000000cacc7c723e */ /* 0x004fe200000010ff */
[----:B------:R-:W-:Y:S02]  /*6e60*/  FMUL.FTZ R12, R116, R132 ;  /* 0x00000084740c7220 */ /* 0x000fe40000410000 */
[C---:B------:R-:W-:Y:S02]  /*6e70*/  FMUL.FTZ R94, R0.reuse, R94 ;  /* 0x0000005e005e7220 */ /* 0x040fe40000410000 */
[C---:B------:R-:W-:Y:S01]  /*6e80*/  FMUL.FTZ R95, R0.reuse, R95 ;  /* 0x0000005f005f7220 */ /* 0x040fe20000410000 */
[----:B------:R1:W-:Y:S01]  /*6e90*/  MUFU.EX2 R211, R3 ;  /* 0x0000000300d37308 */ /* 0x0003e20000000800 */
[C---:B------:R-:W-:Y:S02]  /*6ea0*/  FMUL.FTZ R106, R0.reuse, R106 ;  /* 0x0000006a006a7220 */ /* 0x040fe40000410000 */
[C---:B------:R-:W-:Y:S02]  /*6eb0*/  FMUL.FTZ R107, R0.reuse, R107 ;  /* 0x0000006b006b7220 */ /* 0x040fe40000410000 */
[C---:B------:R-:W-:Y:S02]  /*6ec0*/  FMUL.FTZ R22, R0.reuse, R142 ;  /* 0x0000008e00167220 */ /* 0x040fe40000410000 */
[C---:B------:R-:W-:Y:S02]  /*6ed0*/  FMUL.FTZ R23, R0.reuse, R143 ;  /* 0x0000008f00177220 */ /* 0x040fe40000410000 */
[C---:B------:R-:W-:Y:S01]  /*6ee0*/  FMUL.FTZ R114, R0.reuse, R114 ;  /* 0x0000007200727220 */ /* 0x040fe20000410000 */
[----:B------:R2:W-:Y:S01]  /*6ef0*/  MUFU.EX2 R176, R25 ;  /* 0x0000001900b07308 */ /* 0x0005e20000000800 */
[----:B------:R-:W-:Y:S02]  /*6f00*/  FMUL.FTZ R115, R0, R115 ;  /* 0x0000007300737220 */ /* 0x000fe40000410000 */
[C---:B------:R-:W-:Y:S02]  /*6f10*/  FMUL.FTZ R28, R117.reuse, R152 ;  /* 0x00000098751c7220 */ /* 0x040fe40000410000 */
[----:B---3--:R-:W-:Y:S02]  /*6f20*/  FMUL.FTZ R24, R117, R144 ;  /* 0x0000009075187220 */ /* 0x008fe40000410000 */
[--C-:B------:R-:W-:Y:S02]  /*6f30*/  FFMA.FTZ R144, R45, c[0x0][0x2d0], -R119.reuse ;  /* 0x0000b4002d907a23 */ /* 0x100fe40000010877 */
[----:B------:R-:W-:Y:S01]  /*6f40*/  FMUL.FTZ R29, R117, R153 ;  /* 0x00000099751d7220 */ /* 0x000fe20000410000 */
[----:B------:R3:W4:Y:S01]  /*6f50*/  MUFU.EX2 R179, R33 ;  /* 0x0000002100b37308 */ /* 0x0007220000000800 */
[--C-:B-1----:R-:W-:Y:S02]  /*6f60*/  FFMA.FTZ R3, R13, c[0x0][0x2d0], -R119.reuse ;  /* 0x0000b4000d037a23 */ /* 0x102fe40000010877 */
[----:B------:R-:W-:Y:S07]  /*6f70*/  FMUL.FTZ R13, R116, R133 ;  /* 0x00000085740d7220 */ /* 0x000fee0000410000 */
[----:B------:R1:W5:Y:S01]  /*6f80*/  MUFU.EX2 R212, R3 ;  /* 0x0000000300d47308 */ /* 0x0003620000000800 */
[----:B--2---:R-:W-:Y:S02]  /*6f90*/  FMUL.FTZ R25, R117, R145 ;  /* 0x0000009175197220 */ /* 0x004fe40000410000 */
[----:B------:R-:W-:Y:S07]  /*6fa0*/  FFMA.FTZ R145, R44, c[0x0][0x2d0], -R119 ;  /* 0x0000b4002c917a23 */ /* 0x000fee0000010877 */
[----:B------:R2:W-:Y:S01]  /*6fb0*/  MUFU.EX2 R177, R34 ;  /* 0x0000002200b17308 */ /* 0x0005e20000000800 */
[----:B---3--:R-:W-:Y:S01]  /*6fc0*/  FMUL.FTZ R33, R116, R149 ;  /* 0x0000009574217220 */ /* 0x008fe20000410000 */
[----:B----4-:R-:W-:Y:S08]  /*6fd0*/  F2FP.BF16.PACK_AB R38, R179, R195 ;  /* 0x000000c3b326723e */ /* 0x010ff000000010ff */
[----:B------:R3:W-:Y:S01]  /*6fe0*/  MUFU.EX2 R178, R35 ;  /* 0x0000002300b27308 */ /* 0x0007e20000000800 */
[----:B-1----:R-:W-:Y:S04]  /*6ff0*/  FMUL.FTZ R3, R2, c[0x0][0x2d0] ;  /* 0x0000b40002037a20 */ /* 0x002fe80000410000 */
[--C-:B------:R-:W-:Y:S02]  /*7000*/  FFMA.FTZ R4, R10, c[0x0][0x2d0], -R3.reuse ;  /* 0x0000b4000a047a23 */ /* 0x100fe40000010803 */
[----:B------:R-:W-:Y:S01]  /*7010*/  FMUL.FTZ R10, R0, R126 ;  /* 0x0000007e000a7220 */ /* 0x000fe20000410000 */
[----:B-----5:R-:W-:Y:S02]  /*7020*/  F2FP.BF16.PACK_AB R126, R212, R211 ;  /* 0x000000d3d47e723e */ /* 0x020fe400000010ff */
[----:B------:R1:W-:Y:S01]  /*7030*/  MUFU.EX2 R201, R4 ;  /* 0x0000000400c97308 */ /* 0x0003e20000000800 */
[--C-:B------:R-:W-:Y:S02]  /*7040*/  FFMA.FTZ R26, R26, c[0x0][0x2d0], -R3.reuse ;  /* 0x0000b4001a1a7a23 */ /* 0x100fe40000010803 */
[--C-:B------:R-:W-:Y:S02]  /*7050*/  FFMA.FTZ R32, R27, c[0x0][0x2d0], -R3.reuse ;  /* 0x0000b4001b207a23 */ /* 0x100fe40000010803 */
[----:B--2---:R-:W-:Y:S02]  /*7060*/  FMUL.FTZ R34, R0, R150 ;  /* 0x0000009600227220 */ /* 0x004fe40000410000 */
[--C-:B------:R-:W-:Y:S02]  /*7070*/  FFMA.FTZ R30, R30, c[0x0][0x2d0], -R3.reuse ;  /* 0x0000b4001e1e7a23 */ /* 0x100fe40000010803 */
[--C-:B------:R-:W-:Y:S01]  /*7080*/  FFMA.FTZ R31, R31, c[0x0][0x2d0], -R3.reuse ;  /* 0x0000b4001f1f7a23 */ /* 0x100fe20000010803 */
[----:B------:R2:W-:Y:S01]  /*7090*/  MUFU.EX2 R173, R26 ;  /* 0x0000001a00ad7308 */ /* 0x0005e20000000800 */
[--C-:B------:R-:W-:Y:S01]  /*70a0*/  FFMA.FTZ R143, R42, c[0x0][0x2d0], -R3.reuse ;  /* 0x0000b4002a8f7a23 */ /* 0x100fe20000010803 */
[----:B------:R-:W-:Y:S01]  /*70b0*/  F2FP.BF16.PACK_AB R42, R172, R171 ;  /* 0x000000abac2a723e */ /* 0x000fe200000010ff */
[----:B---3--:R-:W-:Y:S02]  /*70c0*/  FMUL.FTZ R35, R0, R151 ;  /* 0x0000009700237220 */ /* 0x008fe40000410000 */
[----:B------:R-:W-:Y:S02]  /*70d0*/  FFMA.FTZ R142, R43, c[0x0][0x2d0], -R3 ;  /* 0x0000b4002b8e7a23 */ /* 0x000fe40000010803 */
[----:B------:R-:W-:Y:S02]  /*70e0*/  FMUL.FTZ R27, R118, R147 ;  /* 0x00000093761b7220 */ /* 0x000fe40000410000 */
[----:B------:R-:W-:Y:S01]  /*70f0*/  FFMA.FTZ R147, R40, c[0x0][0x2d0], -R119 ;  /* 0x0000b40028937a23 */ /* 0x000fe20000010877 */
[----:B------:R3:W-:Y:S01]  /*7100*/  MUFU.EX2 R170, R30 ;  /* 0x0000001e00aa7308 */ /* 0x0007e20000000800 */
[----:B------:R-:W-:Y:S01]  /*7110*/  F2FP.BF16.PACK_AB R40, R176, R175 ;  /* 0x000000afb028723e */ /* 0x000fe200000010ff */
[----:B-1----:R-:W-:Y:S02]  /*7120*/  FFMA.FTZ R4, R11, c[0x0][0x2d0], -R3 ;  /* 0x0000b4000b047a23 */ /* 0x002fe40000010803 */
[----:B------:R-:W-:Y:S06]  /*7130*/  FMUL.FTZ R11, R0, R127 ;  /* 0x0000007f000b7220 */ /* 0x000fec0000410000 */
[----:B------:R1:W4:Y:S01]  /*7140*/  MUFU.EX2 R203, R4 ;  /* 0x0000000400cb7308 */ /* 0x0003220000000800 */
[----:B--2---:R-:W-:Y:S02]  /*7150*/  FMUL.FTZ R26, R118, R146 ;  /* 0x00000092761a7220 */ /* 0x004fe40000410000 */
[----:B------:R-:W-:Y:S02]  /*7160*/  FFMA.FTZ R146, R41, c[0x0][0x2d0], -R119 ;  /* 0x0000b40029927a23 */ /* 0x000fe40000010877 */
[--C-:B------:R-:W-:Y:S05]  /*7170*/  FFMA.FTZ R119, R46, c[0x0][0x2d0], -R3.reuse ;  /* 0x0000b4002e777a23 */ /* 0x100fea0000010803 */
[----:B------:R-:W2:Y:S01]  /*7180*/  MUFU.EX2 R169, R31 ;  /* 0x0000001f00a97308 */ /* 0x000ea20000000800 */
[----:B---3--:R-:W-:Y:S01]  /*7190*/  FMUL.FTZ R30, R118, R154 ;  /* 0x0000009a761e7220 */ /* 0x008fe20000410000 */
[----:B------:R-:W-:Y:S08]  /*71a0*/  F2FP.BF16.PACK_AB R154, R168, R167 ;  /* 0x000000a7a89a723e */ /* 0x000ff000000010ff */
[----:B------:R3:W5:Y:S01]  /*71b0*/  MUFU.EX2 R174, R32 ;  /* 0x0000002000ae7308 */ /* 0x0007620000000800 */
[--C-:B-1----:R-:W-:Y:S01]  /*71c0*/  FFMA.FTZ R4, R14, c[0x0][0x2d0], -R3.reuse ;  /* 0x0000b4000e047a23 */ /* 0x102fe20000010803 */
[----:B----4-:R-:W-:Y:S01]  /*71d0*/  F2FP.BF16.PACK_AB R125, R203, R201 ;  /* 0x000000c9cb7d723e */ /* 0x010fe200000010ff */
[----:B------:R-:W-:Y:S07]  /*71e0*/  FMUL.FTZ R14, R0, R134 ;  /* 0x00000086000e7220 */ /* 0x000fee0000410000 */
[----:B------:R1:W4:Y:S01]  /*71f0*/  MUFU.EX2 R209, R4 ;  /* 0x0000000400d17308 */ /* 0x0003220000000800 */
[----:B--2---:R-:W-:Y:S01]  /*7200*/  F2FP.BF16.PACK_AB R43, R169, R170 ;  /* 0x000000aaa92b723e */ /* 0x004fe200000010ff */
[----:B------:R-:W-:Y:S08]  /*7210*/  FMUL.FTZ R31, R118, R155 ;  /* 0x0000009b761f7220 */ /* 0x000ff00000410000 */
[----:B------:R-:W-:Y:S01]  /*7220*/  MUFU.EX2 R160, R144 ;  /* 0x0000009000a07308 */ /* 0x000fe20000000800 */
[----:B---3--:R-:W-:Y:S01]  /*7230*/  FMUL.FTZ R32, R116, R148 ;  /* 0x0000009474207220 */ /* 0x008fe20000410000 */
[----:B-----5:R-:W-:Y:S08]  /*7240*/  F2FP.BF16.PACK_AB R41, R174, R173 ;  /* 0x000000adae29723e */ /* 0x020ff000000010ff */
[----:B------:R-:W-:Y:S01]  /*7250*/  MUFU.EX2 R119, R119 ;  /* 0x0000007700777308 */ /* 0x000fe20000000800 */
[--C-:B-1----:R-:W-:Y:S02]  /*7260*/  FFMA.FTZ R4, R15, c[0x0][0x2d0], -R3.reuse ;  /* 0x0000b4000f047a23 */ /* 0x102fe40000010803 */
[C---:B------:R-:W-:Y:S02]  /*7270*/  FMUL.FTZ R15, R0.reuse, R135 ;  /* 0x00000087000f7220 */ /* 0x040fe40000410000 */
[----:B------:R-:W1:Y:S01]  /*7280*/  LDSM.16.MT88.4 R132, [R181] ;  /* 0x00000000b584783b */ /* 0x000e620000004200 */
[----:B------:R-:W-:Y:S04]  /*7290*/  FFMA.FTZ R3, R47, c[0x0][0x2d0], -R3 ;  /* 0x0000b4002f037a23 */ /* 0x000fe80000010803 */
[----:B------:R2:W3:Y:S01]  /*72a0*/  MUFU.EX2 R210, R4 ;  /* 0x0000000400d27308 */ /* 0x0004e20000000800 */
[----:B------:R-:W-:Y:S04]  /*72b0*/  FFMA.FTZ R0, R0, R215, R201 ;  /* 0x000000d700007223 */ /* 0x000fe800000100c9 */
[----:B------:R-:W-:Y:S01]  /*72c0*/  FADD.FTZ R0, R203, R0 ;  /* 0x00000000cb007221 */ /* 0x000fe20000010000 */
[----:B------:R-:W-:Y:S03]  /*72d0*/  LDSM.16.MT88.4 R44, [R180+0x1000] ;  /* 0x00100000b42c783b */ /* 0x000fe60000004200 */
[----:B----4-:R-:W-:Y:S02]  /*72e0*/  FADD.FTZ R0, R209, R0 ;  /* 0x00000000d1007221 */ /* 0x010fe40000010000 */
[----:B--2---:R-:W-:Y:S01]  /*72f0*/  FMUL.FTZ R4, R117, R128 ;  /* 0x0000008075047220 */ /* 0x004fe20000410000 */
[----:B------:R-:W-:Y:S01]  /*7300*/  F2FP.BF16.PACK_AB R128, R207, R162 ;  /* 0x000000a2cf80723e */ /* 0x000fe200000010ff */
[----:B------:R-:W-:Y:S01]  /*7310*/  FFMA.FTZ R117, R117, R200, R162 ;  /* 0x000000c875757223 */ /* 0x000fe200000100a2 */
[C---:B---3--:R-:W-:Y:S01]  /*7320*/  F2FP.BF16.PACK_AB R127, R210.reuse, R209 ;  /* 0x000000d1d27f723e */ /* 0x048fe200000010ff */
[----:B------:R-:W2:Y:S01]  /*7330*/  MUFU.EX2 R162, R141 ;  /* 0x0000008d00a27308 */ /* 0x000ea20000000800 */
[----:B------:R-:W-:Y:S03]  /*7340*/  FADD.FTZ R0, R210, R0 ;  /* 0x00000000d2007221 */ /* 0x000fe60000010000 */
[-C--:B------:R-:W-:Y:S08]  /*7350*/  HMMA.16816.F32.BF16 R4, R128, R156.reuse, R4 ;  /* 0x0000009c8004723c */ /* 0x080ff00000041804 */
[C---:B------:R-:W-:Y:S01]  /*7360*/  HMMA.16816.F32.BF16 R8, R124.reuse, R156, R8 ;  /* 0x0000009c7c08723c */ /* 0x040fe20000041808 */
[----:B------:R-:W-:Y:S07]  /*7370*/  MUFU.EX2 R156, R147 ;  /* 0x00000093009c7308 */ /* 0x000fee0000000800 */
[-C--:B------:R-:W-:Y:S03]  /*7380*/  HMMA.16816.F32.BF16 R12, R124, R158.reuse, R12 ;  /* 0x0000009e7c0c723c */ /* 0x080fe6000004180c */
[----:B------:R-:W-:Y:S01]  /*7390*/  MUFU.EX2 R157, R142 ;  /* 0x0000008e009d7308 */ /* 0x000fe20000000800 */
[----:B--2---:R-:W-:Y:S04]  /*73a0*/  F2FP.BF16.PACK_AB R152, R166, R162 ;  /* 0x000000a2a698723e */ /* 0x004fe800000010ff */
[C---:B------:R-:W-:Y:S05]  /*73b0*/  HMMA.16816.F32.BF16 R16, R128.reuse, R158, R16 ;  /* 0x0000009e8010723c */ /* 0x040fea0000041810 */
[----:B------:R-:W-:Y:S03]  /*73c0*/  MUFU.EX2 R158, R146 ;  /* 0x00000092009e7308 */ /* 0x000fe60000000800 */
[-C--:B-1----:R-:W-:Y:S07]  /*73d0*/  HMMA.16816.F32.BF16 R52, R128, R132.reuse, R52 ;  /* 0x000000848034723c */ /* 0x082fee0000041834 */
[----:B------:R-:W-:Y:S01]  /*73e0*/  MUFU.EX2 R159, R145 ;  /* 0x00000091009f7308 */ /* 0x000fe20000000800 */
[C---:B------:R-:W-:Y:S08]  /*73f0*/  HMMA.16816.F32.BF16 R56, R124.reuse, R132, R56 ;  /* 0x000000847c38723c */ /* 0x040ff00000041838 */
[-C--:B------:R-:W-:Y:S08]  /*7400*/  HMMA.16816.F32.BF16 R60, R124, R134.reuse, R60 ;  /* 0x000000867c3c723c */ /* 0x080ff0000004183c */
[C---:B------:R-:W-:Y:S01]  /*7410*/  HMMA.16816.F32.BF16 R64, R128.reuse, R134, R64 ;  /* 0x000000868040723c */ /* 0x040fe20000041840 */
[----:B------:R-:W1:Y:S07]  /*7420*/  LDSM.16.MT88.4 R132, [R180+0xc00] ;  /* 0x000c0000b484783b */ /* 0x000e6e0000004200 */
[-C--:B-1----:R-:W-:Y:S08]  /*7430*/  HMMA.16816.F32.BF16 R68, R128, R132.reuse, R68 ;  /* 0x000000848044723c */ /* 0x082ff00000041844 */
        /* <DEDUP_REMOVED lines=15> */
[C---:B------:R-:W-:Y:S07]  /*7530*/  HMMA.16816.F32.BF16 R32, R124.reuse, R132, R32 ;  /* 0x000000847c20723c */ /* 0x040fee0000041820 */
[--C-:B------:R-:W-:Y:S01]  /*7540*/  FFMA.FTZ R132, R50, c[0x0][0x2d0], -R161.reuse ;  /* 0x0000b40032847a23 */ /* 0x100fe200000108a1 */
[-C--:B------:R-:W-:Y:S01]  /*7550*/  HMMA.16816.F32.BF16 R112, R124, R134.reuse, R112 ;  /* 0x000000867c70723c */ /* 0x080fe20000041870 */
[----:B------:R-:W1:Y:S02]  /*7560*/  LDSM.16.MT88.4 R124, [R180+0x400] ;  /* 0x00040000b47c783b */ /* 0x000e640000004200 */
[----:B------:R-:W-:Y:S01]  /*7570*/  MUFU.EX2 R165, R132 ;  /* 0x0000008400a57308 */ /* 0x000fe20000000800 */
[----:B------:R-:W-:Y:S01]  /*7580*/  FFMA.FTZ R133, R39, c[0x0][0x2d0], -R161 ;  /* 0x0000b40027857a23 */ /* 0x000fe200000108a1 */
[----:B------:R-:W-:Y:S03]  /*7590*/  F2FP.BF16.PACK_AB R39, R178, R177 ;  /* 0x000000b1b227723e */ /* 0x000fe600000010ff */
[----:B------:R-:W-:Y:S01]  /*75a0*/  HMMA.16816.F32.BF16 R28, R128, R134, R28 ;  /* 0x00000086801c723c */ /* 0x000fe2000004181c */
[----:B------:R-:W2:Y:S04]  /*75b0*/  LDSM.16.MT88.4 R48, [R181+0x400] ;  /* 0x00040000b530783b */ /* 0x000ea80000004200 */
[----:B------:R-:W3:Y:S10]  /*75c0*/  MUFU.EX2 R164, R133 ;  /* 0x0000008500a47308 */ /* 0x000ef40000000800 */
[----:B------:R-:W4:Y:S01]  /*75d0*/  MUFU.EX2 R161, R140 ;  /* 0x0000008c00a17308 */ /* 0x000f220000000800 */
[----:B---3--:R-:W-:Y:S01]  /*75e0*/  F2FP.BF16.PACK_AB R153, R164, R163 ;  /* 0x000000a3a499723e */ /* 0x008fe200000010ff */
[-C--:B-1----:R-:W-:Y:S05]  /*75f0*/  HMMA.16816.F32.BF16 R4, R36, R124.reuse, R4 ;  /* 0x0000007c2404723c */ /* 0x082fea0000041804 */
[----:B----4-:R-:W-:Y:S03]  /*7600*/  F2FP.BF16.PACK_AB R155, R161, R165 ;  /* 0x000000a5a19b723e */ /* 0x010fe600000010ff */
[C---:B------:R-:W-:Y:S08]  /*7610*/  HMMA.16816.F32.BF16 R8, R40.reuse, R124, R8 ;  /* 0x0000007c2808723c */ /* 0x040ff00000041808 */
[-C--:B------:R-:W-:Y:S08]  /*7620*/  HMMA.16816.F32.BF16 R12, R40, R126.reuse, R12 ;  /* 0x0000007e280c723c */ /* 0x080ff0000004180c */
[C---:B------:R-:W-:Y:S08]  /*7630*/  HMMA.16816.F32.BF16 R16, R36.reuse, R126, R16 ;  /* 0x0000007e2410723c */ /* 0x040ff00000041810 */
[-C--:B--2---:R-:W-:Y:S08]  /*7640*/  HMMA.16816.F32.BF16 R52, R36, R48.reuse, R52 ;  /* 0x000000302434723c */ /* 0x084ff00000041834 */
[C---:B------:R-:W-:Y:S08]  /*7650*/  HMMA.16816.F32.BF16 R56, R40.reuse, R48, R56 ;  /* 0x000000302838723c */ /* 0x040ff00000041838 */
[-C--:B------:R-:W-:Y:S08]  /*7660*/  HMMA.16816.F32.BF16 R60, R40, R50.reuse, R60 ;  /* 0x00000032283c723c */ /* 0x080ff0000004183c */
[C---:B------:R-:W-:Y:S01]  /*7670*/  HMMA.16816.F32.BF16 R64, R36.reuse, R50, R64 ;  /* 0x000000322440723c */ /* 0x040fe20000041840 */
[----:B------:R-:W1:Y:S07]  /*7680*/  LDSM.16.MT88.4 R48, [R181+0x1000] ;  /* 0x00100000b530783b */ /* 0x000e6e0000004200 */
        /* <DEDUP_REMOVED lines=8> */
[C---:B------:R-:W-:Y:S01]  /*7710*/  HMMA.16816.F32.BF16 R96, R36.reuse, R50, R96 ;  /* 0x000000322460723c */ /* 0x040fe20000041860 */
[----:B------:R-:W1:Y:S07]  /*7720*/  LDSM.16.MT88.4 R48, [R181+0x1c00] ;  /* 0x001c0000b530783b */ /* 0x000e6e0000004200 */
[-C--:B--2---:R-:W-:Y:S08]  /*7730*/  HMMA.16816.F32.BF16 R100, R36, R44.reuse, R100 ;  /* 0x0000002c2464723c */ /* 0x084ff00000041864 */
[C---:B------:R-:W-:Y:S08]  /*7740*/  HMMA.16816.F32.BF16 R104, R40.reuse, R44, R104 ;  /* 0x0000002c2868723c */ /* 0x040ff00000041868 */
[-C--:B------:R-:W-:Y:S08]  /*7750*/  HMMA.16816.F32.BF16 R20, R40, R46.reuse, R20 ;  /* 0x0000002e2814723c */ /* 0x080ff00000041814 */
[C---:B------:R-:W-:Y:S01]  /*7760*/  HMMA.16816.F32.BF16 R108, R36.reuse, R46, R108 ;  /* 0x0000002e246c723c */ /* 0x040fe2000004186c */
[----:B------:R-:W2:Y:S07]  /*7770*/  MUFU.EX2 R47, R143 ;  /* 0x0000008f002f7308 */ /* 0x000eae0000000800 */
[-C--:B-1----:R-:W-:Y:S03]  /*7780*/  HMMA.16816.F32.BF16 R24, R36, R48.reuse, R24 ;  /* 0x000000302418723c */ /* 0x082fe60000041818 */
[----:B------:R1:W3:Y:S05]  /*7790*/  MUFU.EX2 R46, R3 ;  /* 0x00000003002e7308 */ /* 0x0002ea0000000800 */
[C---:B------:R-:W-:Y:S08]  /*77a0*/  HMMA.16816.F32.BF16 R32, R40.reuse, R48, R32 ;  /* 0x000000302820723c */ /* 0x040ff00000041820 */
[-C--:B------:R-:W-:Y:S07]  /*77b0*/  HMMA.16816.F32.BF16 R112, R40, R50.reuse, R112 ;  /* 0x000000322870723c */ /* 0x080fee0000041870 */
[----:B------:R-:W-:Y:S01]  /*77c0*/  FFMA.FTZ R40, R116, R214, R202 ;  /* 0x000000d674287223 */ /* 0x000fe200000100ca */
[----:B------:R-:W-:Y:S04]  /*77d0*/  HMMA.16816.F32.BF16 R28, R36, R50, R28 ;  /* 0x00000032241c723c */ /* 0x000fe8000004181c */
[----:B------:R-:W-:Y:S02]  /*77e0*/  FADD.FTZ R41, R207, R117 ;  /* 0x00000075cf297221 */ /* 0x000fe40000010000 */
[----:B------:R-:W-:Y:S01]  /*77f0*/  FADD.FTZ R44, R204, R40 ;  /* 0x00000028cc2c7221 */ /* 0x000fe20000010000 */
[----:B------:R-:W-:Y:S01]  /*7800*/  F2FP.BF16.PACK_AB R36, R158, R156 ;  /* 0x0000009c9e24723e */ /* 0x000fe200000010ff */
[-C--:B------:R-:W-:Y:S01]  /*7810*/  HMMA.16816.F32.BF16 R128, R152, R136.reuse, R4 ;  /* 0x000000889880723c */ /* 0x080fe20000041804 */
[----:B------:R-:W4:Y:S04]  /*7820*/  LDSM.16.MT88.4 R4, [R181+0x800] ;  /* 0x00080000b504783b */ /* 0x000f280000004200 */
[----:B--2---:R-:W-:Y:S01]  /*7830*/  F2FP.BF16.PACK_AB R37, R157, R47 ;  /* 0x0000002f9d25723e */ /* 0x004fe200000010ff */
[----:B-1----:R-:W-:Y:S01]  /*7840*/  FFMA.FTZ R3, R118, R213, R205 ;  /* 0x000000d576037223 */ /* 0x002fe200000100cd */
[----:B------:R-:W-:Y:S02]  /*7850*/  F2FP.BF16.PACK_AB R38, R160, R159 ;  /* 0x0000009fa026723e */ /* 0x000fe400000010ff */
[----:B---3--:R-:W-:Y:S03]  /*7860*/  F2FP.BF16.PACK_AB R39, R46, R119 ;  /* 0x000000772e27723e */ /* 0x008fe600000010ff */
[----:B------:R-:W-:Y:S02]  /*7870*/  FADD.FTZ R45, R206, R3 ;  /* 0x00000003ce2d7221 */ /* 0x000fe40000010000 */
[----:B------:R-:W-:Y:S02]  /*7880*/  FADD.FTZ R3, R208, R41 ;  /* 0x00000029d0037221 */ /* 0x000fe40000010000 */
[C---:B------:R-:W-:Y:S01]  /*7890*/  HMMA.16816.F32.BF16 R124, R36.reuse, R136, R8 ;  /* 0x00000088247c723c */ /* 0x040fe20000041808 */
[----:B------:R-:W1:Y:S03]  /*78a0*/  LDSM.16.MT88.4 R8, [R180+0x1400] ;  /* 0x00140000b408783b */ /* 0x000e660000004200 */
[----:B------:R-:W-:Y:S04]  /*78b0*/  FADD.FTZ R3, R218, R3 ;  /* 0x00000003da037221 */ /* 0x000fe80000010000 */
[-C--:B------:R-:W-:Y:S01]  /*78c0*/  HMMA.16816.F32.BF16 R132, R36, R138.reuse, R12 ;  /* 0x0000008a2484723c */ /* 0x080fe2000004180c */
[----:B------:R-:W2:Y:S03]  /*78d0*/  LDSM.16.MT88.4 R40, [R181+0x1400] ;  /* 0x00140000b528783b */ /* 0x000ea60000004200 */
[----:B------:R-:W-:Y:S04]  /*78e0*/  FADD.FTZ R3, R198, R3 ;  /* 0x00000003c6037221 */ /* 0x000fe80000010000 */
[C---:B------:R-:W-:Y:S01]  /*78f0*/  HMMA.16816.F32.BF16 R136, R152.reuse, R138, R16 ;  /* 0x0000008a9888723c */ /* 0x040fe20000041810 */
[----:B------:R-:W3:Y:S03]  /*7900*/  LDSM.16.MT88.4 R12, [R180+0x2000] ;  /* 0x00200000b40c783b */ /* 0x000ee60000004200 */
[----:B------:R-:W-:Y:S04]  /*7910*/  FADD.FTZ R3, R199, R3 ;  /* 0x00000003c7037221 */ /* 0x000fe80000010000 */
[-C--:B----4-:R-:W-:Y:S01]  /*7920*/  HMMA.16816.F32.BF16 R52, R152, R4.reuse, R52 ;  /* 0x000000049834723c */ /* 0x090fe20000041834 */
[----:B------:R-:W4:Y:S07]  /*7930*/  LDSM.16.MT88.4 R16, [R181+0x2000] ;  /* 0x00200000b510783b */ /* 0x000f2e0000004200 */
[C---:B------:R-:W-:Y:S07]  /*7940*/  HMMA.16816.F32.BF16 R56, R36.reuse, R4, R56 ;  /* 0x000000042438723c */ /* 0x040fee0000041838 */
[----:B------:R-:W-:Y:S01]  /*7950*/  FADD.FTZ R5, R217, R45 ;  /* 0x0000002dd9057221 */ /* 0x000fe20000010000 */
[-C--:B------:R-:W-:Y:S04]  /*7960*/  HMMA.16816.F32.BF16 R60, R36, R6.reuse, R60 ;  /* 0x00000006243c723c */ /* 0x080fe8000004183c */
[----:B------:R-:W-:Y:S02]  /*7970*/  FADD.FTZ R5, R216, R5 ;  /* 0x00000005d8057221 */ /* 0x000fe40000010000 */
[----:B------:R-:W-:Y:S02]  /*7980*/  FADD.FTZ R4, R173, R0 ;  /* 0x00000000ad047221 */ /* 0x000fe40000010000 */
[C---:B------:R-:W-:Y:S04]  /*7990*/  HMMA.16816.F32.BF16 R64, R152.reuse, R6, R64 ;  /* 0x000000069840723c */ /* 0x040fe80000041840 */
[----:B------:R-:W-:Y:S03]  /*79a0*/  FADD.FTZ R5, R197, R5 ;  /* 0x00000005c5057221 */ /* 0x000fe60000010000 */
[----:B------:R-:W-:Y:S01]  /*79b0*/  FADD.FTZ R6, R211, R44 ;  /* 0x0000002cd3067221 */ /* 0x000fe20000010000 */
        /* <DEDUP_REMOVED lines=24> */
[-C--:B---3--:R-:W-:Y:S04]  /*7b40*/  HMMA.16816.F32.BF16 R100, R152, R12.reuse, R100 ;  /* 0x0000000c9864723c */ /* 0x088fe80000041864 */
        /* <DEDUP_REMOVED lines=11> */
[-C--:B----4-:R-:W-:Y:S04]  /*7c00*/  HMMA.16816.F32.BF16 R144, R152, R16.reuse, R24 ;  /* 0x000000109890723c */ /* 0x090fe80000041818 */
[----:B------:R-:W-:Y:S01]  /*7c10*/  FADD.FTZ R0, R119, R5 ;  /* 0x0000000577007221 */ /* 0x000fe20000010000 */
[----:B------:R-:W-:Y:S01]  /*7c20*/  MOV R119, R2 ;  /* 0x0000000200777202 */ /* 0x000fe20000000f00 */
[----:B------:R-:W-:Y:S02]  /*7c30*/  FADD.FTZ R200, R168, R6 ;  /* 0x00000006a8c87221 */ /* 0x000fe40000010000 */
[C---:B------:R-:W-:Y:S04]  /*7c40*/  HMMA.16816.F32.BF16 R148, R36.reuse, R16, R32 ;  /* 0x000000102494723c */ /* 0x040fe80000041820 */
[----:B------:R-:W-:Y:S02]  /*7c50*/  FADD.FTZ R213, R161, R4 ;  /* 0x00000004a1d57221 */ /* 0x000fe40000010000 */
[----:B------:R-:W-:Y:S02]  /*7c60*/  FADD.FTZ R214, R160, R3 ;  /* 0x00000003a0d67221 */ /* 0x000fe40000010000 */
[-C--:B------:R-:W-:Y:S04]  /*7c70*/  HMMA.16816.F32.BF16 R112, R36, R18.reuse, R112 ;  /* 0x000000122470723c */ /* 0x080fe80000041870 */
[----:B------:R-:W-:Y:S04]  /*7c80*/  FADD.FTZ R215, R46, R0 ;  /* 0x000000002ed77221 */ /* 0x000fe80000010000 */
[----:B------:R-:W-:Y:S01]  /*7c90*/  HMMA.16816.F32.BF16 R152, R152, R18, R28 ;  /* 0x000000129898723c */ /* 0x000fe2000004181c */
[----:B------:R-:W-:-:S07]  /*7ca0*/  @P2 BRA `(.L_x_55) ;  /* 0xffffd8e000002947 */ /* 0x000fce000383ffff */
.L_x_52:
[----:B------:R-:W-:Y:S11]  /*7cb0*/  @!UPT UIADD3 URZ, URZ, URZ, URZ ;  /* 0x0000003f3f3ff290 */ /* 0x000ff6000fffe03f */
[----:B------:R-:W-:Y:S05]  /*7cc0*/  BRA.DIV ~URZ, `(.L_x_56) ;  /* 0x000055527f007947 */ /* 0x000fea000b800000 */
[----:B------:R-:W1:Y:S04]  /*7cd0*/  SHFL.BFLY PT, R3, R200, 0x2, 0x1f ;  /* 0x0c401f00c8037f89 */ /* 0x000e6800000e0000 */
[----:B------:R-:W2:Y:S04]  /*7ce0*/  SHFL.BFLY PT, R2, R213, 0x2, 0x1f ;  /* 0x0c401f00d5027f89 */ /* 0x000ea800000e0000 */
[----:B------:R-:W3:Y:S04]  /*7cf0*/  SHFL.BFLY PT, R0, R214, 0x2, 0x1f ;  /* 0x0c401f00d6007f89 */ /* 0x000ee800000e0000 */
[----:B------:R-:W4:Y:S01]  /*7d00*/  SHFL.BFLY PT, R6, R215, 0x2, 0x1f ;  /* 0x0c401f00d7067f89 */ /* 0x000f2200000e0000 */
[----:B-1----:R-:W-:-:S02]  /*7d10*/  FADD.FTZ R3, R3, R200 ;  /* 0x000000c803037221 */ /* 0x002fc40000010000 */
[----:B--2---:R-:W-:-:S03]  /*7d20*/  FADD.FTZ R2, R2, R213 ;  /* 0x000000d502027221 */ /* 0x004fc60000010000 */
[----:B------:R-:W1:Y:S01]  /*7d30*/  SHFL.BFLY PT, R5, R3, 0x1, 0x1f ;  /* 0x0c201f0003057f89 */ /* 0x000e6200000e0000 */
[----:B---3--:R-:W-:-:S03]  /*7d40*/  FADD.FTZ R0, R0, R214 ;  /* 0x000000d600007221 */ /* 0x008fc60000010000 */
[----:B------:R-:W2:Y:S01]  /*7d50*/  SHFL.BFLY PT, R4, R2, 0x1, 0x1f ;  /* 0x0c201f0002047f89 */ /* 0x000ea200000e0000 */
[----:B----4-:R-:W-:-:S03]  /*7d60*/  FADD.FTZ R6, R6, R215 ;  /* 0x000000d706067221 */ /* 0x010fc60000010000 */
[----:B------:R-:W3:Y:S04]  /*7d70*/  SHFL.BFLY PT, R7, R0, 0x1, 0x1f ;  /* 0x0c201f0000077f89 */ /* 0x000ee800000e0000 */
[----:B------:R4:W4:Y:S01]  /*7d80*/  SHFL.BFLY PT, R8, R6, 0x1, 0x1f ;  /* 0x0c201f0006087f89 */ /* 0x00092200000e0000 */
[----:B-1----:R-:W-:Y:S02]  /*7d90*/  FADD.FTZ R5, R3, R5 ;  /* 0x0000000503057221 */ /* 0x002fe40000010000 */
[----:B--2---:R-:W-:Y:S02]  /*7da0*/  FADD.FTZ R4, R2, R4 ;  /* 0x0000000402047221 */ /* 0x004fe40000010000 */
[----:B---3--:R-:W-:Y:S02]  /*7db0*/  FADD.FTZ R7, R0, R7 ;  /* 0x0000000700077221 */ /* 0x008fe40000010000 */
.L_x_132:
[----:B------:R-:W-:Y:S01]  /*7dc0*/  FSETP.NE.FTZ.AND P3, PT, R5, RZ, PT ;  /* 0x000000ff0500720b */ /* 0x000fe20003f75000 */
[----:B------:R-:W-:Y:S01]  /*7dd0*/  CS2R R2, SRZ ;  /* 0x0000000000027805 */ /* 0x000fe2000001ff00 */
[----:B------:R-:W-:Y:S01]  /*7de0*/  MOV R0, RZ ;  /* 0x000000ff00007202 */ /* 0x000fe20000000f00 */
[----:B----4-:R-:W-:Y:S01]  /*7df0*/  FADD.FTZ R6, R8, R6 ;  /* 0x0000000608067221 */ /* 0x010fe20000010000 */
[----:B------:R-:W-:-:S02]  /*7e00*/  FSETP.NE.FTZ.AND P2, PT, R4, RZ, PT ;  /* 0x000000ff0400720b */ /* 0x000fc40003f55000 */
[----:B------:R-:W-:Y:S02]  /*7e10*/  FSETP.NE.FTZ.AND P1, PT, R7, RZ, PT ;  /* 0x000000ff0700720b */ /* 0x000fe40003f35000 */
[----:B------:R-:W-:Y:S02]  /*7e20*/  FSETP.NE.FTZ.AND P0, PT, R6, RZ, PT ;  /* 0x000000ff0600720b */ /* 0x000fe40003f15000 */
[----:B------:R-:W-:Y:S02]  /*7e30*/  MOV R25, 0xff800000 ;  /* 0xff80000000197802 */ /* 0x000fe40000000f00 */
[----:B------:R-:W-:Y:S01]  /*7e40*/  MOV R24, 0xff800000 ;  /* 0xff80000000187802 */ /* 0x000fe20000000f00 */
[----:B------:R-:W1:Y:S01]  /*7e50*/  @P3 MUFU.RCP R0, R5 ;  /* 0x0000000500003308 */ /* 0x000e620000001000 */
[----:B------:R-:W-:Y:S02]  /*7e60*/  MOV R23, 0xff800000 ;  /* 0xff80000000177802 */ /* 0x000fe40000000f00 */
[----:B------:R-:W-:-:S03]  /*7e70*/  MOV R22, 0xff800000 ;  /* 0xff80000000167802 */ /* 0x000fc60000000f00 */
[----:B------:R-:W-:Y:S02]  /*7e80*/  @P1 MOV R10, 0x3f317218 ;  /* 0x3f317218000a1802 */ /* 0x000fe40000000f00 */
[----:B------:R-:W-:Y:S01]  /*7e90*/  @P2 MUFU.RCP R3, R4 ;  /* 0x0000000400032308 */ /* 0x000fe20000001000 */
[----:B-1----:R-:W-:-:S07]  /*7ea0*/  FMUL.FTZ R160, R0, R80 ;  /* 0x0000005000a07220 */ /* 0x002fce0000410000 */
[----:B------:R-:W1:Y:S01]  /*7eb0*/  @P2 MUFU.LG2 R4, R4 ;  /* 0x0000000400042308 */ /* 0x000e620000000c00 */
[C---:B------:R-:W-:Y:S02]  /*7ec0*/  FMUL.FTZ R161, R0.reuse, R81 ;  /* 0x0000005100a17220 */ /* 0x040fe40000410000 */
[C---:B------:R-:W-:Y:S02]  /*7ed0*/  FMUL.FTZ R128, R0.reuse, R128 ;  /* 0x0000008000807220 */ /* 0x040fe40000410000 */
[C---:B------:R-:W-:Y:S02]  /*7ee0*/  FMUL.FTZ R129, R0.reuse, R129 ;  /* 0x0000008100817220 */ /* 0x040fe40000410000 */
[C---:B------:R-:W-:Y:S01]  /*7ef0*/  FMUL.FTZ R136, R0.reuse, R136 ;  /* 0x0000008800887220 */ /* 0x040fe20000410000 */
[----:B------:R-:W-:Y:S01]  /*7f00*/  @P1 MUFU.RCP R2, R7 ;  /* 0x0000000700021308 */ /* 0x000fe20000001000 */
        /* <DEDUP_REMOVED lines=19> */
[----:B------:R-:W-:Y:S02]  /*8040*/  FMUL.FTZ R81, R0, R153 ;  /* 0x0000009900517220 */ /* 0x000fe40000410000 */
[----:B------:R2:W3:Y:S01]  /*8050*/  @P1 MUFU.LG2 R0, R7 ;  /* 0x0000000700001308 */ /* 0x0004e20000000c00 */
[----:B-1----:R-:W-:-:S02]  /*8060*/  @P2 FMUL.FTZ R8, R4, 0.69314718246459960938 ;  /* 0x3f31721804082820 */ /* 0x002fc40000410000 */
[C---:B------:R-:W-:Y:S02]  /*8070*/  FMUL.FTZ R162, R3.reuse, R138 ;  /* 0x0000008a03a27220 */ /* 0x040fe40000410000 */
[C---:B------:R-:W-:Y:S02]  /*8080*/  FMUL.FTZ R163, R3.reuse, R139 ;  /* 0x0000008b03a37220 */ /* 0x040fe40000410000 */
[C---:B------:R-:W-:Y:S02]  /*8090*/  FMUL.FTZ R152, R3.reuse, R130 ;  /* 0x0000008203987220 */ /* 0x040fe40000410000 */
[C---:B------:R-:W-:Y:S02]  /*80a0*/  FMUL.FTZ R153, R3.reuse, R131 ;  /* 0x0000008303997220 */ /* 0x040fe40000410000 */
[C---:B------:R-:W-:Y:S02]  /*80b0*/  FMUL.FTZ R138, R3.reuse, R82 ;  /* 0x00000052038a7220 */ /* 0x040fe40000410000 */
[----:B------:R-:W-:-:S02]  /*80c0*/  FMUL.FTZ R139, R3, R83 ;  /* 0x00000053038b7220 */ /* 0x000fc40000410000 */
[C---:B------:R-:W-:Y:S01]  /*80d0*/  FMUL.FTZ R164, R3.reuse, R54 ;  /* 0x0000003603a47220 */ /* 0x040fe20000410000 */
[----:B--2---:R-:W-:Y:S01]  /*80e0*/  @P2 MOV R7, 0x3f317218 ;  /* 0x3f31721800072802 */ /* 0x004fe20000000f00 */
[C---:B------:R-:W-:Y:S02]  /*80f0*/  FMUL.FTZ R165, R3.reuse, R55 ;  /* 0x0000003703a57220 */ /* 0x040fe40000410000 */
[----:B------:R-:W-:Y:S02]  /*8100*/  FMUL.FTZ R108, R3, R66 ;  /* 0x00000042036c7220 */ /* 0x000fe40000410000 */
[----:B------:R-:W-:Y:S02]  /*8110*/  @P2 FMUL.FTZ R4, R7, c[0x0][0x2d0] ;  /* 0x0000b40007042a20 */ /* 0x000fe40000410000 */
[----:B---3--:R-:W-:Y:S01]  /*8120*/  @P1 FMUL.FTZ R7, R0, 0.69314718246459960938 ;  /* 0x3f31721800071820 */ /* 0x008fe20000410000 */
[----:B------:R-:W-:Y:S01]  /*8130*/  MOV R0, RZ ;  /* 0x000000ff00007202 */ /* 0x000fe20000000f00 */
[----:B------:R-:W-:-:S02]  /*8140*/  FMUL.FTZ R109, R3, R67 ;  /* 0x00000043036d7220 */ /* 0x000fc40000410000 */
[C---:B------:R-:W-:Y:S02]  /*8150*/  FMUL.FTZ R130, R3.reuse, R70 ;  /* 0x0000004603827220 */ /* 0x040fe40000410000 */
[C---:B------:R-:W-:Y:S01]  /*8160*/  FMUL.FTZ R131, R3.reuse, R71 ;  /* 0x0000004703837220 */ /* 0x040fe20000410000 */
[----:B------:R-:W1:Y:S01]  /*8170*/  @P0 MUFU.RCP R0, R6 ;  /* 0x0000000600000308 */ /* 0x000e620000001000 */
        /* <DEDUP_REMOVED lines=11> */
[----:B------:R-:W-:Y:S01]  /*8230*/  FMUL.FTZ R83, R3, R155 ;  /* 0x0000009b03537220 */ /* 0x000fe20000410000 */
[----:B------:R-:W-:Y:S01]  /*8240*/  @P3 MOV R3, 0x3f317218 ;  /* 0x3f31721800033802 */ /* 0x000fe20000000f00 */
        /* <DEDUP_REMOVED lines=23> */
[----:B------:R-:W-:Y:S02]  /*83c0*/  FMUL.FTZ R27, R2, R113 ;  /* 0x00000071021b7220 */ /* 0x000fe40000410000 */
[----:B------:R-:W2:Y:S01]  /*83d0*/  @P0 MUFU.LG2 R2, R6 ;  /* 0x0000000600020308 */ /* 0x000ea20000000c00 */
[----:B------:R-:W-:Y:S02]  /*83e0*/  @P3 FMUL.FTZ R9, R5, 0.69314718246459960938 ;  /* 0x3f31721805093820 */ /* 0x000fe40000410000 */
[----:B------:R-:W-:Y:S02]  /*83f0*/  @P3 FMUL.FTZ R5, R3, c[0x0][0x2d0] ;  /* 0x0000b40003053a20 */ /* 0x000fe40000410000 */
[----:B------:R-:W-:Y:S02]  /*8400*/  @P1 FMUL.FTZ R3, R10, c[0x0][0x2d0] ;  /* 0x0000b4000a031a20 */ /* 0x000fe40000410000 */
[----:B------:R-:W-:Y:S01]  /*8410*/  @P2 FFMA.FTZ R24, R4, R121, R8 ;  /* 0x0000007904182223 */ /* 0x000fe20000010008 */
[----:B------:R-:W-:Y:S01]  /*8420*/  MOV R4, 0x1 ;  /* 0x0000000100047802 */ /* 0x000fe20000000f00 */
[----:B------:R-:W-:Y:S01]  /*8430*/  @P1 FFMA.FTZ R25, R3, R120, R7 ;  /* 0x0000007803191223 */ /* 0x000fe20000010007 */
[----:B------:R-:W-:Y:S01]  /*8440*/  @P0 MOV R3, 0x3f317218 ;  /* 0x3f31721800030802 */ /* 0x000fe20000000f00 */
[----:B-1----:R-:W-:-:S02]  /*8450*/  FMUL.FTZ R68, R0, R58 ;  /* 0x0000003a00447220 */ /* 0x002fc40000410000 */
[----:B------:R-:W-:Y:S02]  /*8460*/  FMUL.FTZ R69, R0, R59 ;  /* 0x0000003b00457220 */ /* 0x000fe40000410000 */
[----:B------:R-:W-:Y:S02]  /*8470*/  @P0 FMUL.FTZ R3, R3, c[0x0][0x2d0] ;  /* 0x0000b40003030a20 */ /* 0x000fe40000410000 */
[----:B--2---:R-:W-:Y:S02]  /*8480*/  @P0 FMUL.FTZ R2, R2, 0.69314718246459960938 ;  /* 0x3f31721802020820 */ /* 0x004fe40000410000 */
        /* <DEDUP_REMOVED lines=21> */
[----:B------:R-:W-:Y:S01]  /*85e0*/  FMUL.FTZ R45, R0, R115 ;  /* 0x00000073002d7220 */ /* 0x000fe20000410000 */
[----:B------:R-:W-:Y:S01]  /*85f0*/  PRMT R0, R4, 0x7610, R0 ;  /* 0x0000761004007816 */ /* 0x000fe20000000000 */
[----:B------:R-:W-:Y:S02]  /*8600*/  @P3 FFMA.FTZ R23, R5, R122, R9 ;  /* 0x0000007a05173223 */ /* 0x000fe40000010009 */
[----:B------:R-:W-:Y:S02]  /*8610*/  @P0 FFMA.FTZ R22, R3, R119, R2 ;  /* 0x0000007703160223 */ /* 0x000fe40000010002 */
.L_x_37:
[----:B------:R-:W2:Y:S01]  /*8620*/  S2R R2, SR_TID.X ;  /* 0x0000000000027919 */ /* 0x000ea20000002100 */
[----:B------:R-:W-:Y:S01]  /*8630*/  BSSY B0, `(.L_x_57) ;  /* 0x0000010000007945 */ /* 0x000fe20003800000 */
[----:B--2---:R-:W-:-:S13]  /*8640*/  LOP3.LUT P0, RZ, R2, 0x7f, RZ, 0xc0, !PT ;  /* 0x0000007f02ff7812 */ /* 0x004fda000780c0ff */
[----:B------:R-:W-:Y:S05]  /*8650*/  @P0 BRA `(.L_x_58) ;  /* 0x000000d000000947 */ /* 0x000fea0003800000 */
[----:B------:R-:W2:Y:S01]  /*8660*/  S2R R4, SR_LANEID ;  /* 0x0000000000047919 */ /* 0x000ea20000000000 */
[----:B------:R-:W-:Y:S01]  /*8670*/  VOTEU.ANY UR4, UPT, PT ;  /* 0x0000000000047886 */ /* 0x000fe200038e0100 */
[----:B------:R-:W-:Y:S01]  /*8680*/  IMAD.MOV.U32 R5, RZ, RZ, c[0x0][0x564] ;  /* 0x00015900ff057624 */ /* 0x000fe200078e00ff */
[----:B------:R-:W2:Y:S08]  /*8690*/  FLO.U32 R3, UR4 ;  /* 0x0000000400037d00 */ /* 0x000eb000080e0000 */
[----:B------:R-:W3:Y:S01]  /*86a0*/  POPC R2, UR4 ;  /* 0x0000000400027d09 */ /* 0x000ee20008000000 */
[----:B--2---:R-:W-:Y:S01]  /*86b0*/  ISETP.EQ.U32.AND P0, PT, R3, R4, PT ;  /* 0x000000040300720c */ /* 0x004fe20003f02070 */
[----:B------:R-:W-:-:S12]  /*86c0*/  IMAD.MOV.U32 R4, RZ, RZ, c[0x0][0x560] ;  /* 0x00015800ff047624 */ /* 0x000fd800078e00ff */
[----:B---3--:R2:W3:Y:S04]  /*86d0*/  @P0 ATOMG.E.ADD.STRONG.GPU PT, R2, [R4.64], R2 ;  /* 0x00000002040209a8 */ /* 0x0084e800081ee1c6 */
[----:B--2---:R-:W2:Y:S04]  /*86e0*/  S2R R4, SR_LTMASK ;  /* 0x0000000000047919 */ /* 0x004ea80000003900 */
[----:B---3--:R2:W3:Y:S02]  /*86f0*/  SHFL.IDX PT, R3, R2, R3, 0x1f ;  /* 0x00001f0302037589 */ /* 0x0084e400000e0000 */
[----:B--2---:R-:W-:-:S06]  /*8700*/  LOP3.LUT R2, R4, UR4, RZ, 0xc0, !PT ;  /* 0x0000000404027c12 */ /* 0x004fcc000f8ec0ff */
[----:B------:R-:W3:Y:S02]  /*8710*/  POPC R2, R2 ;  /* 0x0000000200027309 */ /* 0x000ee40000000000 */
[----:B---3--:R-:W-:-:S06]  /*8720*/  IADD3 R232, R3, c[0x0][0xc], R2 ;  /* 0x0000030003e87a10 */ /* 0x008fcc0007ffe002 */
.L_x_58:
[----:B------:R-:W-:Y:S05]  /*8730*/  BSYNC B0 ;  /* 0x0000000000007941 */ /* 0x000fea0003800000 */
.L_x_57:
[----:B------:R-:W-:Y:S01]  /*8740*/  PRMT R0, R0, 0x9910, RZ ;  /* 0x0000991000007816 */ /* 0x000fe200000000ff */
[----:B------:R-:W-:Y:S01]  /*8750*/  BSSY B1, `(.L_x_59) ;  /* 0x0000388000017945 */ /* 0x000fe20003800000 */
[----:B------:R-:W-:Y:S02]  /*8760*/  IMAD.MOV.U32 R74, RZ, RZ, R232 ;  /* 0x000000ffff4a7224 */ /* 0x000fe400078e00e8 */
[----:B------:R-:W-:-:S13]  /*8770*/  ISETP.NE.AND P0, PT, R0, RZ, PT ;  /* 0x000000ff0000720c */ /* 0x000fda0003f05270 */
[----:B------:R-:W-:Y:S05]  /*8780*/  @!P0 BRA `(.L_x_60) ;  /* 0x00002ba000008947 */ /* 0x000fea0003800000 */
[----:B------:R-:W2:Y:S04]  /*8790*/  LDL R6, [R1+0x30] ;  /* 0x0000300001067983 */ /* 0x000ea80000100800 */
[----:B------:R-:W3:Y:S01]  /*87a0*/  LDL R8, [R1+0x2c] ;  /* 0x00002c0001087983 */ /* 0x000ee20000100800 */
[----:B------:R-:W-:Y:S01]  /*87b0*/  WARPSYNC 0xffffffff ;  /* 0xffffffff00007948 */ /* 0x000fe20003800000 */
[----:B------:R-:W-:Y:S01]  /*87c0*/  F2FP.BF16.PACK_AB R0, R129, R128 ;  /* 0x000000808100723e */ /* 0x000fe200000010ff */
[----:B------:R-:W-:Y:S01]  /*87d0*/  IMAD.MOV.U32 R11, RZ, RZ, c[0x0][0x388] ;  /* 0x0000e200ff0b7624 */ /* 0x000fe200078e00ff */
[----:B------:R-:W-:Y:S01]  /*87e0*/  BAR.SYNC.DEFER_BLOCKING 0x1, 0x80 ;  /* 0x0042000000007b1d */ /* 0x000fe20000010000 */
[----:B------:R-:W-:Y:S02]  /*87f0*/  F2FP.BF16.PACK_AB R3, R153, R152 ;  /* 0x000000989903723e */ /* 0x000fe400000010ff */
[----:B------:R-:W-:-:S02]  /*8800*/  F2FP.BF16.PACK_AB R2, R137, R136 ;  /* 0x000000888902723e */ /* 0x000fc400000010ff */
[----:B------:R-:W-:Y:S02]  /*8810*/  F2FP.BF16.PACK_AB R4, R47, R46 ;  /* 0x0000002e2f04723e */ /* 0x000fe400000010ff */
[----:B------:R-:W-:Y:S02]  /*8820*/  F2FP.BF16.PACK_AB R5, R73, R72 ;  /* 0x000000484905723e */ /* 0x000fe400000010ff */
[----:B------:R-:W-:Y:S02]  /*8830*/  ISETP.NE.U32.AND P0, PT, RZ, c[0x0][0x508], PT ;  /* 0x00014200ff007a0c */ /* 0x000fe40003f05070 */
[----:B------:R-:W-:Y:S02]  /*8840*/  ISETP.NE.U32.AND P2, PT, RZ, c[0x0][0x500], PT ;  /* 0x00014000ff007a0c */ /* 0x000fe40003f45070 */
[----:B------:R-:W-:Y:S02]  /*8850*/  ISETP.NE.AND.EX P1, PT, RZ, c[0x0][0x50c], PT, P0 ;  /* 0x00014300ff007a0c */ /* 0x000fe40003f25300 */
[----:B------:R-:W-:Y:S01]  /*8860*/  ISETP.NE.AND.EX P2, PT, RZ, c[0x0][0x504], PT, P2 ;  /* 0x00014100ff007a0c */ /* 0x000fe20003f45320 */
[----:B------:R4:W-:Y:S04]  /*8870*/  STS [R239+0x80], R0 ;  /* 0x00008000ef007388 */ /* 0x0009e80000000800 */
[----:B------:R1:W-:Y:S04]  /*8880*/  STS [R239+0x280], R3 ;  /* 0x00028003ef007388 */ /* 0x0003e80000000800 */
[----:B------:R1:W-:Y:S01]  /*8890*/  STS [R252], R2 ;  /* 0x00000002fc007388 */ /* 0x0003e20000000800 */
[----:B----4-:R-:W-:-:S02]  /*88a0*/  F2FP.BF16.PACK_AB R0, R163, R162 ;  /* 0x000000a2a300723e */ /* 0x010fc400000010ff */
[----:B-1----:R-:W-:-:S03]  /*88b0*/  F2FP.BF16.PACK_AB R3, R29, R28 ;  /* 0x0000001c1d03723e */ /* 0x002fc600000010ff */
[----:B------:R1:W-:Y:S01]  /*88c0*/  STS [R252+0x200], R0 ;  /* 0x00020000fc007388 */ /* 0x0003e20000000800 */
[----:B------:R-:W-:-:S03]  /*88d0*/  F2FP.BF16.PACK_AB R2, R57, R56 ;  /* 0x000000383902723e */ /* 0x000fc600000010ff */
[----:B------:R4:W-:Y:S04]  /*88e0*/  STS [R239+0x1080], R3 ;  /* 0x00108003ef007388 */ /* 0x0009e80000000800 */
[----:B------:R4:W-:Y:S04]  /*88f0*/  STS [R239+0x1280], R2 ;  /* 0x00128002ef007388 */ /* 0x0009e80000000800 */
[----:B------:R4:W-:Y:S01]  /*8900*/  STS [R252+0x1200], R4 ;  /* 0x00120004fc007388 */ /* 0x0009e20000000800 */
[----:B-1----:R-:W-:Y:S02]  /*8910*/  F2FP.BF16.PACK_AB R0, R31, R30 ;  /* 0x0000001e1f00723e */ /* 0x002fe400000010ff */
[----:B----4-:R-:W-:-:S03]  /*8920*/  F2FP.BF16.PACK_AB R3, R117, R116 ;  /* 0x000000747503723e */ /* 0x010fc600000010ff */
[----:B------:R1:W-:Y:S01]  /*8930*/  STS [R252+0x1000], R0 ;  /* 0x00100000fc007388 */ /* 0x0003e20000000800 */
[----:B------:R-:W-:Y:S02]  /*8940*/  F2FP.BF16.PACK_AB R2, R165, R164 ;  /* 0x000000a4a502723e */ /* 0x000fe400000010ff */
[----:B------:R-:W-:Y:S02]  /*8950*/  F2FP.BF16.PACK_AB R4, R33, R32 ;  /* 0x000000202104723e */ /* 0x000fe400000010ff */
[----:B-1----:R-:W-:Y:S01]  /*8960*/  F2FP.BF16.PACK_AB R0, R157, R156 ;  /* 0x0000009c9d00723e */ /* 0x002fe200000010ff */
[----:B--2---:R1:W-:Y:S04]  /*8970*/  STS [R6+0x80], R3 ;  /* 0x0000800306007388 */ /* 0x0043e80000000800 */
[----:B------:R2:W-:Y:S04]  /*8980*/  STS [R6+0x280], R2 ;  /* 0x0002800206007388 */ /* 0x0005e80000000800 */
[----:B---3--:R3:W-:Y:S01]  /*8990*/  STS [R8], R0 ;  /* 0x0000000008007388 */ /* 0x0087e20000000800 */
[----:B-1----:R-:W-:-:S02]  /*89a0*/  F2FP.BF16.PACK_AB R3, R109, R108 ;  /* 0x0000006c6d03723e */ /* 0x002fc400000010ff */
[----:B--2---:R-:W-:-:S03]  /*89b0*/  F2FP.BF16.PACK_AB R2, R69, R68 ;  /* 0x000000444502723e */ /* 0x004fc600000010ff */
[----:B------:R1:W-:Y:S01]  /*89c0*/  STS [R8+0x200], R3 ;  /* 0x0002000308007388 */ /* 0x0003e20000000800 */
[----:B---3--:R-:W-:-:S03]  /*89d0*/  F2FP.BF16.PACK_AB R0, R35, R34 ;  /* 0x000000222300723e */ /* 0x008fc600000010ff */
[----:B------:R2:W-:Y:S04]  /*89e0*/  STS [R6+0x1080], R4 ;  /* 0x0010800406007388 */ /* 0x0005e80000000800 */
[----:B------:R3:W-:Y:S04]  /*89f0*/  STS [R6+0x1280], R2 ;  /* 0x0012800206007388 */ /* 0x0007e80000000800 */
[----:B------:R4:W-:Y:S01]  /*8a00*/  STS [R8+0x1000], R0 ;  /* 0x0010000008007388 */ /* 0x0009e20000000800 */
[----:B-1----:R-:W-:Y:S02]  /*8a10*/  F2FP.BF16.PACK_AB R3, R159, R158 ;  /* 0x0000009e9f03723e */ /* 0x002fe400000010ff */
[----:B--2---:R-:W-:-:S02]  /*8a20*/  F2FP.BF16.PACK_AB R4, R63, R62 ;  /* 0x0000003e3f04723e */ /* 0x004fc400000010ff */
[----:B---3--:R-:W-:-:S03]  /*8a30*/  F2FP.BF16.PACK_AB R2, R131, R130 ;  /* 0x000000828302723e */ /* 0x008fc600000010ff */
[----:B------:R1:W-:Y:S01]  /*8a40*/  STS [R8+0x1200], R4 ;  /* 0x0012000408007388 */ /* 0x0003e20000000800 */
[----:B----4-:R-:W-:-:S03]  /*8a50*/  F2FP.BF16.PACK_AB R0, R161, R160 ;  /* 0x000000a0a100723e */ /* 0x010fc600000010ff */
        /* <DEDUP_REMOVED lines=26> */
[----:B------:R4:W-:Y:S04]  /*8c00*/  STS [R8+0x3000], R0 ;  /* 0x0030000008007388 */ /* 0x0009e80000000800 */
[----:B------:R-:W-:Y:S01]  /*8c10*/  STS [R8+0x3200], R5 ;  /* 0x0032000508007388 */ /* 0x000fe20000000800 */
[----:B-1----:R-:W-:-:S02]  /*8c20*/  F2FP.BF16.PACK_AB R3, R103, R102 ;  /* 0x000000666703723e */ /* 0x002fc400000010ff */
[----:B--2---:R-:W-:-:S03]  /*8c30*/  F2FP.BF16.PACK_AB R4, R101, R100 ;  /* 0x000000646504723e */ /* 0x004fc600000010ff */
[----:B------:R1:W-:Y:S01]  /*8c40*/  STS [R239+0x4280], R3 ;  /* 0x00428003ef007388 */ /* 0x0003e20000000800 */
[----:B---3--:R-:W-:-:S03]  /*8c50*/  F2FP.BF16.PACK_AB R2, R167, R166 ;  /* 0x000000a6a702723e */ /* 0x008fc600000010ff */
[----:B------:R2:W-:Y:S01]  /*8c60*/  STS [R239+0x4080], R4 ;  /* 0x00408004ef007388 */ /* 0x0005e20000000800 */
[----:B----4-:R-:W-:-:S03]  /*8c70*/  F2FP.BF16.PACK_AB R0, R111, R110 ;  /* 0x0000006e6f00723e */ /* 0x010fc600000010ff */
[----:B------:R3:W-:Y:S04]  /*8c80*/  STS [R252+0x4000], R2 ;  /* 0x00400002fc007388 */ /* 0x0007e80000000800 */
[----:B------:R4:W-:Y:S01]  /*8c90*/  STS [R252+0x4200], R0 ;  /* 0x00420000fc007388 */ /* 0x0009e20000000800 */
[----:B-1----:R-:W-:Y:S02]  /*8ca0*/  F2FP.BF16.PACK_AB R3, R71, R70 ;  /* 0x000000464703723e */ /* 0x002fe400000010ff */
        /* <DEDUP_REMOVED lines=8> */
[----:B--2---:R-:W-:-:S03]  /*8d30*/  @P1 LEA R4, P0, R230, c[0x0][0x508], 0x2 ;  /* 0x00014200e6041a11 */ /* 0x004fc600078010ff */
[----:B------:R1:W-:Y:S01]  /*8d40*/  STS [R6+0x4080], R3 ;  /* 0x0040800306007388 */ /* 0x0003e20000000800 */
[----:B---3--:R-:W-:Y:S02]  /*8d50*/  F2FP.BF16.PACK_AB R2, R147, R146 ;  /* 0x000000929302723e */ /* 0x008fe400000010ff */
[----:B------:R-:W-:Y:S02]  /*8d60*/  @P1 LEA.HI.X R5, R230, c[0x0][0x50c], R238, 0x2, P0 ;  /* 0x00014300e6051a11 */ /* 0x000fe400000f14ee */
[----:B----4-:R-:W-:Y:S01]  /*8d70*/  F2FP.BF16.PACK_AB R0, R81, R80 ;  /* 0x000000505100723e */ /* 0x010fe200000010ff */
[----:B------:R2:W-:Y:S04]  /*8d80*/  STS [R6+0x4280], R2 ;  /* 0x0042800206007388 */ /* 0x0005e80000000800 */
[----:B------:R3:W-:Y:S01]  /*8d90*/  STS [R8+0x4000], R0 ;  /* 0x0040000008007388 */ /* 0x0007e20000000800 */
[----:B-1----:R-:W-:-:S05]  /*8da0*/  F2FP.BF16.PACK_AB R3, R83, R82 ;  /* 0x000000525303723e */ /* 0x002fca00000010ff */
[----:B------:R1:W-:Y:S01]  /*8db0*/  STS [R8+0x4200], R3 ;  /* 0x0042000308007388 */ /* 0x0003e20000000800 */
[----:B--2---:R-:W-:Y:S02]  /*8dc0*/  F2FP.BF16.PACK_AB R2, R43, R42 ;  /* 0x0000002a2b02723e */ /* 0x004fe400000010ff */
[----:B---3--:R-:W-:-:S03]  /*8dd0*/  F2FP.BF16.PACK_AB R0, R55, R54 ;  /* 0x000000363700723e */ /* 0x008fc600000010ff */
[----:B------:R2:W-:Y:S04]  /*8de0*/  STS [R6+0x5080], R2 ;  /* 0x0050800206007388 */ /* 0x0005e80000000800 */
[----:B------:R3:W-:Y:S01]  /*8df0*/  STS [R6+0x5280], R0 ;  /* 0x0052800006007388 */ /* 0x0007e20000000800 */
[----:B-1----:R-:W-:-:S05]  /*8e00*/  F2FP.BF16.PACK_AB R3, R27, R26 ;  /* 0x0000001a1b03723e */ /* 0x002fca00000010ff */
[----:B------:R1:W-:Y:S01]  /*8e10*/  STS [R8+0x5000], R3 ;  /* 0x0050000308007388 */ /* 0x0003e20000000800 */
[----:B--2---:R-:W-:Y:S01]  /*8e20*/  IMAD.MOV.U32 R2, RZ, RZ, RZ ;  /* 0x000000ffff027224 */ /* 0x004fe200078e00ff */
[----:B---3--:R-:W-:Y:S01]  /*8e30*/  F2FP.BF16.PACK_AB R0, R45, R44 ;  /* 0x0000002c2d00723e */ /* 0x008fe200000010ff */
[----:B------:R-:W-:-:S04]  /*8e40*/  IMAD.MOV.U32 R6, RZ, RZ, 0x4 ;  /* 0x00000004ff067424 */ /* 0x000fc800078e00ff */
[----:B------:R2:W-:Y:S01]  /*8e50*/  STS [R8+0x5200], R0 ;  /* 0x0052000008007388 */ /* 0x0005e20000000800 */
[----:B------:R-:W-:-:S03]  /*8e60*/  IMAD.WIDE R6, R230, R6, c[0x0][0x500] ;  /* 0x00014000e6067625 */ /* 0x000fc600078e0206 */
[----:B------:R-:W-:Y:S06]  /*8e70*/  BAR.SYNC.DEFER_BLOCKING 0x1, 0x80 ;  /* 0x0042000000007b1d */ /* 0x000fec0000010000 */
[----:B------:R2:W5:Y:S04]  /*8e80*/  @P1 LDG.E R11, [R4.64] ;  /* 0x00000006040b1981 */ /* 0x000568000c1e1900 */
[----:B------:R2:W5:Y:S01]  /*8e90*/  @P2 LDG.E R2, [R6.64] ;  /* 0x0000000606022981 */ /* 0x000562000c1e1900 */
[----:B------:R-:W-:-:S04]  /*8ea0*/  ISETP.NE.AND P0, PT, R234, RZ, PT ;  /* 0x000000ffea00720c */ /* 0x000fc80003f05270 */
[----:B-1----:R-:W-:Y:S01]  /*8eb0*/  SEL R3, R234, c[0x0][0x3d4], P0 ;  /* 0x0000f500ea037a07 */ /* 0x002fe20000000000 */
[----:B------:R-:W-:Y:S05]  /*8ec0*/  @P1 BRA `(.L_x_61) ;  /* 0x0000004000001947 */ /* 0x000fea0003800000 */
[----:B------:R-:W-:Y:S05]  /*8ed0*/  @!P2 BRA `(.L_x_61) ;  /* 0x000000300000a947 */ /* 0x000fea0003800000 */
[----:B--2---:R1:W2:Y:S04]  /*8ee0*/  LDG.E R0, [R6.64] ;  /* 0x0000000606007981 */ /* 0x0042a8000c1e1900 */
[----:B-1----:R-:W2:Y:S02]  /*8ef0*/  LDG.E R6, [R6.64+0x4] ;  /* 0x0000040606067981 */ /* 0x002ea4000c1e1900 */
[----:B--2--5:R-:W-:Y:S02]  /*8f00*/  IADD3 R11, -R0, R6, RZ ;  /* 0x00000006000b7210 */ /* 0x024fe40007ffe1ff */
.L_x_61:
[----:B--2---:R-:W2:Y:S04]  /*8f10*/  LDL R4, [R1+0x7c] ;  /* 0x00007c0001047983 */ /* 0x004ea80000100800 */
[----:B------:R-:W3:Y:S01]  /*8f20*/  LDL R13, [R1+0x40] ;  /* 0x00004000010d7983 */ /* 0x000ee20000100800 */
[----:B------:R-:W-:Y:S01]  /*8f30*/  IMAD.MOV.U32 R0, RZ, RZ, 0x368 ;  /* 0x00000368ff007424 */ /* 0x000fe200078e00ff */
[----:B------:R-:W-:-:S02]  /*8f40*/  ISETP.GT.AND P2, PT, R3, 0x1, PT ;  /* 0x000000010300780c */ /* 0x000fc40003f44270 */
[----:B------:R-:W4:Y:S01]  /*8f50*/  LDL R75, [R1+0x78] ;  /* 0x00007800014b7983 */ /* 0x000f220000100800 */
[----:B------:R-:W-:Y:S02]  /*8f60*/  ISETP.NE.U32.AND P0, PT, RZ, c[0x0][0x500], PT ;  /* 0x00014000ff007a0c */ /* 0x000fe40003f05070 */
[----:B------:R-:W-:Y:S02]  /*8f70*/  SEL R0, R0, 0x328, P2 ;  /* 0x0000032800007807 */ /* 0x000fe40001000000 */
[----:B------:R-:W-:Y:S02]  /*8f80*/  ISETP.NE.AND.EX P0, PT, RZ, c[0x0][0x504], PT, P0 ;  /* 0x00014100ff007a0c */ /* 0x000fe40003f05300 */
[----:B------:R1:W1:Y:S08]  /*8f90*/  LDC.64 R6, c[0x0][R0+0x170] ;  /* 0x00005c0000067b82 */ /* 0x0002700000000a00 */
[----:B------:R1:W1:Y:S08]  /*8fa0*/  LDC.64 R14, c[0x0][R0+0x168] ;  /* 0x00005a00000e7b82 */ /* 0x0002700000000a00 */
[----:B------:R1:W2:Y:S08]  /*8fb0*/  LDC.64 R18, c[0x0][R0+0x178] ;  /* 0x00005e0000127b82 */ /* 0x0002b00000000a00 */
[----:B------:R1:W2:Y:S02]  /*8fc0*/  LDC.64 R20, c[0x0][R0+0x160] ;  /* 0x0000580000147b82 */ /* 0x0002a40000000a00 */
[----:B-1----:R-:W-:-:S05]  /*8fd0*/  IMAD.MOV.U32 R0, RZ, RZ, c[0x0][0x4e8] ;  /* 0x00013a00ff007624 */ /* 0x002fca00078e00ff */
[----:B------:R-:W-:Y:S02]  /*8fe0*/  ISETP.NE.AND P5, PT, R0, 0x1, PT ;  /* 0x000000010000780c */ /* 0x000fe40003fa5270 */
[----:B------:R-:W-:Y:S01]  /*8ff0*/  SEL R0, R230, RZ, !P0 ;  /* 0x000000ffe6007207 */ /* 0x000fe20004000000 */
[----:B------:R-:W1:Y:S01]  /*9000*/  S2R R76, SR_TID.X ;  /* 0x00000000004c7919 */ /* 0x000e620000002100 */
[----:B------:R-:W-:-:S03]  /*9010*/  IMAD R9, R15, R236, RZ ;  /* 0x000000ec0f097224 */ /* 0x000fc600078e02ff */
[----:B------:R-:W-:Y:S01]  /*9020*/  IMAD R3, R7, R0, RZ ;  /* 0x0000000007037224 */ /* 0x000fe200078e02ff */
[----:B-----5:R-:W-:Y:S02]  /*9030*/  SHF.R.S32.HI R17, RZ, 0x1f, R2 ;  /* 0x0000001fff117819 */ /* 0x020fe40000011402 */
[----:B-1----:R-:W-:-:S04]  /*9040*/  SHF.R.S32.HI R16, RZ, 0x1f, R76 ;  /* 0x0000001fff107819 */ /* 0x002fc8000001144c */
[----:B------:R-:W-:-:S04]  /*9050*/  LEA.HI R16, R16, R76, RZ, 0x5 ;  /* 0x0000004c10107211 */ /* 0x000fc800078f28ff */
[----:B------:R-:W-:-:S05]  /*9060*/  LOP3.LUT R16, R16, 0xffffffe0, RZ, 0xc0, !PT ;  /* 0xffffffe010107812 */ /* 0x000fca00078ec0ff */
[----:B------:R-:W-:Y:S01]  /*9070*/  IMAD.IADD R16, R76, 0x1, -R16 ;  /* 0x000000014c107824 */ /* 0x000fe200078e0a10 */
[----:B------:R-:W-:-:S04]  /*9080*/  LOP3.LUT R237, R237, 0xfffffffd, RZ, 0xc0, !PT ;  /* 0xfffffffdeded7812 */ /* 0x000fc800078ec0ff */
[----:B------:R-:W-:Y:S01]  /*9090*/  LOP3.LUT R237, R237, 0xfffffffe, RZ, 0xc0, !PT ;  /* 0xfffffffeeded7812 */ /* 0x000fe200078ec0ff */
[----:B--2---:R-:W-:Y:S01]  /*90a0*/  IMAD R10, R233, 0x80, R4 ;  /* 0x00000080e90a7824 */ /* 0x004fe200078e0204 */
[----:B------:R-:W-:-:S03]  /*90b0*/  SEL R4, R238, RZ, !P0 ;  /* 0x000000ffee047207 */ /* 0x000fc60004000000 */
[----:B------:R-:W-:-:S04]  /*90c0*/  @P5 IMAD.HI.U32 R8, R10, c[0x0][0x4ec], RZ ;  /* 0x00013b000a085a27 */ /* 0x000fc800078e00ff */
[C---:B------:R-:W-:Y:S02]  /*90d0*/  IMAD R12, R6.reuse, R4, R3 ;  /* 0x00000004060c7224 */ /* 0x040fe400078e0203 */
[----:B------:R-:W-:-:S04]  /*90e0*/  IMAD.WIDE.U32 R4, R6, R0, RZ ;  /* 0x0000000006047225 */ /* 0x000fc800078e00ff */
[----:B------:R-:W-:-:S04]  /*90f0*/  IMAD.WIDE.U32 R6, R14, R236, RZ ;  /* 0x000000ec0e067225 */ /* 0x000fc800078e00ff */
[----:B------:R-:W-:Y:S01]  /*9100*/  IMAD.MOV.U32 R3, RZ, RZ, R10 ;  /* 0x000000ffff037224 */ /* 0x000fe200078e000a */
[----:B------:R-:W-:Y:S02]  /*9110*/  @P5 SHF.R.U32.HI R3, RZ, c[0x0][0x4f0], R8 ;  /* 0x00013c00ff035a19 */ /* 0x000fe40000011608 */
[----:B---3--:R-:W-:Y:S01]  /*9120*/  SEL R8, R13, RZ, P2 ;  /* 0x000000ff0d087207 */ /* 0x008fe20001000000 */
[----:B------:R-:W-:Y:S01]  /*9130*/  IMAD.IADD R12, R5, 0x1, R12 ;  /* 0x00000001050c7824 */ /* 0x000fe200078e020c */
[----:B------:R-:W-:Y:S01]  /*9140*/  IADD3 R13, P1, P0, R4, R6, R2 ;  /* 0x00000006040d7210 */ /* 0x000fe2000783e002 */
[----:B------:R-:W-:Y:S02]  /*9150*/  IMAD.IADD R4, R7, 0x1, R9 ;  /* 0x0000000107047824 */ /* 0x000fe400078e0209 */
[----:B------:R-:W-:Y:S02]  /*9160*/  IMAD R9, R19, R8, RZ ;  /* 0x0000000813097224 */ /* 0x000fe400078e02ff */
[----:B------:R-:W-:-:S02]  /*9170*/  IMAD.MOV R5, RZ, RZ, -R3 ;  /* 0x000000ffff057224 */ /* 0x000fc400078e0a03 */
[----:B------:R-:W-:Y:S01]  /*9180*/  IMAD.WIDE.U32 R6, R18, R8, RZ ;  /* 0x0000000812067225 */ /* 0x000fe200078e00ff */
[----:B------:R-:W-:-:S03]  /*9190*/  IADD3.X R12, R12, R4, R17, P1, P0 ;  /* 0x000000040c0c7210 */ /* 0x000fc60000fe0411 */
[----:B------:R-:W-:Y:S01]  /*91a0*/  IMAD R4, R5, c[0x0][0x4e8], R10 ;  /* 0x00013a0005047a24 */ /* 0x000fe200078e020a */
[----:B------:R-:W-:Y:S01]  /*91b0*/  IADD3 R6, P1, P0, R3, R13, R6 ;  /* 0x0000000d03067210 */ /* 0x000fe2000783e006 */
[----:B------:R-:W-:Y:S01]  /*91c0*/  IMAD.IADD R9, R7, 0x1, R9 ;  /* 0x0000000107097824 */ /* 0x000fe200078e0209 */
[----:B------:R-:W-:Y:S01]  /*91d0*/  SHF.R.S32.HI R5, RZ, 0x1f, R3 ;  /* 0x0000001fff057819 */ /* 0x000fe20000011403 */
[----:B------:R-:W-:Y:S01]  /*91e0*/  IMAD R3, R21, R4, RZ ;  /* 0x0000000415037224 */ /* 0x000fe200078e02ff */
[----:B------:R-:W-:Y:S02]  /*91f0*/  SHF.R.S32.HI R8, RZ, 0x1f, R4 ;  /* 0x0000001fff087819 */ /* 0x000fe40000011404 */
[----:B------:R-:W-:Y:S01]  /*9200*/  IADD3.X R7, R5, R12, R9, P1, P0 ;  /* 0x0000000c05077210 */ /* 0x000fe20000fe0409 */
[----:B------:R-:W-:Y:S02]  /*9210*/  IMAD.MOV.U32 R9, RZ, RZ, c[0x0][0x4a8] ;  /* 0x00012a00ff097624 */ /* 0x000fe400078e00ff */
[----:B------:R-:W-:-:S02]  /*9220*/  IMAD R3, R20, R8, R3 ;  /* 0x0000000814037224 */ /* 0x000fc400078e0203 */
[----:B------:R-:W-:Y:S01]  /*9230*/  IMAD.WIDE.U32 R4, R20, R4, R6 ;  /* 0x0000000414047225 */ /* 0x000fe200078e0006 */
[----:B------:R-:W-:-:S03]  /*9240*/  SEL R6, R9, c[0x0][0x450], P2 ;  /* 0x0001140009067a07 */ /* 0x000fc60001000000 */
[----:B------:R-:W-:Y:S02]  /*9250*/  IMAD.MOV.U32 R7, RZ, RZ, c[0x0][0x4ac] ;  /* 0x00012b00ff077624 */ /* 0x000fe400078e00ff */
[----:B------:R-:W-:Y:S01]  /*9260*/  IMAD.IADD R3, R5, 0x1, R3 ;  /* 0x0000000105037824 */ /* 0x000fe200078e0203 */
[----:B------:R-:W-:Y:S02]  /*9270*/  LEA R5, P0, R4, R6, 0x2 ;  /* 0x0000000604057211 */ /* 0x000fe400078010ff */
[----:B------:R-:W-:-:S04]  /*9280*/  SEL R7, R7, c[0x0][0x454], P2 ;  /* 0x0001150007077a07 */ /* 0x000fc80001000000 */
[----:B------:R-:W-:Y:S01]  /*9290*/  LEA.HI.X R3, R4, R7, R3, 0x2, P0 ;  /* 0x0000000704037211 */ /* 0x000fe200000f1403 */
[----:B------:R-:W-:Y:S04]  /*92a0*/  SHFL.IDX PT, R14, R5, RZ, 0x1c1f ;  /* 0x001c1fff050e7589 */ /* 0x000fe800000e0000 */
[----:B------:R-:W1:Y:S04]  /*92b0*/  SHFL.IDX PT, R15, R3, RZ, 0x1c1f ;  /* 0x001c1fff030f7589 */ /* 0x000e6800000e0000 */
[----:B------:R-:W-:Y:S04]  /*92c0*/  SHFL.IDX PT, R12, R5, 0x1, 0x1c1f ;  /* 0x003c1f00050c7f89 */ /* 0x000fe800000e0000 */
[----:B------:R-:W2:Y:S04]  /*92d0*/  SHFL.IDX PT, R13, R3, 0x1, 0x1c1f ;  /* 0x003c1f00030d7f89 */ /* 0x000ea800000e0000 */
[----:B------:R-:W-:Y:S04]  /*92e0*/  SHFL.IDX PT, R9, R3, 0x2, 0x1c1f ;  /* 0x005c1f0003097f89 */ /* 0x000fe800000e0000 */
[----:B------:R4:W-:Y:S01]  /*92f0*/  SHFL.IDX PT, R7, R3, 0x3, 0x1c1f ;  /* 0x007c1f0003077f89 */ /* 0x0009e200000e0000 */
[----:B------:R-:W-:Y:S01]  /*9300*/  IMAD R4, R11, c[0x0][0x4e8], RZ ;  /* 0x00013a000b047a24 */ /* 0x000fe200078e02ff */
[----:B------:R-:W-:-:S02]  /*9310*/  LOP3.LUT P0, RZ, R16, 0x3, RZ, 0xc0, !PT ;  /* 0x0000000310ff7812 */ /* 0x000fc4000780c0ff */
[----:B------:R-:W3:Y:S04]  /*9320*/  SHFL.IDX PT, R8, R5, 0x2, 0x1c1f ;  /* 0x005c1f0005087f89 */ /* 0x000ee800000e0000 */
[----:B------:R1:W1:Y:S01]  /*9330*/  SHFL.IDX PT, R6, R5, 0x3, 0x1c1f ;  /* 0x007c1f0005067f89 */ /* 0x00026200000e0000 */
[----:B----4-:R-:W-:-:S05]  /*9340*/  IMAD R3, R233, 0x80, R75 ;  /* 0x00000080e9037824 */ /* 0x010fca00078e024b */
[C---:B------:R-:W-:Y:S02]  /*9350*/  IADD3 R16, R3.reuse, 0x8, RZ ;  /* 0x0000000803107810 */ /* 0x040fe40007ffe0ff */
[CC--:B------:R-:W-:Y:S02]  /*9360*/  ISETP.GE.OR P4, PT, R3.reuse, R4.reuse, P0 ;  /* 0x000000040300720c */ /* 0x0c0fe40000786670 */
[----:B------:R-:W-:Y:S02]  /*9370*/  IADD3 R11, R3, 0x40, RZ ;  /* 0x00000040030b7810 */ /* 0x000fe40007ffe0ff */
[-C--:B------:R-:W-:Y:S02]  /*9380*/  ISETP.GE.OR P3, PT, R16, R4.reuse, P0 ;  /* 0x000000041000720c */ /* 0x080fe40000766670 */
[----:B------:R-:W-:Y:S02]  /*9390*/  ISETP.GE.OR P1, PT, R11, R4, P0 ;  /* 0x000000040b00720c */ /* 0x000fe40000726670 */
[----:B-1----:R-:W-:-:S05]  /*93a0*/  IADD3 R5, R3, 0x48, RZ ;  /* 0x0000004803057810 */ /* 0x002fca0007ffe0ff */
[----:B------:R1:W-:Y:S04]  /*93b0*/  @!P4 ST.E [R14.64], R23 ;  /* 0x000000170e00c985 */ /* 0x0003e8000c101906 */
[----:B--2---:R1:W-:Y:S01]  /*93c0*/  @!P3 ST.E [R12.64], R24 ;  /* 0x000000180c00b985 */ /* 0x0043e2000c101906 */
[-C--:B------:R-:W-:Y:S02]  /*93d0*/  ISETP.GE.AND P3, PT, R11, R4.reuse, PT ;  /* 0x000000040b00720c */ /* 0x080fe40003f66270 */
[CC--:B------:R-:W-:Y:S01]  /*93e0*/  ISETP.GE.OR P0, PT, R5.reuse, R4.reuse, P0 ;  /* 0x000000040500720c */ /* 0x0c0fe20000706670 */
[----:B---3--:R1:W-:Y:S01]  /*93f0*/  @!P1 ST.E [R8.64], R25 ;  /* 0x0000001908009985 */ /* 0x0083e2000c101906 */
[-C--:B------:R-:W-:Y:S02]  /*9400*/  ISETP.GE.AND P1, PT, R5, R4.reuse, PT ;  /* 0x000000040500720c */ /* 0x080fe40003f26270 */
[----:B------:R-:W-:-:S07]  /*9410*/  ISETP.GE.AND P6, PT, R16, R4, PT ;  /* 0x000000041000720c */ /* 0x000fce0003fc6270 */
[----:B------:R-:W-:Y:S02]  /*9420*/  @P3 LOP3.LUT R237, R237, 0x1, RZ, 0xfc, !PT ;  /* 0x00000001eded3812 */ /* 0x000fe400078efcff */
[----:B------:R1:W-:Y:S01]  /*9430*/  @!P0 ST.E [R6.64], R22 ;  /* 0x0000001606008985 */ /* 0x0003e2000c101906 */
[----:B------:R-:W-:Y:S02]  /*9440*/  ISETP.GE.AND P0, PT, R3, R4, PT ;  /* 0x000000040300720c */ /* 0x000fe40003f06270 */
[----:B------:R-:W-:Y:S01]  /*9450*/  @P1 LOP3.LUT R237, R237, 0x2, RZ, 0xfc, !PT ;  /* 0x00000002eded1812 */ /* 0x000fe200078efcff */
[----:B------:R-:W-:Y:S05]  /*9460*/  @P2 BRA `(.L_x_62) ;  /* 0x000008c000002947 */ /* 0x000fea0003800000 */
[----:B------:R-:W2:Y:S04]  /*9470*/  LDL R18, [R1+0x44] ;  /* 0x0000440001127983 */ /* 0x000ea80000100800 */
[----:B------:R-:W3:Y:S01]  /*9480*/  S2R R76, SR_TID.X ;  /* 0x00000000004c7919 */ /* 0x000ee20000002100 */
[----:B------:R-:W-:-:S02]  /*9490*/  IMAD R3, R17, c[0x0][0x3a0], RZ ;  /* 0x0000e80011037a24 */ /* 0x000fc400078e02ff */
[----:B-1----:R-:W-:-:S04]  /*94a0*/  IMAD.WIDE.U32 R6, R2, c[0x0][0x3a0], RZ ;  /* 0x0000e80002067a25 */ /* 0x002fc800078e00ff */
[----:B------:R-:W-:Y:S01]  /*94b0*/  IMAD R2, R2, c[0x0][0x3a4], R3 ;  /* 0x0000e90002027a24 */ /* 0x000fe200078e0203 */
[----:B---3--:R-:W-:-:S04]  /*94c0*/  SHF.R.S32.HI R75, RZ, 0x1f, R76 ;  /* 0x0000001fff4b7819 */ /* 0x008fc8000001144c */
[----:B------:R-:W-:-:S04]  /*94d0*/  LEA.HI R75, R75, R76, RZ, 0x2 ;  /* 0x0000004c4b4b7211 */ /* 0x000fc800078f10ff */
[----:B------:R-:W-:-:S04]  /*94e0*/  LOP3.LUT R75, R75, 0xfffffffc, RZ, 0xc0, !PT ;  /* 0xfffffffc4b4b7812 */ /* 0x000fc800078ec0ff */
[----:B------:R-:W-:Y:S02]  /*94f0*/  IADD3 R75, -R75, R76, RZ ;  /* 0x0000004c4b4b7210 */ /* 0x000fe40007ffe1ff */
[----:B------:R-:W-:Y:S02]  /*9500*/  IADD3 R3, R7, R2, RZ ;  /* 0x0000000207037210 */ /* 0x000fe40007ffe0ff */
[----:B------:R-:W-:Y:S02]  /*9510*/  LEA R5, R75, R229, 0x5 ;  /* 0x000000e54b057211 */ /* 0x000fe400078e28ff */
[----:B------:R-:W-:Y:S02]  /*9520*/  MOV R2, R6 ;  /* 0x0000000600027202 */ /* 0x000fe40000000f00 */
[----:B------:R-:W-:-:S03]  /*9530*/  LEA R5, R233, R5, 0x7 ;  /* 0x00000005e9057211 */ /* 0x000fc600078e38ff */
[----:B------:R-:W-:Y:S01]  /*9540*/  IMAD.WIDE.U32 R6, R236, c[0x0][0x3e8], R2 ;  /* 0x0000fa00ec067a25 */ /* 0x000fe200078e0002 */
[----:B------:R-:W-:-:S03]  /*9550*/  SHF.R.S32.HI R3, RZ, 0x1f, R0 ;  /* 0x0000001fff037819 */ /* 0x000fc60000011400 */
[----:B------:R-:W-:-:S04]  /*9560*/  @P5 IMAD.HI.U32 R9, R5, c[0x0][0x4ec], RZ ;  /* 0x00013b0005095a27 */ /* 0x000fc800078e00ff */
[----:B------:R-:W-:Y:S01]  /*9570*/  IMAD.MOV.U32 R2, RZ, RZ, R5 ;  /* 0x000000ffff027224 */ /* 0x000fe200078e0005 */
[----:B------:R-:W-:Y:S01]  /*9580*/  @P5 SHF.R.U32.HI R2, RZ, c[0x0][0x4f0], R9 ;  /* 0x00013c00ff025a19 */ /* 0x000fe20000011609 */
[----:B------:R-:W-:Y:S02]  /*9590*/  IMAD R8, R3, c[0x0][0x3f0], RZ ;  /* 0x0000fc0003087a24 */ /* 0x000fe400078e02ff */
[----:B------:R-:W-:Y:S02]  /*95a0*/  IMAD R7, R236, c[0x0][0x3ec], R7 ;  /* 0x0000fb00ec077a24 */ /* 0x000fe400078e0207 */
[C---:B------:R-:W-:Y:S01]  /*95b0*/  IMAD R9, R0.reuse, c[0x0][0x3f4], R8 ;  /* 0x0000fd0000097a24 */ /* 0x040fe200078e0208 */
[----:B------:R-:W-:Y:S01]  /*95c0*/  SHF.R.S32.HI R8, RZ, 0x1f, R2 ;  /* 0x0000001fff087819 */ /* 0x000fe20000011402 */
[----:B------:R-:W-:Y:S01]  /*95d0*/  IMAD.WIDE.U32 R6, R0, c[0x0][0x3f0], R6 ;  /* 0x0000fc0000067a25 */ /* 0x000fe200078e0006 */
[----:B------:R-:W-:-:S03]  /*95e0*/  IADD3 R0, -R2, RZ, RZ ;  /* 0x000000ff02007210 */ /* 0x000fc60007ffe1ff */
[----:B------:R-:W-:Y:S02]  /*95f0*/  IMAD.IADD R7, R7, 0x1, R9 ;  /* 0x0000000107077824 */ /* 0x000fe400078e0209 */
[----:B------:R-:W-:-:S05]  /*9600*/  IMAD R0, R0, c[0x0][0x4e8], R5 ;  /* 0x00013a0000007a24 */ /* 0x000fca00078e0205 */
[----:B------:R-:W-:-:S05]  /*9610*/  SHF.R.S32.HI R5, RZ, 0x1f, R0 ;  /* 0x0000001fff057819 */ /* 0x000fca0000011400 */
[----:B------:R-:W-:Y:S01]  /*9620*/  IMAD R5, R5, c[0x0][0x3d8], RZ ;  /* 0x0000f60005057a24 */ /* 0x000fe200078e02ff */
[----:B------:R-:W-:Y:S02]  /*9630*/  LEA R11, R233, R229, 0x7 ;  /* 0x000000e5e90b7211 */ /* 0x000fe400078e38ff */
[----:B--2---:R-:W-:-:S05]  /*9640*/  SHF.L.U32 R3, R18, 0x1, RZ ;  /* 0x0000000112037819 */ /* 0x004fca00000006ff */
[----:B------:R-:W1:Y:S04]  /*9650*/  LDS.128 R24, [R3+0x80] ;  /* 0x0000800003187984 */ /* 0x000e680000000c00 */
[----:B------:R-:W2:Y:S04]  /*9660*/  LDS.128 R36, [R3+0x880] ;  /* 0x0008800003247984 */ /* 0x000ea80000000c00 */
[----:B------:R-:W3:Y:S04]  /*9670*/  LDS.128 R48, [R3+0x1080] ;  /* 0x0010800003307984 */ /* 0x000ee80000000c00 */
[----:B------:R-:W4:Y:S04]  /*9680*/  LDS.128 R60, [R3+0x1880] ;  /* 0x00188000033c7984 */ /* 0x000f280000000c00 */
[----:B------:R-:W1:Y:S04]  /*9690*/  LDS.128 R20, [R3+0x2080] ;  /* 0x0020800003147984 */ /* 0x000e680000000c00 */
[----:B------:R-:W1:Y:S04]  /*96a0*/  LDS.128 R32, [R3+0x2880] ;  /* 0x0028800003207984 */ /* 0x000e680000000c00 */
[----:B------:R-:W1:Y:S04]  /*96b0*/  LDS.128 R44, [R3+0x3080] ;  /* 0x00308000032c7984 */ /* 0x000e680000000c00 */
[----:B------:R-:W1:Y:S04]  /*96c0*/  LDS.128 R56, [R3+0x3880] ;  /* 0x0038800003387984 */ /* 0x000e680000000c00 */
[----:B------:R-:W1:Y:S04]  /*96d0*/  LDS.128 R16, [R3+0x4080] ;  /* 0x0040800003107984 */ /* 0x000e680000000c00 */
[----:B------:R-:W1:Y:S04]  /*96e0*/  LDS.128 R28, [R3+0x4880] ;  /* 0x00488000031c7984 */ /* 0x000e680000000c00 */
[----:B------:R-:W1:Y:S04]  /*96f0*/  LDS.128 R40, [R3+0x5080] ;  /* 0x0050800003287984 */ /* 0x000e680000000c00 */
[----:B------:R5:W1:Y:S02]  /*9700*/  LDS.128 R52, [R3+0x5880] ;  /* 0x0058800003347984 */ /* 0x000a640000000c00 */
[----:B-----5:R-:W-:-:S04]  /*9710*/  IMAD R3, R8, c[0x0][0x3e0], RZ ;  /* 0x0000f80008037a24 */ /* 0x020fc800078e02ff */
[C---:B------:R-:W-:Y:S02]  /*9720*/  IMAD R8, R2.reuse, c[0x0][0x3e4], R3 ;  /* 0x0000f90002087a24 */ /* 0x040fe400078e0203 */
[----:B------:R-:W-:-:S05]  /*9730*/  IMAD.WIDE.U32 R2, R2, c[0x0][0x3e0], R6 ;  /* 0x0000f80002027a25 */ /* 0x000fca00078e0006 */
[----:B------:R-:W-:-:S05]  /*9740*/  IADD3 R3, R3, R8, RZ ;  /* 0x0000000803037210 */ /* 0x000fca0007ffe0ff */
[----:B------:R-:W-:-:S04]  /*9750*/  IMAD.WIDE.U32 R2, R0, c[0x0][0x3d8], R2 ;  /* 0x0000f60000027a25 */ /* 0x000fc800078e0002 */
[----:B------:R-:W-:Y:S01]  /*9760*/  IMAD R0, R0, c[0x0][0x3dc], R5 ;  /* 0x0000f70000007a24 */ /* 0x000fe200078e0205 */
[----:B------:R-:W-:-:S04]  /*9770*/  LEA R13, P0, R2, c[0x0][0x380], 0x1 ;  /* 0x0000e000020d7a11 */ /* 0x000fc800078008ff */
[----:B------:R-:W-:-:S04]  /*9780*/  IADD3 R0, R3, R0, RZ ;  /* 0x0000000003007210 */ /* 0x000fc80007ffe0ff */
[----:B------:R-:W-:Y:S01]  /*9790*/  LEA.HI.X R12, R2, c[0x0][0x384], R0, 0x1, P0 ;  /* 0x0000e100020c7a11 */ /* 0x000fe200000f0c00 */
[----:B------:R-:W-:Y:S05]  /*97a0*/  BRA.DIV ~URZ, `(.L_x_63) ;  /* 0x00003d027f007947 */ /* 0x000fea000b800000 */
[----:B-1234-:R1:W2:Y:S02]  /*97b0*/  SHFL.IDX PT, R10, R12, RZ, 0x1c1f ;  /* 0x001c1fff0c0a7589 */ /* 0x01e2a400000e0000 */
.L_x_133:
[----:B------:R-:W-:Y:S05]  /*97c0*/  BRA.DIV ~URZ, `(.L_x_64) ;  /* 0x00003d527f007947 */ /* 0x000fea000b800000 */
[----:B------:R3:W4:Y:S02]  /*97d0*/  SHFL.IDX PT, R0, R13, RZ, 0x1c1f ;  /* 0x001c1fff0d007589 */ /* 0x00072400000e0000 */
.L_x_134:
[----:B------:R-:W-:Y:S01]  /*97e0*/  ISETP.GE.AND P0, PT, R11, R4, PT ;  /* 0x000000040b00720c */ /* 0x000fe20003f06270 */
[----:B------:R-:W-:-:S12]  /*97f0*/  BSSY B0, `(.L_x_65) ;  /* 0x0000010000007945 */ /* 0x000fd80003800000 */
[----:B------:R-:W-:Y:S05]  /*9800*/  @P0 BRA `(.L_x_66) ;  /* 0x000000e000000947 */ /* 0x000fea0003800000 */
[----:B------:R-:W5:Y:S04]  /*9810*/  LDL R14, [R1+0x38] ;  /* 0x00003800010e7983 */ /* 0x000f680000100800 */
[----:B---3--:R-:W3:Y:S01]  /*9820*/  LDL R5, [R1+0x34] ;  /* 0x0000340001057983 */ /* 0x008ee20000100800 */
[----:B------:R-:W-:Y:S02]  /*9830*/  ISETP.GE.AND P2, PT, R226, c[0x0][0x3c8], PT ;  /* 0x0000f200e2007a0c */ /* 0x000fe40003f46270 */
[----:B------:R-:W-:Y:S02]  /*9840*/  ISETP.GE.AND P1, PT, R225, c[0x0][0x3c8], PT ;  /* 0x0000f200e1007a0c */ /* 0x000fe40003f26270 */
[----:B------:R-:W-:-:S09]  /*9850*/  ISETP.GE.AND P0, PT, R228, c[0x0][0x3c8], PT ;  /* 0x0000f200e4007a0c */ /* 0x000fd20003f06270 */
[-C--:B----4-:R-:W-:Y:S02]  /*9860*/  @!P2 LEA R8, P5, R226, R0.reuse, 0x1 ;  /* 0x00000000e208a211 */ /* 0x090fe400078a08ff */
[-C--:B------:R-:W-:Y:S02]  /*9870*/  @!P1 LEA R6, P4, R225, R0.reuse, 0x1 ;  /* 0x00000000e1069211 */ /* 0x080fe400078808ff */
[----:B------:R-:W-:Y:S02]  /*9880*/  @!P0 LEA R2, P3, R228, R0, 0x1 ;  /* 0x00000000e4028211 */ /* 0x000fe400078608ff */
[----:B--2---:R-:W-:-:S05]  /*9890*/  @!P2 LEA.HI.X R9, R226, R10, R227, 0x1, P5 ;  /* 0x0000000ae209a211 */ /* 0x004fca00028f0ce3 */
[----:B------:R2:W-:Y:S01]  /*98a0*/  @!P2 ST.E.128 [R8.64], R24 ;  /* 0x000000180800a985 */ /* 0x0005e2000c101d06 */
[-C--:B-----5:R-:W-:Y:S02]  /*98b0*/  @!P1 LEA.HI.X R7, R225, R10.reuse, R14, 0x1, P4 ;  /* 0x0000000ae1079211 */ /* 0x0a0fe400020f0c0e */
[----:B---3--:R-:W-:-:S03]  /*98c0*/  @!P0 LEA.HI.X R3, R228, R10, R5, 0x1, P3 ;  /* 0x0000000ae4038211 */ /* 0x008fc600018f0c05 */
[----:B------:R2:W-:Y:S04]  /*98d0*/  @!P1 ST.E.128 [R6.64], R20 ;  /* 0x0000001406009985 */ /* 0x0005e8000c101d06 */
[----:B------:R2:W-:Y:S02]  /*98e0*/  @!P0 ST.E.128 [R2.64], R16 ;  /* 0x0000001002008985 */ /* 0x0005e4000c101d06 */
.L_x_66:
[----:B------:R-:W-:Y:S05]  /*98f0*/  BSYNC B0 ;  /* 0x0000000000007941 */ /* 0x000fea0003800000 */
.L_x_65:
[----:B------:R-:W-:Y:S05]  /*9900*/  BRA.DIV ~URZ, `(.L_x_67) ;  /* 0x00003c727f007947 */ /* 0x000fea000b800000 */
[----:B--2---:R2:W1:Y:S04]  /*9910*/  SHFL.IDX PT, R10, R12, 0x1, 0x1c1f ;  /* 0x003c1f000c0a7f89 */ /* 0x00446800000e0000 */
[----:B----4-:R2:W4:Y:S02]  /*9920*/  SHFL.IDX PT, R0, R13, 0x1, 0x1c1f ;  /* 0x003c1f000d007f89 */ /* 0x01052400000e0000 */
.L_x_135:
[----:B------:R-:W-:Y:S01]  /*9930*/  IADD3 R2, R11, 0x20, RZ ;  /* 0x000000200b027810 */ /* 0x000fe20007ffe0ff */
[----:B------:R-:W-:Y:S03]  /*9940*/  BSSY B0, `(.L_x_68) ;  /* 0x0000011000007945 */ /* 0x000fe60003800000 */
[----:B------:R-:W-:-:S13]  /*9950*/  ISETP.GE.AND P0, PT, R2, R4, PT ;  /* 0x000000040200720c */ /* 0x000fda0003f06270 */
[----:B------:R-:W-:Y:S05]  /*9960*/  @P0 BRA `(.L_x_69) ;  /* 0x000000e000000947 */ /* 0x000fea0003800000 */
[----:B------:R-:W5:Y:S04]  /*9970*/  LDL R14, [R1+0x38] ;  /* 0x00003800010e7983 */ /* 0x000f680000100800 */
[----:B--2---:R-:W2:Y:S01]  /*9980*/  LDL R5, [R1+0x34] ;  /* 0x0000340001057983 */ /* 0x004ea20000100800 */
[----:B------:R-:W-:Y:S02]  /*9990*/  ISETP.GE.AND P2, PT, R226, c[0x0][0x3c8], PT ;  /* 0x0000f200e2007a0c */ /* 0x000fe40003f46270 */
[----:B------:R-:W-:Y:S02]  /*99a0*/  ISETP.GE.AND P1, PT, R225, c[0x0][0x3c8], PT ;  /* 0x0000f200e1007a0c */ /* 0x000fe40003f26270 */
[----:B------:R-:W-:-:S09]  /*99b0*/  ISETP.GE.AND P0, PT, R228, c[0x0][0x3c8], PT ;  /* 0x0000f200e4007a0c */ /* 0x000fd20003f06270 */
[-C--:B----4-:R-:W-:Y:S02]  /*99c0*/  @!P2 LEA R8, P5, R226, R0.reuse, 0x1 ;  /* 0x00000000e208a211 */ /* 0x090fe400078a08ff */
[-C--:B------:R-:W-:Y:S02]  /*99d0*/  @!P1 LEA R6, P4, R225, R0.reuse, 0x1 ;  /* 0x00000000e1069211 */ /* 0x080fe400078808ff */
[----:B------:R-:W-:Y:S02]  /*99e0*/  @!P0 LEA R2, P3, R228, R0, 0x1 ;  /* 0x00000000e4028211 */ /* 0x000fe400078608ff */
[----:B-1----:R-:W-:-:S05]  /*99f0*/  @!P2 LEA.HI.X R9, R226, R10, R227, 0x1, P5 ;  /* 0x0000000ae209a211 */ /* 0x002fca00028f0ce3 */
[----:B------:R1:W-:Y:S01]  /*9a00*/  @!P2 ST.E.128 [R8.64], R36 ;  /* 0x000000240800a985 */ /* 0x0003e2000c101d06 */
[-C--:B-----5:R-:W-:Y:S02]  /*9a10*/  @!P1 LEA.HI.X R7, R225, R10.reuse, R14, 0x1, P4 ;  /* 0x0000000ae1079211 */ /* 0x0a0fe400020f0c0e */
[----:B--2---:R-:W-:-:S03]  /*9a20*/  @!P0 LEA.HI.X R3, R228, R10, R5, 0x1, P3 ;  /* 0x0000000ae4038211 */ /* 0x004fc600018f0c05 */
[----:B------:R1:W-:Y:S04]  /*9a30*/  @!P1 ST.E.128 [R6.64], R32 ;  /* 0x0000002006009985 */ /* 0x0003e8000c101d06 */
[----:B------:R1:W-:Y:S02]  /*9a40*/  @!P0 ST.E.128 [R2.64], R28 ;  /* 0x0000001c02008985 */ /* 0x0003e4000c101d06 */
.L_x_69:
[----:B------:R-:W-:Y:S05]  /*9a50*/  BSYNC B0 ;  /* 0x0000000000007941 */ /* 0x000fea0003800000 */
.L_x_68:
[----:B------:R-:W-:Y:S05]  /*9a60*/  BRA.DIV ~URZ, `(.L_x_70) ;  /* 0x00003bd27f007947 */ /* 0x000fea000b800000 */
[----:B-1----:R1:W2:Y:S02]  /*9a70*/  SHFL.IDX PT, R10, R12, 0x2, 0x1c1f ;  /* 0x005c1f000c0a7f89 */ /* 0x0022a400000e0000 */
.L_x_136:
[----:B------:R-:W-:Y:S05]  /*9a80*/  BRA.DIV ~URZ, `(.L_x_71) ;  /* 0x00003c227f007947 */ /* 0x000fea000b800000 */
[----:B----4-:R4:W1:Y:S02]  /*9a90*/  SHFL.IDX PT, R0, R13, 0x2, 0x1c1f ;  /* 0x005c1f000d007f89 */ /* 0x01086400000e0000 */
.L_x_137:
[----:B------:R-:W-:Y:S01]  /*9aa0*/  IADD3 R2, R11, 0x40, RZ ;  /* 0x000000400b027810 */ /* 0x000fe20007ffe0ff */
[----:B------:R-:W-:Y:S03]  /*9ab0*/  BSSY B0, `(.L_x_72) ;  /* 0x0000011000007945 */ /* 0x000fe60003800000 */
[----:B------:R-:W-:-:S13]  /*9ac0*/  ISETP.GE.AND P0, PT, R2, R4, PT ;  /* 0x000000040200720c */ /* 0x000fda0003f06270 */
[----:B------:R-:W-:Y:S05]  /*9ad0*/  @P0 BRA `(.L_x_73) ;  /* 0x000000e000000947 */ /* 0x000fea0003800000 */
[----:B------:R-:W5:Y:S04]  /*9ae0*/  LDL R14, [R1+0x38] ;  /* 0x00003800010e7983 */ /* 0x000f680000100800 */
[----:B---3--:R-:W3:Y:S01]  /*9af0*/  LDL R5, [R1+0x34] ;  /* 0x0000340001057983 */ /* 0x008ee20000100800 */
[----:B------:R-:W-:Y:S02]  /*9b00*/  ISETP.GE.AND P2, PT, R226, c[0x0][0x3c8], PT ;  /* 0x0000f200e2007a0c */ /* 0x000fe40003f46270 */
[----:B------:R-:W-:Y:S02]  /*9b10*/  ISETP.GE.AND P1, PT, R225, c[0x0][0x3c8], PT ;  /* 0x0000f200e1007a0c */ /* 0x000fe40003f26270 */
[----:B------:R-:W-:-:S09]  /*9b20*/  ISETP.GE.AND P0, PT, R228, c[0x0][0x3c8], PT ;  /* 0x0000f200e4007a0c */ /* 0x000fd20003f06270 */
[-C--:B-1----:R-:W-:Y:S02]  /*9b30*/  @!P2 LEA R8, P5, R226, R0.reuse, 0x1 ;  /* 0x00000000e208a211 */ /* 0x082fe400078a08ff */
        /* <DEDUP_REMOVED lines=8> */
.L_x_73:
[----:B------:R-:W-:Y:S05]  /*9bc0*/  BSYNC B0 ;  /* 0x0000000000007941 */ /* 0x000fea0003800000 */
.L_x_72:
[----:B------:R-:W-:Y:S05]  /*9bd0*/  BRA.DIV ~URZ, `(.L_x_74) ;  /* 0x00003b327f007947 */ /* 0x000fea000b800000 */
[----:B-1----:R1:W3:Y:S04]  /*9be0*/  SHFL.IDX PT, R6, R12, 0x3, 0x1c1f ;  /* 0x007c1f000c067f89 */ /* 0x0022e800000e0000 */
[----:B------:R1:W4:Y:S02]  /*9bf0*/  SHFL.IDX PT, R0, R13, 0x3, 0x1c1f ;  /* 0x007c1f000d007f89 */ /* 0x00032400000e0000 */
.L_x_138:
[----:B------:R-:W-:-:S04]  /*9c00*/  IADD3 R2, R11, 0x60, RZ ;  /* 0x000000600b027810 */ /* 0x000fc80007ffe0ff */
[----:B------:R-:W-:-:S13]  /*9c10*/  ISETP.GE.AND P0, PT, R2, R4, PT ;  /* 0x000000040200720c */ /* 0x000fda0003f06270 */
[----:B------:R-:W-:Y:S05]  /*9c20*/  @P0 BRA `(.L_x_75) ;  /* 0x000023a000000947 */ /* 0x000fea0003800000 */
[----:B------:R-:W5:Y:S01]  /*9c30*/  LDL R7, [R1+0x38] ;  /* 0x0000380001077983 */ /* 0x000f620000100800 */
[----:B------:R-:W-:Y:S02]  /*9c40*/  ISETP.GE.AND P1, PT, R226, c[0x0][0x3c8], PT ;  /* 0x0000f200e2007a0c */ /* 0x000fe40003f26270 */
[----:B------:R-:W-:-:S11]  /*9c50*/  ISETP.GE.AND P0, PT, R225, c[0x0][0x3c8], PT ;  /* 0x0000f200e1007a0c */ /* 0x000fd60003f06270 */
[CC--:B----4-:R-:W-:Y:S02]  /*9c60*/  @!P1 LEA R4, P3, R226.reuse, R0.reuse, 0x1 ;  /* 0x00000000e2049211 */ /* 0x0d0fe400078608ff */
[----:B------:R-:W-:Y:S02]  /*9c70*/  @!P0 LEA R2, P2, R225, R0, 0x1 ;  /* 0x00000000e1028211 */ /* 0x000fe400078408ff */
[----:B---3--:R-:W-:-:S05]  /*9c80*/  @!P1 LEA.HI.X R5, R226, R6, R227, 0x1, P3 ;  /* 0x00000006e2059211 */ /* 0x008fca00018f0ce3 */
[----:B------:R3:W-:Y:S01]  /*9c90*/  @!P1 ST.E.128 [R4.64], R60 ;  /* 0x0000003c04009985 */ /* 0x0007e2000c101d06 */
[----:B-----5:R-:W-:-:S05]  /*9ca0*/  @!P0 LEA.HI.X R3, R225, R6, R7, 0x1, P2 ;  /* 0x00000006e1038211 */ /* 0x020fca00010f0c07 */
[----:B------:R3:W-:Y:S01]  /*9cb0*/  @!P0 ST.E.128 [R2.64], R56 ;  /* 0x0000003802008985 */ /* 0x0007e2000c101d06 */
[----:B------:R-:W-:-:S13]  /*9cc0*/  ISETP.GE.AND P0, PT, R228, c[0x0][0x3c8], PT ;  /* 0x0000f200e4007a0c */ /* 0x000fda0003f06270 */
[----:B------:R-:W-:Y:S05]  /*9cd0*/  @P0 BRA `(.L_x_75) ;  /* 0x000022f000000947 */ /* 0x000fea0003800000 */
[----:B------:R-:W4:Y:S01]  /*9ce0*/  LDL R7, [R1+0x34] ;  /* 0x0000340001077983 */ /* 0x000f220000100800 */
[----:B---3--:R-:W-:-:S04]  /*9cf0*/  LEA R2, P0, R228, R0, 0x1 ;  /* 0x00000000e4027211 */ /* 0x008fc800078008ff */
[----:B----4-:R-:W-:-:S05]  /*9d00*/  LEA.HI.X R3, R228, R6, R7, 0x1, P0 ;  /* 0x00000006e4037211 */ /* 0x010fca00000f0c07 */
[----:B------:R3:W-:Y:S01]  /*9d10*/  ST.E.128 [R2.64], R52 ;  /* 0x0000003402007985 */ /* 0x0007e2000c101d06 */
[----:B------:R-:W-:Y:S05]  /*9d20*/  BRA `(.L_x_75) ;  /* 0x000022a000007947 */ /* 0x000fea0003800000 */
.L_x_62:
[----:B-1----:R-:W2:Y:S01]  /*9d30*/  LDL.LU R6, [R1+0x40] ;  /* 0x0000400001067983 */ /* 0x002ea20000300800 */
[----:B------:R-:W-:Y:S02]  /*9d40*/  IMAD R3, R17, c[0x0][0x408], RZ ;  /* 0x0001020011037a24 */ /* 0x000fe400078e02ff */
[----:B------:R-:W-:-:S04]  /*9d50*/  IMAD.WIDE.U32 R4, R2, c[0x0][0x408], RZ ;  /* 0x0001020002047a25 */ /* 0x000fc800078e00ff */
[----:B------:R-:W-:-:S05]  /*9d60*/  IMAD R2, R2, c[0x0][0x40c], R3 ;  /* 0x0001030002027a24 */ /* 0x000fca00078e0203 */
[----:B------:R-:W-:Y:S02]  /*9d70*/  IADD3 R3, R5, R2, RZ ;  /* 0x0000000205037210 */ /* 0x000fe40007ffe0ff */
[----:B------:R-:W-:Y:S02]  /*9d80*/  MOV R2, R4 ;  /* 0x0000000400027202 */ /* 0x000fe40000000f00 */
[----:B------:R-:W-:-:S03]  /*9d90*/  SHF.R.S32.HI R5, RZ, 0x1f, R0 ;  /* 0x0000001fff057819 */ /* 0x000fc60000011400 */
[----:B------:R-:W-:-:S04]  /*9da0*/  IMAD.WIDE.U32 R2, R236, c[0x0][0x438], R2 ;  /* 0x00010e00ec027a25 */ /* 0x000fc800078e0002 */
[----:B------:R-:W-:Y:S02]  /*9db0*/  IMAD R4, R5, c[0x0][0x440], RZ ;  /* 0x0001100005047a24 */ /* 0x000fe400078e02ff */
[----:B------:R-:W-:Y:S02]  /*9dc0*/  IMAD R3, R236, c[0x0][0x43c], R3 ;  /* 0x00010f00ec037a24 */ /* 0x000fe400078e0203 */
[----:B------:R-:W-:-:S04]  /*9dd0*/  @P5 IMAD.HI.U32 R5, R10, c[0x0][0x4ec], RZ ;  /* 0x00013b000a055a27 */ /* 0x000fc800078e00ff */
[C---:B------:R-:W-:Y:S02]  /*9de0*/  IMAD R4, R0.reuse, c[0x0][0x444], R4 ;  /* 0x0001110000047a24 */ /* 0x040fe400078e0204 */
[----:B------:R-:W-:Y:S01]  /*9df0*/  IMAD.WIDE.U32 R2, R0, c[0x0][0x440], R2 ;  /* 0x0001100000027a25 */ /* 0x000fe200078e0002 */
[----:B------:R-:W-:Y:S02]  /*9e00*/  MOV R0, R10 ;  /* 0x0000000a00007202 */ /* 0x000fe40000000f00 */
[----:B------:R-:W-:Y:S02]  /*9e10*/  @P5 SHF.R.U32.HI R0, RZ, c[0x0][0x4f0], R5 ;  /* 0x00013c00ff005a19 */ /* 0x000fe40000011605 */
[----:B------:R-:W-:Y:S02]  /*9e20*/  IADD3 R3, R3, R4, RZ ;  /* 0x0000000403037210 */ /* 0x000fe40007ffe0ff */
[----:B------:R-:W-:Y:S02]  /*9e30*/  SHF.R.S32.HI R5, RZ, 0x1f, R0 ;  /* 0x0000001fff057819 */ /* 0x000fe40000011400 */
[----:B------:R-:W-:-:S03]  /*9e40*/  IADD3 R4, -R0, RZ, RZ ;  /* 0x000000ff00047210 */ /* 0x000fc60007ffe1ff */
[----:B------:R-:W-:Y:S02]  /*9e50*/  IMAD R5, R5, c[0x0][0x430], RZ ;  /* 0x00010c0005057a24 */ /* 0x000fe400078e02ff */
[----:B------:R-:W-:Y:S02]  /*9e60*/  IMAD R4, R4, c[0x0][0x4e8], R10 ;  /* 0x00013a0004047a24 */ /* 0x000fe400078e020a */
[----:B------:R-:W-:Y:S02]  /*9e70*/  IMAD R5, R0, c[0x0][0x434], R5 ;  /* 0x00010d0000057a24 */ /* 0x000fe400078e0205 */
[----:B--2---:R-:W-:-:S04]  /*9e80*/  IMAD.WIDE.U32 R2, R6, c[0x0][0x448], R2 ;  /* 0x0001120006027a25 */ /* 0x004fc800078e0002 */
[----:B------:R-:W-:-:S04]  /*9e90*/  IMAD R3, R6, c[0x0][0x44c], R3 ;  /* 0x0001130006037a24 */ /* 0x000fc800078e0203 */
[----:B------:R-:W-:Y:S01]  /*9ea0*/  IMAD.WIDE.U32 R2, R0, c[0x0][0x430], R2 ;  /* 0x00010c0000027a25 */ /* 0x000fe200078e0002 */
[----:B------:R-:W-:-:S04]  /*9eb0*/  SHF.R.S32.HI R0, RZ, 0x1f, R4 ;  /* 0x0000001fff007819 */ /* 0x000fc80000011404 */
[----:B------:R-:W-:Y:S01]  /*9ec0*/  IADD3 R3, R3, R5, RZ ;  /* 0x0000000503037210 */ /* 0x000fe20007ffe0ff */
[----:B------:R-:W-:-:S04]  /*9ed0*/  IMAD R0, R0, c[0x0][0x428], RZ ;  /* 0x00010a0000007a24 */ /* 0x000fc800078e02ff */
[----:B------:R-:W-:-:S04]  /*9ee0*/  IMAD.WIDE.U32 R2, R4, c[0x0][0x428], R2 ;  /* 0x00010a0004027a25 */ /* 0x000fc800078e0002 */
[----:B------:R-:W-:Y:S01]  /*9ef0*/  IMAD R4, R4, c[0x0][0x42c], R0 ;  /* 0x00010b0004047a24 */ /* 0x000fe200078e0200 */
[----:B------:R-:W-:-:S04]  /*9f00*/  LEA R13, P1, R2, c[0x0][0x400], 0x2 ;  /* 0x00010000020d7a11 */ /* 0x000fc800078210ff */
[----:B------:R-:W-:-:S04]  /*9f10*/  IADD3 R4, R3, R4, RZ ;  /* 0x0000000403047210 */ /* 0x000fc80007ffe0ff */
[----:B------:R-:W-:Y:S01]  /*9f20*/  LEA.HI.X R12, R2, c[0x0][0x404], R4, 0x2, P1 ;  /* 0x00010100020c7a11 */ /* 0x000fe200008f1404 */
[----:B------:R-:W-:Y:S05]  /*9f30*/  BRA.DIV ~URZ, `(.L_x_76) ;  /* 0x000038927f007947 */ /* 0x000fea000b800000 */
[----:B------:R1:W2:Y:S02]  /*9f40*/  SHFL.IDX PT, R4, R12, RZ, 0x1c1f ;  /* 0x001c1fff0c047589 */ /* 0x0002a400000e0000 */
.L_x_139:
[----:B------:R-:W-:Y:S05]  /*9f50*/  BRA.DIV ~URZ, `(.L_x_77) ;  /* 0x000038e27f007947 */ /* 0x000fea000b800000 */
[----:B------:R3:W4:Y:S02]  /*9f60*/  SHFL.IDX PT, R0, R13, RZ, 0x1c1f ;  /* 0x001c1fff0d007589 */ /* 0x00072400000e0000 */
.L_x_140:
[----:B------:R-:W-:Y:S01]  /*9f70*/  BSSY B0, `(.L_x_78) ;  /* 0x000004a000007945 */ /* 0x000fe20003800000 */
[----:B------:R-:W-:Y:S05]  /*9f80*/  @P0 BRA `(.L_x_79) ;  /* 0x0000048000000947 */ /* 0x000fea0003800000 */
[----:B------:R-:W5:Y:S04]  /*9f90*/  LDL R5, [R1+0x3c] ;  /* 0x00003c0001057983 */ /* 0x000f680000100800 */
[----:B---3--:R-:W3:Y:S04]  /*9fa0*/  LDL R16, [R1+0x28] ;  /* 0x0000280001107983 */ /* 0x008ee80000100800 */
[----:B----4-:R-:W4:Y:S04]  /*9fb0*/  LDL R10, [R1+0x24] ;  /* 0x00002400010a7983 */ /* 0x010f280000100800 */
[----:B--2---:R-:W2:Y:S04]  /*9fc0*/  LDL R18, [R1+0x70] ;  /* 0x0000700001127983 */ /* 0x004ea80000100800 */
[----:B------:R-:W2:Y:S04]  /*9fd0*/  LDL R14, [R1+0x6c] ;  /* 0x00006c00010e7983 */ /* 0x000ea80000100800 */
        /* <DEDUP_REMOVED lines=12> */
[----:B------:R-:W2:Y:S01]  /*a0a0*/  LDL R11, [R1+0x4] ;  /* 0x00000400010b7983 */ /* 0x000ea20000100800 */
[----:B-----5:R-:W-:-:S02]  /*a0b0*/  ISETP.GE.AND P0, PT, R5, c[0x0][0x3c8], PT ;  /* 0x0000f20005007a0c */ /* 0x020fc40003f06270 */
[----:B---3--:R-:W-:Y:S02]  /*a0c0*/  ISETP.GE.AND P1, PT, R16, c[0x0][0x3c8], PT ;  /* 0x0000f20010007a0c */ /* 0x008fe40003f26270 */
[----:B----4-:R-:W-:-:S09]  /*a0d0*/  ISETP.GE.AND P3, PT, R10, c[0x0][0x3c8], PT ;  /* 0x0000f2000a007a0c */ /* 0x010fd20003f66270 */
[----:B------:R-:W-:Y:S02]  /*a0e0*/  @!P0 IMAD.MOV.U32 R2, RZ, RZ, R0 ;  /* 0x000000ffff028224 */ /* 0x000fe400078e0000 */
[----:B------:R-:W-:-:S04]  /*a0f0*/  @!P0 IMAD.MOV.U32 R3, RZ, RZ, R4 ;  /* 0x000000ffff038224 */ /* 0x000fc800078e0004 */
[----:B------:R-:W-:Y:S01]  /*a100*/  @!P0 IMAD.WIDE R6, R5, 0x4, R2 ;  /* 0x0000000405068825 */ /* 0x000fe200078e0202 */
[C---:B------:R-:W-:Y:S01]  /*a110*/  @!P1 LEA R2, P2, R16.reuse, R0, 0x2 ;  /* 0x0000000010029211 */ /* 0x040fe200078410ff */
[----:B------:R-:W3:Y:S03]  /*a120*/  LDL R5, [R1] ;  /* 0x0000000001057983 */ /* 0x000ee60000100800 */
[----:B--2---:R-:W-:Y:S02]  /*a130*/  @!P1 LEA.HI.X R3, R16, R4, R18, 0x2, P2 ;  /* 0x0000000410039211 */ /* 0x004fe400010f1412 */
[----:B------:R-:W2:Y:S04]  /*a140*/  LDL R18, [R1+0x54] ;  /* 0x0000540001127983 */ /* 0x000ea80000100800 */
[----:B------:R4:W-:Y:S04]  /*a150*/  @!P0 ST.E.64 [R6.64], R128 ;  /* 0x0000008006008985 */ /* 0x0009e8000c101b06 */
[----:B------:R-:W5:Y:S01]  /*a160*/  LDL R16, [R1+0x50] ;  /* 0x0000500001107983 */ /* 0x000f620000100800 */
[----:B----4-:R-:W-:-:S04]  /*a170*/  @!P3 LEA R6, P0, R10, R0, 0x2 ;  /* 0x000000000a06b211 */ /* 0x010fc800078010ff */
[----:B------:R-:W-:Y:S02]  /*a180*/  @!P3 LEA.HI.X R7, R10, R4, R14, 0x2, P0 ;  /* 0x000000040a07b211 */ /* 0x000fe400000f140e */
[----:B------:R-:W4:Y:S04]  /*a190*/  LDL R14, [R1+0x4c] ;  /* 0x00004c00010e7983 */ /* 0x000f280000100800 */
[----:B------:R-:W4:Y:S01]  /*a1a0*/  LDL R10, [R1+0x48] ;  /* 0x00004800010a7983 */ /* 0x000f220000100800 */
[----:B------:R-:W-:-:S03]  /*a1b0*/  ISETP.GE.AND P4, PT, R25, c[0x0][0x3c8], PT ;  /* 0x0000f20019007a0c */ /* 0x000fc60003f86270 */
[----:B------:R1:W-:Y:S01]  /*a1c0*/  @!P1 ST.E.64 [R2.64], R136 ;  /* 0x0000008802009985 */ /* 0x0003e2000c101b06 */
[----:B------:R-:W-:Y:S02]  /*a1d0*/  ISETP.GE.AND P1, PT, R23, c[0x0][0x3c8], PT ;  /* 0x0000f20017007a0c */ /* 0x000fe40003f26270 */
[----:B------:R-:W-:Y:S01]  /*a1e0*/  ISETP.GE.AND P2, PT, R8, c[0x0][0x3c8], PT ;  /* 0x0000f20008007a0c */ /* 0x000fe20003f46270 */
[----:B------:R1:W-:Y:S06]  /*a1f0*/  @!P3 ST.E.64 [R6.64], R116 ;  /* 0x000000740600b985 */ /* 0x0003ec000c101b06 */
[----:B-1----:R-:W-:-:S04]  /*a200*/  @!P4 LEA R2, P0, R25, R0, 0x2 ;  /* 0x000000001902c211 */ /* 0x002fc800078010ff */
[----:B------:R-:W-:Y:S02]  /*a210*/  @!P4 LEA.HI.X R3, R25, R4, R75, 0x2, P0 ;  /* 0x000000041903c211 */ /* 0x000fe400000f144b */
[----:B------:R-:W-:-:S03]  /*a220*/  @!P1 LEA R6, P0, R23, R0, 0x2 ;  /* 0x0000000017069211 */ /* 0x000fc600078010ff */
[----:B------:R1:W-:Y:S01]  /*a230*/  @!P4 ST.E.64 [R2.64], R156 ;  /* 0x0000009c0200c985 */ /* 0x0003e2000c101b06 */
[----:B------:R-:W-:Y:S02]  /*a240*/  ISETP.GE.AND P4, PT, R21, c[0x0][0x3c8], PT ;  /* 0x0000f20015007a0c */ /* 0x000fe40003f86270 */
[----:B------:R-:W-:-:S05]  /*a250*/  @!P1 LEA.HI.X R7, R23, R4, R24, 0x2, P0 ;  /* 0x0000000417079211 */ /* 0x000fca00000f1418 */
[----:B------:R1:W-:Y:S01]  /*a260*/  @!P1 ST.E.64 [R6.64], R158 ;  /* 0x0000009e06009985 */ /* 0x0003e2000c101b06 */
[----:B------:R-:W-:Y:S02]  /*a270*/  ISETP.GE.AND P1, PT, R19, c[0x0][0x3c8], PT ;  /* 0x0000f20013007a0c */ /* 0x000fe40003f26270 */
[----:B------:R-:W-:Y:S02]  /*a280*/  ISETP.GE.AND P3, PT, R17, c[0x0][0x3c8], PT ;  /* 0x0000f20011007a0c */ /* 0x000fe40003f66270 */
[----:B-1----:R-:W-:-:S04]  /*a290*/  @!P2 LEA R2, P0, R8, R0, 0x2 ;  /* 0x000000000802a211 */ /* 0x002fc800078010ff */
[----:B------:R-:W-:Y:S02]  /*a2a0*/  @!P2 LEA.HI.X R3, R8, R4, R9, 0x2, P0 ;  /* 0x000000040803a211 */ /* 0x000fe400000f1409 */
[----:B------:R-:W-:-:S04]  /*a2b0*/  @!P4 LEA R8, P0, R21, R0, 0x2 ;  /* 0x000000001508c211 */ /* 0x000fc800078010ff */
[----:B------:R-:W-:Y:S01]  /*a2c0*/  @!P4 LEA.HI.X R9, R21, R4, R22, 0x2, P0 ;  /* 0x000000041509c211 */ /* 0x000fe200000f1416 */
[----:B------:R1:W-:Y:S01]  /*a2d0*/  @!P2 ST.E.64 [R2.64], R160 ;  /* 0x000000a00200a985 */ /* 0x0003e2000c101b06 */
[----:B------:R-:W-:-:S03]  /*a2e0*/  @!P1 LEA R6, P0, R19, R0, 0x2 ;  /* 0x0000000013069211 */ /* 0x000fc600078010ff */
[----:B------:R2:W-:Y:S01]  /*a2f0*/  @!P4 ST.E.64 [R8.64], R84 ;  /* 0x000000540800c985 */ /* 0x0005e2000c101b06 */
[----:B------:R-:W-:Y:S02]  /*a300*/  ISETP.GE.AND P4, PT, R15, c[0x0][0x3c8], PT ;  /* 0x0000f2000f007a0c */ /* 0x000fe40003f86270 */
[----:B------:R-:W-:Y:S02]  /*a310*/  @!P1 LEA.HI.X R7, R19, R4, R20, 0x2, P0 ;  /* 0x0000000413079211 */ /* 0x000fe400000f1414 */
[----:B------:R-:W-:-:S03]  /*a320*/  ISETP.GE.AND P2, PT, R11, c[0x0][0x3c8], PT ;  /* 0x0000f2000b007a0c */ /* 0x000fc60003f46270 */
[----:B------:R2:W-:Y:S01]  /*a330*/  @!P1 ST.E.64 [R6.64], R96 ;  /* 0x0000006006009985 */ /* 0x0005e2000c101b06 */
[----:B-1----:R-:W-:Y:S02]  /*a340*/  @!P3 LEA R2, P0, R17, R0, 0x2 ;  /* 0x000000001102b211 */ /* 0x002fe400078010ff */
[----:B---3--:R-:W-:Y:S02]  /*a350*/  ISETP.GE.AND P1, PT, R5, c[0x0][0x3c8], PT ;  /* 0x0000f20005007a0c */ /* 0x008fe40003f26270 */
[----:B--2---:R-:W-:Y:S02]  /*a360*/  @!P3 LEA.HI.X R3, R17, R4, R18, 0x2, P0 ;  /* 0x000000041103b211 */ /* 0x004fe400000f1412 */
[----:B------:R-:W-:-:S04]  /*a370*/  @!P4 LEA R8, P0, R15, R0, 0x2 ;  /* 0x000000000f08c211 */ /* 0x000fc800078010ff */
[----:B-----5:R-:W-:Y:S02]  /*a380*/  @!P4 LEA.HI.X R9, R15, R4, R16, 0x2, P0 ;  /* 0x000000040f09c211 */ /* 0x020fe400000f1410 */
[C---:B------:R-:W-:Y:S01]  /*a390*/  @!P2 LEA R6, P0, R11.reuse, R0, 0x2 ;  /* 0x000000000b06a211 */ /* 0x040fe200078010ff */
[----:B------:R1:W-:Y:S04]  /*a3a0*/  @!P3 ST.E.64 [R2.64], R100 ;  /* 0x000000640200b985 */ /* 0x0003e8000c101b06 */
[----:B------:R2:W-:Y:S01]  /*a3b0*/  @!P4 ST.E.64 [R8.64], R166 ;  /* 0x000000a60800c985 */ /* 0x0005e2000c101b06 */
[----:B----4-:R-:W-:Y:S02]  /*a3c0*/  @!P2 LEA.HI.X R7, R11, R4, R14, 0x2, P0 ;  /* 0x000000040b07a211 */ /* 0x010fe400000f140e */
[----:B-1----:R-:W-:-:S04]  /*a3d0*/  @!P1 LEA R2, P0, R5, R0, 0x2 ;  /* 0x0000000005029211 */ /* 0x002fc800078010ff */
[----:B------:R-:W-:Y:S01]  /*a3e0*/  @!P1 LEA.HI.X R3, R5, R4, R10, 0x2, P0 ;  /* 0x0000000405039211 */ /* 0x000fe200000f140a */
[----:B------:R2:W-:Y:S04]  /*a3f0*/  @!P2 ST.E.64 [R6.64], R144 ;  /* 0x000000900600a985 */ /* 0x0005e8000c101b06 */
[----:B------:R2:W-:Y:S04]  /*a400*/  @!P1 ST.E.64 [R2.64], R80 ;  /* 0x0000005002009985 */ /* 0x0005e8000c101b06 */
.L_x_79:
[----:B------:R-:W-:Y:S05]  /*a410*/  BSYNC B0 ;  /* 0x0000000000007941 */ /* 0x000fea0003800000 */
.L_x_78:
[----:B------:R-:W-:Y:S05]  /*a420*/  BRA.DIV ~URZ, `(.L_x_80) ;  /* 0x000034727f007947 */ /* 0x000fea000b800000 */
[----:B--2---:R2:W1:Y:S04]  /*a430*/  SHFL.IDX PT, R4, R12, 0x1, 0x1c1f ;  /* 0x003c1f000c047f89 */ /* 0x00446800000e0000 */
[----:B----4-:R2:W4:Y:S02]  /*a440*/  SHFL.IDX PT, R0, R13, 0x1, 0x1c1f ;  /* 0x003c1f000d007f89 */ /* 0x01052400000e0000 */
.L_x_141:
[----:B------:R-:W-:Y:S01]  /*a450*/  BSSY B0, `(.L_x_81) ;  /* 0x000004a000007945 */ /* 0x000fe20003800000 */
[----:B------:R-:W-:Y:S05]  /*a460*/  @P6 BRA `(.L_x_82) ;  /* 0x0000048000006947 */ /* 0x000fea0003800000 */
[----:B------:R-:W5:Y:S04]  /*a470*/  LDL R5, [R1+0x3c] ;  /* 0x00003c0001057983 */ /* 0x000f680000100800 */
[----:B--2---:R-:W2:Y:S04]  /*a480*/  LDL R9, [R1+0x28] ;  /* 0x0000280001097983 */ /* 0x004ea80000100800 */
[----:B---3--:R-:W3:Y:S04]  /*a490*/  LDL R14, [R1+0x70] ;  /* 0x00007000010e7983 */ /* 0x008ee80000100800 */
[----:B----4-:R-:W4:Y:S04]  /*a4a0*/  LDL R76, [R1+0x24] ;  /* 0x00002400014c7983 */ /* 0x010f280000100800 */
[----:B------:R-:W3:Y:S04]  /*a4b0*/  LDL R25, [R1+0x20] ;  /* 0x0000200001197983 */ /* 0x000ee80000100800 */
[----:B------:R-:W3:Y:S04]  /*a4c0*/  LDL R23, [R1+0x1c] ;  /* 0x00001c0001177983 */ /* 0x000ee80000100800 */
[----:B------:R-:W4:Y:S04]  /*a4d0*/  LDL R21, [R1+0x18] ;  /* 0x0000180001157983 */ /* 0x000f280000100800 */
        /* <DEDUP_REMOVED lines=12> */
[----:B------:R-:W4:Y:S01]  /*a5a0*/  LDL R16, [R1+0x4c] ;  /* 0x00004c0001107983 */ /* 0x000f220000100800 */
[----:B-----5:R-:W-:-:S02]  /*a5b0*/  ISETP.GE.AND P1, PT, R5, c[0x0][0x3c8], PT ;  /* 0x0000f20005007a0c */ /* 0x020fc40003f26270 */
[----:B--2---:R-:W-:-:S11]  /*a5c0*/  ISETP.GE.AND P0, PT, R9, c[0x0][0x3c8], PT ;  /* 0x0000f20009007a0c */ /* 0x004fd60003f06270 */
[----:B------:R-:W-:Y:S02]  /*a5d0*/  @!P1 IMAD.MOV.U32 R6, RZ, RZ, R0 ;  /* 0x000000ffff069224 */ /* 0x000fe400078e0000 */
[----:B-1----:R-:W-:Y:S01]  /*a5e0*/  @!P1 IMAD.MOV.U32 R7, RZ, RZ, R4 ;  /* 0x000000ffff079224 */ /* 0x002fe200078e0004 */
[----:B------:R-:W-:-:S03]  /*a5f0*/  @!P0 LEA R2, P2, R9, R0, 0x2 ;  /* 0x0000000009028211 */ /* 0x000fc600078410ff */
[----:B------:R-:W-:Y:S02]  /*a600*/  @!P1 IMAD.WIDE R6, R5, 0x4, R6 ;  /* 0x0000000405069825 */ /* 0x000fe400078e0206 */
[----:B------:R-:W2:Y:S01]  /*a610*/  LDL R5, [R1] ;  /* 0x0000000001057983 */ /* 0x000ea20000100800 */
[----:B---3--:R-:W-:-:S03]  /*a620*/  @!P0 LEA.HI.X R3, R9, R4, R14, 0x2, P2 ;  /* 0x0000000409038211 */ /* 0x008fc600010f140e */
[----:B------:R-:W3:Y:S04]  /*a630*/  LDL R9, [R1+0x54] ;  /* 0x0000540001097983 */ /* 0x000ee80000100800 */
[----:B------:R-:W5:Y:S01]  /*a640*/  LDL R14, [R1+0x48] ;  /* 0x00004800010e7983 */ /* 0x000f620000100800 */
[----:B----4-:R-:W-:Y:S02]  /*a650*/  ISETP.GE.AND P3, PT, R76, c[0x0][0x3c8], PT ;  /* 0x0000f2004c007a0c */ /* 0x010fe40003f66270 */
[----:B------:R-:W-:Y:S02]  /*a660*/  ISETP.GE.AND P4, PT, R25, c[0x0][0x3c8], PT ;  /* 0x0000f20019007a0c */ /* 0x000fe40003f86270 */
[----:B------:R-:W-:Y:S01]  /*a670*/  ISETP.GE.AND P2, PT, R23, c[0x0][0x3c8], PT ;  /* 0x0000f20017007a0c */ /* 0x000fe20003f46270 */
[----:B------:R1:W-:Y:S01]  /*a680*/  @!P1 ST.E.64 [R6.64], R152 ;  /* 0x0000009806009985 */ /* 0x0003e2000c101b06 */
[----:B------:R-:W-:-:S03]  /*a690*/  ISETP.GE.AND P1, PT, R21, c[0x0][0x3c8], PT ;  /* 0x0000f20015007a0c */ /* 0x000fc60003f26270 */
[----:B------:R4:W-:Y:S04]  /*a6a0*/  @!P0 ST.E.64 [R2.64], R162 ;  /* 0x000000a202008985 */ /* 0x0009e8000c101b06 */
[CC--:B-1----:R-:W-:Y:S02]  /*a6b0*/  @!P3 LEA R6, P5, R76.reuse, R0.reuse, 0x2 ;  /* 0x000000004c06b211 */ /* 0x0c2fe400078a10ff */
[C---:B----4-:R-:W-:Y:S02]  /*a6c0*/  @!P4 LEA R2, P0, R25.reuse, R0, 0x2 ;  /* 0x000000001902c211 */ /* 0x050fe400078010ff */
[-C--:B------:R-:W-:Y:S02]  /*a6d0*/  @!P3 LEA.HI.X R7, R76, R4.reuse, R77, 0x2, P5 ;  /* 0x000000044c07b211 */ /* 0x080fe400028f144d */
[----:B------:R-:W-:-:S02]  /*a6e0*/  @!P4 LEA.HI.X R3, R25, R4, R75, 0x2, P0 ;  /* 0x000000041903c211 */ /* 0x000fc400000f144b */
[----:B------:R-:W-:Y:S01]  /*a6f0*/  ISETP.GE.AND P0, PT, R19, c[0x0][0x3c8], PT ;  /* 0x0000f20013007a0c */ /* 0x000fe20003f06270 */
[----:B------:R1:W-:Y:S04]  /*a700*/  @!P3 ST.E.64 [R6.64], R164 ;  /* 0x000000a40600b985 */ /* 0x0003e8000c101b06 */
[----:B------:R4:W-:Y:S01]  /*a710*/  @!P4 ST.E.64 [R2.64], R108 ;  /* 0x0000006c0200c985 */ /* 0x0009e2000c101b06 */
[----:B------:R-:W-:Y:S02]  /*a720*/  ISETP.GE.AND P4, PT, R10, c[0x0][0x3c8], PT ;  /* 0x0000f2000a007a0c */ /* 0x000fe40003f86270 */
[----:B------:R-:W-:Y:S02]  /*a730*/  ISETP.GE.AND P5, PT, R8, c[0x0][0x3c8], PT ;  /* 0x0000f20008007a0c */ /* 0x000fe40003fa6270 */
[----:B-1----:R-:W-:-:S04]  /*a740*/  @!P2 LEA R6, P3, R23, R0, 0x2 ;  /* 0x000000001706a211 */ /* 0x002fc800078610ff */
[----:B------:R-:W-:Y:S02]  /*a750*/  @!P2 LEA.HI.X R7, R23, R4, R24, 0x2, P3 ;  /* 0x000000041707a211 */ /* 0x000fe400018f1418 */
[----:B----4-:R-:W-:-:S03]  /*a760*/  @!P1 LEA R2, P3, R21, R0, 0x2 ;  /* 0x0000000015029211 */ /* 0x010fc600078610ff */
[----:B------:R1:W-:Y:S01]  /*a770*/  @!P2 ST.E.64 [R6.64], R130 ;  /* 0x000000820600a985 */ /* 0x0003e2000c101b06 */
[----:B------:R-:W-:Y:S02]  /*a780*/  @!P1 LEA.HI.X R3, R21, R4, R22, 0x2, P3 ;  /* 0x0000000415039211 */ /* 0x000fe400018f1416 */
[----:B------:R-:W-:-:S03]  /*a790*/  ISETP.GE.AND P3, PT, R17, c[0x0][0x3c8], PT ;  /* 0x0000f20011007a0c */ /* 0x000fc60003f66270 */
[----:B------:R4:W-:Y:S01]  /*a7a0*/  @!P1 ST.E.64 [R2.64], R138 ;  /* 0x0000008a02009985 */ /* 0x0009e2000c101b06 */
[----:B-1----:R-:W-:-:S04]  /*a7b0*/  @!P0 LEA R6, P2, R19, R0, 0x2 ;  /* 0x0000000013068211 */ /* 0x002fc800078410ff */
[----:B------:R-:W-:Y:S02]  /*a7c0*/  @!P0 LEA.HI.X R7, R19, R4, R20, 0x2, P2 ;  /* 0x0000000413078211 */ /* 0x000fe400010f1414 */
[C---:B----4-:R-:W-:Y:S02]  /*a7d0*/  @!P4 LEA R2, P1, R10.reuse, R0, 0x2 ;  /* 0x000000000a02c211 */ /* 0x050fe400078210ff */
[----:B------:R-:W-:Y:S01]  /*a7e0*/  ISETP.GE.AND P2, PT, R15, c[0x0][0x3c8], PT ;  /* 0x0000f2000f007a0c */ /* 0x000fe20003f46270 */
[----:B------:R1:W-:Y:S01]  /*a7f0*/  @!P0 ST.E.64 [R6.64], R86 ;  /* 0x0000005606008985 */ /* 0x0003e2000c101b06 */
[----:B------:R-:W-:Y:S02]  /*a800*/  @!P4 LEA.HI.X R3, R10, R4, R11, 0x2, P1 ;  /* 0x000000040a03c211 */ /* 0x000fe400008f140b */
[----:B------:R-:W-:-:S03]  /*a810*/  @!P5 LEA R10, P0, R8, R0, 0x2 ;  /* 0x00000000080ad211 */ /* 0x000fc600078010ff */
[----:B------:R4:W-:Y:S01]  /*a820*/  @!P4 ST.E.64 [R2.64], R98 ;  /* 0x000000620200c985 */ /* 0x0009e2000c101b06 */
[----:B--2---:R-:W-:Y:S02]  /*a830*/  ISETP.GE.AND P1, PT, R5, c[0x0][0x3c8], PT ;  /* 0x0000f20005007a0c */ /* 0x004fe40003f26270 */
[----:B---3--:R-:W-:Y:S02]  /*a840*/  @!P5 LEA.HI.X R11, R8, R4, R9, 0x2, P0 ;  /* 0x00000004080bd211 */ /* 0x008fe400000f1409 */
[----:B------:R-:W-:-:S04]  /*a850*/  @!P3 LEA R8, P0, R17, R0, 0x2 ;  /* 0x000000001108b211 */ /* 0x000fc800078010ff */
[----:B------:R-:W-:Y:S02]  /*a860*/  @!P3 LEA.HI.X R9, R17, R4, R18, 0x2, P0 ;  /* 0x000000041109b211 */ /* 0x000fe400000f1412 */
[----:B-1----:R-:W-:-:S04]  /*a870*/  @!P2 LEA R6, P0, R15, R0, 0x2 ;  /* 0x000000000f06a211 */ /* 0x002fc800078010ff */
[----:B------:R-:W-:Y:S02]  /*a880*/  @!P2 LEA.HI.X R7, R15, R4, R16, 0x2, P0 ;  /* 0x000000040f07a211 */ /* 0x000fe400000f1410 */
[C---:B----4-:R-:W-:Y:S01]  /*a890*/  @!P1 LEA R2, P0, R5.reuse, R0, 0x2 ;  /* 0x0000000005029211 */ /* 0x050fe200078010ff */
[----:B------:R1:W-:Y:S03]  /*a8a0*/  @!P5 ST.E.64 [R10.64], R102 ;  /* 0x000000660a00d985 */ /* 0x0003e6000c101b06 */
[----:B-----5:R-:W-:Y:S01]  /*a8b0*/  @!P1 LEA.HI.X R3, R5, R4, R14, 0x2, P0 ;  /* 0x0000000405039211 */ /* 0x020fe200000f140e */
[----:B------:R1:W-:Y:S04]  /*a8c0*/  @!P3 ST.E.64 [R8.64], R110 ;  /* 0x0000006e0800b985 */ /* 0x0003e8000c101b06 */
[----:B------:R1:W-:Y:S04]  /*a8d0*/  @!P2 ST.E.64 [R6.64], R146 ;  /* 0x000000920600a985 */ /* 0x0003e8000c101b06 */
[----:B------:R1:W-:Y:S02]  /*a8e0*/  @!P1 ST.E.64 [R2.64], R82 ;  /* 0x0000005202009985 */ /* 0x0003e4000c101b06 */
.L_x_82:
[----:B------:R-:W-:Y:S05]  /*a8f0*/  BSYNC B0 ;  /* 0x0000000000007941 */ /* 0x000fea0003800000 */
.L_x_81:
[----:B------:R-:W-:Y:S05]  /*a900*/  BRA.DIV ~URZ, `(.L_x_83) ;  /* 0x000030527f007947 */ /* 0x000fea000b800000 */
[----:B-1----:R1:W2:Y:S02]  /*a910*/  SHFL.IDX PT, R4, R12, 0x2, 0x1c1f ;  /* 0x005c1f000c047f89 */ /* 0x0022a400000e0000 */
.L_x_142:
[----:B------:R-:W-:Y:S05]  /*a920*/  BRA.DIV ~URZ, `(.L_x_84) ;  /* 0x000030a27f007947 */ /* 0x000fea000b800000 */
[----:B----4-:R4:W1:Y:S02]  /*a930*/  SHFL.IDX PT, R0, R13, 0x2, 0x1c1f ;  /* 0x005c1f000d007f89 */ /* 0x01086400000e0000 */
.L_x_143:
[----:B------:R-:W-:Y:S01]  /*a940*/  LOP3.LUT P0, RZ, R237, 0x1, RZ, 0xc0, !PT ;  /* 0x00000001edff7812 */ /* 0x000fe2000780c0ff */
[----:B------:R-:W-:-:S12]  /*a950*/  BSSY B0, `(.L_x_85) ;  /* 0x000004a000007945 */ /* 0x000fd80003800000 */
        /* <DEDUP_REMOVED lines=18> */
[----:B------:R-:W2:Y:S04]  /*aa80*/  LDL R5, [R1] ;  /* 0x0000000001057983 */ /* 0x000ea80000100800 */
[----:B------:R-:W2:Y:S04]  /*aa90*/  LDL R20, [R1+0x54] ;  /* 0x0000540001147983 */ /* 0x000ea80000100800 */
[----:B------:R-:W2:Y:S01]  /*aaa0*/  LDL R18, [R1+0x50] ;  /* 0x0000500001127983 */ /* 0x000ea20000100800 */
[----:B-----5:R-:W-:-:S02]  /*aab0*/  ISETP.GE.AND P2, PT, R11, c[0x0][0x3c8], PT ;  /* 0x0000f2000b007a0c */ /* 0x020fc40003f46270 */
[----:B---3--:R-:W-:-:S11]  /*aac0*/  ISETP.GE.AND P0, PT, R16, c[0x0][0x3c8], PT ;  /* 0x0000f20010007a0c */ /* 0x008fd60003f06270 */
[----:B-1----:R-:W-:-:S04]  /*aad0*/  @!P2 LEA R2, P1, R11, R0, 0x2 ;  /* 0x000000000b02a211 */ /* 0x002fc800078210ff */
[----:B----4-:R-:W-:Y:S02]  /*aae0*/  @!P2 LEA.HI.X R3, R11, R4, R14, 0x2, P1 ;  /* 0x000000040b03a211 */ /* 0x010fe400008f140e */
[----:B------:R-:W3:Y:S01]  /*aaf0*/  LDL R11, [R1+0x58] ;  /* 0x00005800010b7983 */ /* 0x000ee20000100800 */
[----:B------:R-:W-:Y:S02]  /*ab00*/  @!P0 IMAD.MOV.U32 R6, RZ, RZ, R0 ;  /* 0x000000ffff068224 */ /* 0x000fe400078e0000 */
[----:B------:R-:W-:Y:S01]  /*ab10*/  @!P0 IMAD.MOV.U32 R7, RZ, RZ, R4 ;  /* 0x000000ffff078224 */ /* 0x000fe200078e0004 */
[----:B------:R-:W4:Y:S03]  /*ab20*/  LDL R14, [R1+0x48] ;  /* 0x00004800010e7983 */ /* 0x000f260000100800 */
[----:B------:R-:W-:Y:S02]  /*ab30*/  @!P0 IMAD.WIDE R6, R16, 0x4, R6 ;  /* 0x0000000410068825 */ /* 0x000fe400078e0206 */
[----:B------:R-:W5:Y:S01]  /*ab40*/  LDL R16, [R1+0x4c] ;  /* 0x00004c0001107983 */ /* 0x000f620000100800 */
[----:B--2---:R-:W-:-:S02]  /*ab50*/  ISETP.GE.AND P4, PT, R76, c[0x0][0x3c8], PT ;  /* 0x0000f2004c007a0c */ /* 0x004fc40003f86270 */
[----:B------:R-:W-:Y:S01]  /*ab60*/  ISETP.GE.AND P3, PT, R8, c[0x0][0x3c8], PT ;  /* 0x0000f20008007a0c */ /* 0x000fe20003f66270 */
[----:B------:R1:W-:Y:S01]  /*ab70*/  @!P0 ST.E.64 [R6.64], R28 ;  /* 0x0000001c06008985 */ /* 0x0003e2000c101b06 */
[----:B------:R-:W-:Y:S02]  /*ab80*/  ISETP.GE.AND P1, PT, R25, c[0x0][0x3c8], PT ;  /* 0x0000f20019007a0c */ /* 0x000fe40003f26270 */
[----:B------:R-:W-:Y:S01]  /*ab90*/  ISETP.GE.AND P0, PT, R23, c[0x0][0x3c8], PT ;  /* 0x0000f20017007a0c */ /* 0x000fe20003f06270 */
[----:B------:R2:W-:Y:S01]  /*aba0*/  @!P2 ST.E.64 [R2.64], R30 ;  /* 0x0000001e0200a985 */ /* 0x0005e2000c101b06 */
[----:B------:R-:W-:-:S05]  /*abb0*/  ISETP.GE.AND P6, PT, R21, c[0x0][0x3c8], PT ;  /* 0x0000f20015007a0c */ /* 0x000fca0003fc6270 */
[-C--:B-1----:R-:W-:Y:S02]  /*abc0*/  @!P4 LEA R6, P5, R76, R0.reuse, 0x2 ;  /* 0x000000004c06c211 */ /* 0x082fe400078a10ff */
[----:B--2---:R-:W-:Y:S02]  /*abd0*/  @!P3 LEA R2, P2, R8, R0, 0x2 ;  /* 0x000000000802b211 */ /* 0x004fe400078410ff */
[-C--:B------:R-:W-:Y:S02]  /*abe0*/  @!P4 LEA.HI.X R7, R76, R4.reuse, R77, 0x2, P5 ;  /* 0x000000044c07c211 */ /* 0x080fe400028f144d */
[----:B------:R-:W-:-:S03]  /*abf0*/  @!P3 LEA.HI.X R3, R8, R4, R9, 0x2, P2 ;  /* 0x000000040803b211 */ /* 0x000fc600010f1409 */
[----:B------:R-:W-:Y:S01]  /*ac00*/  @!P4 ST.E.64 [R6.64], R32 ;  /* 0x000000200600c985 */ /* 0x000fe2000c101b06 */
[----:B------:R-:W-:Y:S02]  /*ac10*/  ISETP.GE.AND P4, PT, R10, c[0x0][0x3c8], PT ;  /* 0x0000f2000a007a0c */ /* 0x000fe40003f86270 */
[C---:B------:R-:W-:Y:S01]  /*ac20*/  @!P1 LEA R8, P5, R25.reuse, R0, 0x2 ;  /* 0x0000000019089211 */ /* 0x040fe200078a10ff */
[----:B------:R1:W-:Y:S03]  /*ac30*/  @!P3 ST.E.64 [R2.64], R34 ;  /* 0x000000220200b985 */ /* 0x0003e6000c101b06 */
[----:B------:R-:W-:Y:S02]  /*ac40*/  @!P1 LEA.HI.X R9, R25, R4, R75, 0x2, P5 ;  /* 0x0000000419099211 */ /* 0x000fe400028f144b */
[----:B------:R-:W-:-:S03]  /*ac50*/  ISETP.GE.AND P3, PT, R19, c[0x0][0x3c8], PT ;  /* 0x0000f20013007a0c */ /* 0x000fc60003f66270 */
[----:B------:R-:W-:Y:S01]  /*ac60*/  @!P1 ST.E.64 [R8.64], R50 ;  /* 0x0000003208009985 */ /* 0x000fe2000c101b06 */
[----:B------:R-:W-:Y:S02]  /*ac70*/  ISETP.GE.AND P1, PT, R15, c[0x0][0x3c8], PT ;  /* 0x0000f2000f007a0c */ /* 0x000fe40003f26270 */
[-C--:B-1----:R-:W-:Y:S02]  /*ac80*/  @!P0 LEA R2, P2, R23, R0.reuse, 0x2 ;  /* 0x0000000017028211 */ /* 0x082fe400078410ff */
[----:B------:R-:W-:Y:S02]  /*ac90*/  @!P6 LEA R6, P5, R21, R0, 0x2 ;  /* 0x000000001506e211 */ /* 0x000fe400078a10ff */
[-C--:B------:R-:W-:Y:S02]  /*aca0*/  @!P0 LEA.HI.X R3, R23, R4.reuse, R24, 0x2, P2 ;  /* 0x0000000417038211 */ /* 0x080fe400010f1418 */
[----:B------:R-:W-:Y:S02]  /*acb0*/  ISETP.GE.AND P2, PT, R17, c[0x0][0x3c8], PT ;  /* 0x0000f20011007a0c */ /* 0x000fe40003f46270 */
[----:B------:R-:W-:Y:S01]  /*acc0*/  @!P6 LEA.HI.X R7, R21, R4, R22, 0x2, P5 ;  /* 0x000000041507e211 */ /* 0x000fe200028f1416 */
[----:B------:R1:W-:Y:S01]  /*acd0*/  @!P0 ST.E.64 [R2.64], R36 ;  /* 0x0000002402008985 */ /* 0x0003e2000c101b06 */
[----:B------:R-:W-:-:S03]  /*ace0*/  ISETP.GE.AND P0, PT, R5, c[0x0][0x3c8], PT ;  /* 0x0000f20005007a0c */ /* 0x000fc60003f06270 */
[----:B------:R2:W-:Y:S01]  /*acf0*/  @!P6 ST.E.64 [R6.64], R38 ;  /* 0x000000260600e985 */ /* 0x0005e2000c101b06 */
[----:B-1----:R-:W-:-:S04]  /*ad00*/  @!P4 LEA R2, P5, R10, R0, 0x2 ;  /* 0x000000000a02c211 */ /* 0x002fc800078a10ff */
[----:B---3--:R-:W-:Y:S02]  /*ad10*/  @!P4 LEA.HI.X R3, R10, R4, R11, 0x2, P5 ;  /* 0x000000040a03c211 */ /* 0x008fe400028f140b */
[----:B------:R-:W-:-:S03]  /*ad20*/  @!P3 LEA R10, P5, R19, R0, 0x2 ;  /* 0x00000000130ab211 */ /* 0x000fc600078a10ff */
[----:B------:R1:W-:Y:S01]  /*ad30*/  @!P4 ST.E.64 [R2.64], R40 ;  /* 0x000000280200c985 */ /* 0x0003e2000c101b06 */
[----:B------:R-:W-:Y:S02]  /*ad40*/  @!P2 LEA R8, P4, R17, R0, 0x2 ;  /* 0x000000001108a211 */ /* 0x000fe400078810ff */
[----:B------:R-:W-:Y:S02]  /*ad50*/  @!P3 LEA.HI.X R11, R19, R4, R20, 0x2, P5 ;  /* 0x00000004130bb211 */ /* 0x000fe400028f1414 */
[----:B--2---:R-:W-:Y:S02]  /*ad60*/  @!P1 LEA R6, P5, R15, R0, 0x2 ;  /* 0x000000000f069211 */ /* 0x004fe400078a10ff */
[-C--:B------:R-:W-:Y:S02]  /*ad70*/  @!P2 LEA.HI.X R9, R17, R4.reuse, R18, 0x2, P4 ;  /* 0x000000041109a211 */ /* 0x080fe400020f1412 */
[----:B-----5:R-:W-:Y:S01]  /*ad80*/  @!P1 LEA.HI.X R7, R15, R4, R16, 0x2, P5 ;  /* 0x000000040f079211 */ /* 0x020fe200028f1410 */
[----:B------:R2:W-:Y:S04]  /*ad90*/  @!P3 ST.E.64 [R10.64], R64 ;  /* 0x000000400a00b985 */ /* 0x0005e8000c101b06 */
[----:B------:R2:W-:Y:S04]  /*ada0*/  @!P2 ST.E.64 [R8.64], R52 ;  /* 0x000000340800a985 */ /* 0x0005e8000c101b06 */
[----:B------:R2:W-:Y:S01]  /*adb0*/  @!P1 ST.E.64 [R6.64], R42 ;  /* 0x0000002a06009985 */ /* 0x0005e2000c101b06 */
[----:B-1----:R-:W-:-:S04]  /*adc0*/  @!P0 LEA R2, P4, R5, R0, 0x2 ;  /* 0x0000000005028211 */ /* 0x002fc800078810ff */
[----:B----4-:R-:W-:-:S05]  /*add0*/  @!P0 LEA.HI.X R3, R5, R4, R14, 0x2, P4 ;  /* 0x0000000405038211 */ /* 0x010fca00020f140e */
[----:B------:R2:W-:Y:S04]  /*ade0*/  @!P0 ST.E.64 [R2.64], R26 ;  /* 0x0000001a02008985 */ /* 0x0005e8000c101b06 */
.L_x_86:
[----:B------:R-:W-:Y:S05]  /*adf0*/  BSYNC B0 ;  /* 0x0000000000007941 */ /* 0x000fea0003800000 */
.L_x_85:
[----:B------:R-:W-:Y:S05]  /*ae00*/  BRA.DIV ~URZ, `(.L_x_87) ;  /* 0x00002c227f007947 */ /* 0x000fea000b800000 */
[----:B--2---:R2:W3:Y:S04]  /*ae10*/  SHFL.IDX PT, R4, R12, 0x3, 0x1c1f ;  /* 0x007c1f000c047f89 */ /* 0x0044e800000e0000 */
[----:B-1----:R2:W1:Y:S02]  /*ae20*/  SHFL.IDX PT, R0, R13, 0x3, 0x1c1f ;  /* 0x007c1f000d007f89 */ /* 0x00246400000e0000 */
.L_x_144:
[----:B------:R-:W-:-:S13]  /*ae30*/  LOP3.LUT P0, RZ, R237, 0x2, RZ, 0xc0, !PT ;  /* 0x00000002edff7812 */ /* 0x000fda000780c0ff */
[----:B------:R-:W-:Y:S05]  /*ae40*/  @P0 BRA `(.L_x_75) ;  /* 0x0000118000000947 */ /* 0x000fea0003800000 */
[----:B--234-:R-:W2:Y:S04]  /*ae50*/  LDL R13, [R1+0x3c] ;  /* 0x00003c00010d7983 */ /* 0x01cea80000100800 */
[----:B------:R-:W3:Y:S04]  /*ae60*/  LDL R8, [R1+0x28] ;  /* 0x0000280001087983 */ /* 0x000ee80000100800 */
[----:B------:R-:W4:Y:S04]  /*ae70*/  LDL R5, [R1+0x24] ;  /* 0x0000240001057983 */ /* 0x000f280000100800 */
[----:B------:R-:W5:Y:S04]  /*ae80*/  LDL R9, [R1+0x70] ;  /* 0x0000700001097983 */ /* 0x000f680000100800 */
        /* <DEDUP_REMOVED lines=15> */
[----:B------:R-:W5:Y:S01]  /*af80*/  LDL R15, [R1+0x50] ;  /* 0x00005000010f7983 */ /* 0x000f620000100800 */
[----:B--2---:R-:W-:-:S02]  /*af90*/  ISETP.GE.AND P4, PT, R13, c[0x0][0x3c8], PT ;  /* 0x0000f2000d007a0c */ /* 0x004fc40003f86270 */
[----:B---3--:R-:W-:Y:S02]  /*afa0*/  ISETP.GE.AND P3, PT, R8, c[0x0][0x3c8], PT ;  /* 0x0000f20008007a0c */ /* 0x008fe40003f66270 */
[----:B----4-:R-:W-:-:S09]  /*afb0*/  ISETP.GE.AND P2, PT, R5, c[0x0][0x3c8], PT ;  /* 0x0000f20005007a0c */ /* 0x010fd20003f46270 */
[----:B-1----:R-:W-:Y:S02]  /*afc0*/  @!P4 IMAD.MOV.U32 R6, RZ, RZ, R0 ;  /* 0x000000ffff06c224 */ /* 0x002fe400078e0000 */
[----:B------:R-:W-:Y:S01]  /*afd0*/  @!P4 IMAD.MOV.U32 R7, RZ, RZ, R4 ;  /* 0x000000ffff07c224 */ /* 0x000fe200078e0004 */
[----:B------:R-:W-:-:S03]  /*afe0*/  @!P3 LEA R2, P5, R8, R0, 0x2 ;  /* 0x000000000802b211 */ /* 0x000fc600078a10ff */
[----:B------:R-:W-:Y:S01]  /*aff0*/  @!P4 IMAD.WIDE R6, R13, 0x4, R6 ;  /* 0x000000040d06c825 */ /* 0x000fe200078e0206 */
[----:B-----5:R-:W-:Y:S01]  /*b000*/  @!P3 LEA.HI.X R3, R8, R4, R9, 0x2, P5 ;  /* 0x000000040803b211 */ /* 0x020fe200028f1409 */
[----:B------:R-:W2:Y:S04]  /*b010*/  LDL R13, [R1+0x4c] ;  /* 0x00004c00010d7983 */ /* 0x000ea80000100800 */
[----:B------:R1:W-:Y:S04]  /*b020*/  @!P4 ST.E.64 [R6.64], R56 ;  /* 0x000000380600c985 */ /* 0x0003e8000c101b06 */
[----:B------:R3:W-:Y:S01]  /*b030*/  @!P3 ST.E.64 [R2.64], R46 ;  /* 0x0000002e0200b985 */ /* 0x0007e2000c101b06 */
[----:B------:R-:W-:-:S04]  /*b040*/  @!P2 LEA R8, P3, R5, R0, 0x2 ;  /* 0x000000000508a211 */ /* 0x000fc800078610ff */
[----:B------:R-:W-:Y:S02]  /*b050*/  @!P2 LEA.HI.X R9, R5, R4, R26, 0x2, P3 ;  /* 0x000000040509a211 */ /* 0x000fe400018f141a */
[----:B------:R-:W4:Y:S01]  /*b060*/  LDL R5, [R1] ;  /* 0x0000000001057983 */ /* 0x000f220000100800 */
[----:B------:R-:W-:Y:S02]  /*b070*/  ISETP.GE.AND P1, PT, R24, c[0x0][0x3c8], PT ;  /* 0x0000f20018007a0c */ /* 0x000fe40003f26270 */
[----:B------:R-:W-:-:S11]  /*b080*/  ISETP.GE.AND P0, PT, R22, c[0x0][0x3c8], PT ;  /* 0x0000f20016007a0c */ /* 0x000fd60003f06270 */
[-C--:B-1----:R-:W-:Y:S02]  /*b090*/  @!P1 LEA R6, P4, R24, R0.reuse, 0x2 ;  /* 0x0000000018069211 */ /* 0x082fe400078810ff */
[----:B------:R-:W-:Y:S02]  /*b0a0*/  ISETP.GE.AND P5, PT, R20, c[0x0][0x3c8], PT ;  /* 0x0000f20014007a0c */ /* 0x000fe40003fa6270 */
[----:B---3--:R-:W-:-:S09]  /*b0b0*/  @!P0 LEA R2, P6, R22, R0, 0x2 ;  /* 0x0000000016028211 */ /* 0x008fd200078c10ff */
[----:B------:R-:W-:-:S04]  /*b0c0*/  P2R R3, PR, RZ, 0x10 ;  /* 0x00000010ff037803 */ /* 0x000fc80000000000 */
[----:B------:R-:W-:Y:S02]  /*b0d0*/  ISETP.NE.AND P3, PT, R3, RZ, PT ;  /* 0x000000ff0300720c */ /* 0x000fe40003f65270 */
[----:B------:R-:W-:Y:S02]  /*b0e0*/  ISETP.GE.AND P4, PT, R10, c[0x0][0x3c8], PT ;  /* 0x0000f2000a007a0c */ /* 0x000fe40003f86270 */
[-C--:B------:R-:W-:Y:S02]  /*b0f0*/  @!P1 LEA.HI.X R7, R24, R4.reuse, R25, 0x2, P3 ;  /* 0x0000000418079211 */ /* 0x080fe400018f1419 */
[----:B------:R-:W-:Y:S01]  /*b100*/  @!P0 LEA.HI.X R3, R22, R4, R23, 0x2, P6 ;  /* 0x0000000416038211 */ /* 0x000fe200030f1417 */
[----:B------:R-:W-:Y:S01]  /*b110*/  @!P2 ST.E.64 [R8.64], R68 ;  /* 0x000000440800a985 */ /* 0x000fe2000c101b06 */
[----:B------:R-:W-:-:S03]  /*b120*/  ISETP.GE.AND P3, PT, R18, c[0x0][0x3c8], PT ;  /* 0x0000f20012007a0c */ /* 0x000fc60003f66270 */
[----:B------:R1:W-:Y:S04]  /*b130*/  @!P1 ST.E.64 [R6.64], R62 ;  /* 0x0000003e06009985 */ /* 0x0003e8000c101b06 */
[----:B------:R3:W-:Y:S01]  /*b140*/  @!P0 ST.E.64 [R2.64], R48 ;  /* 0x0000003002008985 */ /* 0x0007e2000c101b06 */
[----:B------:R-:W-:Y:S02]  /*b150*/  ISETP.GE.AND P2, PT, R16, c[0x0][0x3c8], PT ;  /* 0x0000f20010007a0c */ /* 0x000fe40003f46270 */
[----:B------:R-:W-:Y:S02]  /*b160*/  ISETP.GE.AND P1, PT, R14, c[0x0][0x3c8], PT ;  /* 0x0000f2000e007a0c */ /* 0x000fe40003f26270 */
[----:B-1----:R-:W-:-:S04]  /*b170*/  @!P5 LEA R6, P0, R20, R0, 0x2 ;  /* 0x000000001406d211 */ /* 0x002fc800078010ff */
[----:B------:R-:W-:Y:S02]  /*b180*/  @!P5 LEA.HI.X R7, R20, R4, R21, 0x2, P0 ;  /* 0x000000041407d211 */ /* 0x000fe400000f1415 */
[----:B---3--:R-:W-:-:S03]  /*b190*/  @!P4 LEA R2, P6, R10, R0, 0x2 ;  /* 0x000000000a02c211 */ /* 0x008fc600078c10ff */
[----:B------:R-:W-:Y:S01]  /*b1a0*/  @!P5 ST.E.64 [R6.64], R58 ;  /* 0x0000003a0600d985 */ /* 0x000fe2000c101b06 */
[----:B------:R-:W-:Y:S02]  /*b1b0*/  @!P4 LEA.HI.X R3, R10, R4, R11, 0x2, P6 ;  /* 0x000000040a03c211 */ /* 0x000fe400030f140b */
[-C--:B------:R-:W-:Y:S02]  /*b1c0*/  @!P3 LEA R10, P5, R18, R0.reuse, 0x2 ;  /* 0x00000000120ab211 */ /* 0x080fe400078a10ff */
[----:B------:R-:W-:Y:S01]  /*b1d0*/  ISETP.GE.AND P0, PT, R12, c[0x0][0x3c8], PT ;  /* 0x0000f2000c007a0c */ /* 0x000fe20003f06270 */
[----:B------:R1:W-:Y:S01]  /*b1e0*/  @!P4 ST.E.64 [R2.64], R60 ;  /* 0x0000003c0200c985 */ /* 0x0003e2000c101b06 */
[----:B------:R-:W-:-:S04]  /*b1f0*/  @!P2 LEA R8, P6, R16, R0, 0x2 ;  /* 0x000000001008a211 */ /* 0x000fc800078c10ff */
[----:B------:R-:W-:-:S05]  /*b200*/  @!P2 LEA.HI.X R9, R16, R4, R17, 0x2, P6 ;  /* 0x000000041009a211 */ /* 0x000fca00030f1411 */
[----:B-1----:R-:W-:-:S04]  /*b210*/  P2R R2, PR, RZ, 0x20 ;  /* 0x00000020ff027803 */ /* 0x002fc80000000000 */
[----:B------:R-:W-:Y:S02]  /*b220*/  ISETP.NE.AND P4, PT, R2, RZ, PT ;  /* 0x000000ff0200720c */ /* 0x000fe40003f85270 */
[----:B------:R-:W-:Y:S02]  /*b230*/  @!P1 LEA R6, P5, R14, R0, 0x2 ;  /* 0x000000000e069211 */ /* 0x000fe400078a10ff */
[----:B------:R-:W-:Y:S02]  /*b240*/  @!P3 LEA.HI.X R11, R18, R4, R19, 0x2, P4 ;  /* 0x00000004120bb211 */ /* 0x000fe400020f1413 */
[----:B------:R-:W-:Y:S02]  /*b250*/  @!P0 LEA R2, P4, R12, R0, 0x2 ;  /* 0x000000000c028211 */ /* 0x000fe400078810ff */
[-C--:B------:R-:W-:Y:S01]  /*b260*/  @!P1 LEA.HI.X R7, R14, R4.reuse, R15, 0x2, P5 ;  /* 0x000000040e079211 */ /* 0x080fe200028f140f */
[----:B------:R1:W-:Y:S04]  /*b270*/  @!P3 ST.E.64 [R10.64], R72 ;  /* 0x000000480a00b985 */ /* 0x0003e8000c101b06 */
[----:B------:R1:W-:Y:S04]  /*b280*/  @!P2 ST.E.64 [R8.64], R70 ;  /* 0x000000460800a985 */ /* 0x0003e8000c101b06 */
[----:B------:R1:W-:Y:S01]  /*b290*/  @!P1 ST.E.64 [R6.64], R66 ;  /* 0x0000004206009985 */ /* 0x0003e2000c101b06 */
[----:B--2---:R-:W-:-:S05]  /*b2a0*/  @!P0 LEA.HI.X R3, R12, R4, R13, 0x2, P4 ;  /* 0x000000040c038211 */ /* 0x004fca00020f140d */
[----:B------:R1:W-:Y:S01]  /*b2b0*/  @!P0 ST.E.64 [R2.64], R54 ;  /* 0x0000003602008985 */ /* 0x0003e2000c101b06 */
[----:B----4-:R-:W-:-:S13]  /*b2c0*/  ISETP.GE.AND P0, PT, R5, c[0x0][0x3c8], PT ;  /* 0x0000f20005007a0c */ /* 0x010fda0003f06270 */
[----:B------:R-:W-:Y:S05]  /*b2d0*/  @P0 BRA `(.L_x_75) ;  /* 0x00000cf000000947 */ /* 0x000fea0003800000 */
[----:B------:R-:W2:Y:S01]  /*b2e0*/  LDL R12, [R1+0x48] ;  /* 0x00004800010c7983 */ /* 0x000ea20000100800 */
[----:B-1----:R-:W-:-:S04]  /*b2f0*/  LEA R2, P0, R5, R0, 0x2 ;  /* 0x0000000005027211 */ /* 0x002fc800078010ff */
[----:B--2---:R-:W-:-:S05]  /*b300*/  LEA.HI.X R3, R5, R4, R12, 0x2, P0 ;  /* 0x0000000405037211 */ /* 0x004fca00000f140c */
[----:B------:R1:W-:Y:S01]  /*b310*/  ST.E.64 [R2.64], R44 ;  /* 0x0000002c02007985 */ /* 0x0003e2000c101b06 */
[----:B------:R-:W-:Y:S05]  /*b320*/  BRA `(.L_x_75) ;  /* 0x00000ca000007947 */ /* 0x000fea0003800000 */
.L_x_60:
[----:B------:R-:W-:Y:S01]  /*b330*/  ISETP.NE.U32.AND P0, PT, RZ, c[0x0][0x508], PT ;  /* 0x00014200ff007a0c */ /* 0x000fe20003f05070 */
[----:B------:R-:W-:Y:S01]  /*b340*/  IMAD.MOV.U32 R4, RZ, RZ, 0x4 ;  /* 0x00000004ff047424 */ /* 0x000fe200078e00ff */
[----:B------:R-:W-:Y:S01]  /*b350*/  ISETP.NE.U32.AND P2, PT, RZ, c[0x0][0x500], PT ;  /* 0x00014000ff007a0c */ /* 0x000fe20003f45070 */
[----:B------:R-:W-:Y:S01]  /*b360*/  IMAD.MOV.U32 R0, RZ, RZ, RZ ;  /* 0x000000ffff007224 */ /* 0x000fe200078e00ff */
[----:B------:R-:W-:Y:S01]  /*b370*/  ISETP.NE.AND.EX P1, PT, RZ, c[0x0][0x50c], PT, P0 ;  /* 0x00014300ff007a0c */ /* 0x000fe20003f25300 */
[----:B------:R-:W-:Y:S01]  /*b380*/  IMAD.MOV.U32 R19, RZ, RZ, c[0x0][0x388] ;  /* 0x0000e200ff137624 */ /* 0x000fe200078e00ff */
[----:B------:R-:W-:Y:S01]  /*b390*/  ISETP.NE.AND.EX P2, PT, RZ, c[0x0][0x504], PT, P2 ;  /* 0x00014100ff007a0c */ /* 0x000fe20003f45320 */
[----:B------:R-:W-:-:S10]  /*b3a0*/  IMAD.WIDE R4, R230, R4, c[0x0][0x500] ;  /* 0x00014000e6047625 */ /* 0x000fd400078e0204 */
[C---:B------:R-:W-:Y:S02]  /*b3b0*/  @P1 LEA R2, P0, R230.reuse, c[0x0][0x508], 0x2 ;  /* 0x00014200e6021a11 */ /* 0x040fe400078010ff */
[----:B------:R2:W5:Y:S02]  /*b3c0*/  @P2 LDG.E R0, [R4.64] ;  /* 0x0000000604002981 */ /* 0x000564000c1e1900 */
[----:B------:R-:W-:-:S05]  /*b3d0*/  @P1 LEA.HI.X R3, R230, c[0x0][0x50c], R238, 0x2, P0 ;  /* 0x00014300e6031a11 */ /* 0x000fca00000f14ee */
[----:B------:R2:W5:Y:S01]  /*b3e0*/  @P1 LDG.E R19, [R2.64] ;  /* 0x0000000602131981 */ /* 0x000562000c1e1900 */
[----:B------:R-:W-:-:S04]  /*b3f0*/  ISETP.NE.AND P0, PT, R234, RZ, PT ;  /* 0x000000ffea00720c */ /* 0x000fc80003f05270 */
[----:B------:R-:W-:Y:S01]  /*b400*/  SEL R18, R234, c[0x0][0x3d4], P0 ;  /* 0x0000f500ea127a07 */ /* 0x000fe20000000000 */
[----:B------:R-:W-:Y:S05]  /*b410*/  @P1 BRA `(.L_x_88) ;  /* 0x0000004000001947 */ /* 0x000fea0003800000 */
[----:B------:R-:W-:Y:S05]  /*b420*/  @!P2 BRA `(.L_x_88) ;  /* 0x000000300000a947 */ /* 0x000fea0003800000 */
[----:B--2---:R2:W3:Y:S04]  /*b430*/  LDG.E R2, [R4.64] ;  /* 0x0000000604027981 */ /* 0x0044e8000c1e1900 */
[----:B--2---:R-:W3:Y:S02]  /*b440*/  LDG.E R4, [R4.64+0x4] ;  /* 0x0000040604047981 */ /* 0x004ee4000c1e1900 */
[----:B---3-5:R-:W-:Y:S02]  /*b450*/  IADD3 R19, -R2, R4, RZ ;  /* 0x0000000402137210 */ /* 0x028fe40007ffe1ff */
.L_x_88:
[----:B--2---:R-:W2:Y:S01]  /*b460*/  S2R R3, SR_TID.X ;  /* 0x0000000000037919 */ /* 0x004ea20000002100 */
[----:B------:R-:W-:Y:S01]  /*b470*/  BSSY B0, `(.L_x_89) ;  /* 0x0000036000007945 */ /* 0x000fe20003800000 */
[----:B------:R-:W-:Y:S02]  /*b480*/  SEL R12, R230, RZ, !P2 ;  /* 0x000000ffe60c7207 */ /* 0x000fe40005000000 */
[----:B------:R-:W-:-:S02]  /*b490*/  SEL R20, R238, RZ, !P2 ;  /* 0x000000ffee147207 */ /* 0x000fc40005000000 */
[----:B-----5:R-:W-:Y:S02]  /*b4a0*/  SHF.R.S32.HI R17, RZ, 0x1f, R0 ;  /* 0x0000001fff117819 */ /* 0x020fe40000011400 */
[----:B--2---:R-:W-:-:S13]  /*b4b0*/  ISETP.GT.AND P0, PT, R3, 0x7f, PT ;  /* 0x0000007f0300780c */ /* 0x004fda0003f04270 */
[----:B------:R-:W-:Y:S05]  /*b4c0*/  @P0 BRA `(.L_x_90) ;  /* 0x0000030000000947 */ /* 0x000fea0003800000 */
[----:B------:R-:W-:Y:S01]  /*b4d0*/  IMAD R2, R19, c[0x0][0x4e8], RZ ;  /* 0x00013a0013027a24 */ /* 0x000fe200078e02ff */
[----:B------:R-:W-:-:S04]  /*b4e0*/  LEA R13, R233, R3, 0x7 ;  /* 0x00000003e90d7211 */ /* 0x000fc800078e38ff */
[----:B------:R-:W-:-:S13]  /*b4f0*/  ISETP.GE.AND P0, PT, R13, R2, PT ;  /* 0x000000020d00720c */ /* 0x000fda0003f06270 */
[----:B------:R-:W-:Y:S05]  /*b500*/  @P0 BRA `(.L_x_90) ;  /* 0x000002c000000947 */ /* 0x000fea0003800000 */
[----:B------:R-:W2:Y:S01]  /*b510*/  LDL.LU R21, [R1+0x40] ;  /* 0x0000400001157983 */ /* 0x000ea20000300800 */
[----:B------:R-:W-:Y:S01]  /*b520*/  IMAD.MOV.U32 R2, RZ, RZ, 0x368 ;  /* 0x00000368ff027424 */ /* 0x000fe200078e00ff */
[----:B------:R-:W-:-:S04]  /*b530*/  ISETP.GT.AND P2, PT, R18, 0x1, PT ;  /* 0x000000011200780c */ /* 0x000fc80003f44270 */
[----:B------:R-:W-:-:S04]  /*b540*/  SEL R2, R2, 0x328, P2 ;  /* 0x0000032802027807 */ /* 0x000fc80001000000 */
[----:B------:R3:W4:Y:S08]  /*b550*/  LDC.64 R8, c[0x0][R2+0x170] ;  /* 0x00005c0002087b82 */ /* 0x0007300000000a00 */
[----:B------:R3:W5:Y:S08]  /*b560*/  LDC.64 R6, c[0x0][R2+0x168] ;  /* 0x00005a0002067b82 */ /* 0x0007700000000a00 */
[----:B-1----:R3:W1:Y:S08]  /*b570*/  LDC.64 R14, c[0x0][R2+0x178] ;  /* 0x00005e00020e7b82 */ /* 0x0026700000000a00 */
[----:B------:R3:W1:Y:S02]  /*b580*/  LDC.64 R10, c[0x0][R2+0x160] ;  /* 0x00005800020a7b82 */ /* 0x0006640000000a00 */
[----:B---3--:R-:W-:-:S02]  /*b590*/  IMAD.MOV.U32 R2, RZ, RZ, c[0x0][0x4e8] ;  /* 0x00013a00ff027624 */ /* 0x008fc400078e00ff */
[-C--:B----4-:R-:W-:Y:S02]  /*b5a0*/  IMAD R3, R9, R12.reuse, RZ ;  /* 0x0000000c09037224 */ /* 0x090fe400078e02ff */
[----:B------:R-:W-:Y:S01]  /*b5b0*/  IMAD.WIDE.U32 R4, R8, R12, RZ ;  /* 0x0000000c08047225 */ /* 0x000fe200078e00ff */
[----:B------:R-:W-:Y:S02]  /*b5c0*/  ISETP.NE.AND P0, PT, R2, 0x1, PT ;  /* 0x000000010200780c */ /* 0x000fe40003f05270 */
[----:B------:R-:W-:Y:S01]  /*b5d0*/  MOV R2, R13 ;  /* 0x0000000d00027202 */ /* 0x000fe20000000f00 */
[----:B------:R-:W-:Y:S02]  /*b5e0*/  IMAD R8, R8, R20, R3 ;  /* 0x0000001408087224 */ /* 0x000fe400078e0203 */
[-C--:B-----5:R-:W-:Y:S02]  /*b5f0*/  IMAD R9, R7, R236.reuse, RZ ;  /* 0x000000ec07097224 */ /* 0x0a0fe400078e02ff */
[----:B------:R-:W-:-:S04]  /*b600*/  IMAD.WIDE.U32 R6, R6, R236, RZ ;  /* 0x000000ec06067225 */ /* 0x000fc800078e00ff */
[----:B------:R-:W-:Y:S01]  /*b610*/  IMAD.IADD R9, R7, 0x1, R9 ;  /* 0x0000000107097824 */ /* 0x000fe200078e0209 */
[----:B------:R-:W-:Y:S01]  /*b620*/  IADD3 R7, R5, R8, RZ ;  /* 0x0000000805077210 */ /* 0x000fe20007ffe0ff */
[----:B------:R-:W-:-:S05]  /*b630*/  @P0 IMAD.HI.U32 R16, R13, c[0x0][0x4ec], RZ ;  /* 0x00013b000d100a27 */ /* 0x000fca00078e00ff */
[----:B------:R-:W-:Y:S02]  /*b640*/  @P0 SHF.R.U32.HI R2, RZ, c[0x0][0x4f0], R16 ;  /* 0x00013c00ff020a19 */ /* 0x000fe40000011610 */
[----:B------:R-:W-:-:S03]  /*b650*/  IADD3 R16, P1, P0, R4, R6, R0 ;  /* 0x0000000604107210 */ /* 0x000fc6000783e000 */
[----:B------:R-:W-:Y:S01]  /*b660*/  IMAD.MOV R6, RZ, RZ, -R2 ;  /* 0x000000ffff067224 */ /* 0x000fe200078e0a02 */
[----:B------:R-:W-:Y:S02]  /*b670*/  IADD3.X R9, R7, R9, R17, P1, P0 ;  /* 0x0000000907097210 */ /* 0x000fe40000fe0411 */
[----:B--2---:R-:W-:-:S05]  /*b680*/  SEL R3, R21, RZ, P2 ;  /* 0x000000ff15037207 */ /* 0x004fca0001000000 */
[-C--:B-1----:R-:W-:Y:S02]  /*b690*/  IMAD R8, R15, R3.reuse, RZ ;  /* 0x000000030f087224 */ /* 0x082fe400078e02ff */
[----:B------:R-:W-:-:S04]  /*b6a0*/  IMAD.WIDE.U32 R4, R14, R3, RZ ;  /* 0x000000030e047225 */ /* 0x000fc800078e00ff */
[----:B------:R-:W-:Y:S01]  /*b6b0*/  IMAD R3, R6, c[0x0][0x4e8], R13 ;  /* 0x00013a0006037a24 */ /* 0x000fe200078e020d */
[----:B------:R-:W-:Y:S02]  /*b6c0*/  IADD3 R7, R5, R8, RZ ;  /* 0x0000000805077210 */ /* 0x000fe40007ffe0ff */
[----:B------:R-:W-:Y:S02]  /*b6d0*/  IADD3 R4, P1, P0, R2, R16, R4 ;  /* 0x0000001002047210 */ /* 0x000fe4000783e004 */
[----:B------:R-:W-:Y:S01]  /*b6e0*/  SHF.R.S32.HI R5, RZ, 0x1f, R2 ;  /* 0x0000001fff057819 */ /* 0x000fe20000011402 */
[----:B------:R-:W-:Y:S01]  /*b6f0*/  IMAD R2, R11, R3, RZ ;  /* 0x000000030b027224 */ /* 0x000fe200078e02ff */
[----:B------:R-:W-:Y:S02]  /*b700*/  SHF.R.S32.HI R6, RZ, 0x1f, R3 ;  /* 0x0000001fff067819 */ /* 0x000fe40000011403 */
[----:B------:R-:W-:Y:S01]  /*b710*/  IADD3.X R5, R5, R9, R7, P1, P0 ;  /* 0x0000000905057210 */ /* 0x000fe20000fe0407 */
[----:B------:R-:W-:-:S02]  /*b720*/  IMAD.MOV.U32 R7, RZ, RZ, c[0x0][0x4a8] ;  /* 0x00012a00ff077624 */ /* 0x000fc400078e00ff */
[C---:B------:R-:W-:Y:S02]  /*b730*/  IMAD R6, R10.reuse, R6, R2 ;  /* 0x000000060a067224 */ /* 0x040fe400078e0202 */
[----:B------:R-:W-:Y:S01]  /*b740*/  IMAD.WIDE.U32 R2, R10, R3, R4 ;  /* 0x000000030a027225 */ /* 0x000fe200078e0004 */
[----:B------:R-:W-:Y:S02]  /*b750*/  MOV R5, c[0x0][0x4ac] ;  /* 0x00012b0000057a02 */ /* 0x000fe40000000f00 */
[----:B------:R-:W-:Y:S01]  /*b760*/  SEL R4, R7, c[0x0][0x450], P2 ;  /* 0x0001140007047a07 */ /* 0x000fe20001000000 */
[----:B------:R-:W-:Y:S01]  /*b770*/  IMAD.IADD R3, R3, 0x1, R6 ;  /* 0x0000000103037824 */ /* 0x000fe200078e0206 */
[----:B------:R-:W-:Y:S02]  /*b780*/  SEL R5, R5, c[0x0][0x454], P2 ;  /* 0x0001150005057a07 */ /* 0x000fe40001000000 */
[----:B------:R-:W-:-:S04]  /*b790*/  LEA R4, P0, R2, R4, 0x2 ;  /* 0x0000000402047211 */ /* 0x000fc800078010ff */
[----:B------:R-:W-:Y:S02]  /*b7a0*/  LEA.HI.X R5, R2, R5, R3, 0x2, P0 ;  /* 0x0000000502057211 */ /* 0x000fe400000f1403 */
[----:B------:R-:W-:-:S05]  /*b7b0*/  MOV R2, 0xff800000 ;  /* 0xff80000000027802 */ /* 0x000fca0000000f00 */
[----:B------:R1:W-:Y:S02]  /*b7c0*/  STG.E [R4.64], R2 ;  /* 0x0000000204007986 */ /* 0x0003e4000c101906 */
.L_x_90:
[----:B------:R-:W-:Y:S05]  /*b7d0*/  BSYNC B0 ;  /* 0x0000000000007941 */ /* 0x000fea0003800000 */
.L_x_89:
[----:B------:R-:W-:-:S13]  /*b7e0*/  ISETP.GT.AND P0, PT, R18, 0x1, PT ;  /* 0x000000011200780c */ /* 0x000fda0003f04270 */
[----:B------:R-:W-:Y:S05]  /*b7f0*/  @P0 BRA `(.L_x_75) ;  /* 0x000007d000000947 */ /* 0x000fea0003800000 */
[----:B------:R-:W2:Y:S01]  /*b800*/  S2R R3, SR_TID.X ;  /* 0x0000000000037919 */ /* 0x000ea20000002100 */
[----:B-1----:R-:W-:Y:S01]  /*b810*/  MOV R2, c[0x0][0x4e8] ;  /* 0x00013a0000027a02 */ /* 0x002fe20000000f00 */
[----:B------:R-:W-:Y:S01]  /*b820*/  IMAD R4, R17, c[0x0][0x3a0], RZ ;  /* 0x0000e80011047a24 */ /* 0x000fe200078e02ff */
[----:B------:R-:W-:Y:S02]  /*b830*/  LEA R11, R233, R229, 0x7 ;  /* 0x000000e5e90b7211 */ /* 0x000fe400078e38ff */
[----:B------:R-:W-:Y:S02]  /*b840*/  ISETP.NE.AND P0, PT, R2, 0x1, PT ;  /* 0x000000010200780c */ /* 0x000fe40003f05270 */
[----:B--2---:R-:W-:-:S04]  /*b850*/  SHF.R.S32.HI R5, RZ, 0x1f, R3 ;  /* 0x0000001fff057819 */ /* 0x004fc80000011403 */
[----:B------:R-:W-:-:S04]  /*b860*/  LEA.HI R5, R5, R3, RZ, 0x2 ;  /* 0x0000000305057211 */ /* 0x000fc800078f10ff */
[----:B------:R-:W-:-:S04]  /*b870*/  LOP3.LUT R5, R5, 0xfffffffc, RZ, 0xc0, !PT ;  /* 0xfffffffc05057812 */ /* 0x000fc800078ec0ff */
[----:B------:R-:W-:Y:S01]  /*b880*/  IADD3 R5, -R5, R3, RZ ;  /* 0x0000000305057210 */ /* 0x000fe20007ffe1ff */
[----:B------:R-:W-:-:S04]  /*b890*/  IMAD.WIDE.U32 R2, R0, c[0x0][0x3a0], RZ ;  /* 0x0000e80000027a25 */ /* 0x000fc800078e00ff */
[----:B------:R-:W-:Y:S01]  /*b8a0*/  IMAD R0, R0, c[0x0][0x3a4], R4 ;  /* 0x0000e90000007a24 */ /* 0x000fe200078e0204 */
[----:B------:R-:W-:Y:S01]  /*b8b0*/  LEA R4, R5, R229, 0x5 ;  /* 0x000000e505047211 */ /* 0x000fe200078e28ff */
[----:B------:R-:W-:Y:S02]  /*b8c0*/  IMAD R5, R20, c[0x0][0x3f0], RZ ;  /* 0x0000fc0014057a24 */ /* 0x000fe400078e02ff */
[----:B------:R-:W-:Y:S01]  /*b8d0*/  IMAD.IADD R3, R3, 0x1, R0 ;  /* 0x0000000103037824 */ /* 0x000fe200078e0200 */
[----:B------:R-:W-:Y:S01]  /*b8e0*/  LEA R4, R233, R4, 0x7 ;  /* 0x00000004e9047211 */ /* 0x000fe200078e38ff */
[----:B------:R-:W-:Y:S02]  /*b8f0*/  IMAD R7, R12, c[0x0][0x3f4], R5 ;  /* 0x0000fd000c077a24 */ /* 0x000fe400078e0205 */
[----:B------:R-:W-:Y:S01]  /*b900*/  IMAD.WIDE.U32 R2, R236, c[0x0][0x3e8], R2 ;  /* 0x0000fa00ec027a25 */ /* 0x000fe200078e0002 */
[----:B------:R-:W-:-:S03]  /*b910*/  MOV R0, R4 ;  /* 0x0000000400007202 */ /* 0x000fc60000000f00 */
[----:B------:R-:W-:-:S04]  /*b920*/  @P0 IMAD.HI.U32 R6, R4, c[0x0][0x4ec], RZ ;  /* 0x00013b0004060a27 */ /* 0x000fc800078e00ff */
[----:B------:R-:W-:Y:S01]  /*b930*/  IMAD R3, R236, c[0x0][0x3ec], R3 ;  /* 0x0000fb00ec037a24 */ /* 0x000fe200078e0203 */
[----:B------:R-:W-:-:S03]  /*b940*/  @P0 SHF.R.U32.HI R0, RZ, c[0x0][0x4f0], R6 ;  /* 0x00013c00ff000a19 */ /* 0x000fc60000011606 */
[----:B------:R-:W-:Y:S01]  /*b950*/  IMAD.WIDE.U32 R2, R12, c[0x0][0x3f0], R2 ;  /* 0x0000fc000c027a25 */ /* 0x000fe200078e0002 */
[----:B------:R-:W-:Y:S02]  /*b960*/  SHF.R.S32.HI R6, RZ, 0x1f, R0 ;  /* 0x0000001fff067819 */ /* 0x000fe40000011400 */
[----:B------:R-:W-:Y:S01]  /*b970*/  IADD3 R5, -R0, RZ, RZ ;  /* 0x000000ff00057210 */ /* 0x000fe20007ffe1ff */
[----:B------:R-:W-:Y:S02]  /*b980*/  IMAD.IADD R3, R3, 0x1, R7 ;  /* 0x0000000103037824 */ /* 0x000fe400078e0207 */
[----:B------:R-:W-:Y:S02]  /*b990*/  IMAD R6, R6, c[0x0][0x3e0], RZ ;  /* 0x0000f80006067a24 */ /* 0x000fe400078e02ff */
[----:B------:R-:W-:Y:S02]  /*b9a0*/  IMAD R4, R5, c[0x0][0x4e8], R4 ;  /* 0x00013a0005047a24 */ /* 0x000fe400078e0204 */
[----:B------:R-:W-:-:S02]  /*b9b0*/  IMAD R6, R0, c[0x0][0x3e4], R6 ;  /* 0x0000f90000067a24 */ /* 0x000fc400078e0206 */
        /* <DEDUP_REMOVED lines=11> */
.L_x_145:
[----:B------:R-:W-:Y:S05]  /*ba70*/  BRA.DIV ~URZ, `(.L_x_92) ;  /* 0x000020e27f007947 */ /* 0x000fea000b800000 */
[----:B------:R3:W4:Y:S02]  /*ba80*/  SHFL.IDX PT, R0, R12, RZ, 0x1c1f ;  /* 0x001c1fff0c007589 */ /* 0x00072400000e0000 */
.L_x_146:
[----:B------:R-:W-:Y:S01]  /*ba90*/  IMAD R10, R19, c[0x0][0x4e8], RZ ;  /* 0x00013a00130a7a24 */ /* 0x000fe200078e02ff */
[----:B------:R-:W-:Y:S04]  /*baa0*/  BSSY B0, `(.L_x_93) ;  /* 0x0000011000007945 */ /* 0x000fe80003800000 */
[----:B------:R-:W-:-:S13]  /*bab0*/  ISETP.GE.AND P0, PT, R11, R10, PT ;  /* 0x0000000a0b00720c */ /* 0x000fda0003f06270 */
        /* <DEDUP_REMOVED lines=10> */
[----:B------:R2:W-:Y:S01]  /*bb60*/  @!P2 ST.E.128 [R6.64], RZ ;  /* 0x000000ff0600a985 */ /* 0x0005e2000c101d06 */
[-C--:B-----5:R-:W-:Y:S02]  /*bb70*/  @!P1 LEA.HI.X R5, R225, R8.reuse, R14, 0x1, P4 ;  /* 0x00000008e1059211 */ /* 0x0a0fe400020f0c0e */
[----:B---3--:R-:W-:-:S03]  /*bb80*/  @!P0 LEA.HI.X R3, R228, R8, R13, 0x1, P3 ;  /* 0x00000008e4038211 */ /* 0x008fc600018f0c0d */
[----:B------:R2:W-:Y:S04]  /*bb90*/  @!P1 ST.E.128 [R4.64], RZ ;  /* 0x000000ff04009985 */ /* 0x0005e8000c101d06 */
[----:B------:R2:W-:Y:S02]  /*bba0*/  @!P0 ST.E.128 [R2.64], RZ ;  /* 0x000000ff02008985 */ /* 0x0005e4000c101d06 */
.L_x_94:
[----:B------:R-:W-:Y:S05]  /*bbb0*/  BSYNC B0 ;  /* 0x0000000000007941 */ /* 0x000fea0003800000 */
.L_x_93:
[----:B------:R-:W-:Y:S05]  /*bbc0*/  BRA.DIV ~URZ, `(.L_x_95) ;  /* 0x00001ff27f007947 */ /* 0x000fea000b800000 */
[----:B--2---:R2:W1:Y:S04]  /*bbd0*/  SHFL.IDX PT, R8, R9, 0x1, 0x1c1f ;  /* 0x003c1f0009087f89 */ /* 0x00446800000e0000 */
[----:B----4-:R2:W4:Y:S02]  /*bbe0*/  SHFL.IDX PT, R0, R12, 0x1, 0x1c1f ;  /* 0x003c1f000c007f89 */ /* 0x01052400000e0000 */
.L_x_147:
        /* <DEDUP_REMOVED lines=13> */
[----:B------:R1:W-:Y:S01]  /*bcc0*/  @!P2 ST.E.128 [R6.64], RZ ;  /* 0x000000ff0600a985 */ /* 0x0003e2000c101d06 */
[-C--:B-----5:R-:W-:Y:S02]  /*bcd0*/  @!P1 LEA.HI.X R5, R225, R8.reuse, R14, 0x1, P4 ;  /* 0x00000008e1059211 */ /* 0x0a0fe400020f0c0e */
[----:B--2---:R-:W-:-:S03]  /*bce0*/  @!P0 LEA.HI.X R3, R228, R8, R13, 0x1, P3 ;  /* 0x00000008e4038211 */ /* 0x004fc600018f0c0d */
[----:B------:R1:W-:Y:S04]  /*bcf0*/  @!P1 ST.E.128 [R4.64], RZ ;  /* 0x000000ff04009985 */ /* 0x0003e8000c101d06 */
[----:B------:R1:W-:Y:S02]  /*bd00*/  @!P0 ST.E.128 [R2.64], RZ ;  /* 0x000000ff02008985 */ /* 0x0003e4000c101d06 */
.L_x_97:
[----:B------:R-:W-:Y:S05]  /*bd10*/  BSYNC B0 ;  /* 0x0000000000007941 */ /* 0x000fea0003800000 */
.L_x_96:
[----:B------:R-:W-:Y:S05]  /*bd20*/  BRA.DIV ~URZ, `(.L_x_98) ;  /* 0x00001f527f007947 */ /* 0x000fea000b800000 */
[----:B-1----:R1:W2:Y:S02]  /*bd30*/  SHFL.IDX PT, R8, R9, 0x2, 0x1c1f ;  /* 0x005c1f0009087f89 */ /* 0x0022a400000e0000 */
.L_x_148:
[----:B------:R-:W-:Y:S05]  /*bd40*/  BRA.DIV ~URZ, `(.L_x_99) ;  /* 0x00001fa27f007947 */ /* 0x000fea000b800000 */
[----:B----4-:R4:W1:Y:S02]  /*bd50*/  SHFL.IDX PT, R0, R12, 0x2, 0x1c1f ;  /* 0x005c1f000c007f89 */ /* 0x01086400000e0000 */
.L_x_149:
        /* <DEDUP_REMOVED lines=18> */
.L_x_101:
[----:B------:R-:W-:Y:S05]  /*be80*/  BSYNC B0 ;  /* 0x0000000000007941 */ /* 0x000fea0003800000 */
.L_x_100:
[----:B------:R-:W-:Y:S05]  /*be90*/  BRA.DIV ~URZ, `(.L_x_102) ;  /* 0x00001eb27f007947 */ /* 0x000fea000b800000 */
[----:B--2---:R2:W3:Y:S04]  /*bea0*/  SHFL.IDX PT, R8, R9, 0x3, 0x1c1f ;  /* 0x007c1f0009087f89 */ /* 0x0044e800000e0000 */
[----:B-1----:R2:W1:Y:S02]  /*beb0*/  SHFL.IDX PT, R0, R12, 0x3, 0x1c1f ;  /* 0x007c1f000c007f89 */ /* 0x00246400000e0000 */
.L_x_150:
[----:B------:R-:W-:-:S04]  /*bec0*/  IADD3 R2, R11, 0x60, RZ ;  /* 0x000000600b027810 */ /* 0x000fc80007ffe0ff */
[----:B------:R-:W-:-:S13]  /*bed0*/  ISETP.GE.AND P0, PT, R2, R10, PT ;  /* 0x0000000a0200720c */ /* 0x000fda0003f06270 */
[----:B------:R-:W-:Y:S05]  /*bee0*/  @P0 BRA `(.L_x_75) ;  /* 0x000000e000000947 */ /* 0x000fea0003800000 */
[----:B--234-:R-:W2:Y:S04]  /*bef0*/  LDL R12, [R1+0x38] ;  /* 0x00003800010c7983 */ /* 0x01cea80000100800 */
[----:B------:R-:W3:Y:S01]  /*bf00*/  LDL R9, [R1+0x34] ;  /* 0x0000340001097983 */ /* 0x000ee20000100800 */
[----:B------:R-:W-:Y:S02]  /*bf10*/  ISETP.GE.AND P2, PT, R226, c[0x0][0x3c8], PT ;  /* 0x0000f200e2007a0c */ /* 0x000fe40003f46270 */
[----:B------:R-:W-:Y:S02]  /*bf20*/  ISETP.GE.AND P1, PT, R225, c[0x0][0x3c8], PT ;  /* 0x0000f200e1007a0c */ /* 0x000fe40003f26270 */
[----:B------:R-:W-:-:S09]  /*bf30*/  ISETP.GE.AND P0, PT, R228, c[0x0][0x3c8], PT ;  /* 0x0000f200e4007a0c */ /* 0x000fd20003f06270 */
[-C--:B-1----:R-:W-:Y:S02]  /*bf40*/  @!P2 LEA R6, P5, R226, R0.reuse, 0x1 ;  /* 0x00000000e206a211 */ /* 0x082fe400078a08ff */
[-C--:B------:R-:W-:Y:S02]  /*bf50*/  @!P1 LEA R4, P4, R225, R0.reuse, 0x1 ;  /* 0x00000000e1049211 */ /* 0x080fe400078808ff */
[----:B------:R-:W-:Y:S02]  /*bf60*/  @!P0 LEA R2, P3, R228, R0, 0x1 ;  /* 0x00000000e4028211 */ /* 0x000fe400078608ff */
[----:B------:R-:W-:-:S05]  /*bf70*/  @!P2 LEA.HI.X R7, R226, R8, R227, 0x1, P5 ;  /* 0x00000008e207a211 */ /* 0x000fca00028f0ce3 */
[----:B------:R1:W-:Y:S01]  /*bf80*/  @!P2 ST.E.128 [R6.64], RZ ;  /* 0x000000ff0600a985 */ /* 0x0003e2000c101d06 */
[-C--:B--2---:R-:W-:Y:S02]  /*bf90*/  @!P1 LEA.HI.X R5, R225, R8.reuse, R12, 0x1, P4 ;  /* 0x00000008e1059211 */ /* 0x084fe400020f0c0c */
[----:B---3--:R-:W-:-:S03]  /*bfa0*/  @!P0 LEA.HI.X R3, R228, R8, R9, 0x1, P3 ;  /* 0x00000008e4038211 */ /* 0x008fc600018f0c09 */
[----:B------:R1:W-:Y:S04]  /*bfb0*/  @!P1 ST.E.128 [R4.64], RZ ;  /* 0x000000ff04009985 */ /* 0x0003e8000c101d06 */
[----:B------:R1:W-:Y:S02]  /*bfc0*/  @!P0 ST.E.128 [R2.64], RZ ;  /* 0x000000ff02008985 */ /* 0x0003e4000c101d06 */
.L_x_75:
[----:B------:R-:W-:Y:S05]  /*bfd0*/  BSYNC B1 ;  /* 0x0000000000017941 */ /* 0x000fea0003800000 */
.L_x_59:
[----:B-1--4-:R-:W4:Y:S02]  /*bfe0*/  LDL R0, [R1+0x74] ;  /* 0x0000740001007983 */ /* 0x012f240000100800 */
[----:B----4-:R-:W-:-:S13]  /*bff0*/  ISETP.NE.AND P0, PT, R0, RZ, PT ;  /* 0x000000ff0000720c */ /* 0x010fda0003f05270 */
[----:B------:R-:W-:Y:S01]  /*c000*/  @P0 WARPSYNC 0xffffffff ;  /* 0xffffffff00000948 */ /* 0x000fe20003800000 */
[----:B------:R-:W-:Y:S06]  /*c010*/  @P0 BAR.SYNC.DEFER_BLOCKING 0x5, 0x80 ;  /* 0x0142000000000b1d */ /* 0x000fec0000010000 */
[----:B------:R-:W1:Y:S04]  /*c020*/  @P0 LDS.128 R232, [0xc080] ;  /* 0x00c08000ffe80984 */ /* 0x000e680000000c00 */
[----:B------:R-:W-:Y:S06]  /*c030*/  @P0 BAR.ARV 0x4, 0x80 ;  /* 0x0102000000000b1d */ /* 0x000fec0000002000 */
[----:B------:R-:W-:Y:S05]  /*c040*/  @P0 BRA `(.L_x_103) ;  /* 0x00000ad000000947 */ /* 0x000fea0003800000 */
[----:B------:R-:W4:Y:S01]  /*c050*/  S2R R0, SR_TID.X ;  /* 0x0000000000007919 */ /* 0x000f220000002100 */
[----:B------:R-:W-:Y:S01]  /*c060*/  IMAD.MOV.U32 R7, RZ, RZ, RZ ;  /* 0x000000ffff077224 */ /* 0x000fe200078e00ff */
[----:B----4-:R-:W-:-:S04]  /*c070*/  LOP3.LUT R14, R0, 0x1f, RZ, 0xc0, !PT ;  /* 0x0000001f000e7812 */ /* 0x010fc800078ec0ff */
[----:B------:R-:W-:Y:S01]  /*c080*/  ISETP.NE.AND P6, PT, R14, 0x1f, PT ;  /* 0x0000001f0e00780c */ /* 0x000fe20003fc5270 */
[----:B------:R-:W-:Y:S10]  /*c090*/  BRA.DIV ~URZ, `(.L_x_104) ;  /* 0x00001d727f007947 */ /* 0x000ff4000b800000 */
[----:B--2---:R2:W4:Y:S02]  /*c0a0*/  SHFL.IDX PT, R9, R74, RZ, 0x1f ;  /* 0x00001fff4a097589 */ /* 0x00452400000e0000 */
.L_x_151:
[----:B------:R-:W-:Y:S05]  /*c0b0*/  BRA.DIV ~URZ, `(.L_x_105) ;  /* 0x00001dc27f007947 */ /* 0x000fea000b800000 */
[----:B---3--:R3:W2:Y:S02]  /*c0c0*/  SHFL.IDX PT, R8, R74, 0x1, 0x1f ;  /* 0x00201f004a087f89 */ /* 0x0086a400000e0000 */
.L_x_152:
[----:B-1----:R-:W-:Y:S02]  /*c0d0*/  IMAD.IADD R0, R235, 0x1, R14 ;  /* 0x00000001eb007824 */ /* 0x002fe400078e020e */
[----:B------:R-:W-:-:S03]  /*c0e0*/  IMAD.MOV.U32 R6, RZ, RZ, RZ ;  /* 0x000000ffff067224 */ /* 0x000fc600078e00ff */
[----:B------:R-:W-:-:S13]  /*c0f0*/  ISETP.GE.OR P0, PT, R0, c[0x0][0x53c], !P6 ;  /* 0x00014f0000007a0c */ /* 0x000fda0007706670 */
[----:B------:R-:W-:Y:S01]  /*c100*/  @!P0 IMAD.MOV.U32 R2, RZ, RZ, 0x4 ;  /* 0x00000004ff028424 */ /* 0x000fe200078e00ff */
[----:B------:R-:W-:-:S03]  /*c110*/  @!P0 MOV R3, 0x4 ;  /* 0x0000000400038802 */ /* 0x000fc60000000f00 */
[----:B------:R-:W-:-:S04]  /*c120*/  @!P0 IMAD.WIDE R4, R0, R2, c[0x0][0x580] ;  /* 0x0001600000048625 */ /* 0x000fc800078e0202 */
[----:B------:R-:W-:Y:S01]  /*c130*/  @!P0 IMAD.WIDE R2, R0, R3, c[0x0][0x578] ;  /* 0x00015e0000028625 */ /* 0x000fe200078e0203 */
[----:B------:R-:W5:Y:S04]  /*c140*/  @!P0 LDG.E R6, [R4.64] ;  /* 0x0000000604068981 */ /* 0x000f68000c1e1900 */
[----:B------:R-:W5:Y:S01]  /*c150*/  @!P0 LDG.E R7, [R2.64] ;  /* 0x0000000602078981 */ /* 0x000f62000c1e1900 */
[C---:B------:R-:W-:Y:S02]  /*c160*/  ISETP.GE.U32.AND P4, PT, R14.reuse, 0x10, PT ;  /* 0x000000100e00780c */ /* 0x040fe40003f86070 */
[C---:B------:R-:W-:Y:S02]  /*c170*/  ISETP.GE.U32.AND P3, PT, R14.reuse, 0x8, PT ;  /* 0x000000080e00780c */ /* 0x040fe40003f66070 */
[----:B------:R-:W-:-:S02]  /*c180*/  ISETP.GE.U32.AND P2, PT, R14, 0x4, PT ;  /* 0x000000040e00780c */ /* 0x000fc40003f46070 */
[C---:B------:R-:W-:Y:S02]  /*c190*/  ISETP.GE.U32.AND P1, PT, R14.reuse, 0x2, PT ;  /* 0x000000020e00780c */ /* 0x040fe40003f26070 */
[----:B------:R-:W-:Y:S02]  /*c1a0*/  ISETP.NE.AND P5, PT, R14, RZ, PT ;  /* 0x000000ff0e00720c */ /* 0x000fe40003fa5270 */
[----:B------:R-:W-:Y:S01]  /*c1b0*/  MOV R13, RZ ;  /* 0x000000ff000d7202 */ /* 0x000fe20000000f00 */
[----:B-----5:R-:W-:Y:S01]  /*c1c0*/  IMAD R0, R7, R6, RZ ;  /* 0x0000000607007224 */ /* 0x020fe200078e02ff */
[----:B------:R-:W-:Y:S07]  /*c1d0*/  BRA.DIV ~URZ, `(.L_x_106) ;  /* 0x00001d127f007947 */ /* 0x000fee000b800000 */
[----:B------:R1:W3:Y:S02]  /*c1e0*/  SHFL.UP PT, R4, R0, 0x1, RZ ;  /* 0x0420000000047989 */ /* 0x0002e400000e00ff */
.L_x_153:
        /* <DEDUP_REMOVED lines=16> */
.L_x_154:
[----:B---3--:R-:W-:Y:S01]  /*c2f0*/  IMAD R0, R0, c[0x0][0x538], RZ ;  /* 0x00014e0000007a24 */ /* 0x008fe200078e02ff */
[----:B------:R-:W-:Y:S04]  /*c300*/  BSSY B1, `(.L_x_108) ;  /* 0x000007c000017945 */ /* 0x000fe80003800000 */
[----:B--2---:R-:W-:-:S04]  /*c310*/  IADD3 R8, R0, R8, RZ ;  /* 0x0000000800087210 */ /* 0x004fc80007ffe0ff */
[----:B----4-:R-:W-:-:S13]  /*c320*/  ISETP.GT.AND P0, PT, R8, R9, PT ;  /* 0x000000090800720c */ /* 0x010fda0003f04270 */
[----:B------:R-:W-:Y:S05]  /*c330*/  @P0 BRA `(.L_x_109) ;  /* 0x0000024000000947 */ /* 0x000fea0003800000 */
.L_x_113:
[----:B------:R-:W-:-:S04]  /*c340*/  IADD3 R0, R235, 0x1f, RZ ;  /* 0x0000001feb007810 */ /* 0x000fc80007ffe0ff */
[----:B------:R-:W-:-:S13]  /*c350*/  ISETP.GE.AND P0, PT, R0, c[0x0][0x53c], PT ;  /* 0x00014f0000007a0c */ /* 0x000fda0003f06270 */
[----:B------:R-:W-:Y:S05]  /*c360*/  @P0 BRA `(.L_x_110) ;  /* 0x0000071000000947 */ /* 0x000fea0003800000 */
[----:B------:R-:W-:Y:S01]  /*c370*/  MOV R235, R0 ;  /* 0x0000000000eb7202 */ /* 0x000fe20000000f00 */
[----:B------:R-:W-:-:S03]  /*c380*/  CS2R R6, SRZ ;  /* 0x0000000000067805 */ /* 0x000fc6000001ff00 */
[----:B------:R-:W-:-:S04]  /*c390*/  IADD3 R0, R235, R14, RZ ;  /* 0x0000000eeb007210 */ /* 0x000fc80007ffe0ff */
[----:B------:R-:W-:-:S13]  /*c3a0*/  ISETP.GE.OR P0, PT, R0, c[0x0][0x53c], !P6 ;  /* 0x00014f0000007a0c */ /* 0x000fda0007706670 */
[----:B------:R-:W-:Y:S02]  /*c3b0*/  @!P0 MOV R2, 0x4 ;  /* 0x0000000400028802 */ /* 0x000fe40000000f00 */
[----:B------:R-:W-:-:S03]  /*c3c0*/  @!P0 MOV R3, 0x4 ;  /* 0x0000000400038802 */ /* 0x000fc60000000f00 */
[----:B-1----:R-:W-:-:S04]  /*c3d0*/  @!P0 IMAD.WIDE R4, R0, R2, c[0x0][0x580] ;  /* 0x0001600000048625 */ /* 0x002fc800078e0202 */
[----:B------:R-:W-:Y:S01]  /*c3e0*/  @!P0 IMAD.WIDE R2, R0, R3, c[0x0][0x578] ;  /* 0x00015e0000028625 */ /* 0x000fe200078e0203 */
[----:B------:R-:W2:Y:S04]  /*c3f0*/  @!P0 LDG.E R6, [R4.64] ;  /* 0x0000000604068981 */ /* 0x000ea8000c1e1900 */
[----:B------:R-:W2:Y:S02]  /*c400*/  @!P0 LDG.E R7, [R2.64] ;  /* 0x0000000602078981 */ /* 0x000ea4000c1e1900 */
[----:B--2---:R-:W-:Y:S01]  /*c410*/  IMAD R0, R7, R6, RZ ;  /* 0x0000000607007224 */ /* 0x004fe200078e02ff */
[----:B------:R-:W-:Y:S05]  /*c420*/  BRA.DIV ~URZ, `(.L_x_111) ;  /* 0x00001ca27f007947 */ /* 0x000fea000b800000 */
[----:B------:R1:W2:Y:S02]  /*c430*/  SHFL.UP PT, R2, R0, 0x1, RZ ;  /* 0x0420000000027989 */ /* 0x0002a400000e00ff */
.L_x_155:
[----:B--2---:R-:W-:-:S04]  /*c440*/  SEL R2, R2, RZ, P5 ;  /* 0x000000ff02027207 */ /* 0x004fc80002800000 */
        /* <DEDUP_REMOVED lines=14> */
[----:B------:R1:W2:Y:S02]  /*c530*/  SHFL.IDX PT, R0, R4, 0x1f, 0x1f ;  /* 0x03e01f0004007f89 */ /* 0x0002a400000e0000 */
.L_x_156:
[----:B--2---:R-:W-:-:S05]  /*c540*/  IMAD R0, R0, c[0x0][0x538], RZ ;  /* 0x00014e0000007a24 */ /* 0x004fca00078e02ff */
[----:B------:R-:W-:-:S04]  /*c550*/  IADD3 R8, R0, R8, RZ ;  /* 0x0000000800087210 */ /* 0x000fc80007ffe0ff */
[----:B------:R-:W-:-:S13]  /*c560*/  ISETP.GT.AND P0, PT, R8, R9, PT ;  /* 0x000000090800720c */ /* 0x000fda0003f04270 */
[----:B-1----:R-:W-:Y:S05]  /*c570*/  @!P0 BRA `(.L_x_113) ;  /* 0xfffffdc000008947 */ /* 0x002fea000383ffff */
.L_x_109:
[----:B------:R-:W-:-:S05]  /*c580*/  IADD3 R11, -R0, R8, RZ ;  /* 0x00000008000b7210 */ /* 0x000fca0007ffe1ff */
[----:B------:R-:W-:-:S05]  /*c590*/  IMAD R0, R4, c[0x0][0x538], R11 ;  /* 0x00014e0004007a24 */ /* 0x000fca00078e020b */
[----:B------:R-:W-:Y:S01]  /*c5a0*/  ISETP.GT.AND P0, PT, R0, R9, PT ;  /* 0x000000090000720c */ /* 0x000fe20003f04270 */
[----:B------:R-:W-:-:S12]  /*c5b0*/  BRA.DIV ~URZ, `(.L_x_114) ;  /* 0x00001d027f007947 */ /* 0x000fd8000b800000 */
[----:B------:R-:W-:-:S04]  /*c5c0*/  VOTE.ANY R10, PT, !P0 ;  /* 0x00000000000a7806 */ /* 0x000fc800040e0100 */
.L_x_157:
[----:B------:R2:W3:Y:S01]  /*c5d0*/  POPC R12, R10 ;  /* 0x0000000a000c7309 */ /* 0x0004e20000000000 */
[----:B------:R-:W-:Y:S05]  /*c5e0*/  BRA.DIV ~URZ, `(.L_x_115) ;  /* 0x00001d227f007947 */ /* 0x000fea000b800000 */
[----:B---3--:R3:W4:Y:S04]  /*c5f0*/  SHFL.IDX PT, R8, R6, R12, 0x1f ;  /* 0x00001f0c06087589 */ /* 0x00872800000e0000 */
[----:B------:R3:W1:Y:S02]  /*c600*/  SHFL.IDX PT, R7, R7, R12, 0x1f ;  /* 0x00001f0c07077589 */ /* 0x00066400000e0000 */
.L_x_158:
[----:B------:R-:W-:Y:S01]  /*c610*/  ISETP.NE.AND P0, PT, R10, RZ, PT ;  /* 0x000000ff0a00720c */ /* 0x000fe20003f05270 */
[----:B------:R-:W-:-:S12]  /*c620*/  BSSY B0, `(.L_x_116) ;  /* 0x0000005000007945 */ /* 0x000fd80003800000 */
[----:B------:R-:W-:Y:S05]  /*c630*/  @!P0 BRA `(.L_x_117) ;  /* 0x0000003000008947 */ /* 0x000fea0003800000 */
[----:B------:R-:W-:Y:S01]  /*c640*/  IADD3 R3, R12, -0x1, RZ ;  /* 0xffffffff0c037810 */ /* 0x000fe20007ffe0ff */
[----:B------:R-:W-:Y:S05]  /*c650*/  BRA.DIV ~URZ, `(.L_x_118) ;  /* 0x00001d827f007947 */ /* 0x000fea000b800000 */
[----:B------:R2:W3:Y:S02]  /*c660*/  SHFL.IDX PT, R13, R4, R3, 0x1f ;  /* 0x00001f03040d7589 */ /* 0x0004e400000e0000 */
.L_x_117:
[----:B------:R-:W-:Y:S05]  /*c670*/  BSYNC B0 ;  /* 0x0000000000007941 */ /* 0x000fea0003800000 */
.L_x_116:
[-C--:B----4-:R-:W-:Y:S01]  /*c680*/  IABS R2, R8.reuse ;  /* 0x0000000800027213 */ /* 0x090fe20000000000 */
[----:B---3--:R-:W-:Y:S01]  /*c690*/  IMAD R232, R13, c[0x0][0x538], R11 ;  /* 0x00014e000de87a24 */ /* 0x008fe200078e020b */
[----:B-1----:R-:W-:Y:S01]  /*c6a0*/  IABS R0, R7 ;  /* 0x0000000700007213 */ /* 0x002fe20000000000 */
[----:B------:R-:W-:Y:S01]  /*c6b0*/  IMAD.IADD R235, R12, 0x1, R235 ;  /* 0x000000010ceb7824 */ /* 0x000fe200078e02eb */
[----:B--2---:R-:W1:Y:S01]  /*c6c0*/  I2F.RP R4, R2 ;  /* 0x0000000200047306 */ /* 0x004e620000209400 */
[----:B------:R-:W-:Y:S02]  /*c6d0*/  IMAD.IADD R10, R9, 0x1, -R232 ;  /* 0x00000001090a7824 */ /* 0x000fe400078e0ae8 */
[----:B------:R-:W-:Y:S01]  /*c6e0*/  IMAD.MOV.U32 R6, RZ, RZ, R0 ;  /* 0x000000ffff067224 */ /* 0x000fe200078e0000 */
[----:B------:R-:W-:Y:S02]  /*c6f0*/  IABS R0, R8 ;  /* 0x0000000800007213 */ /* 0x000fe40000000000 */
[----:B------:R-:W-:-:S02]  /*c700*/  IABS R9, R10 ;  /* 0x0000000a00097213 */ /* 0x000fc40000000000 */
[----:B------:R-:W-:Y:S01]  /*c710*/  I2F.RP R11, R6 ;  /* 0x00000006000b7306 */ /* 0x000fe20000209400 */
[----:B------:R-:W-:-:S07]  /*c720*/  IMAD.MOV R0, RZ, RZ, -R0 ;  /* 0x000000ffff007224 */ /* 0x000fce00078e0a00 */
[----:B-1----:R-:W1:Y:S02]  /*c730*/  MUFU.RCP R4, R4 ;  /* 0x0000000400047308 */ /* 0x002e640000001000 */
[----:B-1----:R-:W-:-:S06]  /*c740*/  IADD3 R4, R4, 0xffffffe, RZ ;  /* 0x0ffffffe04047810 */ /* 0x002fcc0007ffe0ff */
[----:B------:R-:W1:Y:S02]  /*c750*/  F2I.FTZ.U32.TRUNC.NTZ R5, R4 ;  /* 0x0000000400057305 */ /* 0x000e64000021f000 */
[----:B-1----:R-:W-:Y:S01]  /*c760*/  IMAD.MOV R3, RZ, RZ, -R5 ;  /* 0x000000ffff037224 */ /* 0x002fe200078e0a05 */
[----:B------:R-:W-:-:S03]  /*c770*/  MOV R4, RZ ;  /* 0x000000ff00047202 */ /* 0x000fc60000000f00 */
[----:B------:R-:W-:-:S04]  /*c780*/  IMAD R3, R3, R2, RZ ;  /* 0x0000000203037224 */ /* 0x000fc800078e02ff */
[----:B------:R-:W-:-:S04]  /*c790*/  IMAD.HI.U32 R5, R5, R3, R4 ;  /* 0x0000000305057227 */ /* 0x000fc800078e0004 */
[----:B------:R-:W-:Y:S02]  /*c7a0*/  IMAD.MOV.U32 R3, RZ, RZ, R9 ;  /* 0x000000ffff037224 */ /* 0x000fe400078e0009 */
[----:B------:R-:W-:Y:S02]  /*c7b0*/  IMAD.MOV.U32 R4, RZ, RZ, R0 ;  /* 0x000000ffff047224 */ /* 0x000fe400078e0000 */
[----:B------:R-:W-:-:S04]  /*c7c0*/  IMAD.HI.U32 R0, R5, R3, RZ ;  /* 0x0000000305007227 */ /* 0x000fc800078e00ff */
[----:B------:R-:W-:Y:S02]  /*c7d0*/  IMAD R3, R0, R4, R3 ;  /* 0x0000000400037224 */ /* 0x000fe400078e0203 */
[----:B------:R-:W1:Y:S03]  /*c7e0*/  MUFU.RCP R4, R11 ;  /* 0x0000000b00047308 */ /* 0x000e660000001000 */
[----:B------:R-:W-:-:S13]  /*c7f0*/  ISETP.GT.U32.AND P0, PT, R2, R3, PT ;  /* 0x000000030200720c */ /* 0x000fda0003f04070 */
[-C--:B------:R-:W-:Y:S02]  /*c800*/  @!P0 IADD3 R3, R3, -R2.reuse, RZ ;  /* 0x8000000203038210 */ /* 0x080fe40007ffe0ff */
[----:B-1----:R-:W-:Y:S02]  /*c810*/  IADD3 R4, R4, 0xffffffe, RZ ;  /* 0x0ffffffe04047810 */ /* 0x002fe40007ffe0ff */
[----:B------:R-:W-:Y:S02]  /*c820*/  ISETP.GE.U32.AND P2, PT, R3, R2, PT ;  /* 0x000000020300720c */ /* 0x000fe40003f46070 */
[----:B------:R-:W1:Y:S01]  /*c830*/  F2I.FTZ.U32.TRUNC.NTZ R3, R4 ;  /* 0x0000000400037305 */ /* 0x000e62000021f000 */
[----:B------:R-:W-:Y:S02]  /*c840*/  LOP3.LUT R2, R10, R8, RZ, 0x3c, !PT ;  /* 0x000000080a027212 */ /* 0x000fe400078e3cff */
[----:B------:R-:W-:Y:S02]  /*c850*/  @!P0 IADD3 R0, R0, 0x1, RZ ;  /* 0x0000000100008810 */ /* 0x000fe40007ffe0ff */
[----:B------:R-:W-:-:S02]  /*c860*/  ISETP.GE.AND P1, PT, R2, RZ, PT ;  /* 0x000000ff0200720c */ /* 0x000fc40003f26270 */
[----:B------:R-:W-:-:S04]  /*c870*/  ISETP.NE.AND P0, PT, R8, RZ, PT ;  /* 0x000000ff0800720c */ /* 0x000fc80003f05270 */
[----:B------:R-:W-:Y:S01]  /*c880*/  @P2 IADD3 R0, R0, 0x1, RZ ;  /* 0x0000000100002810 */ /* 0x000fe20007ffe0ff */
[----:B-1----:R-:W-:-:S06]  /*c890*/  IMAD.MOV R2, RZ, RZ, -R3 ;  /* 0x000000ffff027224 */ /* 0x002fcc00078e0a03 */
[----:B------:R-:W-:Y:S02]  /*c8a0*/  @!P1 IMAD.MOV R0, RZ, RZ, -R0 ;  /* 0x000000ffff009224 */ /* 0x000fe400078e0a00 */
[----:B------:R-:W-:Y:S01]  /*c8b0*/  IMAD.MOV.U32 R4, RZ, RZ, R2 ;  /* 0x000000ffff047224 */ /* 0x000fe200078e0002 */
[----:B------:R-:W-:Y:S02]  /*c8c0*/  IABS R2, R7 ;  /* 0x0000000700027213 */ /* 0x000fe40000000000 */
[----:B------:R-:W-:Y:S01]  /*c8d0*/  @!P0 LOP3.LUT R0, RZ, R8, RZ, 0x33, !PT ;  /* 0x00000008ff008212 */ /* 0x000fe200078e33ff */
[----:B------:R-:W-:Y:S01]  /*c8e0*/  IMAD R4, R4, R6, RZ ;  /* 0x0000000604047224 */ /* 0x000fe200078e02ff */
[----:B------:R-:W-:Y:S01]  /*c8f0*/  IADD3 R5, RZ, -R2, RZ ;  /* 0x80000002ff057210 */ /* 0x000fe20007ffe0ff */
[----:B------:R-:W-:Y:S01]  /*c900*/  IMAD.MOV.U32 R2, RZ, RZ, RZ ;  /* 0x000000ffff027224 */ /* 0x000fe200078e00ff */
[----:B------:R-:W-:-:S03]  /*c910*/  IABS R9, R0 ;  /* 0x0000000000097213 */ /* 0x000fc60000000000 */
[----:B------:R-:W-:Y:S01]  /*c920*/  IMAD.HI.U32 R2, R3, R4, R2 ;  /* 0x0000000403027227 */ /* 0x000fe200078e0002 */
[----:B------:R-:W-:-:S03]  /*c930*/  MOV R4, R5 ;  /* 0x0000000500047202 */ /* 0x000fc60000000f00 */
[----:B------:R-:W-:-:S04]  /*c940*/  IMAD.MOV.U32 R3, RZ, RZ, R9 ;  /* 0x000000ffff037224 */ /* 0x000fc800078e0009 */
        /* <DEDUP_REMOVED lines=13> */
[----:B------:R-:W-:-:S04]  /*ca20*/  @!P0 LOP3.LUT R2, RZ, R7, RZ, 0x33, !PT ;  /* 0x00000007ff028212 */ /* 0x000fc800078e33ff */
[----:B------:R-:W-:Y:S01]  /*ca30*/  IADD3 R3, -R2, RZ, RZ ;  /* 0x000000ff02037210 */ /* 0x000fe20007ffe1ff */
[----:B------:R-:W-:-:S04]  /*ca40*/  IMAD R2, R7, 0x1000000, R2 ;  /* 0x0100000007027824 */ /* 0x000fc800078e0202 */
[----:B------:R-:W-:-:S04]  /*ca50*/  IMAD R0, R7, R3, R0 ;  /* 0x0000000307007224 */ /* 0x000fc800078e0200 */
[----:B------:R-:W-:Y:S01]  /*ca60*/  IMAD R234, R0, 0x10000, R2 ;  /* 0x0001000000ea7824 */ /* 0x000fe200078e0202 */
[----:B------:R-:W-:Y:S05]  /*ca70*/  BRA `(.L_x_119) ;  /* 0x0000004000007947 */ /* 0x000fea0003800000 */
.L_x_110:
[----:B------:R-:W-:Y:S01]  /*ca80*/  IMAD.MOV.U32 R232, RZ, RZ, R9 ;  /* 0x000000ffffe87224 */ /* 0x000fe200078e0009 */
[----:B------:R-:W-:Y:S01]  /*ca90*/  MOV R234, RZ ;  /* 0x000000ff00ea7202 */ /* 0x000fe20000000f00 */
[----:B------:R-:W-:Y:S01]  /*caa0*/  IMAD.MOV.U32 R233, RZ, RZ, RZ ;  /* 0x000000ffffe97224 */ /* 0x000fe200078e00ff */
[----:B------:R-:W-:Y:S02]  /*cab0*/  MOV R235, c[0x0][0x53c] ;  /* 0x00014f0000eb7a02 */ /* 0x000fe40000000f00 */
.L_x_119:
[----:B------:R-:W-:Y:S05]  /*cac0*/  BSYNC B1 ;  /* 0x0000000000017941 */ /* 0x000fea0003800000 */
.L_x_108:
[----:B------:R-:W-:Y:S01]  /*cad0*/  WARPSYNC 0xffffffff ;  /* 0xffffffff00007948 */ /* 0x000fe20003800000 */
[----:B------:R-:W-:Y:S01]  /*cae0*/  BAR.SYNC.DEFER_BLOCKING 0x4, 0x80 ;  /* 0x0102000000007b1d */ /* 0x000fe20000010000 */
[----:B------:R-:W-:-:S13]  /*caf0*/  ISETP.NE.AND P0, PT, R14, RZ, PT ;  /* 0x000000ff0e00720c */ /* 0x000fda0003f05270 */
[----:B------:R2:W-:Y:S04]  /*cb00*/  @!P0 STS.128 [0xc080], R232 ;  /* 0x00c080e8ff008388 */ /* 0x0005e80000000c00 */
[----:B------:R-:W-:Y:S06]  /*cb10*/  BAR.ARV 0x5, 0x80 ;  /* 0x0142000000007b1d */ /* 0x000fec0000002000 */
.L_x_103:
[----:B-1----:R-:W-:-:S13]  /*cb20*/  ISETP.GE.AND P0, PT, R235, c[0x0][0x53c], PT ;  /* 0x00014f00eb007a0c */ /* 0x002fda0003f06270 */
[----:B--23--:R-:W-:Y:S01]  /*cb30*/  @P0 CALL.REL.NOINC `(.L_x_120) ;  /* 0x0000001000000944 */ /* 0x00cfe20003c00000 */
[----:B------:R-:W-:Y:S05]  /*cb40*/  BRA `(.L_x_121) ;  /* 0xffff4b9000007947 */ /* 0x000fea000383ffff */
.L_x_120:
[----:B------:R-:W-:Y:S05]  /*cb50*/  EXIT ;  /* 0x000000000000794d */ /* 0x000fea0003800000 */
.L_x_23:
[----:B------:R-:W-:Y:S01]  /*cb60*/  IMAD.MOV.U32 R0, RZ, RZ, R5 ;  /* 0x000000ffff007224 */ /* 0x000fe200078e0005 */
[----:B------:R-:W-:Y:S02]  /*cb70*/  MOV R2, 0x1 ;  /* 0x0000000100027802 */ /* 0x000fe40000000f00 */
[----:B------:R-:W-:Y:S02]  /*cb80*/  MOV R3, 0xcba0 ;  /* 0x0000cba000037802 */ /* 0x000fe40000000f00 */
[----:B--2---:R-:W-:Y:S05]  /*cb90*/  CALL.REL.NOINC `($__internal_2_$__cuda_sm70_shflsync_up_p) ;  /* 0x0000193000007944 */ /* 0x004fea0003c00000 */
[----:B------:R-:W-:Y:S01]  /*cba0*/  MOV R0, R4 ;  /* 0x0000000400007202 */ /* 0x000fe20000000f00 */
[----:B------:R-:W-:Y:S05]  /*cbb0*/  BRA `(.L_x_122) ;  /* 0xffff389000007947 */ /* 0x000fea000383ffff */
.L_x_24:
[----:B------:R-:W-:Y:S01]  /*cbc0*/  IMAD.MOV.U32 R0, RZ, RZ, R5 ;  /* 0x000000ffff007224 */ /* 0x000fe200078e0005 */
[----:B------:R-:W-:Y:S02]  /*cbd0*/  MOV R2, 0x2 ;  /* 0x0000000200027802 */ /* 0x000fe40000000f00 */
[----:B------:R-:W-:Y:S02]  /*cbe0*/  MOV R3, 0xcc00 ;  /* 0x0000cc0000037802 */ /* 0x000fe40000000f00 */
[----:B--2---:R-:W-:Y:S05]  /*cbf0*/  CALL.REL.NOINC `($__internal_2_$__cuda_sm70_shflsync_up_p) ;  /* 0x000018d000007944 */ /* 0x004fea0003c00000 */
[----:B------:R-:W-:Y:S01]  /*cc00*/  SEL R0, R4, RZ, P4 ;  /* 0x000000ff04007207 */ /* 0x000fe20002000000 */
[----:B------:R-:W-:Y:S01]  /*cc10*/  IMAD.MOV.U32 R2, RZ, RZ, 0x4 ;  /* 0x00000004ff027424 */ /* 0x000fe200078e00ff */
[----:B------:R-:W-:-:S03]  /*cc20*/  MOV R3, 0xcc50 ;  /* 0x0000cc5000037802 */ /* 0x000fc60000000f00 */
[----:B------:R-:W-:Y:S02]  /*cc30*/  IMAD.IADD R0, R5, 0x1, R0 ;  /* 0x0000000105007824 */ /* 0x000fe400078e0200 */
[----:B------:R-:W-:Y:S05]  /*cc40*/  CALL.REL.NOINC `($__internal_2_$__cuda_sm70_shflsync_up_p) ;  /* 0x0000188000007944 */ /* 0x000fea0003c00000 */
        /* <DEDUP_REMOVED lines=13> */
[----:B------:R-:W-:Y:S01]  /*cd20*/  IMAD.IADD R4, R0, 0x1, R4 ;  /* 0x0000000100047824 */ /* 0x000fe200078e0204 */
[----:B------:R-:W-:-:S03]  /*cd30*/  MOV R0, 0x1f ;  /* 0x0000001f00007802 */ /* 0x000fc60000000f00 */
[----:B------:R-:W-:Y:S02]  /*cd40*/  IMAD.MOV.U32 R5, RZ, RZ, R4 ;  /* 0x000000ffff057224 */ /* 0x000fe400078e0004 */
[----:B------:R-:W-:Y:S05]  /*cd50*/  CALL.REL.NOINC `($__internal_1_$__cuda_sm70_shflsync_idx_p) ;  /* 0x0000172000007944 */ /* 0x000fea0003c00000 */
[----:B------:R-:W-:Y:S05]  /*cd60*/  BRA `(.L_x_123) ;  /* 0xffff37e000007947 */ /* 0x000fea000383ffff */
.L_x_26:
[----:B------:R-:W-:Y:S02]  /*cd70*/  SEL R0, RZ, 0x1, P0 ;  /* 0x00000001ff007807 */ /* 0x000fe40000000000 */
[----:B------:R-:W-:Y:S02]  /*cd80*/  MOV R2, 0xcda0 ;  /* 0x0000cda000027802 */ /* 0x000fe40000000f00 */
[----:B--2---:R-:W-:Y:S05]  /*cd90*/  CALL.REL.NOINC `($__internal_3_$__cuda_sm70_votesync_ballot) ;  /* 0x000017a000007944 */ /* 0x004fea0003c00000 */
[----:B------:R-:W-:Y:S01]  /*cda0*/  MOV R6, R0 ;  /* 0x0000000000067202 */ /* 0x000fe20000000f00 */
[----:B------:R-:W-:Y:S05]  /*cdb0*/  BRA `(.L_x_124) ;  /* 0xffff382000007947 */ /* 0x000fea000383ffff */
.L_x_27:
[----:B------:R-:W-:Y:S01]  /*cdc0*/  IMAD.MOV.U32 R5, RZ, RZ, R8 ;  /* 0x000000ffff057224 */ /* 0x000fe200078e0008 */
[----:B--2---:R-:W-:Y:S01]  /*cdd0*/  MOV R3, R235 ;  /* 0x000000eb00037202 */ /* 0x004fe20000000f00 */
[----:B------:R-:W-:Y:S01]  /*cde0*/  IMAD.MOV.U32 R0, RZ, RZ, 0x1f ;  /* 0x0000001fff007424 */ /* 0x000fe200078e00ff */
[----:B------:R-:W-:Y:S02]  /*cdf0*/  MOV R2, 0xce10 ;  /* 0x0000ce1000027802 */ /* 0x000fe40000000f00 */
[----:B-1----:R-:W-:Y:S05]  /*ce00*/  CALL.REL.NOINC `($__internal_1_$__cuda_sm70_shflsync_idx_p) ;  /* 0x0000167000007944 */ /* 0x002fea0003c00000 */
[----:B------:R-:W-:Y:S01]  /*ce10*/  IMAD.MOV.U32 R11, RZ, RZ, R0 ;  /* 0x000000ffff0b7224 */ /* 0x000fe200078e0000 */
[----:B------:R-:W-:Y:S01]  /*ce20*/  MOV R5, R7 ;  /* 0x0000000700057202 */ /* 0x000fe20000000f00 */
[----:B------:R-:W-:Y:S01]  /*ce30*/  IMAD.MOV.U32 R232, RZ, RZ, RZ ;  /* 0x000000ffffe87224 */ /* 0x000fe200078e00ff */
[----:B------:R-:W-:Y:S01]  /*ce40*/  MOV R3, R235 ;  /* 0x000000eb00037202 */ /* 0x000fe20000000f00 */
[----:B------:R-:W-:Y:S01]  /*ce50*/  IMAD.MOV.U32 R0, RZ, RZ, 0x1f ;  /* 0x0000001fff007424 */ /* 0x000fe200078e00ff */
[----:B------:R-:W-:-:S02]  /*ce60*/  MOV R2, 0xce80 ;  /* 0x0000ce8000027802 */ /* 0x000fc40000000f00 */
[----:B------:R-:W-:Y:S05]  /*ce70*/  CALL.REL.NOINC `($__internal_1_$__cuda_sm70_shflsync_idx_p) ;  /* 0x0000160000007944 */ /* 0x000fea0003c00000 */
[----:B------:R-:W-:Y:S01]  /*ce80*/  MOV R10, R0 ;  /* 0x00000000000a7202 */ /* 0x000fe20000000f00 */
[----:B------:R-:W-:Y:S05]  /*ce90*/  BRA `(.L_x_125) ;  /* 0xffff379000007947 */ /* 0x000fea000383ffff */
.L_x_30:
[----:B------:R-:W-:Y:S01]  /*cea0*/  IMAD.MOV.U32 R5, RZ, RZ, R4 ;  /* 0x000000ffff057224 */ /* 0x000fe200078e0004 */
[----:B------:R-:W-:-:S02]  /*ceb0*/  MOV R0, 0x1f ;  /* 0x0000001f00007802 */ /* 0x000fc40000000f00 */
[----:B------:R-:W-:Y:S02]  /*cec0*/  MOV R2, 0xcee0 ;  /* 0x0000cee000027802 */ /* 0x000fe40000000f00 */
[----:B-1234-:R-:W-:Y:S05]  /*ced0*/  CALL.REL.NOINC `($__internal_1_$__cuda_sm70_shflsync_idx_p) ;  /* 0x000015a000007944 */ /* 0x01efea0003c00000 */
[----:B------:R-:W-:Y:S01]  /*cee0*/  MOV R232, R0 ;  /* 0x0000000000e87202 */ /* 0x000fe20000000f00 */
[----:B------:R-:W-:Y:S05]  /*cef0*/  BRA `(.L_x_29) ;  /* 0xffff379000007947 */ /* 0x000fea000383ffff */
.L_x_38:
[----:B------:R-:W-:Y:S01]  /*cf00*/  IMAD.MOV.U32 R5, RZ, RZ, R10 ;  /* 0x000000ffff057224 */ /* 0x000fe200078e000a */
[----:B------:R-:W-:Y:S01]  /*cf10*/  MOV R3, RZ ;  /* 0x000000ff00037202 */ /* 0x000fe20000000f00 */
[----:B------:R-:W-:Y:S01]  /*cf20*/  IMAD.MOV.U32 R0, RZ, RZ, 0x1c1f ;  /* 0x00001c1fff007424 */ /* 0x000fe200078e00ff */
[----:B------:R-:W-:Y:S02]  /*cf30*/  MOV R2, 0xcf50 ;  /* 0x0000cf5000027802 */ /* 0x000fe40000000f00 */
[----:B------:R-:W-:Y:S05]  /*cf40*/  CALL.REL.NOINC `($__internal_1_$__cuda_sm70_shflsync_idx_p) ;  /* 0x0000153000007944 */ /* 0x000fea0003c00000 */
[----:B------:R-:W-:Y:S01]  /*cf50*/  MOV R8, R0 ;  /* 0x0000000000087202 */ /* 0x000fe20000000f00 */
[----:B------:R-:W-:Y:S05]  /*cf60*/  BRA `(.L_x_126) ;  /* 0xffff56b000007947 */ /* 0x000fea000383ffff */
.L_x_39:
[----:B------:R-:W-:Y:S01]  /*cf70*/  IMAD.MOV.U32 R5, RZ, RZ, R12 ;  /* 0x000000ffff057224 */ /* 0x000fe200078e000c */
[----:B------:R-:W-:Y:S01]  /*cf80*/  MOV R3, RZ ;  /* 0x000000ff00037202 */ /* 0x000fe20000000f00 */
[----:B------:R-:W-:Y:S01]  /*cf90*/  IMAD.MOV.U32 R0, RZ, RZ, 0x1c1f ;  /* 0x00001c1fff007424 */ /* 0x000fe200078e00ff */
[----:B------:R-:W-:Y:S02]  /*cfa0*/  MOV R2, 0xcfc0 ;  /* 0x0000cfc000027802 */ /* 0x000fe40000000f00 */
[----:B-12---:R-:W-:Y:S05]  /*cfb0*/  CALL.REL.NOINC `($__internal_1_$__cuda_sm70_shflsync_idx_p) ;  /* 0x000014c000007944 */ /* 0x006fea0003c00000 */
[----:B------:R-:W-:Y:S05]  /*cfc0*/  BRA `(.L_x_127) ;  /* 0xffff567000007947 */ /* 0x000fea000383ffff */
.L_x_42:
[----:B--2---:R-:W-:Y:S01]  /*cfd0*/  IMAD.MOV.U32 R5, RZ, RZ, R10 ;  /* 0x000000ffff057224 */ /* 0x004fe200078e000a */
[----:B------:R-:W-:Y:S01]  /*cfe0*/  MOV R3, 0x1 ;  /* 0x0000000100037802 */ /* 0x000fe20000000f00 */
[----:B----4-:R-:W-:Y:S01]  /*cff0*/  IMAD.MOV.U32 R0, RZ, RZ, 0x1c1f ;  /* 0x00001c1fff007424 */ /* 0x010fe200078e00ff */
[----:B------:R-:W-:-:S02]  /*d000*/  MOV R2, 0xd020 ;  /* 0x0000d02000027802 */ /* 0x000fc40000000f00 */
[----:B-1-3--:R-:W-:Y:S05]  /*d010*/  CALL.REL.NOINC `($__internal_1_$__cuda_sm70_shflsync_idx_p) ;  /* 0x0000146000007944 */ /* 0x00afea0003c00000 */
[----:B------:R-:W-:Y:S01]  /*d020*/  IMAD.MOV.U32 R8, RZ, RZ, R0 ;  /* 0x000000ffff087224 */ /* 0x000fe200078e0000 */
[----:B------:R-:W-:Y:S01]  /*d030*/  MOV R3, 0x1 ;  /* 0x0000000100037802 */ /* 0x000fe20000000f00 */
[----:B------:R-:W-:Y:S01]  /*d040*/  IMAD.MOV.U32 R5, RZ, RZ, R12 ;  /* 0x000000ffff057224 */ /* 0x000fe200078e000c */
[----:B------:R-:W-:-:S02]  /*d050*/  MOV R0, 0x1c1f ;  /* 0x00001c1f00007802 */ /* 0x000fc40000000f00 */
[----:B------:R-:W-:Y:S02]  /*d060*/  MOV R2, 0xd080 ;  /* 0x0000d08000027802 */ /* 0x000fe40000000f00 */
[----:B------:R-:W-:Y:S05]  /*d070*/  CALL.REL.NOINC `($__internal_1_$__cuda_sm70_shflsync_idx_p) ;  /* 0x0000140000007944 */ /* 0x000fea0003c00000 */
[----:B------:R-:W-:Y:S05]  /*d080*/  BRA `(.L_x_128) ;  /* 0xffff573000007947 */ /* 0x000fea000383ffff */
.L_x_45:
[----:B-1----:R-:W-:Y:S01]  /*d090*/  IMAD.MOV.U32 R5, RZ, RZ, R10 ;  /* 0x000000ffff057224 */ /* 0x002fe200078e000a */
[----:B------:R-:W-:Y:S01]  /*d0a0*/  MOV R3, 0x2 ;  /* 0x0000000200037802 */ /* 0x000fe20000000f00 */
[----:B----4-:R-:W-:Y:S01]  /*d0b0*/  IMAD.MOV.U32 R0, RZ, RZ, 0x1c1f ;  /* 0x00001c1fff007424 */ /* 0x010fe200078e00ff */
[----:B------:R-:W-:Y:S02]  /*d0c0*/  MOV R2, 0xd0e0 ;  /* 0x0000d0e000027802 */ /* 0x000fe40000000f00 */
[----:B--23--:R-:W-:Y:S05]  /*d0d0*/  CALL.REL.NOINC `($__internal_1_$__cuda_sm70_shflsync_idx_p) ;  /* 0x000013a000007944 */ /* 0x00cfea0003c00000 */
[----:B------:R-:W-:Y:S01]  /*d0e0*/  MOV R8, R0 ;  /* 0x0000000000087202 */ /* 0x000fe20000000f00 */
[----:B------:R-:W-:Y:S05]  /*d0f0*/  BRA `(.L_x_129) ;  /* 0xffff583000007947 */ /* 0x000fea000383ffff */
.L_x_46:
[----:B------:R-:W-:Y:S01]  /*d100*/  IMAD.MOV.U32 R5, RZ, RZ, R12 ;  /* 0x000000ffff057224 */ /* 0x000fe200078e000c */
[----:B------:R-:W-:Y:S01]  /*d110*/  MOV R3, 0x2 ;  /* 0x0000000200037802 */ /* 0x000fe20000000f00 */
[----:B----4-:R-:W-:Y:S01]  /*d120*/  IMAD.MOV.U32 R0, RZ, RZ, 0x1c1f ;  /* 0x00001c1fff007424 */ /* 0x010fe200078e00ff */
[----:B------:R-:W-:Y:S02]  /*d130*/  MOV R2, 0xd150 ;  /* 0x0000d15000027802 */ /* 0x000fe40000000f00 */
[----:B-123--:R-:W-:Y:S05]  /*d140*/  CALL.REL.NOINC `($__internal_1_$__cuda_sm70_shflsync_idx_p) ;  /* 0x0000133000007944 */ /* 0x00efea0003c00000 */
[----:B------:R-:W-:Y:S05]  /*d150*/  BRA `(.L_x_130) ;  /* 0xffff57f000007947 */ /* 0x000fea000383ffff */
.L_x_49:
[----:B-1----:R-:W-:Y:S01]  /*d160*/  IMAD.MOV.U32 R5, RZ, RZ, R10 ;  /* 0x000000ffff057224 */ /* 0x002fe200078e000a */
[----:B------:R-:W-:Y:S01]  /*d170*/  MOV R3, 0x3 ;  /* 0x0000000300037802 */ /* 0x000fe20000000f00 */
[----:B------:R-:W-:Y:S01]  /*d180*/  IMAD.MOV.U32 R0, RZ, RZ, 0x1c1f ;  /* 0x00001c1fff007424 */ /* 0x000fe200078e00ff */
[----:B------:R-:W-:-:S02]  /*d190*/  MOV R2, 0xd1b0 ;  /* 0x0000d1b000027802 */ /* 0x000fc40000000f00 */
[----:B--234-:R-:W-:Y:S05]  /*d1a0*/  CALL.REL.NOINC `($__internal_1_$__cuda_sm70_shflsync_idx_p) ;  /* 0x000012d000007944 */ /* 0x01cfea0003c00000 */
[----:B------:R-:W-:Y:S01]  /*d1b0*/  IMAD.MOV.U32 R8, RZ, RZ, R0 ;  /* 0x000000ffff087224 */ /* 0x000fe200078e0000 */
[----:B------:R-:W-:Y:S01]  /*d1c0*/  MOV R3, 0x3 ;  /* 0x0000000300037802 */ /* 0x000fe20000000f00 */
[----:B------:R-:W-:Y:S01]  /*d1d0*/  IMAD.MOV.U32 R5, RZ, RZ, R12 ;  /* 0x000000ffff057224 */ /* 0x000fe200078e000c */
[----:B------:R-:W-:-:S02]  /*d1e0*/  MOV R0, 0x1c1f ;  /* 0x00001c1f00007802 */ /* 0x000fc40000000f00 */
[----:B------:R-:W-:Y:S02]  /*d1f0*/  MOV R2, 0xd210 ;  /* 0x0000d21000027802 */ /* 0x000fe40000000f00 */
[----:B------:R-:W-:Y:S05]  /*d200*/  CALL.REL.NOINC `($__internal_1_$__cuda_sm70_shflsync_idx_p) ;  /* 0x0000127000007944 */ /* 0x000fea0003c00000 */
[----:B------:R-:W-:Y:S05]  /*d210*/  BRA `(.L_x_131) ;  /* 0xffff58b000007947 */ /* 0x000fea000383ffff */
.L_x_56:
[----:B------:R-:W-:Y:S01]  /*d220*/  IMAD.MOV.U32 R0, RZ, RZ, R200 ;  /* 0x000000ffff007224 */ /* 0x000fe200078e00c8 */
[----:B------:R-:W-:Y:S01]  /*d230*/  MOV R10, 0x1f ;  /* 0x0000001f000a7802 */ /* 0x000fe20000000f00 */
[----:B------:R-:W-:Y:S01]  /*d240*/  IMAD.MOV.U32 R3, RZ, RZ, 0x2 ;  /* 0x00000002ff037424 */ /* 0x000fe200078e00ff */
[----:B------:R-:W-:Y:S02]  /*d250*/  MOV R9, 0xffffffff ;  /* 0xffffffff00097802 */ /* 0x000fe40000000f00 */
[----:B------:R-:W-:Y:S02]  /*d260*/  MOV R2, 0xd280 ;  /* 0x0000d28000027802 */ /* 0x000fe40000000f00 */
[----:B------:R-:W-:Y:S05]  /*d270*/  CALL.REL.NOINC `($__internal_0_$__cuda_sm70_shflsync_bfly_p) ;  /* 0x000011c000007944 */ /* 0x000fea0003c00000 */
[----:B------:R-:W-:Y:S01]  /*d280*/  FADD.FTZ R0, R200, R8 ;  /* 0x00000008c8007221 */ /* 0x000fe20000010000 */
[----:B------:R-:W-:Y:S02]  /*d290*/  MOV R3, 0x1 ;  /* 0x0000000100037802 */ /* 0x000fe40000000f00 */
[----:B------:R-:W-:Y:S02]  /*d2a0*/  MOV R2, 0xd2c0 ;  /* 0x0000d2c000027802 */ /* 0x000fe40000000f00 */
[----:B------:R-:W-:Y:S05]  /*d2b0*/  CALL.REL.NOINC `($__internal_0_$__cuda_sm70_shflsync_bfly_p) ;  /* 0x0000118000007944 */ /* 0x000fea0003c00000 */
[----:B------:R-:W-:Y:S01]  /*d2c0*/  FADD.FTZ R5, R0, R8 ;  /* 0x0000000800057221 */ /* 0x000fe20000010000 */
[----:B------:R-:W-:Y:S02]  /*d2d0*/  MOV R0, R213 ;  /* 0x000000d500007202 */ /* 0x000fe40000000f00 */
[----:B------:R-:W-:-:S02]  /*d2e0*/  MOV R3, 0x2 ;  /* 0x0000000200037802 */ /* 0x000fc40000000f00 */
[----:B------:R-:W-:Y:S02]  /*d2f0*/  MOV R2, 0xd310 ;  /* 0x0000d31000027802 */ /* 0x000fe40000000f00 */
[----:B------:R-:W-:Y:S05]  /*d300*/  CALL.REL.NOINC `($__internal_0_$__cuda_sm70_shflsync_bfly_p) ;  /* 0x0000113000007944 */ /* 0x000fea0003c00000 */
[----:B------:R-:W-:Y:S01]  /*d310*/  FADD.FTZ R4, R213, R8 ;  /* 0x00000008d5047221 */ /* 0x000fe20000010000 */
[----:B------:R-:W-:Y:S02]  /*d320*/  MOV R3, 0x1 ;  /* 0x0000000100037802 */ /* 0x000fe40000000f00 */
[----:B------:R-:W-:Y:S02]  /*d330*/  MOV R2, 0xd360 ;  /* 0x0000d36000027802 */ /* 0x000fe40000000f00 */
[----:B------:R-:W-:Y:S02]  /*d340*/  MOV R0, R4 ;  /* 0x0000000400007202 */ /* 0x000fe40000000f00 */
[----:B------:R-:W-:Y:S05]  /*d350*/  CALL.REL.NOINC `($__internal_0_$__cuda_sm70_shflsync_bfly_p) ;  /* 0x000010e000007944 */ /* 0x000fea0003c00000 */
[----:B------:R-:W-:Y:S01]  /*d360*/  FADD.FTZ R4, R4, R8 ;  /* 0x0000000804047221 */ /* 0x000fe20000010000 */
[----:B------:R-:W-:Y:S02]  /*d370*/  MOV R0, R214 ;  /* 0x000000d600007202 */ /* 0x000fe40000000f00 */
[----:B------:R-:W-:Y:S02]  /*d380*/  MOV R3, 0x2 ;  /* 0x0000000200037802 */ /* 0x000fe40000000f00 */
[----:B------:R-:W-:-:S02]  /*d390*/  MOV R2, 0xd3b0 ;  /* 0x0000d3b000027802 */ /* 0x000fc40000000f00 */
[----:B------:R-:W-:Y:S05]  /*d3a0*/  CALL.REL.NOINC `($__internal_0_$__cuda_sm70_shflsync_bfly_p) ;  /* 0x0000109000007944 */ /* 0x000fea0003c00000 */
[----:B------:R-:W-:Y:S01]  /*d3b0*/  FADD.FTZ R7, R214, R8 ;  /* 0x00000008d6077221 */ /* 0x000fe20000010000 */
[----:B------:R-:W-:-:S02]  /*d3c0*/  MOV R3, 0x1 ;  /* 0x0000000100037802 */ /* 0x000fc40000000f00 */
[----:B------:R-:W-:Y:S02]  /*d3d0*/  MOV R2, 0xd400 ;  /* 0x0000d40000027802 */ /* 0x000fe40000000f00 */
[----:B------:R-:W-:Y:S02]  /*d3e0*/  MOV R0, R7 ;  /* 0x0000000700007202 */ /* 0x000fe40000000f00 */
[----:B------:R-:W-:Y:S05]  /*d3f0*/  CALL.REL.NOINC `($__internal_0_$__cuda_sm70_shflsync_bfly_p) ;  /* 0x0000104000007944 */ /* 0x000fea0003c00000 */
[----:B------:R-:W-:Y:S01]  /*d400*/  FADD.FTZ R7, R7, R8 ;  /* 0x0000000807077221 */ /* 0x000fe20000010000 */
[----:B------:R-:W-:Y:S02]  /*d410*/  MOV R0, R215 ;  /* 0x000000d700007202 */ /* 0x000fe40000000f00 */
[----:B------:R-:W-:Y:S02]  /*d420*/  MOV R3, 0x2 ;  /* 0x0000000200037802 */ /* 0x000fe40000000f00 */
[----:B------:R-:W-:Y:S02]  /*d430*/  MOV R2, 0xd450 ;  /* 0x0000d45000027802 */ /* 0x000fe40000000f00 */
[----:B------:R-:W-:Y:S05]  /*d440*/  CALL.REL.NOINC `($__internal_0_$__cuda_sm70_shflsync_bfly_p) ;  /* 0x00000ff000007944 */ /* 0x000fea0003c00000 */
[----:B------:R-:W-:Y:S01]  /*d450*/  FADD.FTZ R6, R215, R8 ;  /* 0x00000008d7067221 */ /* 0x000fe20000010000 */
[----:B------:R-:W-:Y:S02]  /*d460*/  MOV R3, 0x1 ;  /* 0x0000000100037802 */ /* 0x000fe40000000f00 */
[----:B------:R-:W-:-:S02]  /*d470*/  MOV R2, 0xd4a0 ;  /* 0x0000d4a000027802 */ /* 0x000fc40000000f00 */
[----:B------:R-:W-:Y:S02]  /*d480*/  MOV R0, R6 ;  /* 0x0000000600007202 */ /* 0x000fe40000000f00 */
[----:B------:R-:W-:Y:S05]  /*d490*/  CALL.REL.NOINC `($__internal_0_$__cuda_sm70_shflsync_bfly_p) ;  /* 0x00000fa000007944 */ /* 0x000fea0003c00000 */
[----:B------:R-:W-:Y:S05]  /*d4a0*/  BRA `(.L_x_132) ;  /* 0xffffa91000007947 */ /* 0x000fea000383ffff */
.L_x_63:
[----:B-1234-:R-:W-:Y:S01]  /*d4b0*/  IMAD.MOV.U32 R5, RZ, RZ, R12 ;  /* 0x000000ffff057224 */ /* 0x01efe200078e000c */
[----:B------:R-:W-:Y:S01]  /*d4c0*/  MOV R3, RZ ;  /* 0x000000ff00037202 */ /* 0x000fe20000000f00 */
[----:B------:R-:W-:Y:S01]  /*d4d0*/  IMAD.MOV.U32 R0, RZ, RZ, 0x1c1f ;  /* 0x00001c1fff007424 */ /* 0x000fe200078e00ff */
[----:B------:R-:W-:Y:S02]  /*d4e0*/  MOV R2, 0xd500 ;  /* 0x0000d50000027802 */ /* 0x000fe40000000f00 */
[----:B------:R-:W-:Y:S05]  /*d4f0*/  CALL.REL.NOINC `($__internal_1_$__cuda_sm70_shflsync_idx_p) ;  /* 0x00000f8000007944 */ /* 0x000fea0003c00000 */
[----:B------:R-:W-:Y:S01]  /*d500*/  MOV R10, R0 ;  /* 0x00000000000a7202 */ /* 0x000fe20000000f00 */
[----:B------:R-:W-:Y:S05]  /*d510*/  BRA `(.L_x_133) ;  /* 0xffffc2a000007947 */ /* 0x000fea000383ffff */
.L_x_64:
[----:B------:R-:W-:Y:S01]  /*d520*/  IMAD.MOV.U32 R5, RZ, RZ, R13 ;  /* 0x000000ffff057224 */ /* 0x000fe200078e000d */
[----:B------:R-:W-:Y:S01]  /*d530*/  MOV R3, RZ ;  /* 0x000000ff00037202 */ /* 0x000fe20000000f00 */
[----:B------:R-:W-:Y:S01]  /*d540*/  IMAD.MOV.U32 R0, RZ, RZ, 0x1c1f ;  /* 0x00001c1fff007424 */ /* 0x000fe200078e00ff */
[----:B------:R-:W-:Y:S02]  /*d550*/  MOV R2, 0xd570 ;  /* 0x0000d57000027802 */ /* 0x000fe40000000f00 */
[----:B-12---:R-:W-:Y:S05]  /*d560*/  CALL.REL.NOINC `($__internal_1_$__cuda_sm70_shflsync_idx_p) ;  /* 0x00000f1000007944 */ /* 0x006fea0003c00000 */
[----:B------:R-:W-:Y:S05]  /*d570*/  BRA `(.L_x_134) ;  /* 0xffffc26000007947 */ /* 0x000fea000383ffff */
.L_x_67:
[----:B------:R-:W-:Y:S01]  /*d580*/  IMAD.MOV.U32 R5, RZ, RZ, R12 ;  /* 0x000000ffff057224 */ /* 0x000fe200078e000c */
[----:B--2---:R-:W-:Y:S01]  /*d590*/  MOV R3, 0x1 ;  /* 0x0000000100037802 */ /* 0x004fe20000000f00 */
        /* <DEDUP_REMOVED lines=10> */
.L_x_70:
[----:B------:R-:W-:Y:S01]  /*d640*/  IMAD.MOV.U32 R5, RZ, RZ, R12 ;  /* 0x000000ffff057224 */ /* 0x000fe200078e000c */
[----:B-1----:R-:W-:Y:S01]  /*d650*/  MOV R3, 0x2 ;  /* 0x0000000200037802 */ /* 0x002fe20000000f00 */
[----:B----4-:R-:W-:Y:S01]  /*d660*/  IMAD.MOV.U32 R0, RZ, RZ, 0x1c1f ;  /* 0x00001c1fff007424 */ /* 0x010fe200078e00ff */
[----:B------:R-:W-:Y:S02]  /*d670*/  MOV R2, 0xd690 ;  /* 0x0000d69000027802 */ /* 0x000fe40000000f00 */
[----:B--23--:R-:W-:Y:S05]  /*d680*/  CALL.REL.NOINC `($__internal_1_$__cuda_sm70_shflsync_idx_p) ;  /* 0x00000df000007944 */ /* 0x00cfea0003c00000 */
[----:B------:R-:W-:Y:S01]  /*d690*/  MOV R10, R0 ;  /* 0x00000000000a7202 */ /* 0x000fe20000000f00 */
[----:B------:R-:W-:Y:S05]  /*d6a0*/  BRA `(.L_x_136) ;  /* 0xffffc3d000007947 */ /* 0x000fea000383ffff */
.L_x_71:
[----:B------:R-:W-:Y:S01]  /*d6b0*/  IMAD.MOV.U32 R5, RZ, RZ, R13 ;  /* 0x000000ffff057224 */ /* 0x000fe200078e000d */
[----:B------:R-:W-:Y:S01]  /*d6c0*/  MOV R3, 0x2 ;  /* 0x0000000200037802 */ /* 0x000fe20000000f00 */
[----:B----4-:R-:W-:Y:S01]  /*d6d0*/  IMAD.MOV.U32 R0, RZ, RZ, 0x1c1f ;  /* 0x00001c1fff007424 */ /* 0x010fe200078e00ff */
[----:B------:R-:W-:Y:S02]  /*d6e0*/  MOV R2, 0xd700 ;  /* 0x0000d70000027802 */ /* 0x000fe40000000f00 */
[----:B-123--:R-:W-:Y:S05]  /*d6f0*/  CALL.REL.NOINC `($__internal_1_$__cuda_sm70_shflsync_idx_p) ;  /* 0x00000d8000007944 */ /* 0x00efea0003c00000 */
[----:B------:R-:W-:Y:S05]  /*d700*/  BRA `(.L_x_137) ;  /* 0xffffc39000007947 */ /* 0x000fea000383ffff */
.L_x_74:
[----:B------:R-:W-:Y:S01]  /*d710*/  IMAD.MOV.U32 R5, RZ, RZ, R12 ;  /* 0x000000ffff057224 */ /* 0x000fe200078e000c */
[----:B-1----:R-:W-:Y:S01]  /*d720*/  MOV R3, 0x3 ;  /* 0x0000000300037802 */ /* 0x002fe20000000f00 */
        /* <DEDUP_REMOVED lines=10> */
.L_x_76:
[----:B------:R-:W-:Y:S01]  /*d7d0*/  IMAD.MOV.U32 R5, RZ, RZ, R12 ;  /* 0x000000ffff057224 */ /* 0x000fe200078e000c */
[----:B------:R-:W-:Y:S01]  /*d7e0*/  MOV R3, RZ ;  /* 0x000000ff00037202 */ /* 0x000fe20000000f00 */
[----:B------:R-:W-:Y:S01]  /*d7f0*/  IMAD.MOV.U32 R0, RZ, RZ, 0x1c1f ;  /* 0x00001c1fff007424 */ /* 0x000fe200078e00ff */
[----:B------:R-:W-:Y:S02]  /*d800*/  MOV R2, 0xd820 ;  /* 0x0000d82000027802 */ /* 0x000fe40000000f00 */
[----:B------:R-:W-:Y:S05]  /*d810*/  CALL.REL.NOINC `($__internal_1_$__cuda_sm70_shflsync_idx_p) ;  /* 0x00000c6000007944 */ /* 0x000fea0003c00000 */
[----:B------:R-:W-:Y:S01]  /*d820*/  MOV R4, R0 ;  /* 0x0000000000047202 */ /* 0x000fe20000000f00 */
[----:B------:R-:W-:Y:S05]  /*d830*/  BRA `(.L_x_139) ;  /* 0xffffc71000007947 */ /* 0x000fea000383ffff */
.L_x_77:
[----:B------:R-:W-:Y:S01]  /*d840*/  IMAD.MOV.U32 R5, RZ, RZ, R13 ;  /* 0x000000ffff057224 */ /* 0x000fe200078e000d */
[----:B------:R-:W-:Y:S01]  /*d850*/  MOV R3, RZ ;  /* 0x000000ff00037202 */ /* 0x000fe20000000f00 */
[----:B------:R-:W-:Y:S01]  /*d860*/  IMAD.MOV.U32 R0, RZ, RZ, 0x1c1f ;  /* 0x00001c1fff007424 */ /* 0x000fe200078e00ff */
[----:B------:R-:W-:Y:S02]  /*d870*/  MOV R2, 0xd890 ;  /* 0x0000d89000027802 */ /* 0x000fe40000000f00 */
[----:B-12---:R-:W-:Y:S05]  /*d880*/  CALL.REL.NOINC `($__internal_1_$__cuda_sm70_shflsync_idx_p) ;  /* 0x00000bf000007944 */ /* 0x006fea0003c00000 */
[----:B------:R-:W-:Y:S05]  /*d890*/  BRA `(.L_x_140) ;  /* 0xffffc6d000007947 */ /* 0x000fea000383ffff */
.L_x_80:
        /* <DEDUP_REMOVED lines=12> */
.L_x_83:
[----:B------:R-:W-:Y:S01]  /*d960*/  IMAD.MOV.U32 R5, RZ, RZ, R12 ;  /* 0x000000ffff057224 */ /* 0x000fe200078e000c */
[----:B-1----:R-:W-:Y:S01]  /*d970*/  MOV R3, 0x2 ;  /* 0x0000000200037802 */ /* 0x002fe20000000f00 */
[----:B----4-:R-:W-:Y:S01]  /*d980*/  IMAD.MOV.U32 R0, RZ, RZ, 0x1c1f ;  /* 0x00001c1fff007424 */ /* 0x010fe200078e00ff */
[----:B------:R-:W-:Y:S02]  /*d990*/  MOV R2, 0xd9b0 ;  /* 0x0000d9b000027802 */ /* 0x000fe40000000f00 */
[----:B--23--:R-:W-:Y:S05]  /*d9a0*/  CALL.REL.NOINC `($__internal_1_$__cuda_sm70_shflsync_idx_p) ;  /* 0x00000ad000007944 */ /* 0x00cfea0003c00000 */
[----:B------:R-:W-:Y:S01]  /*d9b0*/  MOV R4, R0 ;  /* 0x0000000000047202 */ /* 0x000fe20000000f00 */
[----:B------:R-:W-:Y:S05]  /*d9c0*/  BRA `(.L_x_142) ;  /* 0xffffcf5000007947 */ /* 0x000fea000383ffff */
.L_x_84:
[----:B------:R-:W-:Y:S01]  /*d9d0*/  IMAD.MOV.U32 R5, RZ, RZ, R13 ;  /* 0x000000ffff057224 */ /* 0x000fe200078e000d */
[----:B------:R-:W-:Y:S01]  /*d9e0*/  MOV R3, 0x2 ;  /* 0x0000000200037802 */ /* 0x000fe20000000f00 */
[----:B----4-:R-:W-:Y:S01]  /*d9f0*/  IMAD.MOV.U32 R0, RZ, RZ, 0x1c1f ;  /* 0x00001c1fff007424 */ /* 0x010fe200078e00ff */
[----:B------:R-:W-:Y:S02]  /*da00*/  MOV R2, 0xda20 ;  /* 0x0000da2000027802 */ /* 0x000fe40000000f00 */
[----:B-123--:R-:W-:Y:S05]  /*da10*/  CALL.REL.NOINC `($__internal_1_$__cuda_sm70_shflsync_idx_p) ;  /* 0x00000a6000007944 */ /* 0x00efea0003c00000 */
[----:B------:R-:W-:Y:S05]  /*da20*/  BRA `(.L_x_143) ;  /* 0xffffcf1000007947 */ /* 0x000fea000383ffff */
.L_x_87:
[----:B------:R-:W-:Y:S01]  /*da30*/  IMAD.MOV.U32 R5, RZ, RZ, R12 ;  /* 0x000000ffff057224 */ /* 0x000fe200078e000c */
[----:B--2---:R-:W-:Y:S01]  /*da40*/  MOV R3, 0x3 ;  /* 0x0000000300037802 */ /* 0x004fe20000000f00 */
[----:B-1----:R-:W-:Y:S01]  /*da50*/  IMAD.MOV.U32 R0, RZ, RZ, 0x1c1f ;  /* 0x00001c1fff007424 */ /* 0x002fe200078e00ff */
[----:B------:R-:W-:-:S02]  /*da60*/  MOV R2, 0xda80 ;  /* 0x0000da8000027802 */ /* 0x000fc40000000f00 */
[----:B---34-:R-:W-:Y:S05]  /*da70*/  CALL.REL.NOINC `($__internal_1_$__cuda_sm70_shflsync_idx_p) ;  /* 0x00000a0000007944 */ /* 0x018fea0003c00000 */
[----:B------:R-:W-:Y:S01]  /*da80*/  IMAD.MOV.U32 R4, RZ, RZ, R0 ;  /* 0x000000ffff047224 */ /* 0x000fe200078e0000 */
[----:B------:R-:W-:Y:S01]  /*da90*/  MOV R3, 0x3 ;  /* 0x0000000300037802 */ /* 0x000fe20000000f00 */
[----:B------:R-:W-:Y:S01]  /*daa0*/  IMAD.MOV.U32 R5, RZ, RZ, R13 ;  /* 0x000000ffff057224 */ /* 0x000fe200078e000d */
[----:B------:R-:W-:-:S02]  /*dab0*/  MOV R0, 0x1c1f ;  /* 0x00001c1f00007802 */ /* 0x000fc40000000f00 */
[----:B------:R-:W-:Y:S02]  /*dac0*/  MOV R2, 0xdae0 ;  /* 0x0000dae000027802 */ /* 0x000fe40000000f00 */
[----:B------:R-:W-:Y:S05]  /*dad0*/  CALL.REL.NOINC `($__internal_1_$__cuda_sm70_shflsync_idx_p) ;  /* 0x000009a000007944 */ /* 0x000fea0003c00000 */
[----:B------:R-:W-:Y:S05]  /*dae0*/  BRA `(.L_x_144) ;  /* 0xffffd34000007947 */ /* 0x000fea000383ffff */
.L_x_91:
[----:B------:R-:W-:Y:S01]  /*daf0*/  IMAD.MOV.U32 R5, RZ, RZ, R9 ;  /* 0x000000ffff057224 */ /* 0x000fe200078e0009 */
[----:B------:R-:W-:Y:S01]  /*db00*/  MOV R3, RZ ;  /* 0x000000ff00037202 */ /* 0x000fe20000000f00 */
[----:B------:R-:W-:Y:S01]  /*db10*/  IMAD.MOV.U32 R0, RZ, RZ, 0x1c1f ;  /* 0x00001c1fff007424 */ /* 0x000fe200078e00ff */
[----:B------:R-:W-:Y:S02]  /*db20*/  MOV R2, 0xdb40 ;  /* 0x0000db4000027802 */ /* 0x000fe40000000f00 */
[----:B------:R-:W-:Y:S05]  /*db30*/  CALL.REL.NOINC `($__internal_1_$__cuda_sm70_shflsync_idx_p) ;  /* 0x0000094000007944 */ /* 0x000fea0003c00000 */
[----:B------:R-:W-:Y:S01]  /*db40*/  MOV R8, R0 ;  /* 0x0000000000087202 */ /* 0x000fe20000000f00 */
[----:B------:R-:W-:Y:S05]  /*db50*/  BRA `(.L_x_145) ;  /* 0xffffdf1000007947 */ /* 0x000fea000383ffff */
.L_x_92:
[----:B------:R-:W-:Y:S01]  /*db60*/  IMAD.MOV.U32 R5, RZ, RZ, R12 ;  /* 0x000000ffff057224 */ /* 0x000fe200078e000c */
[----:B------:R-:W-:Y:S01]  /*db70*/  MOV R3, RZ ;  /* 0x000000ff00037202 */ /* 0x000fe20000000f00 */
[----:B------:R-:W-:Y:S01]  /*db80*/  IMAD.MOV.U32 R0, RZ, RZ, 0x1c1f ;  /* 0x00001c1fff007424 */ /* 0x000fe200078e00ff */
[----:B------:R-:W-:Y:S02]  /*db90*/  MOV R2, 0xdbb0 ;  /* 0x0000dbb000027802 */ /* 0x000fe40000000f00 */
[----:B-12---:R-:W-:Y:S05]  /*dba0*/  CALL.REL.NOINC `($__internal_1_$__cuda_sm70_shflsync_idx_p) ;  /* 0x000008d000007944 */ /* 0x006fea0003c00000 */
[----:B------:R-:W-:Y:S05]  /*dbb0*/  BRA `(.L_x_146) ;  /* 0xffffded000007947 */ /* 0x000fea000383ffff */
.L_x_95:
        /* <DEDUP_REMOVED lines=12> */
.L_x_98:
[----:B-1----:R-:W-:Y:S01]  /*dc80*/  IMAD.MOV.U32 R5, RZ, RZ, R9 ;  /* 0x000000ffff057224 */ /* 0x002fe200078e0009 */
[----:B------:R-:W-:Y:S01]  /*dc90*/  MOV R3, 0x2 ;  /* 0x0000000200037802 */ /* 0x000fe20000000f00 */
[----:B----4-:R-:W-:Y:S01]  /*dca0*/  IMAD.MOV.U32 R0, RZ, RZ, 0x1c1f ;  /* 0x00001c1fff007424 */ /* 0x010fe200078e00ff */
[----:B------:R-:W-:Y:S02]  /*dcb0*/  MOV R2, 0xdcd0 ;  /* 0x0000dcd000027802 */ /* 0x000fe40000000f00 */
[----:B--23--:R-:W-:Y:S05]  /*dcc0*/  CALL.REL.NOINC `($__internal_1_$__cuda_sm70_shflsync_idx_p) ;  /* 0x000007b000007944 */ /* 0x00cfea0003c00000 */
[----:B------:R-:W-:Y:S01]  /*dcd0*/  MOV R8, R0 ;  /* 0x0000000000087202 */ /* 0x000fe20000000f00 */
[----:B------:R-:W-:Y:S05]  /*dce0*/  BRA `(.L_x_148) ;  /* 0xffffe05000007947 */ /* 0x000fea000383ffff */
.L_x_99:
[----:B------:R-:W-:Y:S01]  /*dcf0*/  IMAD.MOV.U32 R5, RZ, RZ, R12 ;  /* 0x000000ffff057224 */ /* 0x000fe200078e000c */
[----:B------:R-:W-:Y:S01]  /*dd00*/  MOV R3, 0x2 ;  /* 0x0000000200037802 */ /* 0x000fe20000000f00 */
[----:B----4-:R-:W-:Y:S01]  /*dd10*/  IMAD.MOV.U32 R0, RZ, RZ, 0x1c1f ;  /* 0x00001c1fff007424 */ /* 0x010fe200078e00ff */
[----:B------:R-:W-:Y:S02]  /*dd20*/  MOV R2, 0xdd40 ;  /* 0x0000dd4000027802 */ /* 0x000fe40000000f00 */
[----:B-123--:R-:W-:Y:S05]  /*dd30*/  CALL.REL.NOINC `($__internal_1_$__cuda_sm70_shflsync_idx_p) ;  /* 0x0000074000007944 */ /* 0x00efea0003c00000 */
[----:B------:R-:W-:Y:S05]  /*dd40*/  BRA `(.L_x_149) ;  /* 0xffffe01000007947 */ /* 0x000fea000383ffff */
.L_x_102:
        /* <DEDUP_REMOVED lines=12> */
.L_x_104:
[----:B---3--:R-:W-:Y:S01]  /*de10*/  IMAD.MOV.U32 R5, RZ, RZ, R74 ;  /* 0x000000ffff057224 */ /* 0x008fe200078e004a */
[----:B------:R-:W-:Y:S01]  /*de20*/  MOV R3, RZ ;  /* 0x000000ff00037202 */ /* 0x000fe20000000f00 */
[----:B------:R-:W-:Y:S01]  /*de30*/  IMAD.MOV.U32 R0, RZ, RZ, 0x1f ;  /* 0x0000001fff007424 */ /* 0x000fe200078e00ff */
[----:B------:R-:W-:Y:S02]  /*de40*/  MOV R2, 0xde60 ;  /* 0x0000de6000027802 */ /* 0x000fe40000000f00 */
[----:B-12---:R-:W-:Y:S05]  /*de50*/  CALL.REL.NOINC `($__internal_1_$__cuda_sm70_shflsync_idx_p) ;  /* 0x0000062000007944 */ /* 0x006fea0003c00000 */
[----:B------:R-:W-:Y:S01]  /*de60*/  MOV R9, R0 ;  /* 0x0000000000097202 */ /* 0x000fe20000000f00 */
[----:B------:R-:W-:Y:S05]  /*de70*/  BRA `(.L_x_151) ;  /* 0xffffe23000007947 */ /* 0x000fea000383ffff */
.L_x_105:
[----:B---3--:R-:W-:Y:S01]  /*de80*/  IMAD.MOV.U32 R5, RZ, RZ, R74 ;  /* 0x000000ffff057224 */ /* 0x008fe200078e004a */
[----:B------:R-:W-:Y:S01]  /*de90*/  MOV R3, 0x1 ;  /* 0x0000000100037802 */ /* 0x000fe20000000f00 */
[----:B------:R-:W-:Y:S01]  /*dea0*/  IMAD.MOV.U32 R0, RZ, RZ, 0x1f ;  /* 0x0000001fff007424 */ /* 0x000fe200078e00ff */
[----:B------:R-:W-:Y:S02]  /*deb0*/  MOV R2, 0xded0 ;  /* 0x0000ded000027802 */ /* 0x000fe40000000f00 */
[----:B-12-4-:R-:W-:Y:S05]  /*dec0*/  CALL.REL.NOINC `($__internal_1_$__cuda_sm70_shflsync_idx_p) ;  /* 0x000005b000007944 */ /* 0x016fea0003c00000 */
[----:B------:R-:W-:Y:S01]  /*ded0*/  MOV R8, R0 ;  /* 0x0000000000087202 */ /* 0x000fe20000000f00 */
[----:B------:R-:W-:Y:S05]  /*dee0*/  BRA `(.L_x_152) ;  /* 0xffffe1e000007947 */ /* 0x000fea000383ffff */
.L_x_106:
[----:B------:R-:W-:Y:S02]  /*def0*/  MOV R2, 0x1 ;  /* 0x0000000100027802 */ /* 0x000fe40000000f00 */
[----:B------:R-:W-:-:S02]  /*df00*/  MOV R3, 0xdf20 ;  /* 0x0000df2000037802 */ /* 0x000fc40000000f00 */
[----:B--234-:R-:W-:Y:S05]  /*df10*/  CALL.REL.NOINC `($__internal_2_$__cuda_sm70_shflsync_up_p) ;  /* 0x000005b000007944 */ /* 0x01cfea0003c00000 */
[----:B------:R-:W-:Y:S05]  /*df20*/  BRA `(.L_x_153) ;  /* 0xffffe2c000007947 */ /* 0x000fea000383ffff */
.L_x_107:
[----:B------:R-:W-:Y:S02]  /*df30*/  MOV R2, 0x2 ;  /* 0x0000000200027802 */ /* 0x000fe40000000f00 */
[----:B------:R-:W-:-:S02]  /*df40*/  MOV R3, 0xdf60 ;  /* 0x0000df6000037802 */ /* 0x000fc40000000f00 */
[----:B--2-4-:R-:W-:Y:S05]  /*df50*/  CALL.REL.NOINC `($__internal_2_$__cuda_sm70_shflsync_up_p) ;  /* 0x0000057000007944 */ /* 0x014fea0003c00000 */
        /* <DEDUP_REMOVED lines=23> */
.L_x_111:
[----:B------:R-:W-:Y:S02]  /*e0d0*/  MOV R2, 0x1 ;  /* 0x0000000100027802 */ /* 0x000fe40000000f00 */
[----:B------:R-:W-:Y:S02]  /*e0e0*/  MOV R3, 0xe100 ;  /* 0x0000e10000037802 */ /* 0x000fe40000000f00 */
[----:B------:R-:W-:Y:S05]  /*e0f0*/  CALL.REL.NOINC `($__internal_2_$__cuda_sm70_shflsync_up_p) ;  /* 0x000003d000007944 */ /* 0x000fea0003c00000 */
[----:B------:R-:W-:Y:S01]  /*e100*/  MOV R2, R4 ;  /* 0x0000000400027202 */ /* 0x000fe20000000f00 */
[----:B------:R-:W-:Y:S05]  /*e110*/  BRA `(.L_x_155) ;  /* 0xffffe32000007947 */ /* 0x000fea000383ffff */
.L_x_112:
[----:B------:R-:W-:Y:S02]  /*e120*/  MOV R2, 0x2 ;  /* 0x0000000200027802 */ /* 0x000fe40000000f00 */
[----:B------:R-:W-:Y:S02]  /*e130*/  MOV R3, 0xe150 ;  /* 0x0000e15000037802 */ /* 0x000fe40000000f00 */
        /* <DEDUP_REMOVED lines=24> */
.L_x_114:
[----:B------:R-:W-:Y:S02]  /*e2c0*/  SEL R0, RZ, 0x1, P0 ;  /* 0x00000001ff007807 */ /* 0x000fe40000000000 */
[----:B------:R-:W-:Y:S02]  /*e2d0*/  MOV R2, 0xe2f0 ;  /* 0x0000e2f000027802 */ /* 0x000fe40000000f00 */
[----:B-1----:R-:W-:Y:S05]  /*e2e0*/  CALL.REL.NOINC `($__internal_3_$__cuda_sm70_votesync_ballot) ;  /* 0x0000025000007944 */ /* 0x002fea0003c00000 */
[----:B------:R-:W-:Y:S01]  /*e2f0*/  MOV R10, R0 ;  /* 0x00000000000a7202 */ /* 0x000fe20000000f00 */
[----:B------:R-:W-:Y:S05]  /*e300*/  BRA `(.L_x_157) ;  /* 0xffffe2c000007947 */ /* 0x000fea000383ffff */
.L_x_115:
[----:B------:R-:W-:Y:S01]  /*e310*/  IMAD.MOV.U32 R5, RZ, RZ, R6 ;  /* 0x000000ffff057224 */ /* 0x000fe200078e0006 */
[----:B---3--:R-:W-:Y:S01]  /*e320*/  MOV R3, R12 ;  /* 0x0000000c00037202 */ /* 0x008fe20000000f00 */
[----:B------:R-:W-:Y:S01]  /*e330*/  IMAD.MOV.U32 R0, RZ, RZ, 0x1f ;  /* 0x0000001fff007424 */ /* 0x000fe200078e00ff */
[----:B------:R-:W-:Y:S02]  /*e340*/  MOV R2, 0xe360 ;  /* 0x0000e36000027802 */ /* 0x000fe40000000f00 */
[----:B-12---:R-:W-:Y:S05]  /*e350*/  CALL.REL.NOINC `($__internal_1_$__cuda_sm70_shflsync_idx_p) ;  /* 0x0000012000007944 */ /* 0x006fea0003c00000 */
[----:B------:R-:W-:Y:S01]  /*e360*/  IMAD.MOV.U32 R8, RZ, RZ, R0 ;  /* 0x000000ffff087224 */ /* 0x000fe200078e0000 */
[----:B------:R-:W-:Y:S01]  /*e370*/  MOV R3, R12 ;  /* 0x0000000c00037202 */ /* 0x000fe20000000f00 */
[----:B------:R-:W-:Y:S01]  /*e380*/  IMAD.MOV.U32 R5, RZ, RZ, R7 ;  /* 0x000000ffff057224 */ /* 0x000fe200078e0007 */
[----:B------:R-:W-:Y:S02]  /*e390*/  MOV R0, 0x1f ;  /* 0x0000001f00007802 */ /* 0x000fe40000000f00 */
[----:B------:R-:W-:-:S02]  /*e3a0*/  MOV R2, 0xe3c0 ;  /* 0x0000e3c000027802 */ /* 0x000fc40000000f00 */
[----:B------:R-:W-:Y:S05]  /*e3b0*/  CALL.REL.NOINC `($__internal_1_$__cuda_sm70_shflsync_idx_p) ;  /* 0x000000c000007944 */ /* 0x000fea0003c00000 */
[----:B------:R-:W-:Y:S01]  /*e3c0*/  MOV R7, R0 ;  /* 0x0000000000077202 */ /* 0x000fe20000000f00 */
[----:B------:R-:W-:Y:S05]  /*e3d0*/  BRA `(.L_x_158) ;  /* 0xffffe23000007947 */ /* 0x000fea000383ffff */
.L_x_118:
[----:B------:R-:W-:Y:S01]  /*e3e0*/  IMAD.MOV.U32 R5, RZ, RZ, R4 ;  /* 0x000000ffff057224 */ /* 0x000fe200078e0004 */
[----:B------:R-:W-:-:S02]  /*e3f0*/  MOV R0, 0x1f ;  /* 0x0000001f00007802 */ /* 0x000fc40000000f00 */
[----:B------:R-:W-:Y:S02]  /*e400*/  MOV R2, 0xe420 ;  /* 0x0000e42000027802 */ /* 0x000fe40000000f00 */
[----:B-1234-:R-:W-:Y:S05]  /*e410*/  CALL.REL.NOINC `($__internal_1_$__cuda_sm70_shflsync_idx_p) ;  /* 0x0000006000007944 */ /* 0x01efea0003c00000 */
[----:B------:R-:W-:Y:S01]  /*e420*/  MOV R13, R0 ;  /* 0x00000000000d7202 */ /* 0x000fe20000000f00 */
[----:B------:R-:W-:Y:S05]  /*e430*/  BRA `(.L_x_117) ;  /* 0xffffe23000007947 */ /* 0x000fea000383ffff */
        .weak           $__internal_0_$__cuda_sm70_shflsync_bfly_p
        .type           $__internal_0_$__cuda_sm70_shflsync_bfly_p,@function
        .size           $__internal_0_$__cuda_sm70_shflsync_bfly_p,($__internal_1_$__cuda_sm70_shflsync_idx_p - $__internal_0_$__cuda_sm70_shflsync_bfly_p)
$__internal_0_$__cuda_sm70_shflsync_bfly_p:
[----:B------:R-:W-:Y:S04]  /*e440*/  WARPSYNC R9 ;  /* 0x0000000900007348 */ /* 0x000fe80003800000 */
[----:B------:R1:W2:Y:S02]  /*e450*/  SHFL.BFLY PT, R8, R0, R3, R10 ;  /* 0x0c00000300087389 */ /* 0x0002a400000e000a */
[----:B-1----:R-:W-:-:S04]  /*e460*/  MOV R3, 0x0 ;  /* 0x0000000000037802 */ /* 0x002fc80000000f00 */
[----:B--2---:R-:W-:Y:S05]  /*e470*/  RET.REL.NODEC R2 `(_ZN7cutlass13device_kernelIN5flash19enable_sm80_to_sm89INS1_16FlashAttnFwdSm80INS1_25CollectiveMainloopFwdSm80ILi4ELi1ELb0EN4cute5tupleIJNS5_1CILi128EEENS7_ILi48EEENS7_ILi96EEEEEELi96ENS_10bfloat16_tEfNS_4arch4Sm80ELb0ELb0ELb0ELb1ELb0ELb0ELb1ELb1EEENS1_21CollectiveEpilogueFwdINS6_IJS8_SA_S9_EEENS6_IJNS7_ILi1EEESI_SI_EEESC_SE_Li128ELb1ELb1ELb1ELb0EEENS1_36VarlenDynamicPersistentTileSchedulerILi128ELi48ELi128ELi128ELb1ELb1ELb0ELb0ELb1ELb1EEEEEEEEEvNT_6ParamsE) ;  /* 0xffff1b8002007950 */ /* 0x004fea0003c3ffff */
        .weak           $__internal_1_$__cuda_sm70_shflsync_idx_p
        .type           $__internal_1_$__cuda_sm70_shflsync_idx_p,@function
        .size           $__internal_1_$__cuda_sm70_shflsync_idx_p,($__internal_2_$__cuda_sm70_shflsync_up_p - $__internal_1_$__cuda_sm70_shflsync_idx_p)
$__internal_1_$__cuda_sm70_shflsync_idx_p:
[----:B------:R-:W-:-:S04]  /*e480*/  MOV R15, 0xffffffff ;  /* 0xffffffff000f7802 */ /* 0x000fc80000000f00 */
[----:B------:R-:W-:Y:S04]  /*e490*/  WARPSYNC R15 ;  /* 0x0000000f00007348 */ /* 0x000fe80003800000 */
[----:B------:R1:W2:Y:S02]  /*e4a0*/  SHFL.IDX PT, R0, R5, R3, R0 ;  /* 0x0000000305007389 */ /* 0x0002a400000e0000 */
[----:B-1----:R-:W-:-:S04]  /*e4b0*/  MOV R3, 0x0 ;  /* 0x0000000000037802 */ /* 0x002fc80000000f00 */
[----:B--2---:R-:W-:Y:S05]  /*e4c0*/  RET.REL.NODEC R2 `(_ZN7cutlass13device_kernelIN5flash19enable_sm80_to_sm89INS1_16FlashAttnFwdSm80INS1_25CollectiveMainloopFwdSm80ILi4ELi1ELb0EN4cute5tupleIJNS5_1CILi128EEENS7_ILi48EEENS7_ILi96EEEEEELi96ENS_10bfloat16_tEfNS_4arch4Sm80ELb0ELb0ELb0ELb1ELb0ELb0ELb1ELb1EEENS1_21CollectiveEpilogueFwdINS6_IJS8_SA_S9_EEENS6_IJNS7_ILi1EEESI_SI_EEESC_SE_Li128ELb1ELb1ELb1ELb0EEENS1_36VarlenDynamicPersistentTileSchedulerILi128ELi48ELi128ELi128ELb1ELb1ELb0ELb0ELb1ELb1EEEEEEEEEvNT_6ParamsE) ;  /* 0xffff1b3002007950 */ /* 0x004fea0003c3ffff */
        .weak           $__internal_2_$__cuda_sm70_shflsync_up_p
        .type           $__internal_2_$__cuda_sm70_shflsync_up_p,@function
        .size           $__internal_2_$__cuda_sm70_shflsync_up_p,($__internal_3_$__cuda_sm70_votesync_ballot - $__internal_2_$__cuda_sm70_shflsync_up_p)
$__internal_2_$__cuda_sm70_shflsync_up_p:
[----:B------:R-:W-:Y:S02]  /*e4d0*/  IMAD.MOV.U32 R4, RZ, RZ, RZ ;  /* 0x000000ffff047224 */ /* 0x000fe400078e00ff */
[----:B------:R-:W-:-:S04]  /*e4e0*/  IMAD.MOV.U32 R10, RZ, RZ, -0x1 ;  /* 0xffffffffff0a7424 */ /* 0x000fc800078e00ff */
[----:B------:R-:W-:Y:S04]  /*e4f0*/  WARPSYNC R10 ;  /* 0x0000000a00007348 */ /* 0x000fe80003800000 */
[----:B------:R1:W2:Y:S02]  /*e500*/  SHFL.UP PT, R4, R0, R2, R4 ;  /* 0x0400000200047389 */ /* 0x0002a400000e0004 */
[----:B-1----:R-:W-:Y:S02]  /*e510*/  MOV R2, R3 ;  /* 0x0000000300027202 */ /* 0x002fe40000000f00 */
[----:B------:R-:W-:-:S04]  /*e520*/  MOV R3, 0x0 ;  /* 0x0000000000037802 */ /* 0x000fc80000000f00 */
[----:B--2---:R-:W-:Y:S05]  /*e530*/  RET.REL.NODEC R2 `(_ZN7cutlass13device_kernelIN5flash19enable_sm80_to_sm89INS1_16FlashAttnFwdSm80INS1_25CollectiveMainloopFwdSm80ILi4ELi1ELb0EN4cute5tupleIJNS5_1CILi128EEENS7_ILi48EEENS7_ILi96EEEEEELi96ENS_10bfloat16_tEfNS_4arch4Sm80ELb0ELb0ELb0ELb1ELb0ELb0ELb1ELb1EEENS1_21CollectiveEpilogueFwdINS6_IJS8_SA_S9_EEENS6_IJNS7_ILi1EEESI_SI_EEESC_SE_Li128ELb1ELb1ELb1ELb0EEENS1_36VarlenDynamicPersistentTileSchedulerILi128ELi48ELi128ELi128ELb1ELb1ELb0ELb0ELb1ELb1EEEEEEEEEvNT_6ParamsE) ;  /* 0xffff1ac002007950 */ /* 0x004fea0003c3ffff */
        .weak           $__internal_3_$__cuda_sm70_votesync_ballot
        .type           $__internal_3_$__cuda_sm70_votesync_ballot,@function
        .size           $__internal_3_$__cuda_sm70_votesync_ballot,(.L_x_1425 - $__internal_3_$__cuda_sm70_votesync_ballot)
$__internal_3_$__cuda_sm70_votesync_ballot:
[----:B------:R-:W-:Y:S01]  /*e540*/  ISETP.NE.U32.AND P0, PT, R0, 0x1, PT ;  /* 0x000000010000780c */ /* 0x000fe20003f05070 */
[----:B------:R-:W-:-:S04]  /*e550*/  IMAD.MOV.U32 R3, RZ, RZ, -0x1 ;  /* 0xffffffffff037424 */ /* 0x000fc800078e00ff */
[----:B------:R-:W-:Y:S08]  /*e560*/  WARPSYNC R3 ;  /* 0x0000000300007348 */ /* 0x000ff00003800000 */
[----:B------:R-:W-:-:S04]  /*e570*/  VOTE.ANY R0, PT, !P0 ;  /* 0x0000000000007806 */ /* 0x000fc800040e0100 */
[----:B------:R-:W-:Y:S01]  /*e580*/  LOP3.LUT R0, R0, R3, RZ, 0xc0, !PT ;  /* 0x0000000300007212 */ /* 0x000fe200078ec0ff */
[----:B------:R-:W-:-:S04]  /*e590*/  IMAD.MOV.U32 R3, RZ, RZ, 0x0 ;  /* 0x00000000ff037424 */ /* 0x000fc800078e00ff */
[----:B------:R-:W-:Y:S05]  /*e5a0*/  RET.REL.NODEC R2 `(_ZN7cutlass13device_kernelIN5flash19enable_sm80_to_sm89INS1_16FlashAttnFwdSm80INS1_25CollectiveMainloopFwdSm80ILi4ELi1ELb0EN4cute5tupleIJNS5_1CILi128EEENS7_ILi48EEENS7_ILi96EEEEEELi96ENS_10bfloat16_tEfNS_4arch4Sm80ELb0ELb0ELb0ELb1ELb0ELb0ELb1ELb1EEENS1_21CollectiveEpilogueFwdINS6_IJS8_SA_S9_EEENS6_IJNS7_ILi1EEESI_SI_EEESC_SE_Li128ELb1ELb1ELb1ELb0EEENS1_36VarlenDynamicPersistentTileSchedulerILi128ELi48ELi128ELi128ELb1ELb1ELb0ELb0ELb1ELb1EEEEEEEEEvNT_6ParamsE) ;  /* 0xffff1a5002007950 */ /* 0x000fea0003c3ffff */
.L_x_159:
        /* <DEDUP_REMOVED lines=13> */
.L_x_1425:


//--------------------- .text._ZN7cutlass13device_kernelIN5flash19enable_sm80_to_sm89INS1_16FlashAttnFwdSm80INS1_25CollectiveMainloopFwdSm80ILi4ELi1ELb0EN4cute5tupleIJNS5_1CILi128EEENS7_ILi48EEENS7_ILi96EEEEEELi96ENS_10bfloat16_tEfNS_4arch4Sm80ELb0ELb0ELb0ELb1ELb0ELb1ELb1ELb1EEENS1_21CollectiveEpilogueFwdINS6_IJS8_SA_S9_EEENS6_IJNS7_ILi1EEESI_SI_EEESC_SE_Li128ELb1ELb1ELb1ELb0EEENS1_36VarlenDynamicPersistentTileSchedulerILi128ELi48ELi128ELi128ELb1ELb1ELb0ELb0ELb1ELb1EEEEEEEEEvNT_6ParamsE --------------------------
	.section	.text._ZN7cutlass13device_kernelIN5flash19enable_sm80_to_sm89INS1_16FlashAttnFwdSm80INS1_25CollectiveMainloopFwdSm80ILi4ELi1ELb0EN4cute5tupleIJNS5_1CILi128EEENS7_ILi48EEENS7_ILi96EEEEEELi96ENS_10bfloat16_tEfNS_4arch4Sm80ELb0ELb0ELb0ELb1ELb0ELb1ELb1ELb1EEENS1_21CollectiveEpilogueFwdINS6_IJS8_SA_S9_EEENS6_IJNS7_ILi1EEESI_SI_EEESC_SE_Li128ELb1ELb1ELb1ELb0EEENS1_36VarlenDynamicPersistentTileSchedulerILi128ELi48ELi128ELi128ELb1ELb1ELb0ELb0ELb1ELb1EEEEEEEEEvNT_6ParamsE,"ax",@progbits
	.sectioninfo	@"SHI_REGISTERS=255"
	.align	128
.text._ZN7cutlass13device_kernelIN5flash19enable_sm80_to_sm89INS1_16FlashAttnFwdSm80INS1_25CollectiveMainloopFwdSm80ILi4ELi1ELb0EN4cute5tupleIJNS5_1CILi128EEENS7_ILi48EEENS7_ILi96EEEEEELi96ENS_10bfloat16_tEfNS_4arch4Sm80ELb0ELb0ELb0ELb1ELb0ELb1ELb1ELb1EEENS1_21CollectiveEpilogueFwdINS6_IJS8_SA_S9_EEENS6_IJNS7_ILi1EEESI_SI_EEESC_SE_Li128ELb1ELb1ELb1ELb0EEENS1_36VarlenDynamicPersistentTileSchedulerILi128ELi48ELi128ELi128ELb1ELb1ELb0ELb0ELb1ELb1EEEEEEEEEvNT_6ParamsE:
        .type           _ZN7cutlass13device_kernelIN5flash19enable_sm80_to_sm89INS1_16FlashAttnFwdSm80INS1_25CollectiveMainloopFwdSm80ILi4ELi1ELb0EN4cute5tupleIJNS5_1CILi128EEENS7_ILi48EEENS7_ILi96EEEEEELi96ENS_10bfloat16_tEfNS_4arch4Sm80ELb0ELb0ELb0ELb1ELb0ELb1ELb1ELb1EEENS1_21CollectiveEpilogueFwdINS6_IJS8_SA_S9_EEENS6_IJNS7_ILi1EEESI_SI_EEESC_SE_Li128ELb1ELb1ELb1ELb0EEENS1_36VarlenDynamicPersistentTileSchedulerILi128ELi48ELi128ELi128ELb1ELb1ELb0ELb0ELb1ELb1EEEEEEEEEvNT_6ParamsE,@function
        .size           _ZN7cutlass13device_kernelIN5flash19enable_sm80_to_sm89INS1_16FlashAttnFwdSm80INS1_25CollectiveMainloopFwdSm80ILi4ELi1ELb0EN4cute5tupleIJNS5_1CILi128EEENS7_ILi48EEENS7_ILi96EEEEEELi96ENS_10bfloat16_tEfNS_4arch4Sm80ELb0ELb0ELb0ELb1ELb0ELb1ELb1ELb1EEENS1_21CollectiveEpilogueFwdINS6_IJS8_SA_S9_EEENS6_IJNS7_ILi1EEESI_SI_EEESC_SE_Li128ELb1ELb1ELb1ELb0EEENS1_36VarlenDynamicPersistentTileSchedulerILi128ELi48ELi128ELi128ELb1ELb1ELb0ELb0ELb1ELb1EEEEEEEEEvNT_6ParamsE,(.L_x_1430 - _ZN7cutlass13device_kernelIN5flash19enable_sm80_to_sm89INS1_16FlashAttnFwdSm80INS1_25CollectiveMainloopFwdSm80ILi4ELi1ELb0EN4cute5tupleIJNS5_1CILi128EEENS7_ILi48EEENS7_ILi96EEEEEELi96ENS_10bfloat16_tEfNS_4arch4Sm80ELb0ELb0ELb0ELb1ELb0ELb1ELb1ELb1EEENS1_21CollectiveEpilogueFwdINS6_IJS8_SA_S9_EEENS6_IJNS7_ILi1EEESI_SI_EEESC_SE_Li128ELb1ELb1ELb1ELb0EEENS1_36VarlenDynamicPersistentTileSchedulerILi128ELi48ELi128ELi128ELb1ELb1ELb0ELb0ELb1ELb1EEEEEEEEEvNT_6ParamsE)
        .other          _ZN7cutlass13device_kernelIN5flash19enable_sm80_to_sm89INS1_16FlashAttnFwdSm80INS1_25CollectiveMainloopFwdSm80ILi4ELi1ELb0EN4cute5tupleIJNS5_1CILi128EEENS7_ILi48EEENS7_ILi96EEEEEELi96ENS_10bfloat16_tEfNS_4arch4Sm80ELb0ELb0ELb0ELb1ELb0ELb1ELb1ELb1EEENS1_21CollectiveEpilogueFwdINS6_IJS8_SA_S9_EEENS6_IJNS7_ILi1EEESI_SI_EEESC_SE_Li128ELb1ELb1ELb1ELb0EEENS1_36VarlenDynamicPersistentTileSchedulerILi128ELi48ELi128ELi128ELb1ELb1ELb0ELb0ELb1ELb1EEEEEEEEEvNT_6ParamsE,@"STO_CUDA_ENTRY STV_DEFAULT"
_ZN7cutlass13device_kernelIN5flash19enable_sm80_to_sm89INS1_16FlashAttnFwdSm80INS1_25CollectiveMainloopFwdSm80ILi4ELi1ELb0EN4cute5tupleIJNS5_1CILi128EEENS7_ILi48EEENS7_ILi96EEEEEELi96ENS_10bfloat16_tEfNS_4arch4Sm80ELb0ELb0ELb0ELb1ELb0ELb1ELb1ELb1EEENS1_21CollectiveEpilogueFwdINS6_IJS8_SA_S9_EEENS6_IJNS7_ILi1EEESI_SI_EEESC_SE_Li128ELb1ELb1ELb1ELb0EEENS1_36VarlenDynamicPersistentTileSchedulerILi128ELi48ELi128ELi128ELb1ELb1ELb0ELb0ELb1ELb1EEEEEEEEEvNT_6ParamsE:
[----:B------:R-:W-:-:S03]  /*0000*/  MOV R1, c[0x0][0x28] ;  /* 0x00000a0000017a02 */ /* 0x000fc60000000f00 */
[----:B------:R-:W1:Y:S01]  /*0010*/  S2R R2, SR_TID.X ;  /* 0x0000000000027919 */ /* 0x000e620000002100 */
[----:B------:R-:W-:Y:S01]  /*0020*/  IADD3 R1, R1, -0x88, RZ ;  /* 0xffffff7801017810 */ /* 0x000fe20007ffe0ff */
[----:B------:R-:W-:Y:S01]  /*0030*/  ULDC.64 UR6, c[0x0][0x118] ;  /* 0x0000460000067ab9 */ /* 0x000fe20000000a00 */
[----:B-1----:R-:W-:-:S05]  /*0040*/  SHF.R.U32.HI R0, RZ, 0x5, R2 ;  /* 0x00000005ff007819 */ /* 0x002fca0000011602 */
[----:B------:R-:W1:Y:S02]  /*0050*/  SHFL.IDX PT, R3, R0, RZ, 0x1f ;  /* 0x00001fff00037589 */ /* 0x000e6400000e0000 */
[----:B-1----:R-:W-:Y:S02]  /*0060*/  ISETP.NE.AND P0, PT, R3, RZ, PT ;  /* 0x000000ff0300720c */ /* 0x002fe40003f05270 */
[----:B------:R-:W-:Y:S11]  /*0070*/  STL [R1+0x7c], R3 ;  /* 0x00007c0301007387 */ /* 0x000ff60000100800 */
[----:B------:R-:W-:Y:S06]  /*0080*/  @P0 BAR.SYNC.DEFER_BLOCKING 0x5, 0x80 ;  /* 0x0142000000000b1d */ /* 0x000fec0000010000 */
[----:B------:R-:W1:Y:S04]  /*0090*/  @P0 LDS.128 R4, [0xc080] ;  /* 0x00c08000ff040984 */ /* 0x000e680000000c00 */
[----:B-1----:R1:W-:Y:S04]  /*00a0*/  @P0 STL.64 [R1], R4 ;  /* 0x0000000401000387 */ /* 0x0023e80000100a00 */
[----:B------:R1:W-:Y:S04]  /*00b0*/  @P0 STL.64 [R1+0x8], R6 ;  /* 0x0000080601000387 */ /* 0x0003e80000100a00 */
[----:B------:R-:W-:Y:S06]  /*00c0*/  @P0 BAR.ARV 0x4, 0x80 ;  /* 0x0102000000000b1d */ /* 0x000fec0000002000 */
[----:B------:R-:W-:Y:S05]  /*00d0*/  @P0 BRA `(.L_x_160) ;  /* 0x00000b1000000947 */ /* 0x000fea0003800000 */
[----:B------:R-:W-:Y:S01]  /*00e0*/  LOP3.LUT R14, R2, 0x1f, RZ, 0xc0, !PT ;  /* 0x0000001f020e7812 */ /* 0x000fe200078ec0ff */
[----:B------:R-:W-:Y:S01]  /*00f0*/  CS2R R8, SRZ ;  /* 0x0000000000087805 */ /* 0x000fe2000001ff00 */
[----:B-1----:R-:W-:-:S02]  /*0100*/  IMAD.MOV.U32 R7, RZ, RZ, RZ ;  /* 0x000000ffff077224 */ /* 0x002fc400078e00ff */
[----:B------:R-:W-:-:S04]  /*0110*/  ISETP.NE.AND P6, PT, R14, 0x1f, PT ;  /* 0x0000001f0e00780c */ /* 0x000fc80003fc5270 */
[----:B------:R-:W-:-:S13]  /*0120*/  ISETP.GE.OR P0, PT, R14, c[0x0][0x53c], !P6 ;  /* 0x00014f000e007a0c */ /* 0x000fda0007706670 */
[----:B------:R-:W-:Y:S02]  /*0130*/  @!P0 IMAD.MOV.U32 R4, RZ, RZ, 0x4 ;  /* 0x00000004ff048424 */ /* 0x000fe400078e00ff */
[----:B------:R-:W-:Y:S02]  /*0140*/  @!P0 IMAD.MOV.U32 R2, RZ, RZ, 0x4 ;  /* 0x00000004ff028424 */ /* 0x000fe400078e00ff */
[----:B------:R-:W-:-:S04]  /*0150*/  @!P0 IMAD.WIDE.U32 R4, R14, R4, c[0x0][0x580] ;  /* 0x000160000e048625 */ /* 0x000fc800078e0004 */
[C---:B------:R-:W-:Y:S01]  /*0160*/  @!P0 IMAD.WIDE.U32 R2, R14.reuse, R2, c[0x0][0x578] ;  /* 0x00015e000e028625 */ /* 0x040fe200078e0002 */
[----:B------:R-:W2:Y:S04]  /*0170*/  @!P0 LDG.E R8, [R4.64] ;  /* 0x0000000604088981 */ /* 0x000ea8000c1e1900 */
[----:B------:R-:W2:Y:S01]  /*0180*/  @!P0 LDG.E R7, [R2.64] ;  /* 0x0000000602078981 */ /* 0x000ea2000c1e1900 */
[C---:B------:R-:W-:Y:S01]  /*0190*/  ISETP.NE.AND P5, PT, R14.reuse, RZ, PT ;  /* 0x000000ff0e00720c */ /* 0x040fe20003fa5270 */
[----:B------:R-:W1:Y:S01]  /*01a0*/  S2UR UR4, SR_CTAID.X ;  /* 0x00000000000479c3 */ /* 0x000e620000002500 */
[C---:B------:R-:W-:Y:S02]  /*01b0*/  ISETP.GE.U32.AND P4, PT, R14.reuse, 0x2, PT ;  /* 0x000000020e00780c */ /* 0x040fe40003f86070 */
[----:B------:R-:W-:-:S02]  /*01c0*/  ISETP.GE.U32.AND P3, PT, R14, 0x4, PT ;  /* 0x000000040e00780c */ /* 0x000fc40003f66070 */
[C---:B------:R-:W-:Y:S02]  /*01d0*/  ISETP.GE.U32.AND P2, PT, R14.reuse, 0x8, PT ;  /* 0x000000080e00780c */ /* 0x040fe40003f46070 */
[----:B------:R-:W-:Y:S01]  /*01e0*/  ISETP.GE.U32.AND P1, PT, R14, 0x10, PT ;  /* 0x000000100e00780c */ /* 0x000fe20003f26070 */
[----:B--2---:R-:W-:-:S05]  /*01f0*/  IMAD R4, R8, R7, RZ ;  /* 0x0000000708047224 */ /* 0x004fca00078e02ff */
[----:B------:R-:W2:Y:S02]  /*0200*/  SHFL.UP PT, R0, R4, 0x1, RZ ;  /* 0x0420000004007989 */ /* 0x000ea400000e00ff */
[----:B--2---:R-:W-:-:S05]  /*0210*/  SEL R0, R0, RZ, P5 ;  /* 0x000000ff00007207 */ /* 0x004fca0002800000 */
[----:B------:R-:W-:-:S05]  /*0220*/  IMAD.IADD R4, R4, 0x1, R0 ;  /* 0x0000000104047824 */ /* 0x000fca00078e0200 */
        /* <DEDUP_REMOVED lines=12> */
[----:B------:R-:W2:Y:S02]  /*02f0*/  SHFL.IDX PT, R6, R4, 0x1f, 0x1f ;  /* 0x03e01f0004067f89 */ /* 0x000ea400000e0000 */
[----:B--2---:R-:W-:-:S04]  /*0300*/  IMAD R6, R6, c[0x0][0x538], RZ ;  /* 0x00014e0006067a24 */ /* 0x004fc800078e02ff */
[----:B------:R-:W-:Y:S01]  /*0310*/  IMAD.MOV.U32 R0, RZ, RZ, R6 ;  /* 0x000000ffff007224 */ /* 0x000fe200078e0006 */
[----:B-1----:R-:W-:-:S13]  /*0320*/  ISETP.GT.AND P0, PT, R6, UR4, PT ;  /* 0x0000000406007c0c */ /* 0x002fda000bf04270 */
[----:B------:R-:W-:Y:S05]  /*0330*/  @P0 BRA `(.L_x_161) ;  /* 0x0000027000000947 */ /* 0x000fea0003800000 */
[----:B------:R-:W-:Y:S02]  /*0340*/  MOV R6, R0 ;  /* 0x0000000000067202 */ /* 0x000fe40000000f00 */
[----:B------:R-:W-:-:S04]  /*0350*/  MOV R9, RZ ;  /* 0x000000ff00097202 */ /* 0x000fc80000000f00 */
.L_x_165:
        /* <DEDUP_REMOVED lines=12> */
[----:B------:R-:W2:Y:S04]  /*0420*/  @!P0 LDG.E R8, [R4.64] ;  /* 0x0000000604088981 */ /* 0x000ea8000c1e1900 */
[----:B------:R-:W2:Y:S02]  /*0430*/  @!P0 LDG.E R7, [R2.64] ;  /* 0x0000000602078981 */ /* 0x000ea4000c1e1900 */
[----:B--2---:R-:W-:Y:S01]  /*0440*/  IMAD R5, R8, R7, RZ ;  /* 0x0000000708057224 */ /* 0x004fe200078e02ff */
[----:B------:R-:W-:Y:S05]  /*0450*/  BRA.DIV ~URZ, `(.L_x_163) ;  /* 0x000173327f007947 */ /* 0x000fea000b800000 */
[----:B------:R1:W2:Y:S02]  /*0460*/  SHFL.UP PT, R0, R5, 0x1, RZ ;  /* 0x0420000005007989 */ /* 0x0002a400000e00ff */
.L_x_332:
        /* <DEDUP_REMOVED lines=16> */
.L_x_333:
[----:B--2---:R-:W-:-:S05]  /*0570*/  IMAD R0, R0, c[0x0][0x538], RZ ;  /* 0x00014e0000007a24 */ /* 0x004fca00078e02ff */
[----:B------:R-:W-:-:S04]  /*0580*/  IADD3 R6, R0, R6, RZ ;  /* 0x0000000600067210 */ /* 0x000fc80007ffe0ff */
[----:B------:R-:W-:-:S13]  /*0590*/  ISETP.GT.AND P0, PT, R6, UR4, PT ;  /* 0x0000000406007c0c */ /* 0x000fda000bf04270 */
[----:B-1----:R-:W-:Y:S05]  /*05a0*/  @!P0 BRA `(.L_x_165) ;  /* 0xfffffdb000008947 */ /* 0x002fea000383ffff */
.L_x_161:
[----:B------:R-:W-:-:S05]  /*05b0*/  IADD3 R12, -R0, R6, RZ ;  /* 0x00000006000c7210 */ /* 0x000fca0007ffe1ff */
[----:B------:R-:W-:-:S05]  /*05c0*/  IMAD R0, R4, c[0x0][0x538], R12 ;  /* 0x00014e0004007a24 */ /* 0x000fca00078e020c */
[----:B------:R-:W-:Y:S01]  /*05d0*/  ISETP.GT.AND P0, PT, R0, UR4, PT ;  /* 0x0000000400007c0c */ /* 0x000fe2000bf04270 */
[----:B------:R-:W-:-:S12]  /*05e0*/  BRA.DIV ~URZ, `(.L_x_166) ;  /* 0x000173b27f007947 */ /* 0x000fd8000b800000 */
[----:B------:R-:W-:-:S04]  /*05f0*/  VOTE.ANY R6, PT, !P0 ;  /* 0x0000000000067806 */ /* 0x000fc800040e0100 */
.L_x_334:
[----:B------:R1:W2:Y:S01]  /*0600*/  POPC R13, R6 ;  /* 0x00000006000d7309 */ /* 0x0002a20000000000 */
[----:B------:R-:W-:Y:S05]  /*0610*/  BRA.DIV ~URZ, `(.L_x_167) ;  /* 0x000173d27f007947 */ /* 0x000fea000b800000 */
[----:B--2---:R-:W2:Y:S04]  /*0620*/  SHFL.IDX PT, R11, R8, R13, 0x1f ;  /* 0x00001f0d080b7589 */ /* 0x004ea800000e0000 */
[----:B------:R3:W4:Y:S02]  /*0630*/  SHFL.IDX PT, R10, R7, R13, 0x1f ;  /* 0x00001f0d070a7589 */ /* 0x00072400000e0000 */
[----:B---3--:R-:W-:Y:S02]  /*0640*/  MOV R7, RZ ;  /* 0x000000ff00077202 */ /* 0x008fe40000000f00 */
.L_x_335:
[----:B--2-4-:R-:W-:Y:S01]  /*0650*/  ISETP.NE.AND P0, PT, R6, RZ, PT ;  /* 0x000000ff0600720c */ /* 0x014fe20003f05270 */
[----:B------:R-:W-:-:S12]  /*0660*/  BSSY B0, `(.L_x_168) ;  /* 0x0000005000007945 */ /* 0x000fd80003800000 */
[----:B------:R-:W-:Y:S05]  /*0670*/  @!P0 BRA `(.L_x_169) ;  /* 0x0000003000008947 */ /* 0x000fea0003800000 */
[----:B------:R-:W-:Y:S01]  /*0680*/  IADD3 R3, R13, -0x1, RZ ;  /* 0xffffffff0d037810 */ /* 0x000fe20007ffe0ff */
[----:B------:R-:W-:Y:S05]  /*0690*/  BRA.DIV ~URZ, `(.L_x_170) ;  /* 0x000174327f007947 */ /* 0x000fea000b800000 */
[----:B------:R2:W3:Y:S02]  /*06a0*/  SHFL.IDX PT, R7, R4, R3, 0x1f ;  /* 0x00001f0304077589 */ /* 0x0004e400000e0000 */
.L_x_169:
[----:B------:R-:W-:Y:S05]  /*06b0*/  BSYNC B0 ;  /* 0x0000000000007941 */ /* 0x000fea0003800000 */
.L_x_168:
[----:B------:R-:W-:Y:S01]  /*06c0*/  IABS R0, R11 ;  /* 0x0000000b00007213 */ /* 0x000fe20000000000 */
[----:B--23--:R-:W-:-:S04]  /*06d0*/  IMAD R4, R7, c[0x0][0x538], R12 ;  /* 0x00014e0007047a24 */ /* 0x00cfc800078e020c */
[----:B------:R-:W-:Y:S01]  /*06e0*/  IMAD.MOV.U32 R5, RZ, RZ, R0 ;  /* 0x000000ffff057224 */ /* 0x000fe200078e0000 */
[----:B------:R-:W-:Y:S01]  /*06f0*/  IABS R0, R10 ;  /* 0x0000000a00007213 */ /* 0x000fe20000000000 */
[----:B------:R2:W-:Y:S01]  /*0700*/  STL [R1], R4 ;  /* 0x0000000401007387 */ /* 0x0005e20000100800 */
[----:B------:R-:W-:Y:S01]  /*0710*/  IADD3 R12, -R4, UR4, RZ ;  /* 0x00000004040c7c10 */ /* 0x000fe2000fffe1ff */
[----:B------:R-:W3:Y:S02]  /*0720*/  I2F.RP R2, R5 ;  /* 0x0000000500027306 */ /* 0x000ee40000209400 */
[----:B------:R-:W-:Y:S01]  /*0730*/  IMAD.MOV.U32 R7, RZ, RZ, R0 ;  /* 0x000000ffff077224 */ /* 0x000fe200078e0000 */
[----:B-1----:R-:W-:Y:S02]  /*0740*/  IABS R6, R12 ;  /* 0x0000000c00067213 */ /* 0x002fe40000000000 */
[----:B------:R-:W-:-:S03]  /*0750*/  IABS R0, R11 ;  /* 0x0000000b00007213 */ /* 0x000fc60000000000 */
[----:B------:R-:W-:Y:S01]  /*0760*/  I2F.RP R8, R7 ;  /* 0x0000000700087306 */ /* 0x000fe20000209400 */
[----:B------:R-:W-:-:S07]  /*0770*/  IADD3 R0, RZ, -R0, RZ ;  /* 0x80000000ff007210 */ /* 0x000fce0007ffe0ff */
[----:B---3--:R-:W1:Y:S02]  /*0780*/  MUFU.RCP R2, R2 ;  /* 0x0000000200027308 */ /* 0x008e640000001000 */
[----:B-1----:R-:W-:-:S06]  /*0790*/  IADD3 R2, R2, 0xffffffe, RZ ;  /* 0x0ffffffe02027810 */ /* 0x002fcc0007ffe0ff */
[----:B------:R-:W1:Y:S02]  /*07a0*/  F2I.FTZ.U32.TRUNC.NTZ R3, R2 ;  /* 0x0000000200037305 */ /* 0x000e64000021f000 */
[----:B-1----:R-:W-:-:S04]  /*07b0*/  IMAD.MOV R2, RZ, RZ, -R3 ;  /* 0x000000ffff027224 */ /* 0x002fc800078e0a03 */
[----:B--2---:R-:W-:Y:S02]  /*07c0*/  IMAD R4, R2, R5, RZ ;  /* 0x0000000502047224 */ /* 0x004fe400078e02ff */
[----:B------:R-:W-:-:S04]  /*07d0*/  IMAD.MOV.U32 R2, RZ, RZ, RZ ;  /* 0x000000ffff027224 */ /* 0x000fc800078e00ff */
[----:B------:R-:W-:-:S04]  /*07e0*/  IMAD.HI.U32 R2, R3, R4, R2 ;  /* 0x0000000403027227 */ /* 0x000fc800078e0002 */
[----:B------:R-:W-:-:S04]  /*07f0*/  IMAD.MOV.U32 R3, RZ, RZ, R6 ;  /* 0x000000ffff037224 */ /* 0x000fc800078e0006 */
[----:B------:R-:W-:-:S04]  /*0800*/  IMAD.HI.U32 R2, R2, R3, RZ ;  /* 0x0000000302027227 */ /* 0x000fc800078e00ff */
[----:B------:R-:W-:Y:S02]  /*0810*/  IMAD R0, R2, R0, R3 ;  /* 0x0000000002007224 */ /* 0x000fe400078e0203 */
[----:B------:R-:W1:Y:S03]  /*0820*/  MUFU.RCP R3, R8 ;  /* 0x0000000800037308 */ /* 0x000e660000001000 */
[----:B------:R-:W-:Y:S02]  /*0830*/  ISETP.GT.U32.AND P0, PT, R5, R0, PT ;  /* 0x000000000500720c */ /* 0x000fe40003f04070 */
[----:B-1----:R-:W-:-:S11]  /*0840*/  IADD3 R3, R3, 0xffffffe, RZ ;  /* 0x0ffffffe03037810 */ /* 0x002fd60007ffe0ff */
[----:B------:R-:W-:Y:S01]  /*0850*/  @!P0 IMAD.IADD R0, R0, 0x1, -R5 ;  /* 0x0000000100008824 */ /* 0x000fe200078e0a05 */
[----:B------:R-:W-:Y:S02]  /*0860*/  @!P0 IADD3 R2, R2, 0x1, RZ ;  /* 0x0000000102028810 */ /* 0x000fe40007ffe0ff */
[----:B------:R-:W-:Y:S01]  /*0870*/  ISETP.NE.AND P0, PT, R11, RZ, PT ;  /* 0x000000ff0b00720c */ /* 0x000fe20003f05270 */
[----:B------:R-:W1:Y:S01]  /*0880*/  F2I.FTZ.U32.TRUNC.NTZ R3, R3 ;  /* 0x0000000300037305 */ /* 0x000e62000021f000 */
[----:B------:R-:W-:Y:S02]  /*0890*/  ISETP.GE.U32.AND P2, PT, R0, R5, PT ;  /* 0x000000050000720c */ /* 0x000fe40003f46070 */
[----:B------:R-:W-:-:S04]  /*08a0*/  LOP3.LUT R0, R12, R11, RZ, 0x3c, !PT ;  /* 0x0000000b0c007212 */ /* 0x000fc800078e3cff */
[----:B------:R-:W-:-:S07]  /*08b0*/  ISETP.GE.AND P1, PT, R0, RZ, PT ;  /* 0x000000ff0000720c */ /* 0x000fce0003f26270 */
[----:B------:R-:W-:Y:S02]  /*08c0*/  @P2 IADD3 R2, R2, 0x1, RZ ;  /* 0x0000000102022810 */ /* 0x000fe40007ffe0ff */
[----:B-1----:R-:W-:-:S03]  /*08d0*/  IADD3 R0, RZ, -R3, RZ ;  /* 0x80000003ff007210 */ /* 0x002fc60007ffe0ff */
[----:B------:R-:W-:Y:S02]  /*08e0*/  IMAD.MOV.U32 R4, RZ, RZ, R2 ;  /* 0x000000ffff047224 */ /* 0x000fe400078e0002 */
[----:B------:R-:W-:Y:S01]  /*08f0*/  IMAD.MOV.U32 R2, RZ, RZ, R0 ;  /* 0x000000ffff027224 */ /* 0x000fe200078e0000 */
[----:B------:R-:W-:Y:S01]  /*0900*/  IABS R0, R10 ;  /* 0x0000000a00007213 */ /* 0x000fe20000000000 */
[----:B------:R-:W-:Y:S01]  /*0910*/  @!P1 IMAD.MOV R4, RZ, RZ, -R4 ;  /* 0x000000ffff049224 */ /* 0x000fe200078e0a04 */
[----:B------:R-:W-:Y:S01]  /*0920*/  @!P0 LOP3.LUT R4, RZ, R11, RZ, 0x33, !PT ;  /* 0x0000000bff048212 */ /* 0x000fe200078e33ff */
[----:B------:R-:W-:Y:S01]  /*0930*/  IMAD R5, R2, R7, RZ ;  /* 0x0000000702057224 */ /* 0x000fe200078e02ff */
[----:B------:R-:W-:Y:S01]  /*0940*/  MOV R2, RZ ;  /* 0x000000ff00027202 */ /* 0x000fe20000000f00 */
[----:B------:R-:W-:Y:S01]  /*0950*/  IMAD.MOV R6, RZ, RZ, -R0 ;  /* 0x000000ffff067224 */ /* 0x000fe200078e0a00 */
[----:B------:R-:W-:-:S03]  /*0960*/  IABS R8, R4 ;  /* 0x0000000400087213 */ /* 0x000fc60000000000 */
        /* <DEDUP_REMOVED lines=19> */
[----:B------:R-:W-:Y:S02]  /*0aa0*/  IMAD R2, R10, R2, R4 ;  /* 0x000000020a027224 */ /* 0x000fe400078e0204 */
[----:B------:R-:W-:Y:S02]  /*0ab0*/  IMAD.IADD R4, R13, 0x1, R9 ;  /* 0x000000010d047824 */ /* 0x000fe400078e0209 */
[----:B------:R-:W-:-:S03]  /*0ac0*/  IMAD R0, R2, 0x10000, R0 ;  /* 0x0001000002007824 */ /* 0x000fc600078e0200 */
[----:B------:R1:W-:Y:S04]  /*0ad0*/  STL [R1+0xc], R4 ;  /* 0x00000c0401007387 */ /* 0x0003e80000100800 */
[----:B------:R1:W-:Y:S04]  /*0ae0*/  STL [R1+0x8], R0 ;  /* 0x0000080001007387 */ /* 0x0003e80000100800 */
[----:B------:R1:W-:Y:S01]  /*0af0*/  STL [R1+0x4], R3 ;  /* 0x0000040301007387 */ /* 0x0003e20000100800 */
[----:B------:R-:W-:Y:S05]  /*0b00*/  BRA `(.L_x_171) ;  /* 0x0000006000007947 */ /* 0x000fea0003800000 */
.L_x_162:
[----:B------:R-:W-:Y:S01]  /*0b10*/  MOV R0, UR4 ;  /* 0x0000000400007c02 */ /* 0x000fe20008000f00 */
[----:B------:R-:W-:Y:S04]  /*0b20*/  STL [R1+0x4], RZ ;  /* 0x000004ff01007387 */ /* 0x000fe80000100800 */
[----:B------:R1:W-:Y:S04]  /*0b30*/  STL [R1], R0 ;  /* 0x0000000001007387 */ /* 0x0003e80000100800 */
[----:B------:R2:W-:Y:S01]  /*0b40*/  STL [R1+0x8], RZ ;  /* 0x000008ff01007387 */ /* 0x0005e20000100800 */
[----:B-1----:R-:W-:-:S05]  /*0b50*/  MOV R0, c[0x0][0x53c] ;  /* 0x00014f0000007a02 */ /* 0x002fca0000000f00 */
[----:B------:R2:W-:Y:S02]  /*0b60*/  STL [R1+0xc], R0 ;  /* 0x00000c0001007387 */ /* 0x0005e40000100800 */
.L_x_171:
[----:B-1----:R-:W3:Y:S04]  /*0b70*/  LDL R4, [R1] ;  /* 0x0000000001047983 */ /* 0x002ee80000100800 */
[----:B------:R-:W3:Y:S04]  /*0b80*/  LDL R5, [R1+0x4] ;  /* 0x0000040001057983 */ /* 0x000ee80000100800 */
[----:B------:R-:W3:Y:S04]  /*0b90*/  LDL R6, [R1+0x8] ;  /* 0x0000080001067983 */ /* 0x000ee80000100800 */
[----:B------:R-:W3:Y:S01]  /*0ba0*/  LDL R7, [R1+0xc] ;  /* 0x00000c0001077983 */ /* 0x000ee20000100800 */
[----:B------:R-:W-:Y:S01]  /*0bb0*/  ISETP.NE.AND P0, PT, R14, RZ, PT ;  /* 0x000000ff0e00720c */ /* 0x000fe20003f05270 */
[----:B------:R-:W-:-:S12]  /*0bc0*/  WARPSYNC 0xffffffff ;  /* 0xffffffff00007948 */ /* 0x000fd80003800000 */
[----:B---3--:R1:W-:Y:S04]  /*0bd0*/  @!P0 STS.128 [0xc080], R4 ;  /* 0x00c08004ff008388 */ /* 0x0083e80000000c00 */
[----:B------:R-:W-:Y:S06]  /*0be0*/  BAR.ARV 0x5, 0x80 ;  /* 0x0142000000007b1d */ /* 0x000fec0000002000 */
.L_x_160:
[----:B--2---:R-:W2:Y:S02]  /*0bf0*/  LDL R0, [R1+0xc] ;  /* 0x00000c0001007983 */ /* 0x004ea40000100800 */
[----:B--2---:R-:W-:-:S13]  /*0c00*/  ISETP.GE.AND P0, PT, R0, c[0x0][0x53c], PT ;  /* 0x00014f0000007a0c */ /* 0x004fda0003f06270 */
[----:B------:R-:W-:Y:S05]  /*0c10*/  @P0 EXIT ;  /* 0x000000000000094d */ /* 0x000fea0003800000 */
[----:B------:R-:W2:Y:S02]  /*0c20*/  S2R R12, SR_TID.X ;  /* 0x00000000000c7919 */ /* 0x000ea40000002100 */
[----:B--2---:R-:W-:Y:S02]  /*0c30*/  SHF.R.S32.HI R14, RZ, 0x1f, R12 ;  /* 0x0000001fff0e7819 */ /* 0x004fe4000001140c */
[-C--:B------:R-:W-:Y:S02]  /*0c40*/  LEA.HI R10, R12, R12.reuse, RZ, 0x1 ;  /* 0x0000000c0c0a7211 */ /* 0x080fe400078f08ff */
[----:B------:R-:W-:Y:S02]  /*0c50*/  LEA.HI R23, R14, R12, RZ, 0x3 ;  /* 0x0000000c0e177211 */ /* 0x000fe400078f18ff */
[----:B------:R-:W-:Y:S02]  /*0c60*/  SHF.R.S32.HI R237, RZ, 0x1, R10 ;  /* 0x00000001ffed7819 */ /* 0x000fe4000001140a */
[----:B------:R-:W-:-:S02]  /*0c70*/  LOP3.LUT R0, R23, 0xfffffff8, RZ, 0xc0, !PT ;  /* 0xfffffff817007812 */ /* 0x000fc400078ec0ff */
[----:B-1----:R-:W-:Y:S02]  /*0c80*/  LEA.HI R5, R14, R12, RZ, 0x4 ;  /* 0x0000000c0e057211 */ /* 0x002fe400078f20ff */
[----:B------:R-:W-:Y:S01]  /*0c90*/  LEA.HI R3, R10, R237, RZ, 0x1 ;  /* 0x000000ed0a037211 */ /* 0x000fe200078f08ff */
[----:B------:R-:W-:Y:S01]  /*0ca0*/  IMAD.IADD R2, R12, 0x1, -R0 ;  /* 0x000000010c027824 */ /* 0x000fe200078e0a00 */
[----:B------:R-:W-:Y:S02]  /*0cb0*/  SHF.R.S32.HI R6, RZ, 0x4, R5 ;  /* 0x00000004ff067819 */ /* 0x000fe40000011405 */
[----:B------:R-:W-:Y:S02]  /*0cc0*/  LOP3.LUT R0, R3, 0x7fffffe, RZ, 0xc0, !PT ;  /* 0x07fffffe03007812 */ /* 0x000fe400078ec0ff */
[----:B------:R-:W-:Y:S02]  /*0cd0*/  LEA.HI R11, R2, R2, RZ, 0x1 ;  /* 0x00000002020b7211 */ /* 0x000fe400078f08ff */
[----:B------:R-:W-:Y:S01]  /*0ce0*/  LEA.HI R4, R5, R6, RZ, 0x1 ;  /* 0x0000000605047211 */ /* 0x000fe200078f08ff */
[----:B------:R-:W-:Y:S01]  /*0cf0*/  IMAD.IADD R0, R237, 0x1, -R0 ;  /* 0x00000001ed007824 */ /* 0x000fe200078e0a00 */
[----:B------:R-:W-:-:S02]  /*0d00*/  LOP3.LUT R3, R11, 0x3fffffe, RZ, 0xc0, !PT ;  /* 0x03fffffe0b037812 */ /* 0x000fc400078ec0ff */
[----:B------:R-:W-:Y:S01]  /*0d10*/  LOP3.LUT R4, R4, 0xfffffffe, RZ, 0xc0, !PT ;  /* 0xfffffffe04047812 */ /* 0x000fe200078ec0ff */
[----:B------:R-:W-:Y:S01]  /*0d20*/  IMAD R22, R6, 0x8, R0 ;  /* 0x0000000806167824 */ /* 0x000fe200078e0200 */
[-C--:B------:R-:W-:Y:S01]  /*0d30*/  LEA.HI R9, R14, R12.reuse, RZ, 0x5 ;  /* 0x0000000c0e097211 */ /* 0x080fe200078f28ff */
[----:B------:R-:W-:Y:S01]  /*0d40*/  IMAD.IADD R21, R2, 0x1, -R3 ;  /* 0x0000000102157824 */ /* 0x000fe200078e0a03 */
[----:B------:R-:W-:Y:S01]  /*0d50*/  LEA.HI R14, R14, R12, RZ, 0x2 ;  /* 0x0000000c0e0e7211 */ /* 0x000fe200078f10ff */
[----:B------:R-:W-:Y:S01]  /*0d60*/  IMAD.IADD R19, R6, 0x1, -R4 ;  /* 0x0000000106137824 */ /* 0x000fe200078e0a04 */
[----:B------:R-:W-:Y:S01]  /*0d70*/  LOP3.LUT R0, R5, 0xfffffff0, RZ, 0xc0, !PT ;  /* 0xfffffff005007812 */ /* 0x000fe200078ec0ff */
[----:B------:R-:W-:Y:S01]  /*0d80*/  IMAD.SHL.U32 R22, R22, 0x20, RZ ;  /* 0x0000002016167824 */ /* 0x000fe200078e00ff */
[----:B------:R-:W-:Y:S02]  /*0d90*/  SHF.R.S32.HI R2, RZ, 0x3, R23 ;  /* 0x00000003ff027819 */ /* 0x000fe40000011417 */
[----:B------:R-:W-:Y:S01]  /*0da0*/  LOP3.LUT R4, R14, 0xfffffffc, RZ, 0xc0, !PT ;  /* 0xfffffffc0e047812 */ /* 0x000fe200078ec0ff */
[----:B------:R-:W-:Y:S01]  /*0db0*/  IMAD.IADD R0, R12, 0x1, -R0 ;  /* 0x000000010c007824 */ /* 0x000fe200078e0a00 */
[----:B------:R-:W-:Y:S01]  /*0dc0*/  SHF.R.S32.HI R238, RZ, 0x2, R14 ;  /* 0x00000002ffee7819 */ /* 0x000fe2000001140e */
[----:B------:R-:W-:Y:S01]  /*0dd0*/  IMAD.SHL.U32 R2, R2, 0x40, RZ ;  /* 0x0000004002027824 */ /* 0x000fe200078e00ff */
[----:B------:R-:W-:Y:S01]  /*0de0*/  SHF.R.S32.HI R8, RZ, 0x5, R9 ;  /* 0x00000005ff087819 */ /* 0x000fe20000011409 */
[----:B------:R-:W-:Y:S01]  /*0df0*/  IMAD.IADD R25, R12, 0x1, -R4 ;  /* 0x000000010c197824 */ /* 0x000fe200078e0a04 */
[----:B------:R-:W-:-:S02]  /*0e00*/  LEA.HI R3, R14, R238, RZ, 0x1 ;  /* 0x000000ee0e037211 */ /* 0x000fc400078f08ff */
[----:B------:R-:W-:Y:S01]  /*0e10*/  LOP3.LUT R2, R2, 0xc0, RZ, 0xc0, !PT ;  /* 0x000000c002027812 */ /* 0x000fe200078ec0ff */
[----:B------:R-:W-:Y:S01]  /*0e20*/  IMAD.SHL.U32 R246, R25, 0x8, RZ ;  /* 0x0000000819f67824 */ /* 0x000fe200078e00ff */
[----:B------:R-:W-:Y:S02]  /*0e30*/  LEA.HI R7, R0, R0, RZ, 0x1 ;  /* 0x0000000000077211 */ /* 0x000fe400078f08ff */
[----:B------:R-:W-:Y:S02]  /*0e40*/  LOP3.LUT R4, R3, 0x7fffffe, RZ, 0xc0, !PT ;  /* 0x07fffffe03047812 */ /* 0x000fe400078ec0ff */
[----:B------:R-:W-:Y:S02]  /*0e50*/  SHF.R.S32.HI R6, RZ, 0x1f, R0 ;  /* 0x0000001fff067819 */ /* 0x000fe40000011400 */
[----:B------:R-:W-:Y:S02]  /*0e60*/  LOP3.LUT R3, R7, 0x7fffffe, RZ, 0xc0, !PT ;  /* 0x07fffffe07037812 */ /* 0x000fe400078ec0ff */
[----:B------:R-:W-:-:S02]  /*0e70*/  SHF.R.U32.HI R5, RZ, 0x3, R2 ;  /* 0x00000003ff057819 */ /* 0x000fc40000011602 */
[----:B------:R-:W-:Y:S01]  /*0e80*/  LOP3.LUT R2, R2, 0x18, R246, 0xf8, !PT ;  /* 0x0000001802027812 */ /* 0x000fe200078ef8f6 */
[----:B------:R-:W-:Y:S01]  /*0e90*/  IMAD.IADD R13, R0, 0x1, -R3 ;  /* 0x00000001000d7824 */ /* 0x000fe200078e0a03 */
[----:B------:R-:W-:Y:S01]  /*0ea0*/  LEA.HI R16, R6, R0, RZ, 0x3 ;  /* 0x0000000006107211 */ /* 0x000fe200078f18ff */
[----:B------:R-:W-:Y:S01]  /*0eb0*/  IMAD.IADD R6, R238, 0x1, -R4 ;  /* 0x00000001ee067824 */ /* 0x000fe200078e0a04 */
[----:B------:R-:W-:Y:S02]  /*0ec0*/  LOP3.LUT R5, R2, R5, RZ, 0x3c, !PT ;  /* 0x0000000502057212 */ /* 0x000fe400078e3cff */
[----:B------:R-:W-:Y:S01]  /*0ed0*/  SHF.R.S32.HI R3, RZ, 0x1f, R9 ;  /* 0x0000001fff037819 */ /* 0x000fe20000011409 */
[----:B------:R-:W-:Y:S01]  /*0ee0*/  IMAD R0, R8, 0x8, R6 ;  /* 0x0000000808007824 */ /* 0x000fe200078e0206 */
[----:B------:R-:W-:Y:S01]  /*0ef0*/  LOP3.LUT R4, R10, 0xfffffffe, RZ, 0xc0, !PT ;  /* 0xfffffffe0a047812 */ /* 0x000fe200078ec0ff */
[----:B------:R-:W-:Y:S01]  /*0f00*/  IMAD.SHL.U32 R10, R16, 0x20, RZ ;  /* 0x00000020100a7824 */ /* 0x000fe200078e00ff */
[----:B------:R-:W-:Y:S01]  /*0f10*/  LOP3.LUT R2, R9, 0xffffffe0, RZ, 0xc0, !PT ;  /* 0xffffffe009027812 */ /* 0x000fe200078ec0ff */
[----:B------:R-:W-:Y:S01]  /*0f20*/  IMAD.U32 R236, R0, 0x20, R5 ;  /* 0x0000002000ec7824 */ /* 0x000fe200078e0005 */
[----:B------:R-:W-:Y:S01]  /*0f30*/  LEA.HI R3, R3, R8, RZ, 0x2 ;  /* 0x0000000803037211 */ /* 0x000fe200078f10ff */
[C---:B------:R-:W-:Y:S01]  /*0f40*/  IMAD.IADD R33, R12.reuse, 0x1, -R4 ;  /* 0x000000010c217824 */ /* 0x040fe200078e0a04 */
[----:B------:R-:W-:Y:S01]  /*0f50*/  LEA.HI R0, R25, R25, RZ, 0x1 ;  /* 0x0000001919007211 */ /* 0x000fe200078f08ff */
[----:B------:R-:W-:Y:S01]  /*0f60*/  IMAD.IADD R32, R12, 0x1, -R2 ;  /* 0x000000010c207824 */ /* 0x000fe200078e0a02 */
[----:B------:R-:W-:Y:S01]  /*0f70*/  LOP3.LUT R3, R3, 0xffffffc, RZ, 0xc0, !PT ;  /* 0x0ffffffc03037812 */ /* 0x000fe200078ec0ff */
[----:B------:R-:W-:Y:S01]  /*0f80*/  IMAD.SHL.U32 R122, R33, 0x4, RZ ;  /* 0x00000004217a7824 */ /* 0x000fe200078e00ff */
[C---:B------:R-:W-:Y:S01]  /*0f90*/  LOP3.LUT R2, R0.reuse, 0x1ffffffe, RZ, 0xc0, !PT ;  /* 0x1ffffffe00027812 */ /* 0x040fe200078ec0ff */
[----:B------:R-:W-:Y:S01]  /*0fa0*/  IMAD.SHL.U32 R0, R0, 0x20, RZ ;  /* 0x0000002000007824 */ /* 0x000fe200078e00ff */
[----:B------:R-:W-:Y:S01]  /*0fb0*/  SHF.R.S32.HI R4, RZ, 0x1f, R32 ;  /* 0x0000001fff047819 */ /* 0x000fe20000011420 */
[----:B------:R-:W-:Y:S01]  /*0fc0*/  IMAD.IADD R5, R8, 0x1, -R3 ;  /* 0x0000000108057824 */ /* 0x000fe200078e0a03 */
[----:B------:R-:W-:Y:S01]  /*0fd0*/  IADD3 R157, R122, 0x10, RZ ;  /* 0x000000107a9d7810 */ /* 0x000fe20007ffe0ff */
[----:B------:R-:W-:Y:S01]  /*0fe0*/  IMAD.IADD R3, R25, 0x1, -R2 ;  /* 0x0000000119037824 */ /* 0x000fe200078e0a02 */
[----:B------:R-:W-:Y:S01]  /*0ff0*/  LOP3.LUT R2, R0, 0xffffffc0, RZ, 0xc0, !PT ;  /* 0xffffffc000027812 */ /* 0x000fe200078ec0ff */
[----:B------:R-:W-:Y:S01]  /*1000*/  IMAD.SHL.U32 R116, R33, 0x8, RZ ;  /* 0x0000000821747824 */ /* 0x000fe200078e00ff */
[----:B------:R-:W-:Y:S01]  /*1010*/  IADD3 R9, R237, 0x40, RZ ;  /* 0x00000040ed097810 */ /* 0x000fe20007ffe0ff */
[----:B------:R-:W-:Y:S01]  /*1020*/  IMAD.IADD R0, R122, 0x1, R157 ;  /* 0x000000017a007824 */ /* 0x000fe200078e029d */
[----:B------:R-:W-:Y:S01]  /*1030*/  LEA.HI R20, R4, R32, RZ, 0x2 ;  /* 0x0000002004147211 */ /* 0x000fe200078f10ff */
[----:B------:R-:W-:Y:S01]  /*1040*/  IMAD R24, R3, 0x8, R2 ;  /* 0x0000000803187824 */ /* 0x000fe200078e0202 */
[----:B------:R-:W-:-:S02]  /*1050*/  SHF.R.S32.HI R3, RZ, 0x1f, R9 ;  /* 0x0000001fff037819 */ /* 0x000fc40000011409 */
[----:B------:R-:W-:Y:S02]  /*1060*/  SHF.R.S32.HI R4, RZ, 0x2, R20 ;  /* 0x00000002ff047819 */ /* 0x000fe40000011414 */
[-C--:B------:R-:W-:Y:S02]  /*1070*/  LEA.HI R3, R3, R9.reuse, RZ, 0x3 ;  /* 0x0000000903037211 */ /* 0x080fe400078f18ff */
[----:B------:R-:W-:Y:S01]  /*1080*/  SHF.R.S32.HI R2, RZ, 0x1f, R0 ;  /* 0x0000001fff027819 */ /* 0x000fe20000011400 */
[----:B------:R-:W-:Y:S01]  /*1090*/  IMAD R30, R5, 0x10, R4 ;  /* 0x00000010051e7824 */ /* 0x000fe200078e0204 */
[----:B------:R-:W-:Y:S01]  /*10a0*/  IADD3 R156, R122, 0x20, RZ ;  /* 0x000000207a9c7810 */ /* 0x000fe20007ffe0ff */
[----:B------:R-:W-:Y:S01]  /*10b0*/  IMAD.SHL.U32 R3, R3, 0x20, RZ ;  /* 0x0000002003037824 */ /* 0x000fe200078e00ff */
[----:B------:R-:W-:Y:S02]  /*10c0*/  LEA.HI R12, R9, R9, RZ, 0x1 ;  /* 0x00000009090c7211 */ /* 0x000fe400078f08ff */
[CC--:B------:R-:W-:Y:S01]  /*10d0*/  LEA.HI R15, R2.reuse, R0.reuse, RZ, 0x3 ;  /* 0x00000000020f7211 */ /* 0x0c0fe200078f18ff */
[----:B------:R-:W-:Y:S01]  /*10e0*/  STL [R1+0x80], R30 ;  /* 0x0000801e01007387 */ /* 0x000fe20000100800 */
[----:B------:R-:W-:Y:S01]  /*10f0*/  LEA.HI R17, R2, R0, RZ, 0x5 ;  /* 0x0000000002117211 */ /* 0x000fe200078f28ff */
[----:B------:R-:W-:Y:S01]  /*1100*/  IMAD.IADD R0, R122, 0x1, R156 ;  /* 0x000000017a007824 */ /* 0x000fe200078e029c */
[----:B------:R-:W-:-:S02]  /*1110*/  LOP3.LUT R4, R12, 0x7fffffe, RZ, 0xc0, !PT ;  /* 0x07fffffe0c047812 */ /* 0x000fc400078ec0ff */
[----:B------:R-:W-:Y:S02]  /*1120*/  SHF.R.S32.HI R6, RZ, 0x1f, R14 ;  /* 0x0000001fff067819 */ /* 0x000fe4000001140e */
[----:B------:R-:W-:Y:S01]  /*1130*/  LOP3.LUT R3, R3, 0xffffff00, RZ, 0xc0, !PT ;  /* 0xffffff0003037812 */ /* 0x000fe200078ec0ff */
[----:B------:R-:W-:Y:S01]  /*1140*/  IMAD.IADD R4, R9, 0x1, -R4 ;  /* 0x0000000109047824 */ /* 0x000fe200078e0a04 */
[----:B------:R-:W-:Y:S02]  /*1150*/  SHF.R.S32.HI R2, RZ, 0x1f, R0 ;  /* 0x0000001fff027819 */ /* 0x000fe40000011400 */
[----:B------:R-:W-:Y:S01]  /*1160*/  LEA.HI R5, R6, R238, RZ, 0x3 ;  /* 0x000000ee06057211 */ /* 0x000fe200078f18ff */
[----:B------:R-:W-:Y:S01]  /*1170*/  IMAD R26, R4, 0x20, R3 ;  /* 0x00000020041a7824 */ /* 0x000fe200078e0203 */
[-C--:B------:R-:W-:Y:S01]  /*1180*/  LEA.HI R14, R2, R0.reuse, RZ, 0x3 ;  /* 0x00000000020e7211 */ /* 0x080fe200078f18ff */
[----:B------:R-:W-:Y:S01]  /*1190*/  IMAD.SHL.U32 R4, R8, 0x200, RZ ;  /* 0x0000020008047824 */ /* 0x000fe200078e00ff */
[----:B------:R-:W-:-:S02]  /*11a0*/  LEA.HI R18, R2, R0, RZ, 0x5 ;  /* 0x0000000002127211 */ /* 0x000fc400078f28ff */
[----:B------:R-:W-:Y:S01]  /*11b0*/  LOP3.LUT R3, R5, 0xfffffff8, RZ, 0xc0, !PT ;  /* 0xfffffff805037812 */ /* 0x000fe200078ec0ff */
[----:B------:R-:W-:Y:S01]  /*11c0*/  STL [R1+0x48], R26 ;  /* 0x0000481a01007387 */ /* 0x000fe20000100800 */
[----:B------:R-:W-:Y:S02]  /*11d0*/  SHF.R.S32.HI R0, RZ, 0x1, R11 ;  /* 0x00000001ff007819 */ /* 0x000fe4000001140b */
[----:B------:R-:W-:Y:S01]  /*11e0*/  SHF.R.S32.HI R5, RZ, 0x1, R7 ;  /* 0x00000001ff057819 */ /* 0x000fe20000011407 */
[----:B------:R-:W-:Y:S01]  /*11f0*/  IMAD.IADD R3, R238, 0x1, -R3 ;  /* 0x00000001ee037824 */ /* 0x000fe200078e0a03 */
[C---:B------:R-:W-:Y:S01]  /*1200*/  LOP3.LUT P3, RZ, R0.reuse, 0x2, RZ, 0xc0, !PT ;  /* 0x0000000200ff7812 */ /* 0x040fe2000786c0ff */
[----:B------:R-:W-:Y:S01]  /*1210*/  IMAD.SHL.U32 R0, R0, 0x40, RZ ;  /* 0x0000004000007824 */ /* 0x000fe200078e00ff */
[----:B------:R-:W-:Y:S02]  /*1220*/  SHF.R.S32.HI R2, RZ, 0x1f, R7 ;  /* 0x0000001fff027819 */ /* 0x000fe40000011407 */
[----:B------:R-:W-:-:S02]  /*1230*/  IADD3 R159, R122, 0x18, RZ ;  /* 0x000000187a9f7810 */ /* 0x000fc40007ffe0ff */
[----:B------:R-:W-:Y:S02]  /*1240*/  LEA.HI R7, R2, R5, RZ, 0x2 ;  /* 0x0000000502077211 */ /* 0x000fe400078f10ff */
[----:B------:R-:W-:Y:S02]  /*1250*/  LEA.HI R2, R3, R3, RZ, 0x1 ;  /* 0x0000000303027211 */ /* 0x000fe400078f08ff */
[----:B------:R-:W-:Y:S02]  /*1260*/  LOP3.LUT R0, R0, 0xc0, RZ, 0xc0, !PT ;  /* 0x000000c000007812 */ /* 0x000fe400078ec0ff */
[----:B------:R-:W-:Y:S02]  /*1270*/  LOP3.LUT R11, R7, 0xfffffffc, RZ, 0xc0, !PT ;  /* 0xfffffffc070b7812 */ /* 0x000fe400078ec0ff */
[----:B------:R-:W-:Y:S02]  /*1280*/  LOP3.LUT R8, R2, 0x3fffffe, RZ, 0xc0, !PT ;  /* 0x03fffffe02087812 */ /* 0x000fe400078ec0ff */
[----:B------:R-:W-:Y:S01]  /*1290*/  LOP3.LUT R9, R0, 0x8, R23, 0xf8, !PT ;  /* 0x0000000800097812 */ /* 0x000fe200078ef817 */
[----:B------:R-:W-:Y:S01]  /*12a0*/  IMAD.IADD R11, R5, 0x1, -R11 ;  /* 0x00000001050b7824 */ /* 0x000fe200078e0a0b */
[----:B------:R-:W-:Y:S01]  /*12b0*/  SHF.R.U32.HI R7, RZ, 0x3, R0 ;  /* 0x00000003ff077819 */ /* 0x000fe20000011600 */
[----:B------:R-:W-:Y:S01]  /*12c0*/  IMAD.IADD R8, R3, 0x1, -R8 ;  /* 0x0000000103087824 */ /* 0x000fe200078e0a08 */
[----:B------:R-:W-:-:S02]  /*12d0*/  LOP3.LUT R0, R10, 0xffffff00, RZ, 0xc0, !PT ;  /* 0xffffff000a007812 */ /* 0x000fc400078ec0ff */
[----:B------:R-:W-:Y:S02]  /*12e0*/  LEA.HI R5, R6, R238, RZ, 0x2 ;  /* 0x000000ee06057211 */ /* 0x000fe400078f10ff */
[----:B------:R-:W-:Y:S01]  /*12f0*/  SHF.R.S32.HI R2, RZ, 0x1, R2 ;  /* 0x00000001ff027819 */ /* 0x000fe20000011402 */
[----:B------:R-:W-:Y:S01]  /*1300*/  IMAD.IADD R3, R0, 0x1, R4 ;  /* 0x0000000100037824 */ /* 0x000fe200078e0204 */
[----:B------:R-:W-:Y:S01]  /*1310*/  LOP3.LUT R7, R9, R7, RZ, 0x3c, !PT ;  /* 0x0000000709077212 */ /* 0x000fe200078e3cff */
[----:B------:R-:W-:Y:S01]  /*1320*/  IMAD R16, R13, 0x20, R0 ;  /* 0x000000200d107824 */ /* 0x000fe200078e0200 */
[----:B------:R-:W-:Y:S01]  /*1330*/  LOP3.LUT R0, R5, 0xfffffffc, RZ, 0xc0, !PT ;  /* 0xfffffffc05007812 */ /* 0x000fe200078ec0ff */
[----:B------:R-:W-:Y:S01]  /*1340*/  IMAD R13, R13, 0x20, R3 ;  /* 0x000000200d0d7824 */ /* 0x000fe200078e0203 */
[----:B------:R-:W-:Y:S01]  /*1350*/  LOP3.LUT R5, R2, 0x1, RZ, 0xc0, !PT ;  /* 0x0000000102057812 */ /* 0x000fe200078ec0ff */
[----:B------:R-:W-:Y:S01]  /*1360*/  IMAD R3, R25, 0x2, R4 ;  /* 0x0000000219037824 */ /* 0x000fe200078e0204 */
[----:B------:R-:W-:Y:S01]  /*1370*/  SHF.R.S32.HI R4, RZ, 0x1, R12 ;  /* 0x00000001ff047819 */ /* 0x000fe2000001140c */
[----:B------:R-:W-:Y:S01]  /*1380*/  IMAD.IADD R0, R238, 0x1, -R0 ;  /* 0x00000001ee007824 */ /* 0x000fe200078e0a00 */
[----:B------:R-:W-:Y:S01]  /*1390*/  ISETP.NE.U32.AND P2, PT, R5, 0x1, PT ;  /* 0x000000010500780c */ /* 0x000fe20003f45070 */
[----:B------:R-:W-:Y:S01]  /*13a0*/  IMAD R8, R8, 0x20, R3 ;  /* 0x0000002008087824 */ /* 0x000fe200078e0203 */
[----:B------:R-:W-:Y:S01]  /*13b0*/  LOP3.LUT P1, RZ, R2, 0x2, RZ, 0xc0, !PT ;  /* 0x0000000202ff7812 */ /* 0x000fe2000782c0ff */
[----:B------:R-:W-:Y:S01]  /*13c0*/  IMAD.SHL.U32 R4, R4, 0x40, RZ ;  /* 0x0000004004047824 */ /* 0x000fe200078e00ff */
[C---:B------:R-:W-:Y:S01]  /*13d0*/  LOP3.LUT P0, RZ, R0.reuse, 0x2, RZ, 0xc0, !PT ;  /* 0x0000000200ff7812 */ /* 0x040fe2000780c0ff */
[----:B------:R-:W-:Y:S01]  /*13e0*/  IMAD R3, R19, 0x8, R21 ;  /* 0x0000000813037824 */ /* 0x000fe200078e0215 */
[----:B------:R-:W-:Y:S01]  /*13f0*/  LOP3.LUT P4, RZ, R11, 0x2, RZ, 0xc0, !PT ;  /* 0x000000020bff7812 */ /* 0x000fe2000788c0ff */
[----:B------:R-:W-:Y:S01]  /*1400*/  IMAD.SHL.U32 R5, R0, 0x40, RZ ;  /* 0x0000004000057824 */ /* 0x000fe200078e00ff */
[----:B------:R-:W-:Y:S01]  /*1410*/  LOP3.LUT R31, R4, 0xc0, RZ, 0xc0, !PT ;  /* 0x000000c0041f7812 */ /* 0x000fe200078ec0ff */
[----:B------:R-:W-:Y:S01]  /*1420*/  IMAD.U32 R0, R3, 0x20, R7 ;  /* 0x0000002003007824 */ /* 0x000fe200078e0007 */
[----:B------:R-:W-:Y:S01]  /*1430*/  IADD3 R158, R122, 0x28, RZ ;  /* 0x000000287a9e7810 */ /* 0x000fe20007ffe0ff */
[----:B------:R-:W-:Y:S01]  /*1440*/  IMAD.SHL.U32 R3, R2, 0x40, RZ ;  /* 0x0000004002037824 */ /* 0x000fe200078e00ff */
[----:B------:R-:W-:Y:S01]  /*1450*/  LOP3.LUT R29, R5, 0xc0, RZ, 0xc0, !PT ;  /* 0x000000c0051d7812 */ /* 0x000fe200078ec0ff */
[----:B------:R-:W-:Y:S01]  /*1460*/  IMAD.SHL.U32 R2, R17, 0x80, RZ ;  /* 0x0000008011027824 */ /* 0x000fe200078e00ff */
[----:B------:R-:W-:Y:S01]  /*1470*/  SHF.R.U32.HI R28, RZ, 0x3, R31 ;  /* 0x00000003ff1c7819 */ /* 0x000fe2000001161f */
[----:B------:R-:W-:Y:S01]  /*1480*/  STL [R1+0x40], R31 ;  /* 0x0000401f01007387 */ /* 0x000fe20000100800 */
[----:B------:R-:W-:-:S02]  /*1490*/  LOP3.LUT R5, R31, 0x18, R15, 0xf8, !PT ;  /* 0x000000181f057812 */ /* 0x000fc400078ef80f */
[----:B------:R-:W-:Y:S01]  /*14a0*/  LOP3.LUT R6, R3, 0xc0, RZ, 0xc0, !PT ;  /* 0x000000c003067812 */ /* 0x000fe200078ec0ff */
[----:B------:R-:W-:Y:S01]  /*14b0*/  STL [R1+0x38], R22 ;  /* 0x0000381601007387 */ /* 0x000fe20000100800 */
[----:B------:R-:W-:Y:S02]  /*14c0*/  SHF.R.U32.HI R27, RZ, 0x3, R29 ;  /* 0x00000003ff1b7819 */ /* 0x000fe4000001161d */
[----:B------:R-:W-:Y:S01]  /*14d0*/  LOP3.LUT R4, R29, 0x18, R15, 0xf8, !PT ;  /* 0x000000181d047812 */ /* 0x000fe200078ef80f */
[----:B------:R-:W-:Y:S01]  /*14e0*/  STL [R1+0x30], R29 ;  /* 0x0000301d01007387 */ /* 0x000fe20000100800 */
[----:B------:R-:W-:Y:S02]  /*14f0*/  LOP3.LUT R3, R5, R28, RZ, 0x3c, !PT ;  /* 0x0000001c05037212 */ /* 0x000fe400078e3cff */
[----:B------:R-:W-:Y:S01]  /*1500*/  LOP3.LUT R2, R2, 0xfffff000, RZ, 0xc0, !PT ;  /* 0xfffff00002027812 */ /* 0x000fe200078ec0ff */
[----:B------:R-:W-:Y:S01]  /*1510*/  STL [R1+0x44], R28 ;  /* 0x0000441c01007387 */ /* 0x000fe20000100800 */
[----:B------:R-:W-:Y:S01]  /*1520*/  LEA.HI R5, R6, R6, RZ, 0x1d ;  /* 0x0000000606057211 */ /* 0x000fe200078fe8ff */
[----:B------:R-:W-:Y:S01]  /*1530*/  IMAD.SHL.U32 R6, R11, 0x40, RZ ;  /* 0x000000400b067824 */ /* 0x000fe200078e00ff */
[----:B------:R-:W-:Y:S01]  /*1540*/  LOP3.LUT R4, R4, R27, RZ, 0x3c, !PT ;  /* 0x0000001b04047212 */ /* 0x000fe200078e3cff */
[----:B------:R-:W-:Y:S01]  /*1550*/  STL [R1+0x34], R27 ;  /* 0x0000341b01007387 */ /* 0x000fe20000100800 */
[----:B------:R-:W-:Y:S01]  /*1560*/  IADD3 R11, R3, R26, R2 ;  /* 0x0000001a030b7210 */ /* 0x000fe20007ffe002 */
[----:B------:R-:W-:Y:S01]  /*1570*/  IMAD.SHL.U32 R3, R19, 0x8, RZ ;  /* 0x0000000813037824 */ /* 0x000fe200078e00ff */
[----:B------:R-:W-:Y:S01]  /*1580*/  IADD3 R12, R4, R2, R22 ;  /* 0x00000002040c7210 */ /* 0x000fe20007ffe016 */
[----:B------:R-:W-:Y:S01]  /*1590*/  IMAD.IADD R8, R5, 0x1, R8 ;  /* 0x0000000105087824 */ /* 0x000fe200078e0208 */
[----:B------:R-:W-:Y:S01]  /*15a0*/  LOP3.LUT R2, R6, 0xc0, RZ, 0xc0, !PT ;  /* 0x000000c006027812 */ /* 0x000fe200078ec0ff */
[----:B------:R-:W-:Y:S01]  /*15b0*/  IMAD.SHL.U32 R4, R18, 0x80, RZ ;  /* 0x0000008012047824 */ /* 0x000fe200078e00ff */
[----:B------:R-:W-:Y:S01]  /*15c0*/  LOP3.LUT R5, R29, 0x18, R14, 0xf8, !PT ;  /* 0x000000181d057812 */ /* 0x000fe200078ef80e */
[----:B------:R-:W-:Y:S01]  /*15d0*/  IMAD.SHL.U32 R25, R8, 0x2, RZ ;  /* 0x0000000208197824 */ /* 0x000fe200078e00ff */
[----:B------:R-:W-:-:S02]  /*15e0*/  LOP3.LUT R6, R2, 0x8, R3, 0xf8, !PT ;  /* 0x0000000802067812 */ /* 0x000fc400078ef803 */
[----:B------:R-:W-:Y:S02]  /*15f0*/  SHF.R.U32.HI R3, RZ, 0x3, R2 ;  /* 0x00000003ff037819 */ /* 0x000fe40000011602 */
[----:B------:R-:W-:Y:S01]  /*1600*/  LOP3.LUT R2, R4, 0xfffff000, RZ, 0xc0, !PT ;  /* 0xfffff00004027812 */ /* 0x000fe200078ec0ff */
[----:B------:R-:W-:Y:S01]  /*1610*/  STL [R1+0x14], R25 ;  /* 0x0000141901007387 */ /* 0x000fe20000100800 */
[----:B------:R-:W-:Y:S02]  /*1620*/  LOP3.LUT R5, R5, R27, RZ, 0x3c, !PT ;  /* 0x0000001b05057212 */ /* 0x000fe400078e3cff */
[----:B------:R-:W-:Y:S02]  /*1630*/  LOP3.LUT R7, R31, 0x18, R14, 0xf8, !PT ;  /* 0x000000181f077812 */ /* 0x000fe400078ef80e */
[----:B------:R-:W-:Y:S02]  /*1640*/  IADD3 R10, R5, R2, R22 ;  /* 0x00000002050a7210 */ /* 0x000fe40007ffe016 */
[----:B------:R-:W-:-:S02]  /*1650*/  LOP3.LUT R3, R6, R3, RZ, 0x3c, !PT ;  /* 0x0000000306037212 */ /* 0x000fc400078e3cff */
[----:B------:R-:W-:Y:S02]  /*1660*/  LOP3.LUT R4, R7, R28, RZ, 0x3c, !PT ;  /* 0x0000001c07047212 */ /* 0x000fe400078e3cff */
[C---:B------:R-:W-:Y:S02]  /*1670*/  IADD3 R5, R25.reuse, 0x80, RZ ;  /* 0x0000008019057810 */ /* 0x040fe40007ffe0ff */
[----:B------:R-:W-:Y:S02]  /*1680*/  IADD3 R23, R25, 0x70, RZ ;  /* 0x0000007019177810 */ /* 0x000fe40007ffe0ff */
[----:B------:R-:W-:Y:S02]  /*1690*/  SHF.R.S32.HI R7, RZ, 0x1f, R157 ;  /* 0x0000001fff077819 */ /* 0x000fe4000001149d */
[----:B------:R-:W-:Y:S01]  /*16a0*/  IADD3 R9, R4, R26, R2 ;  /* 0x0000001a04097210 */ /* 0x000fe20007ffe002 */
[----:B------:R-:W-:Y:S01]  /*16b0*/  IMAD.IADD R2, R3, 0x1, R13 ;  /* 0x0000000103027824 */ /* 0x000fe200078e020d */
[----:B------:R-:W-:Y:S01]  /*16c0*/  @P2 IADD3 R23, R5, 0x10, RZ ;  /* 0x0000001005172810 */ /* 0x000fe20007ffe0ff */
[----:B------:R-:W-:Y:S01]  /*16d0*/  IMAD.IADD R3, R3, 0x1, R16 ;  /* 0x0000000103037824 */ /* 0x000fe200078e0210 */
[----:B------:R-:W-:Y:S01]  /*16e0*/  SHF.R.S32.HI R6, RZ, 0x1f, R159 ;  /* 0x0000001fff067819 */ /* 0x000fe2000001149f */
[----:B------:R-:W-:Y:S01]  /*16f0*/  IMAD.MOV.U32 R13, RZ, RZ, 0x20 ;  /* 0x00000020ff0d7424 */ /* 0x000fe200078e00ff */
[----:B------:R-:W-:Y:S01]  /*1700*/  SHF.R.S32.HI R5, RZ, 0x1f, R156 ;  /* 0x0000001fff057819 */ /* 0x000fe2000001149c */
[----:B------:R-:W-:Y:S01]  /*1710*/  STL [R1+0x18], R23 ;  /* 0x0000181701007387 */ /* 0x000fe20000100800 */
[----:B------:R-:W-:-:S02]  /*1720*/  LOP3.LUT R8, R20, 0x7ffffffc, RZ, 0xc0, !PT ;  /* 0x7ffffffc14087812 */ /* 0x000fc400078ec0ff */
[----:B------:R-:W-:Y:S02]  /*1730*/  SHF.L.U64.HI R16, R157, 0x1, R7 ;  /* 0x000000019d107819 */ /* 0x000fe40000010207 */
[----:B------:R-:W-:Y:S02]  /*1740*/  SHF.R.S32.HI R4, RZ, 0x1f, R158 ;  /* 0x0000001fff047819 */ /* 0x000fe4000001149e */
[----:B------:R-:W-:Y:S01]  /*1750*/  SHF.L.U64.HI R7, R159, 0x1, R6 ;  /* 0x000000019f077819 */ /* 0x000fe20000010206 */
[----:B------:R-:W-:Y:S01]  /*1760*/  STL [R1+0x78], R16 ;  /* 0x0000781001007387 */ /* 0x000fe20000100800 */
[----:B------:R-:W-:Y:S01]  /*1770*/  SHF.L.U64.HI R6, R156, 0x1, R5 ;  /* 0x000000019c067819 */ /* 0x000fe20000010205 */
[----:B------:R-:W-:Y:S01]  /*1780*/  IMAD.IADD R5, R32, 0x1, -R8 ;  /* 0x0000000120057824 */ /* 0x000fe200078e0a08 */
[C---:B------:R-:W-:Y:S01]  /*1790*/  IADD3 R245, R246.reuse, 0x20, RZ ;  /* 0x00000020f6f57810 */ /* 0x040fe20007ffe0ff */
[----:B------:R1:W-:Y:S01]  /*17a0*/  STL [R1+0x74], R7 ;  /* 0x0000740701007387 */ /* 0x0003e20000100800 */
[----:B------:R-:W-:Y:S01]  /*17b0*/  IADD3 R248, R246, 0x40, RZ ;  /* 0x00000040f6f87810 */ /* 0x000fe20007ffe0ff */
[----:B------:R-:W-:Y:S01]  /*17c0*/  IMAD.SHL.U32 R252, R5, 0x2, RZ ;  /* 0x0000000205fc7824 */ /* 0x000fe200078e00ff */
[----:B------:R-:W-:Y:S01]  /*17d0*/  SHF.L.U64.HI R4, R158, 0x1, R4 ;  /* 0x000000019e047819 */ /* 0x000fe20000010204 */
[----:B------:R2:W-:Y:S01]  /*17e0*/  STL [R1+0x70], R6 ;  /* 0x0000700601007387 */ /* 0x0005e20000100800 */
[----:B------:R-:W-:Y:S01]  /*17f0*/  IMAD.IADD R5, R30, 0x1, R24 ;  /* 0x000000011e057824 */ /* 0x000fe200078e0218 */
[----:B------:R-:W-:-:S02]  /*1800*/  LEA R188, R0, 0x3c80, 0x1 ;  /* 0x00003c8000bc7811 */ /* 0x000fc400078e08ff */
[----:B------:R3:W-:Y:S01]  /*1810*/  STL [R1+0x6c], R4 ;  /* 0x00006c0401007387 */ /* 0x0007e20000100800 */
[----:B------:R-:W-:Y:S02]  /*1820*/  LEA R0, R12, 0x6080, 0x1 ;  /* 0x000060800c007811 */ /* 0x000fe400078e08ff */
[----:B------:R-:W-:Y:S02]  /*1830*/  IADD3 R193, R188, 0x20, RZ ;  /* 0x00000020bcc17810 */ /* 0x000fe40007ffe0ff */
[----:B------:R-:W-:Y:S02]  /*1840*/  LEA R191, R2, 0x6080, 0x1 ;  /* 0x0000608002bf7811 */ /* 0x000fe400078e08ff */
[----:B------:R-:W-:Y:S02]  /*1850*/  LEA R189, R3, 0x1880, 0x1 ;  /* 0x0000188003bd7811 */ /* 0x000fe400078e08ff */
[----:B------:R-:W-:Y:S02]  /*1860*/  @P3 IADD3 R193, R188, -0x20, RZ ;  /* 0xffffffe0bcc13810 */ /* 0x000fe40007ffe0ff */
[----:B------:R-:W-:-:S02]  /*1870*/  IADD3 R121, R122, 0x8, RZ ;  /* 0x000000087a797810 */ /* 0x000fc40007ffe0ff */
[----:B------:R-:W-:Y:S02]  /*1880*/  SHF.R.S32.HI R247, RZ, 0x1f, R246 ;  /* 0x0000001ffff77819 */ /* 0x000fe400000114f6 */
[C---:B------:R-:W-:Y:S02]  /*1890*/  IADD3 R201, R193.reuse, 0x400, RZ ;  /* 0x00000400c1c97810 */ /* 0x040fe40007ffe0ff */
[----:B-1----:R-:W-:Y:S02]  /*18a0*/  SHF.R.S32.HI R7, RZ, 0x1f, R245 ;  /* 0x0000001fff077819 */ /* 0x002fe400000114f5 */
[C---:B------:R-:W-:Y:S02]  /*18b0*/  IADD3 R200, R193.reuse, 0x800, RZ ;  /* 0x00000800c1c87810 */ /* 0x040fe40007ffe0ff */
[----:B--2---:R-:W-:Y:S01]  /*18c0*/  SHF.R.S32.HI R6, RZ, 0x1f, R248 ;  /* 0x0000001fff067819 */ /* 0x004fe200000114f8 */
[----:B------:R1:W-:Y:S01]  /*18d0*/  STL [R1+0x28], R7 ;  /* 0x0000280701007387 */ /* 0x0003e20000100800 */
[----:B------:R-:W-:-:S02]  /*18e0*/  IADD3 R199, R193, 0xc00, RZ ;  /* 0x00000c00c1c77810 */ /* 0x000fc40007ffe0ff */
[----:B---3--:R-:W-:Y:S01]  /*18f0*/  LOP3.LUT R4, R31, 0x18, R116, 0xf8, !PT ;  /* 0x000000181f047812 */ /* 0x008fe200078ef874 */
[----:B------:R2:W-:Y:S01]  /*1900*/  STL [R1+0x24], R6 ;  /* 0x0000240601007387 */ /* 0x0005e20000100800 */
[C---:B------:R-:W-:Y:S02]  /*1910*/  IADD3 R198, R193.reuse, 0x1000, RZ ;  /* 0x00001000c1c67810 */ /* 0x040fe40007ffe0ff */
[----:B------:R-:W-:Y:S01]  /*1920*/  LOP3.LUT R4, R4, R28, RZ, 0x3c, !PT ;  /* 0x0000001c04047212 */ /* 0x000fe200078e3cff */
[----:B------:R3:W-:Y:S01]  /*1930*/  STL [R1+0x84], R5 ;  /* 0x0000840501007387 */ /* 0x0007e20000100800 */
[C---:B------:R-:W-:Y:S02]  /*1940*/  IADD3 R197, R193.reuse, 0x1400, RZ ;  /* 0x00001400c1c57810 */ /* 0x040fe40007ffe0ff */
[C---:B------:R-:W-:Y:S02]  /*1950*/  IADD3 R196, R193.reuse, 0x1800, RZ ;  /* 0x00001800c1c47810 */ /* 0x040fe40007ffe0ff */
[----:B------:R-:W-:-:S02]  /*1960*/  IADD3 R195, R193, 0x1c00, RZ ;  /* 0x00001c00c1c37810 */ /* 0x000fc40007ffe0ff */
[----:B------:R-:W-:Y:S02]  /*1970*/  IADD3 R194, R193, 0x2000, RZ ;  /* 0x00002000c1c27810 */ /* 0x000fe40007ffe0ff */
[----:B-1----:R-:W-:Y:S02]  /*1980*/  SHF.R.S32.HI R7, RZ, 0x3, R15 ;  /* 0x00000003ff077819 */ /* 0x002fe4000001140f */
[----:B--2---:R-:W-:-:S03]  /*1990*/  LOP3.LUT R6, R29, 0x8, R116, 0xf8, !PT ;  /* 0x000000081d067812 */ /* 0x004fc600078ef874 */
[----:B------:R1:W-:Y:S01]  /*19a0*/  STL [R1+0x50], R7 ;  /* 0x0000500701007387 */ /* 0x0003e20000100800 */
[----:B---3--:R-:W-:Y:S02]  /*19b0*/  LOP3.LUT R5, R29, 0x18, R116, 0xf8, !PT ;  /* 0x000000181d057812 */ /* 0x008fe400078ef874 */
[-C--:B------:R-:W-:Y:S02]  /*19c0*/  LOP3.LUT R6, R6, R27.reuse, RZ, 0x3c, !PT ;  /* 0x0000001b06067212 */ /* 0x080fe400078e3cff */
[----:B------:R-:W-:Y:S01]  /*19d0*/  LOP3.LUT R8, R5, R27, RZ, 0x3c, !PT ;  /* 0x0000001b05087212 */ /* 0x000fe200078e3cff */
[----:B------:R-:W-:Y:S01]  /*19e0*/  IMAD.IADD R5, R26, 0x1, R4 ;  /* 0x000000011a057824 */ /* 0x000fe200078e0204 */
[----:B------:R-:W-:Y:S01]  /*19f0*/  SEL R4, R13, 0xffffffe0, !P4 ;  /* 0xffffffe00d047807 */ /* 0x000fe20006000000 */
[C---:B------:R-:W-:Y:S02]  /*1a00*/  IMAD.IADD R6, R22.reuse, 0x1, R6 ;  /* 0x0000000116067824 */ /* 0x040fe400078e0206 */
[----:B------:R-:W-:Y:S01]  /*1a10*/  IMAD.IADD R8, R22, 0x1, R8 ;  /* 0x0000000116087824 */ /* 0x000fe200078e0208 */
[----:B------:R-:W-:Y:S01]  /*1a20*/  LEA R5, R5, 0x6080, 0x1 ;  /* 0x0000608005057811 */ /* 0x000fe200078e08ff */
[----:B------:R-:W-:Y:S01]  /*1a30*/  IMAD.IADD R192, R191, 0x1, R4 ;  /* 0x00000001bfc07824 */ /* 0x000fe200078e0204 */
[----:B------:R-:W-:Y:S01]  /*1a40*/  LEA R229, R6, 0x1880, 0x1 ;  /* 0x0000188006e57811 */ /* 0x000fe200078e08ff */
[----:B------:R-:W-:-:S03]  /*1a50*/  IMAD.IADD R190, R4, 0x1, R189 ;  /* 0x0000000104be7824 */ /* 0x000fc600078e02bd */
[C---:B------:R-:W-:Y:S02]  /*1a60*/  IADD3 R230, R229.reuse, 0x20, RZ ;  /* 0x00000020e5e67810 */ /* 0x040fe40007ffe0ff */
[----:B------:R-:W-:Y:S02]  /*1a70*/  @P0 IADD3 R230, R229, -0x20, RZ ;  /* 0xffffffe0e5e60810 */ /* 0x000fe40007ffe0ff */
[----:B-1----:R-:W-:-:S05]  /*1a80*/  SHF.R.S32.HI R7, RZ, 0x3, R14 ;  /* 0x00000003ff077819 */ /* 0x002fca000001140e */
[----:B------:R1:W-:Y:S04]  /*1a90*/  STL [R1+0x4c], R7 ;  /* 0x00004c0701007387 */ /* 0x0003e80000100800 */
[----:B------:R2:W-:Y:S04]  /*1aa0*/  STL [R1+0x68], R5 ;  /* 0x0000680501007387 */ /* 0x0005e80000100800 */
[----:B------:R3:W-:Y:S01]  /*1ab0*/  STL [R1+0x64], R0 ;  /* 0x0000640001007387 */ /* 0x0007e20000100800 */
[----:B-1----:R-:W-:Y:S02]  /*1ac0*/  SEL R7, R13, 0xffffffe0, !P1 ;  /* 0xffffffe00d077807 */ /* 0x002fe40004800000 */
[----:B--2---:R-:W-:-:S02]  /*1ad0*/  LEA R5, R11, 0x6080, 0x1 ;  /* 0x000060800b057811 */ /* 0x004fc400078e08ff */
[----:B---3--:R-:W-:-:S03]  /*1ae0*/  LEA R0, R10, 0x6080, 0x1 ;  /* 0x000060800a007811 */ /* 0x008fc600078e08ff */
[----:B------:R1:W-:Y:S04]  /*1af0*/  STL [R1+0x60], R5 ;  /* 0x0000600501007387 */ /* 0x0003e80000100800 */
[----:B------:R2:W-:Y:S01]  /*1b00*/  STL [R1+0x5c], R0 ;  /* 0x00005c0001007387 */ /* 0x0005e20000100800 */
[----:B-1----:R-:W-:Y:S02]  /*1b10*/  LEA R5, R9, 0x6080, 0x1 ;  /* 0x0000608009057811 */ /* 0x002fe400078e08ff */
[----:B--2---:R-:W-:-:S03]  /*1b20*/  LEA R0, R8, 0x6080, 0x1 ;  /* 0x0000608008007811 */ /* 0x004fc600078e08ff */
[----:B------:R-:W-:Y:S04]  /*1b30*/  STL [R1+0x58], R5 ;  /* 0x0000580501007387 */ /* 0x000fe80000100800 */
[----:B------:R1:W-:Y:S02]  /*1b40*/  STL [R1+0x54], R0 ;  /* 0x0000540001007387 */ /* 0x0003e40000100800 */
[----:B-1----:R-:W-:-:S05]  /*1b50*/  IMAD.IADD R0, R25, 0x1, R7 ;  /* 0x0000000119007824 */ /* 0x002fca00078e0207 */
[----:B------:R1:W-:Y:S02]  /*1b60*/  STL [R1+0x20], R0 ;  /* 0x0000200001007387 */ /* 0x0003e40000100800 */
[----:B-1----:R-:W-:-:S05]  /*1b70*/  IMAD.IADD R0, R7, 0x1, R23 ;  /* 0x0000000107007824 */ /* 0x002fca00078e0217 */
[----:B------:R1:W-:Y:S02]  /*1b80*/  STL [R1+0x1c], R0 ;  /* 0x00001c0001007387 */ /* 0x0003e40000100800 */
.L_x_331:
[----:B-1----:R-:W2:Y:S01]  /*1b90*/  LDL R0, [R1+0xc] ;  /* 0x00000c0001007983 */ /* 0x002ea20000100800 */
[----:B------:R-:W-:Y:S01]  /*1ba0*/  IMAD.MOV.U32 R13, RZ, RZ, 0x4 ;  /* 0x00000004ff0d7424 */ /* 0x000fe200078e00ff */
[----:B------:R-:W-:Y:S02]  /*1bb0*/  ISETP.NE.U32.AND P4, PT, RZ, c[0x0][0x360], PT ;  /* 0x0000d800ff007a0c */ /* 0x000fe40003f85070 */
[----:B------:R-:W-:Y:S01]  /*1bc0*/  ISETP.NE.U32.AND P0, PT, RZ, c[0x0][0x370], PT ;  /* 0x0000dc00ff007a0c */ /* 0x000fe20003f05070 */
[----:B------:R-:W3:Y:S01]  /*1bd0*/  LDL R9, [R1+0x8] ;  /* 0x0000080001097983 */ /* 0x000ee20000100800 */
[----:B------:R-:W-:Y:S01]  /*1be0*/  ISETP.NE.AND.EX P4, PT, RZ, c[0x0][0x364], PT, P4 ;  /* 0x0000d900ff007a0c */ /* 0x000fe20003f85340 */
[----:B--2---:R-:W-:-:S05]  /*1bf0*/  IMAD.WIDE R2, R0, R13, c[0x0][0x588] ;  /* 0x0001620000027625 */ /* 0x004fca00078e020d */
[----:B------:R-:W2:Y:S01]  /*1c00*/  LDG.E R249, [R2.64] ;  /* 0x0000000602f97981 */ /* 0x000ea2000c1e1900 */
[----:B------:R-:W-:Y:S01]  /*1c10*/  ISETP.NE.AND.EX P2, PT, RZ, c[0x0][0x374], PT, P0 ;  /* 0x0000dd00ff007a0c */ /* 0x000fe20003f45300 */
[----:B------:R-:W-:Y:S01]  /*1c20*/  CS2R R146, SRZ ;  /* 0x0000000000927805 */ /* 0x000fe2000001ff00 */
[----:B------:R-:W-:Y:S02]  /*1c30*/  ISETP.NE.U32.AND P3, PT, RZ, c[0x0][0x348], PT ;  /* 0x0000d200ff007a0c */ /* 0x000fe40003f65070 */
[----:B------:R-:W-:Y:S02]  /*1c40*/  ISETP.NE.U32.AND P5, PT, RZ, c[0x0][0x358], PT ;  /* 0x0000d600ff007a0c */ /* 0x000fe40003fa5070 */
[----:B------:R-:W-:Y:S02]  /*1c50*/  ISETP.NE.AND.EX P3, PT, RZ, c[0x0][0x34c], PT, P3 ;  /* 0x0000d300ff007a0c */ /* 0x000fe40003f65330 */
[----:B------:R-:W-:Y:S01]  /*1c60*/  ISETP.NE.AND.EX P5, PT, RZ, c[0x0][0x35c], PT, P5 ;  /* 0x0000d700ff007a0c */ /* 0x000fe20003fa5350 */
[----:B------:R-:W-:-:S02]  /*1c70*/  IMAD.MOV.U32 R145, RZ, RZ, RZ ;  /* 0x000000ffff917224 */ /* 0x000fc400078e00ff */
[----:B------:R-:W-:Y:S01]  /*1c80*/  IMAD.MOV.U32 R12, RZ, RZ, RZ ;  /* 0x000000ffff0c7224 */ /* 0x000fe200078e00ff */
[----:B--2---:R-:W-:Y:S02]  /*1c90*/  SHF.R.S32.HI R16, RZ, 0x1f, R249 ;  /* 0x0000001fff107819 */ /* 0x004fe400000114f9 */
[C---:B------:R-:W-:Y:S02]  /*1ca0*/  @P4 LEA R2, P0, R249.reuse, c[0x0][0x360], 0x2 ;  /* 0x0000d800f9024a11 */ /* 0x040fe400078010ff */
[C---:B------:R-:W-:Y:S02]  /*1cb0*/  @P2 LEA R4, P1, R249.reuse, c[0x0][0x370], 0x2 ;  /* 0x0000dc00f9042a11 */ /* 0x040fe400078210ff */
[C-C-:B------:R-:W-:Y:S02]  /*1cc0*/  @P4 LEA.HI.X R3, R249.reuse, c[0x0][0x364], R16.reuse, 0x2, P0 ;  /* 0x0000d900f9034a11 */ /* 0x140fe400000f1410 */
[----:B------:R-:W-:Y:S02]  /*1cd0*/  ISETP.NE.U32.AND P0, PT, RZ, c[0x0][0x350], PT ;  /* 0x0000d400ff007a0c */ /* 0x000fe40003f05070 */
[----:B------:R-:W-:Y:S01]  /*1ce0*/  @P2 LEA.HI.X R5, R249, c[0x0][0x374], R16, 0x2, P1 ;  /* 0x0000dd00f9052a11 */ /* 0x000fe200008f1410 */
[----:B------:R1:W5:Y:S01]  /*1cf0*/  @P4 LDG.E R148, [R2.64] ;  /* 0x0000000602944981 */ /* 0x000362000c1e1900 */
[----:B------:R-:W-:-:S03]  /*1d00*/  ISETP.NE.AND.EX P6, PT, RZ, c[0x0][0x354], PT, P0 ;  /* 0x0000d500ff007a0c */ /* 0x000fc60003fc5300 */
[----:B------:R2:W5:Y:S01]  /*1d10*/  @P2 LDG.E R147, [R4.64] ;  /* 0x0000000604932981 */ /* 0x000562000c1e1900 */
[----:B------:R-:W-:-:S04]  /*1d20*/  LEA R6, P2, R249, c[0x0][0x348], 0x2 ;  /* 0x0000d200f9067a11 */ /* 0x000fc800078410ff */
[----:B------:R-:W-:-:S05]  /*1d30*/  LEA.HI.X R7, R249, c[0x0][0x34c], R16, 0x2, P2 ;  /* 0x0000d300f9077a11 */ /* 0x000fca00010f1410 */
[----:B------:R4:W5:Y:S01]  /*1d40*/  @P3 LDG.E R145, [R6.64] ;  /* 0x0000000606913981 */ /* 0x000962000c1e1900 */
[C---:B-1----:R-:W-:Y:S02]  /*1d50*/  LEA R2, P0, R249.reuse, c[0x0][0x358], 0x2 ;  /* 0x0000d600f9027a11 */ /* 0x042fe400078010ff */
[C---:B--2---:R-:W-:Y:S02]  /*1d60*/  LEA R4, P1, R249.reuse, c[0x0][0x350], 0x2 ;  /* 0x0000d400f9047a11 */ /* 0x044fe400078210ff */
[C-C-:B------:R-:W-:Y:S02]  /*1d70*/  LEA.HI.X R3, R249.reuse, c[0x0][0x35c], R16.reuse, 0x2, P0 ;  /* 0x0000d700f9037a11 */ /* 0x140fe400000f1410 */
[----:B------:R-:W-:-:S03]  /*1d80*/  LEA.HI.X R5, R249, c[0x0][0x354], R16, 0x2, P1 ;  /* 0x0000d500f9057a11 */ /* 0x000fc600008f1410 */
[----:B------:R4:W5:Y:S04]  /*1d90*/  @P5 LDG.E R12, [R2.64] ;  /* 0x00000006020c5981 */ /* 0x000968000c1e1900 */
[----:B------:R4:W5:Y:S04]  /*1da0*/  @P6 LDG.E R146, [R4.64] ;  /* 0x0000000604926981 */ /* 0x000968000c1e1900 */
[----:B------:R4:W-:Y:S01]  /*1db0*/  STL [R1+0x10], R16 ;  /* 0x0000101001007387 */ /* 0x0009e20000100800 */
[----:B------:R-:W-:Y:S01]  /*1dc0*/  YIELD ;  /* 0x0000000000007946 */ /* 0x000fe20003800000 */
[----:B------:R-:W-:-:S02]  /*1dd0*/  P2R R15, PR, RZ, 0x40 ;  /* 0x00000040ff0f7803 */ /* 0x000fc40000000000 */
[----:B---3--:R-:W-:Y:S01]  /*1de0*/  LOP3.LUT R251, R9, 0xffff, RZ, 0xc0, !PT ;  /* 0x0000ffff09fb7812 */ /* 0x008fe200078ec0ff */
[----:B------:R-:W-:Y:S05]  /*1df0*/  @P4 BRA `(.L_x_172) ;  /* 0x0000005000004947 */ /* 0x000fea0003800000 */
[----:B-----5:R-:W-:Y:S01]  /*1e00*/  MOV R148, c[0x0][0x168] ;  /* 0x00005a0000947a02 */ /* 0x020fe20000000f00 */
[----:B------:R-:W-:Y:S05]  /*1e10*/  @!P3 BRA `(.L_x_172) ;  /* 0x000000300000b947 */ /* 0x000fea0003800000 */
[----:B------:R-:W2:Y:S04]  /*1e20*/  LDG.E R8, [R6.64] ;  /* 0x0000000606087981 */ /* 0x000ea8000c1e1900 */
[----:B------:R-:W2:Y:S02]  /*1e30*/  LDG.E R0, [R6.64+0x4] ;  /* 0x0000040606007981 */ /* 0x000ea4000c1e1900 */
[----:B--2---:R-:W-:Y:S02]  /*1e40*/  IADD3 R148, -R8, R0, RZ ;  /* 0x0000000008947210 */ /* 0x004fe40007ffe1ff */
.L_x_172:
[----:B------:R-:W-:-:S04]  /*1e50*/  ISETP.NE.U32.AND P0, PT, RZ, c[0x0][0x368], PT ;  /* 0x0000da00ff007a0c */ /* 0x000fc80003f05070 */
[----:B------:R-:W-:-:S13]  /*1e60*/  ISETP.NE.AND.EX P0, PT, RZ, c[0x0][0x36c], PT, P0 ;  /* 0x0000db00ff007a0c */ /* 0x000fda0003f05300 */
[----:B------:R-:W-:Y:S05]  /*1e70*/  @!P0 BRA `(.L_x_173) ;  /* 0x0000004000008947 */ /* 0x000fea0003800000 */
[----:B----4-:R-:W-:-:S04]  /*1e80*/  LEA R4, P0, R249, c[0x0][0x368], 0x2 ;  /* 0x0000da00f9047a11 */ /* 0x010fc800078010ff */
[----:B------:R-:W-:-:S05]  /*1e90*/  LEA.HI.X R5, R249, c[0x0][0x36c], R16, 0x2, P0 ;  /* 0x0000db00f9057a11 */ /* 0x000fca00000f1410 */
[----:B------:R1:W5:Y:S01]  /*1ea0*/  LDG.E R7, [R4.64] ;  /* 0x0000000604077981 */ /* 0x000362000c1e1900 */
[----:B------:R-:W-:Y:S05]  /*1eb0*/  BRA `(.L_x_174) ;  /* 0x0000005000007947 */ /* 0x000fea0003800000 */
.L_x_173:
[----:B----4-:R-:W-:Y:S01]  /*1ec0*/  MOV R7, c[0x0][0x1d0] ;  /* 0x0000740000077a02 */ /* 0x010fe20000000f00 */
[----:B------:R-:W-:Y:S05]  /*1ed0*/  @!P6 BRA `(.L_x_174) ;  /* 0x000000300000e947 */ /* 0x000fea0003800000 */
[----:B------:R-:W2:Y:S04]  /*1ee0*/  LDG.E R7, [R4.64] ;  /* 0x0000000604077981 */ /* 0x000ea8000c1e1900 */
[----:B------:R-:W2:Y:S02]  /*1ef0*/  LDG.E R0, [R4.64+0x4] ;  /* 0x0000040604007981 */ /* 0x000ea4000c1e1900 */
[----:B--2---:R-:W-:Y:S02]  /*1f00*/  IADD3 R7, -R7, R0, RZ ;  /* 0x0000000007077210 */ /* 0x004fe40007ffe1ff */
.L_x_174:
[----:B-1----:R1:W2:Y:S04]  /*1f10*/  @P5 LDG.E R5, [R2.64] ;  /* 0x0000000602055981 */ /* 0x0022a8000c1e1900 */
[----:B------:R1:W2:Y:S01]  /*1f20*/  @P5 LDG.E R4, [R2.64+0x4] ;  /* 0x0000040602045981 */ /* 0x0002a2000c1e1900 */
[----:B------:R-:W-:Y:S01]  /*1f30*/  ISETP.NE.U32.AND P0, PT, RZ, c[0x0][0x378], PT ;  /* 0x0000de00ff007a0c */ /* 0x000fe20003f05070 */
[----:B-----5:R-:W-:-:S03]  /*1f40*/  IMAD.MOV.U32 R135, RZ, RZ, R7 ;  /* 0x000000ffff877224 */ /* 0x020fc600078e0007 */
[----:B------:R-:W-:Y:S01]  /*1f50*/  ISETP.NE.AND.EX P1, PT, RZ, c[0x0][0x37c], PT, P0 ;  /* 0x0000df00ff007a0c */ /* 0x000fe20003f25300 */
[----:B------:R-:W-:-:S12]  /*1f60*/  IMAD.MOV.U32 R0, RZ, RZ, c[0x0][0x228] ;  /* 0x00008a00ff007624 */ /* 0x000fd800078e00ff */
[----:B-1----:R-:W-:-:S04]  /*1f70*/  @P1 LEA R2, P0, R249, c[0x0][0x378], 0x2 ;  /* 0x0000de00f9021a11 */ /* 0x002fc800078010ff */
[----:B------:R-:W-:-:S05]  /*1f80*/  @P1 LEA.HI.X R3, R249, c[0x0][0x37c], R16, 0x2, P0 ;  /* 0x0000df00f9031a11 */ /* 0x000fca00000f1410 */
[----:B------:R1:W5:Y:S01]  /*1f90*/  @P1 LDG.E R135, [R2.64] ;  /* 0x0000000602871981 */ /* 0x000362000c1e1900 */
[----:B------:R-:W-:Y:S01]  /*1fa0*/  IMAD.IADD R6, R7, 0x1, -R147 ;  /* 0x0000000107067824 */ /* 0x000fe200078e0a93 */
[----:B------:R-:W-:Y:S01]  /*1fb0*/  BSSY B0, `(.L_x_175) ;  /* 0x0000030000007945 */ /* 0x000fe20003800000 */
[C---:B-1----:R-:W-:Y:S02]  /*1fc0*/  LOP3.LUT R2, R9.reuse, 0xff000000, RZ, 0xc0, !PT ;  /* 0xff00000009027812 */ /* 0x042fe400078ec0ff */
[----:B------:R-:W-:Y:S01]  /*1fd0*/  LOP3.LUT R3, R9, 0xff0000, RZ, 0xc0, !PT ;  /* 0x00ff000009037812 */ /* 0x000fe200078ec0ff */
[----:B--2---:R-:W-:Y:S01]  /*1fe0*/  @P5 IMAD.IADD R0, R4, 0x1, -R5 ;  /* 0x0000000104005824 */ /* 0x004fe200078e0a05 */
[----:B------:R-:W-:-:S03]  /*1ff0*/  SHF.R.U32.HI R4, RZ, 0x8, R2 ;  /* 0x00000008ff047819 */ /* 0x000fc60000011602 */
[----:B------:R-:W-:Y:S01]  /*2000*/  IMAD.IADD R154, R6, 0x1, R0 ;  /* 0x00000001069a7824 */ /* 0x000fe200078e0200 */
[----:B------:R-:W-:-:S04]  /*2010*/  LEA.HI R4, R3, R4, RZ, 0x10 ;  /* 0x0000000403047211 */ /* 0x000fc800078f80ff */
[----:B------:R-:W-:Y:S02]  /*2020*/  SHF.R.U32.HI R5, RZ, 0x10, R4 ;  /* 0x00000010ff057819 */ /* 0x000fe40000011604 */
[----:B------:R-:W-:Y:S02]  /*2030*/  LOP3.LUT R14, R4, 0xff, RZ, 0xc0, !PT ;  /* 0x000000ff040e7812 */ /* 0x000fe400078ec0ff */
[C---:B------:R-:W-:Y:S01]  /*2040*/  IADD3 R2, R154.reuse, 0x2f, RZ ;  /* 0x0000002f9a027810 */ /* 0x040fe20007ffe0ff */
[----:B------:R1:W-:Y:S01]  /*2050*/  STL [R1+0x8], R5 ;  /* 0x0000080501007387 */ /* 0x0003e20000100800 */
[----:B------:R-:W-:Y:S02]  /*2060*/  ISETP.GE.AND P0, PT, R154, 0x1, PT ;  /* 0x000000019a00780c */ /* 0x000fe40003f06270 */
[----:B------:R-:W-:Y:S01]  /*2070*/  ISETP.NE.AND P1, PT, R5, RZ, PT ;  /* 0x000000ff0500720c */ /* 0x000fe20003f25270 */
[----:B------:R1:W-:Y:S01]  /*2080*/  STL [R1+0x3c], R14 ;  /* 0x00003c0e01007387 */ /* 0x0003e20000100800 */
[----:B------:R-:W-:-:S02]  /*2090*/  IMAD.HI R2, R2, 0x2aaaaaab, RZ ;  /* 0x2aaaaaab02027827 */ /* 0x000fc400078e02ff */
[----:B------:R-:W-:-:S03]  /*20a0*/  SEL R134, R5, c[0x0][0x338], P1 ;  /* 0x0000ce0005867a07 */ /* 0x000fc60000800000 */
[----:B------:R-:W-:-:S04]  /*20b0*/  SHF.R.U32.HI R3, RZ, 0x1f, R2 ;  /* 0x0000001fff037819 */ /* 0x000fc80000011602 */
[----:B------:R-:W-:Y:S01]  /*20c0*/  LEA.HI.SX32 R144, R2, R3, 0x1d ;  /* 0x0000000302907211 */ /* 0x000fe200078feaff */
[----:B------:R-:W-:Y:S01]  /*20d0*/  IMAD.MOV.U32 R2, RZ, RZ, RZ ;  /* 0x000000ffff027224 */ /* 0x000fe200078e00ff */
[----:B------:R-:W-:Y:S05]  /*20e0*/  @!P0 BRA `(.L_x_176) ;  /* 0x000001c000008947 */ /* 0x000fea0003800000 */
[----:B------:R-:W-:Y:S02]  /*20f0*/  IABS R3, R134 ;  /* 0x0000008600037213 */ /* 0x000fe40000000000 */
[----:B------:R-:W-:Y:S02]  /*2100*/  IADD3 R8, R144, -0x1, R134 ;  /* 0xffffffff90087810 */ /* 0x000fe40007ffe086 */
[----:B------:R-:W2:Y:S02]  /*2110*/  I2F.RP R2, R3 ;  /* 0x0000000300027306 */ /* 0x000ea40000209400 */
[----:B------:R-:W-:-:S06]  /*2120*/  IABS R11, R8 ;  /* 0x00000008000b7213 */ /* 0x000fcc0000000000 */
[----:B--2---:R-:W2:Y:S02]  /*2130*/  MUFU.RCP R2, R2 ;  /* 0x0000000200027308 */ /* 0x004ea40000001000 */
[----:B--2---:R-:W-:-:S06]  /*2140*/  IADD3 R2, R2, 0xffffffe, RZ ;  /* 0x0ffffffe02027810 */ /* 0x004fcc0007ffe0ff */
[----:B-1----:R-:W1:Y:S02]  /*2150*/  F2I.FTZ.U32.TRUNC.NTZ R5, R2 ;  /* 0x0000000200057305 */ /* 0x002e64000021f000 */
[----:B-1----:R-:W-:-:S04]  /*2160*/  IMAD.MOV R2, RZ, RZ, -R5 ;  /* 0x000000ffff027224 */ /* 0x002fc800078e0a05 */
[----:B------:R-:W-:Y:S01]  /*2170*/  IMAD.MOV.U32 R4, RZ, RZ, R2 ;  /* 0x000000ffff047224 */ /* 0x000fe200078e0002 */
[----:B------:R-:W-:-:S03]  /*2180*/  IABS R2, R134 ;  /* 0x0000008600027213 */ /* 0x000fc60000000000 */
[----:B------:R-:W-:Y:S02]  /*2190*/  IMAD R9, R4, R3, RZ ;  /* 0x0000000304097224 */ /* 0x000fe400078e02ff */
[----:B------:R-:W-:Y:S02]  /*21a0*/  IMAD.MOV.U32 R4, RZ, RZ, RZ ;  /* 0x000000ffff047224 */ /* 0x000fe400078e00ff */
        /* <DEDUP_REMOVED lines=16> */
.L_x_176:
[----:B------:R-:W-:Y:S05]  /*22b0*/  BSYNC B0 ;  /* 0x0000000000007941 */ /* 0x000fea0003800000 */
.L_x_175:
[----:B------:R-:W-:Y:S01]  /*22c0*/  IMAD R3, R14, R2, RZ ;  /* 0x000000020e037224 */ /* 0x000fe200078e02ff */
[----:B------:R-:W-:-:S03]  /*22d0*/  SHF.R.S32.HI R117, RZ, 0x1f, R116 ;  /* 0x0000001fff757819 */ /* 0x000fc60000011474 */
[C---:B------:R-:W-:Y:S02]  /*22e0*/  IMAD.IADD R2, R3.reuse, 0x1, R2 ;  /* 0x0000000103027824 */ /* 0x040fe400078e0202 */
[----:B------:R-:W-:-:S03]  /*22f0*/  IMAD R3, R3, 0x30, -R6 ;  /* 0x0000003003037824 */ /* 0x000fc600078e0a06 */
[----:B------:R-:W-:Y:S02]  /*2300*/  IMNMX R2, R144, R2, PT ;  /* 0x0000000290027217 */ /* 0x000fe40003800200 */
[----:B------:R-:W-:-:S03]  /*2310*/  IMNMX R3, RZ, R3, !PT ;  /* 0x00000003ff037217 */ /* 0x000fc60007800200 */
[----:B------:R-:W-:Y:S02]  /*2320*/  IMAD R2, R2, 0x30, -R6 ;  /* 0x0000003002027824 */ /* 0x000fe400078e0a06 */
[----:B-1----:R-:W-:-:S03]  /*2330*/  IMAD.WIDE.U32 R4, R3, -0x55555555, RZ ;  /* 0xaaaaaaab03047825 */ /* 0x002fc600078e00ff */
[----:B------:R-:W-:Y:S02]  /*2340*/  IMNMX R2, R2, R0, PT ;  /* 0x0000000002027217 */ /* 0x000fe40003800200 */
[----:B------:R-:W-:Y:S02]  /*2350*/  SHF.R.U32.HI R129, RZ, 0x5, R5 ;  /* 0x00000005ff817819 */ /* 0x000fe40000011605 */
[----:B------:R-:W-:-:S13]  /*2360*/  ISETP.GT.AND P0, PT, R2, R3, PT ;  /* 0x000000030200720c */ /* 0x000fda0003f04270 */
[----:B------:R-:W-:Y:S01]  /*2370*/  @P0 IADD3 R3, R2, 0x2f, RZ ;  /* 0x0000002f02030810 */ /* 0x000fe20007ffe0ff */
[----:B------:R-:W-:-:S04]  /*2380*/  IMAD.MOV.U32 R2, RZ, RZ, R129 ;  /* 0x000000ffff027224 */ /* 0x000fc800078e0081 */
[----:B------:R-:W-:-:S05]  /*2390*/  @P0 IMAD.HI R3, R3, 0x2aaaaaab, RZ ;  /* 0x2aaaaaab03030827 */ /* 0x000fca00078e02ff */
[----:B------:R-:W-:-:S04]  /*23a0*/  @P0 SHF.R.U32.HI R4, RZ, 0x1f, R3 ;  /* 0x0000001fff040819 */ /* 0x000fc80000011603 */
[----:B------:R-:W-:-:S04]  /*23b0*/  @P0 LEA.HI.SX32 R2, R3, R4, 0x1d ;  /* 0x0000000403020211 */ /* 0x000fc800078feaff */
[----:B------:R-:W-:-:S13]  /*23c0*/  ISETP.GT.AND P0, PT, R2, R129, PT ;  /* 0x000000810200720c */ /* 0x000fda0003f04270 */
[----:B------:R-:W-:Y:S05]  /*23d0*/  @!P0 BRA `(.L_x_177) ;  /* 0x0000500000008947 */ /* 0x000fea0003800000 */
[----:B------:R-:W-:-:S04]  /*23e0*/  ISETP.NE.U32.AND P0, PT, RZ, c[0x0][0x340], PT ;  /* 0x0000d000ff007a0c */ /* 0x000fc80003f05070 */
[----:B------:R-:W-:-:S13]  /*23f0*/  ISETP.NE.AND.EX P3, PT, RZ, c[0x0][0x344], PT, P0 ;  /* 0x0000d100ff007a0c */ /* 0x000fda0003f65300 */
[----:B------:R-:W-:-:S05]  /*2400*/  @P3 IMAD.WIDE R4, R249, R13, c[0x0][0x340] ;  /* 0x0000d000f9043625 */ /* 0x000fca00078e020d */
[----:B------:R1:W2:Y:S01]  /*2410*/  @P3 LDG.E R11, [R4.64] ;  /* 0x00000006040b3981 */ /* 0x0002a2000c1e1900 */
[----:B------:R-:W-:Y:S01]  /*2420*/  SHF.R.S32.HI R3, RZ, 0x1f, R12 ;  /* 0x0000001fff037819 */ /* 0x000fe2000001140c */
[----:B------:R-:W-:Y:S01]  /*2430*/  IMAD.MOV.U32 R136, RZ, RZ, 0x30 ;  /* 0x00000030ff887424 */ /* 0x000fe200078e00ff */
[----:B------:R-:W-:Y:S01]  /*2440*/  IADD3 R128, P0, R238, R12, RZ ;  /* 0x0000000cee807210 */ /* 0x000fe20007f1e0ff */
[----:B------:R-:W-:Y:S01]  /*2450*/  IMAD.IADD R10, R7, 0x1, R146 ;  /* 0x00000001070a7824 */ /* 0x000fe200078e0292 */
[----:B------:R-:W-:Y:S01]  /*2460*/  IADD3 R30, R2, -0x1, RZ ;  /* 0xffffffff021e7810 */ /* 0x000fe20007ffe0ff */
[----:B------:R-:W-:Y:S01]  /*2470*/  IMAD R153, R136, c[0x0][0x23c], RZ ;  /* 0x00008f0088997a24 */ /* 0x000fe200078e02ff */
[----:B------:R-:W-:Y:S01]  /*2480*/  LEA.HI.X.SX32 R131, R238, R3, 0x1, P0 ;  /* 0x00000003ee837211 */ /* 0x000fe200000f0eff */
[----:B------:R-:W-:Y:S01]  /*2490*/  IMAD.WIDE.U32 R142, R136, c[0x0][0x238], RZ ;  /* 0x00008e00888e7a25 */ /* 0x000fe200078e00ff */
[----:B------:R-:W-:Y:S02]  /*24a0*/  SEL R13, R16, RZ, !P5 ;  /* 0x000000ff100d7207 */ /* 0x000fe40006800000 */
[----:B------:R-:W-:Y:S01]  /*24b0*/  SEL R14, R249, RZ, !P5 ;  /* 0x000000fff90e7207 */ /* 0x000fe20006800000 */
[----:B------:R-:W-:Y:S01]  /*24c0*/  IMAD R3, R131, c[0x0][0x238], RZ ;  /* 0x00008e0083037a24 */ /* 0x000fe200078e02ff */
[----:B------:R-:W-:Y:S01]  /*24d0*/  ISETP.GE.AND P6, PT, R246, c[0x0][0x1d4], PT ;  /* 0x00007500f6007a0c */ /* 0x000fe20003fc6270 */
[----:B------:R-:W-:Y:S01]  /*24e0*/  IMAD.IADD R153, R143, 0x1, R153 ;  /* 0x000000018f997824 */ /* 0x000fe200078e0299 */
[----:B------:R-:W-:Y:S01]  /*24f0*/  ISETP.GE.AND P5, PT, R245, c[0x0][0x1d4], PT ;  /* 0x00007500f5007a0c */ /* 0x000fe20003fa6270 */
[----:B------:R-:W-:Y:S01]  /*2500*/  IMAD R3, R128, c[0x0][0x23c], R3 ;  /* 0x00008f0080037a24 */ /* 0x000fe200078e0203 */
[----:B------:R-:W-:Y:S01]  /*2510*/  ISETP.GE.AND P4, PT, R248, c[0x0][0x1d4], PT ;  /* 0x00007500f8007a0c */ /* 0x000fe20003f86270 */
[----:B------:R-:W-:Y:S01]  /*2520*/  IMAD.MOV.U32 R155, RZ, RZ, c[0x0][0x238] ;  /* 0x00008e00ff9b7624 */ /* 0x000fe200078e00ff */
[----:B------:R-:W-:Y:S01]  /*2530*/  SHF.R.S32.HI R12, RZ, 0x1f, R10 ;  /* 0x0000001fff0c7819 */ /* 0x000fe2000001140a */
[----:B------:R-:W-:Y:S01]  /*2540*/  IMAD.MOV.U32 R152, RZ, RZ, 0x5 ;  /* 0x00000005ff987424 */ /* 0x000fe200078e00ff */
[----:B------:R-:W-:Y:S01]  /*2550*/  IADD3 R25, R116, 0x20, RZ ;  /* 0x0000002074197810 */ /* 0x000fe20007ffe0ff */
[----:B------:R-:W-:Y:S01]  /*2560*/  IMAD.WIDE.U32 R8, R10, c[0x0][0x1e0], RZ ;  /* 0x000078000a087a25 */ /* 0x000fe200078e00ff */
[----:B------:R-:W-:-:S02]  /*2570*/  IADD3 R24, R116, 0x10, RZ ;  /* 0x0000001074187810 */ /* 0x000fc40007ffe0ff */
[----:B------:R-:W-:Y:S01]  /*2580*/  SHF.L.U64.HI R152, R155, R152, c[0x0][0x23c] ;  /* 0x00008f009b987619 */ /* 0x000fe20000010298 */
[----:B-1----:R-:W-:Y:S01]  /*2590*/  IMAD.WIDE.U32 R4, R128, c[0x0][0x238], R246 ;  /* 0x00008e0080047a25 */ /* 0x002fe200078e00f6 */
[----:B------:R-:W-:Y:S02]  /*25a0*/  SHF.R.S32.HI R123, RZ, 0x1f, R122 ;  /* 0x0000001fff7b7819 */ /* 0x000fe4000001147a */
[----:B-----5:R-:W-:Y:S01]  /*25b0*/  SHF.R.S32.HI R32, RZ, 0x1f, R135 ;  /* 0x0000001fff207819 */ /* 0x020fe20000011487 */
[----:B------:R-:W-:Y:S01]  /*25c0*/  IMAD.IADD R3, R5, 0x1, R3 ;  /* 0x0000000105037824 */ /* 0x000fe200078e0203 */
[----:B------:R-:W-:Y:S01]  /*25d0*/  MOV R2, R4 ;  /* 0x0000000400027202 */ /* 0x000fe20000000f00 */
[----:B------:R-:W-:Y:S02]  /*25e0*/  IMAD R5, R30, -0x30, R0 ;  /* 0xffffffd01e057824 */ /* 0x000fe400078e0200 */
[----:B------:R-:W-:Y:S02]  /*25f0*/  IMAD R4, R13, c[0x0][0x248], RZ ;  /* 0x000092000d047a24 */ /* 0x000fe400078e02ff */
[----:B------:R-:W-:Y:S01]  /*2600*/  IMAD.WIDE.U32 R2, R251, c[0x0][0x240], R2 ;  /* 0x00009000fb027a25 */ /* 0x000fe200078e0002 */
[----:B------:R-:W-:-:S03]  /*2610*/  IMNMX R5, R5, 0x30, PT ;  /* 0x0000003005057817 */ /* 0x000fc60003800200 */
[----:B------:R-:W-:Y:S02]  /*2620*/  IMAD R3, R251, c[0x0][0x244], R3 ;  /* 0x00009100fb037a24 */ /* 0x000fe400078e0203 */
[----:B------:R-:W-:Y:S02]  /*2630*/  IMAD.IADD R6, R5, 0x1, -R238 ;  /* 0x0000000105067824 */ /* 0x000fe400078e0aee */
[C---:B------:R-:W-:Y:S02]  /*2640*/  IMAD R4, R14.reuse, c[0x0][0x24c], R4 ;  /* 0x000093000e047a24 */ /* 0x040fe400078e0204 */
[----:B------:R-:W-:Y:S01]  /*2650*/  IMAD.WIDE.U32 R96, R14, c[0x0][0x248], R2 ;  /* 0x000092000e607a25 */ /* 0x000fe200078e0002 */
[C---:B------:R-:W-:Y:S02]  /*2660*/  ISETP.GE.AND P1, PT, R6.reuse, 0x1, PT ;  /* 0x000000010600780c */ /* 0x040fe40003f26270 */
[----:B------:R-:W-:Y:S01]  /*2670*/  SHF.R.S32.HI R3, RZ, 0x1f, R30 ;  /* 0x0000001fff037819 */ /* 0x000fe2000001141e */
[----:B------:R-:W-:Y:S01]  /*2680*/  IMAD R2, R153, R30, RZ ;  /* 0x0000001e99027224 */ /* 0x000fe200078e02ff */
[----:B------:R-:W-:Y:S01]  /*2690*/  IADD3 R87, R97, R4, RZ ;  /* 0x0000000461577210 */ /* 0x000fe20007ffe0ff */
[----:B------:R-:W-:Y:S01]  /*26a0*/  IMAD.MOV.U32 R86, RZ, RZ, R96 ;  /* 0x000000ffff567224 */ /* 0x000fe200078e0060 */
[----:B------:R-:W-:Y:S01]  /*26b0*/  ISETP.GT.AND P0, PT, R6, 0x20, PT ;  /* 0x000000200600780c */ /* 0x000fe20003f04270 */
[----:B------:R-:W-:-:S02]  /*26c0*/  IMAD R2, R3, R142, R2 ;  /* 0x0000008e03027224 */ /* 0x000fc400078e0202 */
[----:B------:R-:W-:-:S04]  /*26d0*/  IMAD.WIDE.U32 R4, R30, R142, R86 ;  /* 0x0000008e1e047225 */ /* 0x000fc800078e0056 */
[----:B------:R-:W-:Y:S01]  /*26e0*/  @P1 SHF.L.U32 R6, R236, 0x1, RZ ;  /* 0x00000001ec061819 */ /* 0x000fe200000006ff */
[----:B------:R-:W-:Y:S01]  /*26f0*/  IMAD.SHL.U32 R155, R155, 0x20, RZ ;  /* 0x000000209b9b7824 */ /* 0x000fe200078e00ff */
[----:B------:R-:W-:Y:S01]  /*2700*/  IADD3 R7, R5, R2, RZ ;  /* 0x0000000205077210 */ /* 0x000fe20007ffe0ff */
[----:B------:R-:W-:Y:S01]  /*2710*/  IMAD R5, R12, c[0x0][0x1e0], RZ ;  /* 0x000078000c057a24 */ /* 0x000fe200078e02ff */
[----:B------:R-:W-:Y:S01]  /*2720*/  @P1 LEA R2, P2, R4, c[0x0][0x220], 0x1 ;  /* 0x0000880004021a11 */ /* 0x000fe200078408ff */
[----:B------:R-:W-:Y:S02]  /*2730*/  IMAD.MOV.U32 R162, RZ, RZ, c[0x0][0x27c] ;  /* 0x00009f00ffa27624 */ /* 0x000fe400078e00ff */
[----:B------:R-:W-:Y:S01]  /*2740*/  IMAD R5, R10, c[0x0][0x1e4], R5 ;  /* 0x000079000a057a24 */ /* 0x000fe200078e0205 */
[----:B------:R-:W-:Y:S01]  /*2750*/  @P1 LEA.HI.X R3, R4, c[0x0][0x224], R7, 0x1, P2 ;  /* 0x0000890004031a11 */ /* 0x000fe200010f0c07 */
[----:B------:R-:W-:Y:S01]  /*2760*/  IMAD.WIDE.U32 R160, R237, c[0x0][0x1e0], RZ ;  /* 0x00007800eda07a25 */ /* 0x000fe200078e00ff */
[----:B------:R-:W-:-:S03]  /*2770*/  ISETP.NE.AND P2, PT, R15, RZ, PT ;  /* 0x000000ff0f00720c */ /* 0x000fc60003f45270 */
[----:B------:R-:W-:Y:S01]  /*2780*/  @!PT LDS RZ, [RZ] ;  /* 0x00000000fffff984 */ /* 0x000fe20000000800 */
[----:B------:R-:W-:Y:S01]  /*2790*/  @!PT LDS RZ, [RZ] ;  /* 0x00000000fffff984 */ /* 0x000fe20000000800 */
[----:B------:R-:W-:Y:S01]  /*27a0*/  @!PT LDS RZ, [RZ] ;  /* 0x00000000fffff984 */ /* 0x000fe20000000800 */
[----:B------:R1:W-:Y:S01]  /*27b0*/  @P1 LDGSTS.E.BYPASS.LTC128B.128 [R6+0x3c80], [R2.64], !P6 ;  /* 0x03c8000002061fae */ /* 0x0003e2000f101d46 */
[----:B------:R-:W-:-:S03]  /*27c0*/  IMAD.IADD R5, R9, 0x1, R5 ;  /* 0x0000000109057824 */ /* 0x000fc600078e0205 */
[----:B------:R1:W-:Y:S04]  /*27d0*/  @P1 LDGSTS.E.BYPASS.LTC128B.128 [R6+0x4880], [R2.64+0x40], !P5 ;  /* 0x0488004002061fae */ /* 0x0003e8000e901d46 */
[----:B------:R1:W-:Y:S02]  /*27e0*/  @P1 LDGSTS.E.BYPASS.LTC128B.128 [R6+0x5480], [R2.64+0x80], !P4 ;  /* 0x0548008002061fae */ /* 0x0003e4000e101d46 */
[----:B-1----:R-:W-:Y:S02]  /*27f0*/  @P0 IADD3 R3, P1, R155, R4, RZ ;  /* 0x000000049b030210 */ /* 0x002fe40007f3e0ff */
[----:B------:R-:W-:Y:S02]  /*2800*/  @P0 SHF.L.U32 R6, R236, 0x1, RZ ;  /* 0x00000001ec060819 */ /* 0x000fe400000006ff */
[----:B------:R-:W-:Y:S01]  /*2810*/  MOV R4, R8 ;  /* 0x0000000800047202 */ /* 0x000fe20000000f00 */
[----:B------:R-:W-:Y:S01]  /*2820*/  @P0 IMAD.X R7, R7, 0x1, R152, P1 ;  /* 0x0000000107070824 */ /* 0x000fe200008e0698 */
[----:B------:R-:W-:-:S03]  /*2830*/  @P0 LEA R2, P1, R3, c[0x0][0x220], 0x1 ;  /* 0x0000880003020a11 */ /* 0x000fc600078208ff */
[----:B------:R-:W-:Y:S01]  /*2840*/  IMAD.WIDE.U32 R4, R251, c[0x0][0x1e8], R4 ;  /* 0x00007a00fb047a25 */ /* 0x000fe200078e0004 */
[----:B------:R-:W-:Y:S02]  /*2850*/  @P0 LEA.HI.X R3, R3, c[0x0][0x224], R7, 0x1, P1 ;  /* 0x0000890003030a11 */ /* 0x000fe400008f0c07 */
[----:B------:R-:W-:Y:S01]  /*2860*/  ISETP.GE.AND P1, PT, R24, c[0x0][0x27c], PT ;  /* 0x00009f0018007a0c */ /* 0x000fe20003f26270 */
[----:B------:R-:W-:Y:S02]  /*2870*/  IMAD R5, R251, c[0x0][0x1ec], R5 ;  /* 0x00007b00fb057a24 */ /* 0x000fe400078e0205 */
[----:B------:R1:W-:Y:S04]  /*2880*/  @P0 LDGSTS.E.BYPASS.LTC128B.128 [R6+0x4480], [R2.64], !P6 ;  /* 0x0448000002060fae */ /* 0x0003e8000f101d46 */
[----:B------:R1:W-:Y:S04]  /*2890*/  @P0 LDGSTS.E.BYPASS.LTC128B.128 [R6+0x5080], [R2.64+0x40], !P5 ;  /* 0x0508004002060fae */ /* 0x0003e8000e901d46 */
[----:B------:R1:W-:Y:S01]  /*28a0*/  @P0 LDGSTS.E.BYPASS.LTC128B.128 [R6+0x5c80], [R2.64+0x80], !P4 ;  /* 0x05c8008002060fae */ /* 0x0003e2000e101d46 */
[----:B------:R-:W-:-:S03]  /*28b0*/  ISETP.GE.AND P0, PT, R116, c[0x0][0x27c], PT ;  /* 0x00009f0074007a0c */ /* 0x000fc60003f06270 */
[----:B------:R-:W0:Y:S01]  /*28c0*/  LDGDEPBAR ;  /* 0x00000000000079af */ /* 0x000e220000000000 */
[----:B------:R-:W-:Y:S01]  /*28d0*/  WARPSYNC 0xffffffff ;  /* 0xffffffff00007948 */ /* 0x000fe20003800000 */
[----:B-1----:R-:W-:-:S05]  /*28e0*/  SHF.R.S32.HI R6, RZ, 0x1f, R237 ;  /* 0x0000001fff067819 */ /* 0x002fca00000114ed */
[----:B------:R-:W-:-:S04]  /*28f0*/  IMAD R2, R6, c[0x0][0x1e0], RZ ;  /* 0x0000780006027a24 */ /* 0x000fc800078e02ff */
[----:B------:R-:W-:-:S04]  /*2900*/  IMAD R2, R237, c[0x0][0x1e4], R2 ;  /* 0x00007900ed027a24 */ /* 0x000fc800078e0202 */
[----:B------:R-:W-:Y:S01]  /*2910*/  IMAD.IADD R130, R161, 0x1, R2 ;  /* 0x00000001a1827824 */ /* 0x000fe200078e0202 */
[----:B--2---:R-:W-:Y:S01]  /*2920*/  @P3 SHF.R.S32.HI R7, RZ, 0x1f, R11 ;  /* 0x0000001fff073819 */ /* 0x004fe2000001140b */
[----:B------:R-:W-:Y:S01]  /*2930*/  @!P3 IMAD.MOV.U32 R11, RZ, RZ, R249 ;  /* 0x000000ffff0bb224 */ /* 0x000fe200078e00f9 */
[----:B------:R-:W-:-:S04]  /*2940*/  @!P3 MOV R7, R16 ;  /* 0x000000100007b202 */ /* 0x000fc80000000f00 */
[----:B------:R-:W-:Y:S02]  /*2950*/  SEL R27, R7, RZ, !P2 ;  /* 0x000000ff071b7207 */ /* 0x000fe40005000000 */
[----:B------:R-:W-:Y:S02]  /*2960*/  SEL R18, R11, RZ, !P2 ;  /* 0x000000ff0b127207 */ /* 0x000fe40005000000 */
[----:B------:R-:W-:Y:S01]  /*2970*/  ISETP.GE.AND P2, PT, R25, c[0x0][0x27c], PT ;  /* 0x00009f0019007a0c */ /* 0x000fe20003f46270 */
[----:B------:R-:W-:Y:S01]  /*2980*/  IMAD R3, R27, c[0x0][0x1f0], RZ ;  /* 0x00007c001b037a24 */ /* 0x000fe200078e02ff */
[----:B------:R-:W-:Y:S01]  /*2990*/  SHF.L.U32 R7, R162, 0x1, RZ ;  /* 0x00000001a2077819 */ /* 0x000fe200000006ff */
[----:B------:R-:W-:-:S04]  /*29a0*/  IMAD.WIDE.U32 R76, R18, c[0x0][0x1f0], R4 ;  /* 0x00007c00124c7a25 */ /* 0x000fc800078e0004 */
[----:B------:R-:W-:-:S05]  /*29b0*/  IMAD R3, R18, c[0x0][0x1f4], R3 ;  /* 0x00007d0012037a24 */ /* 0x000fca00078e0203 */
[----:B------:R-:W-:Y:S02]  /*29c0*/  IADD3 R78, R77, R3, RZ ;  /* 0x000000034d4e7210 */ /* 0x000fe40007ffe0ff */
[----:B------:R-:W2:Y:S04]  /*29d0*/  LDL R37, [R1+0x30] ;  /* 0x0000300001257983 */ /* 0x000ea80000100800 */
[----:B------:R-:W3:Y:S04]  /*29e0*/  LDL R36, [R1+0x38] ;  /* 0x0000380001247983 */ /* 0x000ee80000100800 */
[----:B------:R-:W4:Y:S01]  /*29f0*/  LDL R35, [R1+0x34] ;  /* 0x0000340001237983 */ /* 0x000f220000100800 */
[----:B------:R-:W-:Y:S01]  /*2a00*/  IMAD.WIDE.U32 R2, R251, c[0x0][0x260], R246 ;  /* 0x00009800fb027a25 */ /* 0x000fe200078e00f6 */
[----:B------:R-:W-:Y:S01]  /*2a10*/  IADD3 R133, P3, R237, R10, RZ ;  /* 0x0000000aed857210 */ /* 0x000fe20007f7e0ff */
[----:B------:R-:W-:Y:S01]  /*2a20*/  ULDC.U8 UR4, c[0x0][0x298] ;  /* 0x0000a60000047ab9 */ /* 0x000fe20000000000 */
[----:B------:R-:W-:Y:S01]  /*2a30*/  IADD3 R21, -R7, c[0x0][0x1d4], RZ ;  /* 0x0000750007157a10 */ /* 0x000fe20007ffe1ff */
[----:B------:R-:W-:-:S02]  /*2a40*/  IMAD R3, R251, c[0x0][0x264], R3 ;  /* 0x00009900fb037a24 */ /* 0x000fc400078e0203 */
[----:B------:R-:W-:Y:S01]  /*2a50*/  IMAD R9, R6, c[0x0][0x290], RZ ;  /* 0x0000a40006097a24 */ /* 0x000fe200078e02ff */
[CC--:B------:R-:W-:Y:S01]  /*2a60*/  SEL R19, R7.reuse, R21.reuse, !P0 ;  /* 0x0000001507137207 */ /* 0x0c0fe20004000000 */
[----:B------:R-:W-:Y:S01]  /*2a70*/  IMAD.WIDE.U32 R80, R14, c[0x0][0x268], R2 ;  /* 0x00009a000e507a25 */ /* 0x000fe200078e0002 */
[CC--:B------:R-:W-:Y:S02]  /*2a80*/  SEL R20, R7.reuse, R21.reuse, !P1 ;  /* 0x0000001507147207 */ /* 0x0c0fe40004800000 */
[----:B------:R-:W-:Y:S01]  /*2a90*/  SEL R21, R7, R21, !P2 ;  /* 0x0000001507157207 */ /* 0x000fe20005000000 */
[----:B------:R-:W-:Y:S02]  /*2aa0*/  IMAD R2, R6, c[0x0][0x280], RZ ;  /* 0x0000a00006027a24 */ /* 0x000fe400078e02ff */
[----:B------:R-:W-:Y:S01]  /*2ab0*/  IMAD R4, R13, c[0x0][0x268], RZ ;  /* 0x00009a000d047a24 */ /* 0x000fe200078e02ff */
[----:B------:R-:W-:Y:S01]  /*2ac0*/  SEL R13, RZ, c[0x0][0x27c], !P0 ;  /* 0x00009f00ff0d7a07 */ /* 0x000fe20004000000 */
[----:B------:R-:W-:-:S02]  /*2ad0*/  IMAD R8, R237, c[0x0][0x284], R2 ;  /* 0x0000a100ed087a24 */ /* 0x000fc400078e0202 */
[----:B------:R-:W-:Y:S01]  /*2ae0*/  IMAD.X R132, R12, 0x1, R6, P3 ;  /* 0x000000010c847824 */ /* 0x000fe200018e0606 */
[----:B------:R-:W-:Y:S01]  /*2af0*/  ISETP.GE.AND P3, PT, R162, 0x1, PT ;  /* 0x00000001a200780c */ /* 0x000fe20003f66270 */
[----:B------:R-:W-:-:S04]  /*2b00*/  IMAD.WIDE.U32 R2, R251, c[0x0][0x210], R116 ;  /* 0x00008400fb027a25 */ /* 0x000fc800078e0074 */
[----:B------:R-:W-:-:S04]  /*2b10*/  IMAD.WIDE.U32 R6, R237, c[0x0][0x290], R122 ;  /* 0x0000a400ed067a25 */ /* 0x000fc800078e007a */
[C---:B------:R-:W-:Y:S02]  /*2b20*/  IMAD R12, R237.reuse, c[0x0][0x294], R9 ;  /* 0x0000a500ed0c7a24 */ /* 0x040fe400078e0209 */
[----:B------:R-:W-:-:S04]  /*2b30*/  IMAD.WIDE.U32 R16, R237, c[0x0][0x290], R116 ;  /* 0x0000a400ed107a25 */ /* 0x000fc800078e0074 */
[----:B------:R-:W-:Y:S02]  /*2b40*/  IMAD R34, R14, c[0x0][0x26c], R4 ;  /* 0x00009b000e227a24 */ /* 0x000fe400078e0204 */
[----:B------:R-:W-:-:S04]  /*2b50*/  IMAD.WIDE.U32 R4, R237, c[0x0][0x280], R122 ;  /* 0x0000a000ed047a25 */ /* 0x000fc800078e007a */
[----:B------:R-:W-:Y:S02]  /*2b60*/  IMAD R11, R251, c[0x0][0x214], R3 ;  /* 0x00008500fb0b7a24 */ /* 0x000fe400078e0203 */
[----:B------:R-:W-:-:S04]  /*2b70*/  IMAD.WIDE.U32 R14, R237, c[0x0][0x280], R116 ;  /* 0x0000a000ed0e7a25 */ /* 0x000fc800078e0074 */
[----:B------:R-:W-:Y:S02]  /*2b80*/  IMAD.IADD R7, R7, 0x1, R12 ;  /* 0x0000000107077824 */ /* 0x000fe400078e020c */
[----:B------:R-:W-:Y:S01]  /*2b90*/  IMAD.IADD R3, R12, 0x1, R17 ;  /* 0x000000010c037824 */ /* 0x000fe200078e0211 */
[----:B------:R-:W-:Y:S01]  /*2ba0*/  IADD3 R12, R116, R13, RZ ;  /* 0x0000000d740c7210 */ /* 0x000fe20007ffe0ff */
[----:B------:R-:W-:Y:S01]  /*2bb0*/  IMAD.IADD R9, R5, 0x1, R8 ;  /* 0x0000000105097824 */ /* 0x000fe200078e0208 */
[----:B------:R-:W-:Y:S01]  /*2bc0*/  SEL R13, RZ, c[0x0][0x27c], !P1 ;  /* 0x00009f00ff0d7a07 */ /* 0x000fe20004800000 */
[----:B------:R-:W-:Y:S01]  /*2bd0*/  IMAD.IADD R5, R8, 0x1, R15 ;  /* 0x0000000108057824 */ /* 0x000fe200078e020f */
[----:B------:R-:W-:Y:S01]  /*2be0*/  SHF.R.S32.HI R17, RZ, 0x1f, R19 ;  /* 0x0000001fff117819 */ /* 0x000fe20000011413 */
[----:B------:R-:W-:Y:S01]  /*2bf0*/  IMAD.MOV.U32 R10, RZ, RZ, R2 ;  /* 0x000000ffff0a7224 */ /* 0x000fe200078e0002 */
[----:B------:R-:W-:Y:S01]  /*2c00*/  IADD3 R127, P1, P0, R76, R160, R116 ;  /* 0x000000a04c7f7210 */ /* 0x000fe2000783e074 */
[----:B------:R-:W-:Y:S01]  /*2c10*/  IMAD.MOV.U32 R8, RZ, RZ, R4 ;  /* 0x000000ffff087224 */ /* 0x000fe200078e0004 */
[----:B------:R-:W-:Y:S01]  /*2c20*/  LEA.HI R31, R17, R19, RZ, 0x4 ;  /* 0x00000013111f7211 */ /* 0x000fe200078f20ff */
[----:B------:R-:W-:Y:S01]  /*2c30*/  IMAD.MOV.U32 R4, RZ, RZ, R14 ;  /* 0x000000ffff047224 */ /* 0x000fe200078e000e */
[----:B------:R-:W-:Y:S01]  /*2c40*/  SHF.R.S32.HI R14, RZ, 0x1f, R12 ;  /* 0x0000001fff0e7819 */ /* 0x000fe2000001140c */
[----:B------:R-:W-:Y:S01]  /*2c50*/  IMAD.MOV.U32 R2, RZ, RZ, R16 ;  /* 0x000000ffff027224 */ /* 0x000fe200078e0010 */
[----:B------:R-:W-:Y:S01]  /*2c60*/  SEL R16, RZ, c[0x0][0x27c], !P2 ;  /* 0x00009f00ff107a07 */ /* 0x000fe20005000000 */
[----:B------:R-:W-:Y:S01]  /*2c70*/  IMAD.IADD R13, R24, 0x1, R13 ;  /* 0x00000001180d7824 */ /* 0x000fe200078e020d */
[-C--:B------:R-:W-:Y:S01]  /*2c80*/  LEA.HI R15, R14, R12.reuse, RZ, 0x3 ;  /* 0x0000000c0e0f7211 */ /* 0x080fe200078f18ff */
[----:B------:R-:W-:Y:S01]  /*2c90*/  IMAD.WIDE.U32 R98, R18, c[0x0][0x218], R10 ;  /* 0x0000860012627a25 */ /* 0x000fe200078e000a */
[----:B------:R-:W-:-:S02]  /*2ca0*/  LEA.HI R23, R14, R12, RZ, 0x5 ;  /* 0x0000000c0e177211 */ /* 0x000fc400078f28ff */
[----:B------:R-:W-:Y:S01]  /*2cb0*/  SHF.R.S32.HI R19, RZ, 0x1f, R20 ;  /* 0x0000001fff137819 */ /* 0x000fe20000011414 */
[----:B------:R-:W-:Y:S01]  /*2cc0*/  IMAD.IADD R12, R25, 0x1, R16 ;  /* 0x00000001190c7824 */ /* 0x000fe200078e0210 */
[----:B------:R-:W-:Y:S01]  /*2cd0*/  SHF.R.S32.HI R16, RZ, 0x1f, R13 ;  /* 0x0000001fff107819 */ /* 0x000fe2000001140d */
[C---:B------:R-:W-:Y:S01]  /*2ce0*/  IMAD R149, R136.reuse, c[0x0][0x1e4], RZ ;  /* 0x0000790088957a24 */ /* 0x040fe200078e02ff */
[----:B------:R-:W-:Y:S01]  /*2cf0*/  LEA.HI R29, R19, R20, RZ, 0x4 ;  /* 0x00000014131d7211 */ /* 0x000fe200078f20ff */
[----:B------:R-:W-:Y:S01]  /*2d00*/  IMAD R150, R136, c[0x0][0x284], RZ ;  /* 0x0000a10088967a24 */ /* 0x000fe200078e02ff */
[-C--:B------:R-:W-:Y:S01]  /*2d10*/  LEA.HI R14, R16, R13.reuse, RZ, 0x3 ;  /* 0x0000000d100e7211 */ /* 0x080fe200078f18ff */
[----:B------:R-:W-:Y:S01]  /*2d20*/  IMAD R151, R136, c[0x0][0x294], RZ ;  /* 0x0000a50088977a24 */ /* 0x000fe200078e02ff */
[----:B------:R-:W-:Y:S01]  /*2d30*/  LEA.HI R22, R16, R13, RZ, 0x5 ;  /* 0x0000000d10167211 */ /* 0x000fe200078f28ff */
[----:B------:R-:W-:Y:S01]  /*2d40*/  IMAD.WIDE.U32 R140, R136, c[0x0][0x1e0], RZ ;  /* 0x00007800888c7a25 */ /* 0x000fe200078e00ff */
[----:B------:R-:W-:-:S02]  /*2d50*/  SHF.R.S32.HI R16, RZ, 0x1f, R21 ;  /* 0x0000001fff107819 */ /* 0x000fc40000011415 */
[----:B------:R-:W-:Y:S01]  /*2d60*/  SHF.R.S32.HI R17, RZ, 0x1f, R12 ;  /* 0x0000001fff117819 */ /* 0x000fe2000001140c */
[----:B------:R-:W-:Y:S01]  /*2d70*/  IMAD.WIDE.U32 R138, R136, c[0x0][0x280], RZ ;  /* 0x0000a000888a7a25 */ /* 0x000fe200078e00ff */
[----:B------:R-:W-:Y:S02]  /*2d80*/  LEA.HI R26, R16, R21, RZ, 0x4 ;  /* 0x00000015101a7211 */ /* 0x000fe400078f20ff */
[-C--:B------:R-:W-:Y:S01]  /*2d90*/  LEA.HI R13, R17, R12.reuse, RZ, 0x3 ;  /* 0x0000000c110d7211 */ /* 0x080fe200078f18ff */
[----:B------:R-:W-:Y:S01]  /*2da0*/  IMAD R21, R27, c[0x0][0x218], RZ ;  /* 0x000086001b157a24 */ /* 0x000fe200078e02ff */
[----:B------:R-:W-:Y:S01]  /*2db0*/  LEA.HI R28, R17, R12, RZ, 0x5 ;  /* 0x0000000c111c7211 */ /* 0x000fe200078f28ff */
[----:B------:R-:W-:Y:S01]  /*2dc0*/  IMAD.WIDE.U32 R136, R136, c[0x0][0x290], RZ ;  /* 0x0000a40088887a25 */ /* 0x000fe200078e00ff */
[----:B------:R-:W-:Y:S02]  /*2dd0*/  SHF.R.S32.HI R16, RZ, 0x5, R23 ;  /* 0x00000005ff107819 */ /* 0x000fe40000011417 */
[----:B------:R-:W-:Y:S01]  /*2de0*/  SHF.R.S32.HI R12, RZ, 0x5, R22 ;  /* 0x00000005ff0c7819 */ /* 0x000fe20000011416 */
[----:B------:R-:W-:Y:S01]  /*2df0*/  IMAD R23, R18, c[0x0][0x21c], R21 ;  /* 0x0000870012177a24 */ /* 0x000fe200078e0215 */
[----:B------:R-:W-:Y:S01]  /*2e00*/  SHF.R.S32.HI R10, RZ, 0x4, R31 ;  /* 0x00000004ff0a7819 */ /* 0x000fe2000001141f */
[----:B------:R-:W-:Y:S01]  /*2e10*/  IMAD.WIDE.U32 R94, R135, c[0x0][0x280], R8 ;  /* 0x0000a000875e7a25 */ /* 0x000fe200078e0008 */
[----:B------:R-:W-:-:S02]  /*2e20*/  SHF.R.S32.HI R11, RZ, 0x4, R29 ;  /* 0x00000004ff0b7819 */ /* 0x000fc4000001141d */
[----:B------:R-:W-:Y:S01]  /*2e30*/  SHF.R.S32.HI R18, RZ, 0x5, R28 ;  /* 0x00000005ff127819 */ /* 0x000fe2000001141c */
[C---:B------:R-:W-:Y:S01]  /*2e40*/  IMAD.WIDE.U32 R92, R135.reuse, c[0x0][0x290], R6 ;  /* 0x0000a400875c7a25 */ /* 0x040fe200078e0006 */
[C---:B------:R-:W-:Y:S02]  /*2e50*/  LEA.HI.SX32 R11, R14.reuse, R11, 0x1d ;  /* 0x0000000b0e0b7211 */ /* 0x040fe400078feaff */
[----:B------:R-:W-:Y:S01]  /*2e60*/  ISETP.NE.AND P2, PT, RZ, UR4, PT ;  /* 0x00000004ff007c0c */ /* 0x000fe2000bf45270 */
[----:B------:R-:W-:Y:S01]  /*2e70*/  IMAD.WIDE.U32 R90, R135, c[0x0][0x280], R4 ;  /* 0x0000a000875a7a25 */ /* 0x000fe200078e0004 */
[----:B------:R-:W-:Y:S02]  /*2e80*/  LOP3.LUT R102, R15, 0xfffffff8, RZ, 0xc0, !PT ;  /* 0xfffffff80f667812 */ /* 0x000fe400078ec0ff */
[----:B------:R-:W-:Y:S01]  /*2e90*/  LOP3.LUT R101, R14, 0xfffffff8, RZ, 0xc0, !PT ;  /* 0xfffffff80e657812 */ /* 0x000fe200078ec0ff */
[----:B------:R-:W-:Y:S01]  /*2ea0*/  IMAD.SHL.U32 R82, R11, 0x8, RZ ;  /* 0x000000080b527824 */ /* 0x000fe200078e00ff */
[----:B------:R-:W-:Y:S01]  /*2eb0*/  LOP3.LUT R100, R13, 0xfffffff8, RZ, 0xc0, !PT ;  /* 0xfffffff80d647812 */ /* 0x000fe200078ec0ff */
[----:B------:R-:W-:Y:S01]  /*2ec0*/  IMAD.WIDE.U32 R88, R135, c[0x0][0x290], R2 ;  /* 0x0000a40087587a25 */ /* 0x000fe200078e0002 */
[----:B------:R-:W-:-:S02]  /*2ed0*/  P2R R126, PR, RZ, 0x4 ;  /* 0x00000004ff7e7803 */ /* 0x000fc40000000000 */
[----:B------:R-:W-:Y:S01]  /*2ee0*/  IADD3.X R125, R78, R130, R117, P1, P0 ;  /* 0x000000824e7d7210 */ /* 0x000fe20000fe0475 */
[----:B------:R-:W-:Y:S01]  /*2ef0*/  IMAD.IADD R149, R141, 0x1, R149 ;  /* 0x000000018d957824 */ /* 0x000fe200078e0295 */
[----:B------:R-:W-:Y:S01]  /*2f00*/  IADD3 R124, R99, R23, RZ ;  /* 0x00000017637c7210 */ /* 0x000fe20007ffe0ff */
[----:B------:R-:W-:Y:S01]  /*2f10*/  IMAD.IADD R150, R139, 0x1, R150 ;  /* 0x000000018b967824 */ /* 0x000fe200078e0296 */
[----:B------:R-:W-:Y:S01]  /*2f20*/  SHF.R.S32.HI R113, RZ, 0x1f, R102 ;  /* 0x0000001fff717819 */ /* 0x000fe20000011466 */
[----:B------:R-:W-:Y:S01]  /*2f30*/  IMAD.IADD R151, R137, 0x1, R151 ;  /* 0x0000000189977824 */ /* 0x000fe200078e0297 */
[----:B------:R-:W-:Y:S01]  /*2f40*/  SHF.R.S32.HI R112, RZ, 0x1f, R101 ;  /* 0x0000001fff707819 */ /* 0x000fe20000011465 */
[----:B------:R-:W-:Y:S01]  /*2f50*/  IMAD.IADD R85, R81, 0x1, R34 ;  /* 0x0000000151557824 */ /* 0x000fe200078e0222 */
[----:B------:R-:W-:Y:S02]  /*2f60*/  SHF.R.S32.HI R111, RZ, 0x1f, R100 ;  /* 0x0000001fff6f7819 */ /* 0x000fe40000011464 */
[----:B------:R-:W-:-:S02]  /*2f70*/  SHF.R.S32.HI R107, RZ, 0x1f, R82 ;  /* 0x0000001fff6b7819 */ /* 0x000fc40000011452 */
[C---:B--2---:R-:W-:Y:S02]  /*2f80*/  LOP3.LUT R19, R37.reuse, 0x18, R14, 0xf8, !PT ;  /* 0x0000001825137812 */ /* 0x044fe400078ef80e */
[----:B------:R-:W-:Y:S01]  /*2f90*/  LOP3.LUT R17, R37, 0x18, R15, 0xf8, !PT ;  /* 0x0000001825117812 */ /* 0x000fe200078ef80f */
[--C-:B---3--:R-:W-:Y:S02]  /*2fa0*/  IMAD R20, R16, 0x600, R36.reuse ;  /* 0x0000060010147824 */ /* 0x108fe400078e0224 */
[--C-:B------:R-:W-:Y:S01]  /*2fb0*/  IMAD R16, R12, 0x600, R36.reuse ;  /* 0x000006000c107824 */ /* 0x100fe200078e0224 */
[-C--:B----4-:R-:W-:Y:S01]  /*2fc0*/  LOP3.LUT R12, R19, R35.reuse, RZ, 0x3c, !PT ;  /* 0x00000023130c7212 */ /* 0x090fe200078e3cff */
[----:B------:R-:W-:Y:S01]  /*2fd0*/  IMAD R22, R18, 0x600, R36 ;  /* 0x0000060012167824 */ /* 0x000fe200078e0224 */
[----:B------:R-:W-:Y:S02]  /*2fe0*/  LOP3.LUT R17, R17, R35, RZ, 0x3c, !PT ;  /* 0x0000002311117212 */ /* 0x000fe400078e3cff */
[----:B------:R-:W-:-:S02]  /*2ff0*/  IADD3 R27, R16, R12, RZ ;  /* 0x0000000c101b7210 */ /* 0x000fc40007ffe0ff */
[----:B------:R-:W-:Y:S01]  /*3000*/  SHF.R.S32.HI R16, RZ, 0x4, R26 ;  /* 0x00000004ff107819 */ /* 0x000fe2000001141a */
[----:B------:R-:W-:Y:S01]  /*3010*/  IMAD.IADD R33, R20, 0x1, R17 ;  /* 0x0000000114217824 */ /* 0x000fe200078e0211 */
[----:B------:R-:W-:Y:S02]  /*3020*/  LEA.HI.SX32 R12, R15, R10, 0x1d ;  /* 0x0000000a0f0c7211 */ /* 0x000fe400078feaff */
[----:B------:R-:W-:Y:S01]  /*3030*/  LEA.HI.SX32 R10, R13, R16, 0x1d ;  /* 0x000000100d0a7211 */ /* 0x000fe200078feaff */
[----:B------:R-:W-:Y:S01]  /*3040*/  IMAD.SHL.U32 R115, R33, 0x2, RZ ;  /* 0x0000000221737824 */ /* 0x000fe200078e00ff */
[----:B------:R-:W-:Y:S01]  /*3050*/  SHF.R.S32.HI R17, RZ, 0x1f, R12 ;  /* 0x0000001fff117819 */ /* 0x000fe2000001140c */
[----:B------:R-:W-:Y:S01]  /*3060*/  IMAD.SHL.U32 R83, R12, 0x8, RZ ;  /* 0x000000080c537824 */ /* 0x000fe200078e00ff */
[----:B------:R-:W-:Y:S01]  /*3070*/  SHF.R.S32.HI R16, RZ, 0x1f, R11 ;  /* 0x0000001fff107819 */ /* 0x000fe2000001140b */
[----:B------:R-:W-:Y:S01]  /*3080*/  IMAD.SHL.U32 R84, R10, 0x8, RZ ;  /* 0x000000080a547824 */ /* 0x000fe200078e00ff */
[----:B------:R-:W-:-:S02]  /*3090*/  SHF.R.S32.HI R18, RZ, 0x1f, R10 ;  /* 0x0000001fff127819 */ /* 0x000fc4000001140a */
[----:B------:R-:W-:Y:S02]  /*30a0*/  LEA.HI R19, R17, R12, RZ, 0x2 ;  /* 0x0000000c11137211 */ /* 0x000fe400078f10ff */
[----:B------:R-:W-:Y:S02]  /*30b0*/  LEA.HI R17, R16, R11, RZ, 0x2 ;  /* 0x0000000b10117211 */ /* 0x000fe400078f10ff */
[----:B------:R-:W-:Y:S02]  /*30c0*/  LEA.HI R11, R18, R10, RZ, 0x2 ;  /* 0x0000000a120b7211 */ /* 0x000fe400078f10ff */
[C---:B------:R-:W-:Y:S02]  /*30d0*/  LOP3.LUT R20, R37.reuse, 0x18, R13, 0xf8, !PT ;  /* 0x0000001825147812 */ /* 0x040fe400078ef80d */
[----:B------:R-:W-:Y:S02]  /*30e0*/  LOP3.LUT R16, R37, 0x18, R83, 0xf8, !PT ;  /* 0x0000001825107812 */ /* 0x000fe400078ef853 */
[----:B------:R-:W-:-:S02]  /*30f0*/  SHF.R.S32.HI R17, RZ, 0x2, R17 ;  /* 0x00000002ff117819 */ /* 0x000fc40000011411 */
[----:B------:R-:W-:Y:S02]  /*3100*/  SHF.R.S32.HI R10, RZ, 0x2, R11 ;  /* 0x00000002ff0a7819 */ /* 0x000fe4000001140b */
[-C--:B------:R-:W-:Y:S02]  /*3110*/  LOP3.LUT R21, R20, R35.reuse, RZ, 0x3c, !PT ;  /* 0x0000002314157212 */ /* 0x080fe400078e3cff */
[C---:B------:R-:W-:Y:S01]  /*3120*/  LOP3.LUT R12, R37.reuse, 0x18, R82, 0xf8, !PT ;  /* 0x00000018250c7812 */ /* 0x040fe200078ef852 */
[----:B------:R-:W-:Y:S01]  /*3130*/  IMAD R11, R10, 0x600, R36 ;  /* 0x000006000a0b7824 */ /* 0x000fe200078e0224 */
[----:B------:R-:W-:Y:S02]  /*3140*/  LOP3.LUT R20, R37, 0x18, R84, 0xf8, !PT ;  /* 0x0000001825147812 */ /* 0x000fe400078ef854 */
[----:B------:R-:W-:Y:S02]  /*3150*/  SHF.R.S32.HI R18, RZ, 0x2, R19 ;  /* 0x00000002ff127819 */ /* 0x000fe40000011413 */
[-C--:B------:R-:W-:Y:S01]  /*3160*/  LOP3.LUT R19, R16, R35.reuse, RZ, 0x3c, !PT ;  /* 0x0000002310137212 */ /* 0x080fe200078e3cff */
[--C-:B------:R-:W-:Y:S01]  /*3170*/  IMAD R16, R17, 0x600, R36.reuse ;  /* 0x0000060011107824 */ /* 0x100fe200078e0224 */
[-C--:B------:R-:W-:Y:S01]  /*3180*/  LOP3.LUT R12, R12, R35.reuse, RZ, 0x3c, !PT ;  /* 0x000000230c0c7212 */ /* 0x080fe200078e3cff */
[----:B------:R-:W-:Y:S01]  /*3190*/  IMAD R18, R18, 0x600, R36 ;  /* 0x0000060012127824 */ /* 0x000fe200078e0224 */
[----:B------:R-:W-:Y:S01]  /*31a0*/  LOP3.LUT R10, R20, R35, RZ, 0x3c, !PT ;  /* 0x00000023140a7212 */ /* 0x000fe200078e3cff */
[----:B------:R-:W-:Y:S01]  /*31b0*/  IMAD.IADD R17, R22, 0x1, R21 ;  /* 0x0000000116117824 */ /* 0x000fe200078e0215 */
[----:B------:R-:W-:Y:S01]  /*31c0*/  IADD3 R16, R16, R12, RZ ;  /* 0x0000000c10107210 */ /* 0x000fe20007ffe0ff */
[----:B------:R-:W-:Y:S01]  /*31d0*/  IMAD.IADD R18, R18, 0x1, R19 ;  /* 0x0000000112127824 */ /* 0x000fe200078e0213 */
[----:B------:R-:W-:Y:S01]  /*31e0*/  SHF.L.U32 R114, R27, 0x1, RZ ;  /* 0x000000011b727819 */ /* 0x000fe200000006ff */
[----:B------:R-:W-:Y:S01]  /*31f0*/  IMAD.IADD R12, R11, 0x1, R10 ;  /* 0x000000010b0c7824 */ /* 0x000fe200078e020a */
[----:B------:R-:W-:Y:S01]  /*3200*/  SHF.R.S32.HI R108, RZ, 0x1f, R83 ;  /* 0x0000001fff6c7819 */ /* 0x000fe20000011453 */
[C---:B------:R-:W-:Y:S01]  /*3210*/  IMAD R11, R32.reuse, c[0x0][0x280], RZ ;  /* 0x0000a000200b7a24 */ /* 0x040fe200078e02ff */
[----:B------:R-:W-:Y:S01]  /*3220*/  SHF.R.S32.HI R106, RZ, 0x1f, R84 ;  /* 0x0000001fff6a7819 */ /* 0x000fe20000011454 */
[----:B------:R-:W-:-:S02]  /*3230*/  IMAD R10, R32, c[0x0][0x290], RZ ;  /* 0x0000a400200a7a24 */ /* 0x000fc400078e02ff */
[C---:B------:R-:W-:Y:S02]  /*3240*/  IMAD R11, R135.reuse, c[0x0][0x284], R11 ;  /* 0x0000a100870b7a24 */ /* 0x040fe400078e020b */
[----:B------:R-:W-:Y:S02]  /*3250*/  IMAD R10, R135, c[0x0][0x294], R10 ;  /* 0x0000a500870a7a24 */ /* 0x000fe400078e020a */
[----:B------:R-:W-:Y:S02]  /*3260*/  IMAD.IADD R120, R95, 0x1, R11 ;  /* 0x000000015f787824 */ /* 0x000fe400078e020b */
[----:B------:R-:W-:Y:S02]  /*3270*/  IMAD.IADD R118, R11, 0x1, R91 ;  /* 0x000000010b767824 */ /* 0x000fe400078e025b */
[----:B------:R-:W-:Y:S02]  /*3280*/  IMAD.IADD R119, R93, 0x1, R10 ;  /* 0x000000015d777824 */ /* 0x000fe400078e020a */
[----:B------:R-:W-:-:S02]  /*3290*/  IMAD.IADD R110, R10, 0x1, R89 ;  /* 0x000000010a6e7824 */ /* 0x000fc400078e0259 */
[----:B------:R-:W-:Y:S02]  /*32a0*/  IMAD.SHL.U32 R109, R17, 0x2, RZ ;  /* 0x00000002116d7824 */ /* 0x000fe400078e00ff */
[----:B------:R-:W-:Y:S02]  /*32b0*/  IMAD.SHL.U32 R105, R18, 0x2, RZ ;  /* 0x0000000212697824 */ /* 0x000fe400078e00ff */
[----:B------:R-:W-:Y:S02]  /*32c0*/  IMAD.SHL.U32 R104, R16, 0x2, RZ ;  /* 0x0000000210687824 */ /* 0x000fe400078e00ff */
[----:B------:R-:W-:Y:S01]  /*32d0*/  IMAD.SHL.U32 R103, R12, 0x2, RZ ;  /* 0x000000020c677824 */ /* 0x000fe200078e00ff */
[----:B------:R-:W-:Y:S06]  /*32e0*/  BAR.SYNC.DEFER_BLOCKING 0x0 ;  /* 0x0000000000007b1d */ /* 0x000fec0000010000 */
.L_x_204:
[-C--:B-1----:R-:W-:Y:S01]  /*32f0*/  IMAD R2, R149, R30.reuse, RZ ;  /* 0x0000001e95027224 */ /* 0x082fe200078e02ff */
[----:B------:R-:W-:Y:S01]  /*3300*/  SHF.R.S32.HI R79, RZ, 0x1f, R30 ;  /* 0x0000001fff4f7819 */ /* 0x000fe2000001141e */
[----:B------:R-:W-:Y:S01]  /*3310*/  IMAD.WIDE.U32 R10, R140, R30, RZ ;  /* 0x0000001e8c0a7225 */ /* 0x000fe200078e00ff */
[----:B------:R-:W-:Y:S04]  /*3320*/  DEPBAR.LE SB0, 0x0 ;  /* 0x000080000000791a */ /* 0x000fe80000000000 */
[----:B------:R-:W-:Y:S01]  /*3330*/  WARPSYNC 0xffffffff ;  /* 0xffffffff00007948 */ /* 0x000fe20003800000 */
[----:B------:R-:W-:Y:S01]  /*3340*/  BAR.SYNC.DEFER_BLOCKING 0x0 ;  /* 0x0000000000007b1d */ /* 0x000fe20000010000 */
[----:B------:R-:W-:Y:S01]  /*3350*/  ISETP.GE.AND P2, PT, R162, 0x1, PT ;  /* 0x00000001a200780c */ /* 0x000fe20003f46270 */
[----:B------:R-:W-:Y:S01]  /*3360*/  IMAD R3, R79, R140, R2 ;  /* 0x0000008c4f037224 */ /* 0x000fe200078e0202 */
[----:B------:R-:W-:Y:S03]  /*3370*/  IADD3 R2, P1, R127, R10, RZ ;  /* 0x0000000a7f027210 */ /* 0x000fe60007f3e0ff */
[----:B------:R-:W-:Y:S01]  /*3380*/  IMAD.IADD R12, R11, 0x1, R3 ;  /* 0x000000010b0c7824 */ /* 0x000fe200078e0203 */
[----:B------:R-:W-:Y:S03]  /*3390*/  LEA R52, P0, R2, c[0x0][0x1c8], 0x1 ;  /* 0x0000720002347a11 */ /* 0x000fe600078008ff */
[----:B------:R-:W-:Y:S05]  /*33a0*/  IMAD.X R3, R12, 0x1, R125, P1 ;  /* 0x000000010c037824 */ /* 0x000fea00008e067d */
[----:B------:R-:W-:Y:S01]  /*33b0*/  LEA.HI.X R53, R2, c[0x0][0x1cc], R3, 0x1, P0 ;  /* 0x0000730002357a11 */ /* 0x000fe200000f0c03 */
[----:B------:R-:W-:Y:S01]  /*33c0*/  BSSY B1, `(.L_x_178) ;  /* 0x000038a000017945 */ /* 0x000fe20003800000 */
[----:B------:R-:W-:-:S05]  /*33d0*/  @!P2 BRA `(.L_x_179) ;  /* 0x000036e00000a947 */ /* 0x000fca0003800000 */
[-C--:B------:R-:W-:Y:S01]  /*33e0*/  IMAD R4, R150, R30.reuse, RZ ;  /* 0x0000001e96047224 */ /* 0x080fe200078e02ff */
[----:B------:R-:W-:Y:S01]  /*33f0*/  ISETP.NE.AND P2, PT, R126, RZ, PT ;  /* 0x000000ff7e00720c */ /* 0x000fe20003f45270 */
[-C--:B------:R-:W-:Y:S02]  /*3400*/  IMAD R3, R151, R30.reuse, RZ ;  /* 0x0000001e97037224 */ /* 0x080fe400078e02ff */
[----:B------:R-:W-:Y:S02]  /*3410*/  IMAD R2, R30, -0x30, R0 ;  /* 0xffffffd01e027824 */ /* 0x000fe400078e0200 */
[-C--:B------:R-:W-:Y:S03]  /*3420*/  IMAD.WIDE.U32 R8, R138, R30.reuse, RZ ;  /* 0x0000001e8a087225 */ /* 0x080fe600078e00ff */
[----:B------:R-:W-:Y:S01]  /*3430*/  IMNMX R75, R2, 0x30, PT ;  /* 0x00000030024b7817 */ /* 0x000fe20003800200 */
[----:B------:R-:W-:Y:S04]  /*3440*/  IMAD.WIDE.U32 R26, R136, R30, RZ ;  /* 0x0000001e881a7225 */ /* 0x000fe800078e00ff */
[C---:B------:R-:W-:Y:S02]  /*3450*/  IMAD R4, R79.reuse, R138, R4 ;  /* 0x0000008a4f047224 */ /* 0x040fe400078e0204 */
[----:B------:R-:W-:Y:S03]  /*3460*/  IMAD R3, R79, R136, R3 ;  /* 0x000000884f037224 */ /* 0x000fe600078e0203 */
[----:B------:R-:W-:Y:S02]  /*3470*/  IADD3 R28, R9, R4, RZ ;  /* 0x00000004091c7210 */ /* 0x000fe40007ffe0ff */
[----:B------:R-:W-:Y:S01]  /*3480*/  IADD3 R29, R27, R3, RZ ;  /* 0x000000031b1d7210 */ /* 0x000fe20007ffe0ff */
[----:B------:R-:W-:-:S05]  /*3490*/  @!P2 BRA `(.L_x_180) ;  /* 0x00001b500000a947 */ /* 0x000fca0003800000 */
[----:B------:R-:W-:Y:S01]  /*34a0*/  ISETP.GE.AND P1, PT, R237, R75, PT ;  /* 0x0000004bed00720c */ /* 0x000fe20003f26270 */
[----:B------:R-:W-:Y:S01]  /*34b0*/  BSSY B0, `(.L_x_181) ;  /* 0x000003a000007945 */ /* 0x000fe20003800000 */
        /* <DEDUP_REMOVED lines=12> */
[----:B------:R-:W-:-:S05]  /*3580*/  @P1 BRA `(.L_x_182) ;  /* 0x000002c000001947 */ /* 0x000fca0003800000 */
[----:B------:R-:W-:Y:S01]  /*3590*/  IADD3 R2, P0, R94, R8, RZ ;  /* 0x000000085e027210 */ /* 0x000fe20007f1e0ff */
[----:B------:R-:W-:Y:S01]  /*35a0*/  CS2R R14, SRZ ;  /* 0x00000000000e7805 */ /* 0x000fe2000001ff00 */
[----:B------:R-:W-:Y:S01]  /*35b0*/  CS2R R6, SRZ ;  /* 0x0000000000067805 */ /* 0x000fe2000001ff00 */
[----:B------:R-:W-:Y:S01]  /*35c0*/  CS2R R36, SRZ ;  /* 0x0000000000247805 */ /* 0x000fe2000001ff00 */
[----:B------:R-:W-:Y:S01]  /*35d0*/  CS2R R12, SRZ ;  /* 0x00000000000c7805 */ /* 0x000fe2000001ff00 */
[----:B------:R-:W-:Y:S01]  /*35e0*/  IMAD.X R4, R28, 0x1, R120, P0 ;  /* 0x000000011c047824 */ /* 0x000fe200000e0678 */
[----:B------:R-:W-:Y:S01]  /*35f0*/  IADD3 R3, P0, R92, R26, RZ ;  /* 0x0000001a5c037210 */ /* 0x000fe20007f1e0ff */
[----:B------:R-:W-:Y:S01]  /*3600*/  CS2R R38, SRZ ;  /* 0x0000000000267805 */ /* 0x000fe2000001ff00 */
[----:B------:R-:W-:Y:S01]  /*3610*/  CS2R R16, SRZ ;  /* 0x0000000000107805 */ /* 0x000fe2000001ff00 */
[----:B------:R-:W-:Y:S01]  /*3620*/  CS2R R40, SRZ ;  /* 0x0000000000287805 */ /* 0x000fe2000001ff00 */
[----:B------:R-:W-:Y:S01]  /*3630*/  CS2R R18, SRZ ;  /* 0x0000000000127805 */ /* 0x000fe2000001ff00 */
[----:B------:R-:W-:Y:S01]  /*3640*/  IMAD.X R5, R29, 0x1, R119, P0 ;  /* 0x000000011d057824 */ /* 0x000fe200000e0677 */
[C---:B------:R-:W-:Y:S01]  /*3650*/  LEA R8, P0, R2.reuse, c[0x0][0x270], 0x1 ;  /* 0x00009c0002087a11 */ /* 0x040fe200078008ff */
[----:B------:R-:W-:Y:S01]  /*3660*/  CS2R R42, SRZ ;  /* 0x00000000002a7805 */ /* 0x000fe2000001ff00 */
[----:B------:R-:W-:Y:S01]  /*3670*/  CS2R R20, SRZ ;  /* 0x0000000000147805 */ /* 0x000fe2000001ff00 */
[----:B------:R-:W-:Y:S01]  /*3680*/  CS2R R44, SRZ ;  /* 0x00000000002c7805 */ /* 0x000fe2000001ff00 */
[----:B------:R-:W-:Y:S02]  /*3690*/  LEA.HI.X R9, R2, c[0x0][0x274], R4, 0x1, P0 ;  /* 0x00009d0002097a11 */ /* 0x000fe400000f0c04 */
[C---:B------:R-:W-:Y:S04]  /*36a0*/  LEA R4, P0, R3.reuse, c[0x0][0x288], 0x1 ;  /* 0x0000a20003047a11 */ /* 0x040fe800078008ff */
[----:B------:R-:W-:Y:S02]  /*36b0*/  LEA.HI.X R5, R3, c[0x0][0x28c], R5, 0x1, P0 ;  /* 0x0000a30003057a11 */ /* 0x000fe400000f0c05 */
[----:B------:R-:W-:Y:S01]  /*36c0*/  ISETP.GE.AND P0, PT, R122, c[0x0][0x27c], PT ;  /* 0x00009f007a007a0c */ /* 0x000fe20003f06270 */
[----:B------:R-:W-:Y:S11]  /*36d0*/  CS2R R2, SRZ ;  /* 0x0000000000027805 */ /* 0x000ff6000001ff00 */
[----:B------:R-:W-:Y:S01]  /*36e0*/  @!UPT UIADD3 URZ, URZ, URZ, URZ ;  /* 0x0000003f3f3ff290 */ /* 0x000fe2000fffe03f */
[----:B------:R1:W5:Y:S04]  /*36f0*/  @!P0 LDG.E.64 R2, [R8.64] ;  /* 0x0000000608028981 */ /* 0x000368000c1e1b00 */
[----:B------:R1:W5:Y:S01]  /*3700*/  @!P0 LDG.E.64 R14, [R4.64] ;  /* 0x00000006040e8981 */ /* 0x000362000c1e1b00 */
[----:B------:R-:W-:Y:S11]  /*3710*/  ISETP.GE.AND P0, PT, R121, c[0x0][0x27c], PT ;  /* 0x00009f0079007a0c */ /* 0x000ff60003f06270 */
[----:B------:R-:W-:Y:S02]  /*3720*/  @!UPT UIADD3 URZ, URZ, URZ, URZ ;  /* 0x0000003f3f3ff290 */ /* 0x000fe4000fffe03f */
[----:B------:R1:W5:Y:S04]  /*3730*/  @!P0 LDG.E.64 R6, [R8.64+0x10] ;  /* 0x0000100608068981 */ /* 0x000368000c1e1b00 */
[----:B------:R1:W5:Y:S01]  /*3740*/  @!P0 LDG.E.64 R36, [R4.64+0x10] ;  /* 0x0000100604248981 */ /* 0x000362000c1e1b00 */
        /* <DEDUP_REMOVED lines=15> */
[----:B------:R1:W5:Y:S02]  /*3840*/  @!P0 LDG.E.64 R44, [R4.64+0x50] ;  /* 0x00005006042c8981 */ /* 0x000364000c1e1b00 */
.L_x_182:
[----:B------:R-:W-:Y:S05]  /*3850*/  BSYNC B0 ;  /* 0x0000000000007941 */ /* 0x000fea0003800000 */
.L_x_181:
[----:B------:R-:W-:-:S05]  /*3860*/  @P1 BRA `(.L_x_183) ;  /* 0x000033f000001947 */ /* 0x000fca0003800000 */
[----:B-1---5:R-:W-:Y:S01]  /*3870*/  MOV R4, R19 ;  /* 0x0000001300047202 */ /* 0x022fe20000000f00 */
[----:B------:R-:W-:Y:S01]  /*3880*/  IMAD.MOV.U32 R9, RZ, RZ, R20 ;  /* 0x000000ffff097224 */ /* 0x000fe200078e0014 */
[----:B------:R-:W-:Y:S01]  /*3890*/  ISETP.GE.AND P0, PT, R116, c[0x0][0x1d4], PT ;  /* 0x0000750074007a0c */ /* 0x000fe20003f06270 */
[----:B------:R-:W-:Y:S01]  /*38a0*/  IMAD.MOV.U32 R8, RZ, RZ, R21 ;  /* 0x000000ffff087224 */ /* 0x000fe200078e0015 */
[----:B------:R-:W-:Y:S01]  /*38b0*/  BSSY B0, `(.L_x_184) ;  /* 0x0000054000007945 */ /* 0x000fe20003800000 */
[----:B------:R-:W-:Y:S03]  /*38c0*/  IMAD.MOV.U32 R5, RZ, RZ, R18 ;  /* 0x000000ffff057224 */ /* 0x000fe600078e0012 */
[----:B------:R-:W-:Y:S01]  /*38d0*/  PRMT R28, R8, 0x5410, R9 ;  /* 0x00005410081c7816 */ /* 0x000fe20000000009 */
[----:B------:R-:W-:Y:S01]  /*38e0*/  IMAD.MOV.U32 R9, RZ, RZ, R16 ;  /* 0x000000ffff097224 */ /* 0x000fe200078e0010 */
[----:B------:R-:W-:Y:S01]  /*38f0*/  PRMT R27, R4, 0x5410, R5 ;  /* 0x00005410041b7816 */ /* 0x000fe20000000005 */
[----:B------:R-:W-:Y:S01]  /*3900*/  IMAD.MOV.U32 R8, RZ, RZ, R17 ;  /* 0x000000ffff087224 */ /* 0x000fe200078e0011 */
[----:B------:R-:W-:Y:S01]  /*3910*/  MOV R5, R12 ;  /* 0x0000000c00057202 */ /* 0x000fe20000000f00 */
        /* <DEDUP_REMOVED lines=11> */
[----:B------:R-:W-:Y:S02]  /*39d0*/  MOV R9, R42 ;  /* 0x0000002a00097202 */ /* 0x000fe40000000f00 */
[----:B------:R-:W-:Y:S02]  /*39e0*/  MOV R4, R41 ;  /* 0x0000002900047202 */ /* 0x000fe40000000f00 */
[----:B------:R-:W-:Y:S01]  /*39f0*/  PRMT R49, R9, 0x5410, R8 ;  /* 0x0000541009317816 */ /* 0x000fe20000000008 */
[----:B------:R-:W-:Y:S01]  /*3a00*/  IMAD.MOV.U32 R9, RZ, RZ, R38 ;  /* 0x000000ffff097224 */ /* 0x000fe200078e0026 */
[----:B------:R-:W-:Y:S01]  /*3a10*/  PRMT R48, R5, 0x5410, R4 ;  /* 0x0000541005307816 */ /* 0x000fe20000000004 */
[----:B------:R-:W-:Y:S01]  /*3a20*/  IMAD.MOV.U32 R8, RZ, RZ, R39 ;  /* 0x000000ffff087224 */ /* 0x000fe200078e0027 */
[----:B------:R-:W-:Y:S01]  /*3a30*/  MOV R5, R36 ;  /* 0x0000002400057202 */ /* 0x000fe20000000f00 */
[----:B------:R-:W-:Y:S03]  /*3a40*/  IMAD.MOV.U32 R4, RZ, RZ, R37 ;  /* 0x000000ffff047224 */ /* 0x000fe600078e0025 */
[----:B------:R-:W-:Y:S02]  /*3a50*/  PRMT R47, R9, 0x5410, R8 ;  /* 0x00005410092f7816 */ /* 0x000fe40000000008 */
[----:B------:R-:W-:Y:S01]  /*3a60*/  PRMT R46, R5, 0x5410, R4 ;  /* 0x00005410052e7816 */ /* 0x000fe20000000004 */
[----:B------:R-:W-:-:S05]  /*3a70*/  @P0 BRA `(.L_x_185) ;  /* 0x0000037000000947 */ /* 0x000fca0003800000 */
[----:B------:R-:W-:Y:S01]  /*3a80*/  ISETP.GE.AND P0, PT, R122, c[0x0][0x27c], PT ;  /* 0x00009f007a007a0c */ /* 0x000fe20003f06270 */
[----:B------:R-:W1:Y:S01]  /*3a90*/  LDS.128 R8, [R229+0x2400] ;  /* 0x00240000e5087984 */ /* 0x000e620000000c00 */
[----:B------:R-:W-:Y:S01]  /*3aa0*/  MOV R5, R2 ;  /* 0x0000000200057202 */ /* 0x000fe20000000f00 */
[----:B------:R-:W-:Y:S02]  /*3ab0*/  IMAD.MOV.U32 R29, RZ, RZ, R14 ;  /* 0x000000ffff1d7224 */ /* 0x000fe400078e000e */
[----:B------:R-:W-:Y:S02]  /*3ac0*/  IMAD.MOV.U32 R32, RZ, RZ, R15 ;  /* 0x000000ffff207224 */ /* 0x000fe400078e000f */
[----:B------:R-:W-:Y:S06]  /*3ad0*/  IMAD.MOV.U32 R4, RZ, RZ, R3 ;  /* 0x000000ffff047224 */ /* 0x000fec00078e0003 */
[----:B------:R-:W-:Y:S02]  /*3ae0*/  @!P0 SHF.R.U64 R31, R14, 0x10, R15 ;  /* 0x000000100e1f8819 */ /* 0x000fe4000000120f */
[----:B------:R-:W-:Y:S02]  /*3af0*/  @!P0 SHF.R.U64 R14, R2, 0x10, R3 ;  /* 0x00000010020e8819 */ /* 0x000fe40000001203 */
[----:B------:R-:W-:Y:S02]  /*3b00*/  @!P0 SHF.R.U32.HI R15, RZ, 0x10, R15 ;  /* 0x00000010ff0f8819 */ /* 0x000fe4000001160f */
[----:B------:R-:W-:Y:S02]  /*3b10*/  @!P0 SHF.R.U32.HI R2, RZ, 0x10, R3 ;  /* 0x00000010ff028819 */ /* 0x000fe40000011603 */
[----:B------:R-:W-:Y:S02]  /*3b20*/  @!P0 PRMT R31, R29, 0x5410, R31 ;  /* 0x000054101d1f8816 */ /* 0x000fe4000000001f */
[----:B------:R-:W-:Y:S02]  /*3b30*/  @!P0 PRMT R5, R5, 0x5410, R14 ;  /* 0x0000541005058816 */ /* 0x000fe4000000000e */
[----:B------:R-:W-:Y:S01]  /*3b40*/  @!P0 PRMT R34, R32, 0x5410, R15 ;  /* 0x0000541020228816 */ /* 0x000fe2000000000f */
[----:B------:R-:W-:Y:S01]  /*3b50*/  @!P0 IMAD.U32 R14, R31, 0x10000, RZ ;  /* 0x000100001f0e8824 */ /* 0x000fe200078e00ff */
[----:B------:R-:W-:Y:S02]  /*3b60*/  @!P0 PRMT R15, R4, 0x5410, R2 ;  /* 0x00005410040f8816 */ /* 0x000fe40000000002 */
[----:B------:R-:W-:Y:S02]  /*3b70*/  @!P0 SHF.L.U32 R4, R5, 0x10, RZ ;  /* 0x0000001005048819 */ /* 0x000fe400000006ff */
[----:B------:R-:W-:Y:S02]  /*3b80*/  @!P0 LOP3.LUT R31, R31, 0xffff0000, RZ, 0xc0, !PT ;  /* 0xffff00001f1f8812 */ /* 0x000fe400078ec0ff */
[----:B------:R-:W-:Y:S01]  /*3b90*/  @!P0 LOP3.LUT R5, R5, 0xffff0000, RZ, 0xc0, !PT ;  /* 0xffff000005058812 */ /* 0x000fe200078ec0ff */
[C---:B-1----:R-:W-:Y:S01]  /*3ba0*/  @!P0 IMAD.U32 R29, R8.reuse, 0x10000, RZ ;  /* 0x00010000081d8824 */ /* 0x042fe200078e00ff */
[----:B------:R-:W-:Y:S02]  /*3bb0*/  @!P0 LOP3.LUT R2, R8, 0xffff0000, RZ, 0xc0, !PT ;  /* 0xffff000008028812 */ /* 0x000fe400078ec0ff */
[C---:B------:R-:W-:Y:S02]  /*3bc0*/  @!P0 LOP3.LUT R3, R9.reuse, 0xffff0000, RZ, 0xc0, !PT ;  /* 0xffff000009038812 */ /* 0x040fe400078ec0ff */
[----:B------:R-:W-:Y:S01]  /*3bd0*/  @!P0 SHF.L.U32 R32, R9, 0x10, RZ ;  /* 0x0000001009208819 */ /* 0x000fe200000006ff */
[C---:B------:R-:W-:Y:S02]  /*3be0*/  @!P0 FMUL.FTZ R33, R2.reuse, R14 ;  /* 0x0000000e02218220 */ /* 0x040fe40000410000 */
[-C--:B------:R-:W-:Y:S02]  /*3bf0*/  @!P0 FMUL.FTZ R2, R2, R4.reuse ;  /* 0x0000000402028220 */ /* 0x080fe40000410000 */
[----:B------:R-:W-:Y:S02]  /*3c00*/  @!P0 FMUL.FTZ R35, R3, R31 ;  /* 0x0000001f03238220 */ /* 0x000fe40000410000 */
[----:B------:R-:W-:Y:S01]  /*3c10*/  @!P0 FFMA.FTZ R56, R29, R4, -R33 ;  /* 0x000000041d388223 */ /* 0x000fe20000010821 */
[----:B------:R-:W-:Y:S01]  /*3c20*/  @!P0 LOP3.LUT R4, R10, 0xffff0000, RZ, 0xc0, !PT ;  /* 0xffff00000a048812 */ /* 0x000fe200078ec0ff */
[----:B------:R-:W-:Y:S01]  /*3c30*/  @!P0 FFMA.FTZ R2, R14, R29, R2 ;  /* 0x0000001d0e028223 */ /* 0x000fe20000010002 */
[----:B------:R-:W-:Y:S01]  /*3c40*/  @!P0 SHF.L.U32 R33, R10, 0x10, RZ ;  /* 0x000000100a218819 */ /* 0x000fe200000006ff */
[C---:B------:R-:W-:Y:S01]  /*3c50*/  @!P0 IMAD.U32 R29, R34.reuse, 0x10000, RZ ;  /* 0x00010000221d8824 */ /* 0x040fe200078e00ff */
[----:B------:R-:W-:Y:S01]  /*3c60*/  @!P0 LOP3.LUT R34, R34, 0xffff0000, RZ, 0xc0, !PT ;  /* 0xffff000022228812 */ /* 0x000fe200078ec0ff */
[C---:B------:R-:W-:Y:S01]  /*3c70*/  @!P0 IMAD.U32 R14, R15.reuse, 0x10000, RZ ;  /* 0x000100000f0e8824 */ /* 0x040fe200078e00ff */
[----:B------:R-:W-:Y:S01]  /*3c80*/  @!P0 LOP3.LUT R15, R15, 0xffff0000, RZ, 0xc0, !PT ;  /* 0xffff00000f0f8812 */ /* 0x000fe200078ec0ff */
[-C--:B------:R-:W-:Y:S02]  /*3c90*/  @!P0 FMUL.FTZ R3, R3, R5.reuse ;  /* 0x0000000503038220 */ /* 0x080fe40000410000 */
[----:B------:R-:W-:Y:S01]  /*3ca0*/  @!P0 FFMA.FTZ R55, R32, R5, -R35 ;  /* 0x0000000520378223 */ /* 0x000fe20000010823 */
[C---:B------:R-:W-:Y:S01]  /*3cb0*/  @!P0 LOP3.LUT R5, R11.reuse, 0xffff0000, RZ, 0xc0, !PT ;  /* 0xffff00000b058812 */ /* 0x040fe200078ec0ff */
[C---:B------:R-:W-:Y:S01]  /*3cc0*/  @!P0 FMUL.FTZ R51, R4.reuse, R29 ;  /* 0x0000001d04338220 */ /* 0x040fe20000410000 */
[----:B------:R-:W-:Y:S01]  /*3cd0*/  @!P0 SHF.L.U32 R35, R11, 0x10, RZ ;  /* 0x000000100b238819 */ /* 0x000fe200000006ff */
[----:B------:R-:W-:Y:S02]  /*3ce0*/  @!P0 FMUL.FTZ R4, R4, R14 ;  /* 0x0000000e04048220 */ /* 0x000fe40000410000 */
[C---:B------:R-:W-:Y:S02]  /*3cf0*/  @!P0 FMUL.FTZ R54, R5.reuse, R34 ;  /* 0x0000002205368220 */ /* 0x040fe40000410000 */
[----:B------:R-:W-:Y:S02]  /*3d00*/  @!P0 FMUL.FTZ R5, R5, R15 ;  /* 0x0000000f05058220 */ /* 0x000fe40000410000 */
[----:B------:R-:W-:Y:S02]  /*3d10*/  @!P0 FFMA.FTZ R3, R31, R32, R3 ;  /* 0x000000201f038223 */ /* 0x000fe40000010003 */
[----:B------:R-:W-:Y:S02]  /*3d20*/  @!P0 FFMA.FTZ R4, R29, R33, R4 ;  /* 0x000000211d048223 */ /* 0x000fe40000010004 */
[----:B------:R-:W-:Y:S01]  /*3d30*/  @!P0 FFMA.FTZ R51, R33, R14, -R51 ;  /* 0x0000000e21338223 */ /* 0x000fe20000010833 */
[----:B------:R-:W-:Y:S01]  /*3d40*/  @!P0 F2FP.BF16.PACK_AB R14, R3, R55 ;  /* 0x00000037030e823e */ /* 0x000fe200000010ff */
[----:B------:R-:W-:Y:S01]  /*3d50*/  @!P0 FFMA.FTZ R54, R35, R15, -R54 ;  /* 0x0000000f23368223 */ /* 0x000fe20000010836 */
[----:B------:R-:W-:Y:S01]  /*3d60*/  @!P0 F2FP.BF16.PACK_AB R15, R2, R56 ;  /* 0x00000038020f823e */ /* 0x000fe200000010ff */
[----:B------:R-:W-:Y:S01]  /*3d70*/  @!P0 FFMA.FTZ R5, R34, R35, R5 ;  /* 0x0000002322058223 */ /* 0x000fe20000010005 */
[----:B------:R-:W-:Y:S02]  /*3d80*/  @!P0 F2FP.BF16.PACK_AB R3, R4, R51 ;  /* 0x000000330403823e */ /* 0x000fe400000010ff */
[----:B------:R-:W-:Y:S01]  /*3d90*/  @!P0 MOV R9, R14 ;  /* 0x0000000e00098202 */ /* 0x000fe20000000f00 */
[----:B------:R-:W-:Y:S01]  /*3da0*/  @!P0 IMAD.MOV.U32 R8, RZ, RZ, R15 ;  /* 0x000000ffff088224 */ /* 0x000fe200078e000f */
[----:B------:R-:W-:Y:S01]  /*3db0*/  @!P0 F2FP.BF16.PACK_AB R2, R5, R54 ;  /* 0x000000360502823e */ /* 0x000fe200000010ff */
[----:B------:R-:W-:Y:S03]  /*3dc0*/  @!P0 IMAD.MOV.U32 R10, RZ, RZ, R3 ;  /* 0x000000ffff0a8224 */ /* 0x000fe600078e0003 */
[----:B------:R-:W-:Y:S05]  /*3dd0*/  @!P0 MOV R11, R2 ;  /* 0x00000002000b8202 */ /* 0x000fea0000000f00 */
[----:B------:R1:W-:Y:S02]  /*3de0*/  STG.E.128 [R52.64], R8 ;  /* 0x0000000834007986 */ /* 0x0003e4000c101d06 */
.L_x_185:
[----:B------:R-:W-:Y:S05]  /*3df0*/  BSYNC B0 ;  /* 0x0000000000007941 */ /* 0x000fea0003800000 */
.L_x_184:
[----:B------:R-:W-:Y:S01]  /*3e00*/  ISETP.GE.AND P0, PT, R24, c[0x0][0x1d4], PT ;  /* 0x0000750018007a0c */ /* 0x000fe20003f06270 */
[----:B------:R-:W-:Y:S01]  /*3e10*/  @!UPT UIADD3 URZ, URZ, URZ, URZ ;  /* 0x0000003f3f3ff290 */ /* 0x000fe2000fffe03f */
[----:B------:R-:W-:Y:S11]  /*3e20*/  BSSY B0, `(.L_x_186) ;  /* 0x0000036000007945 */ /* 0x000ff60003800000 */
[----:B------:R-:W-:-:S05]  /*3e30*/  @P0 BRA `(.L_x_187) ;  /* 0x0000034000000947 */ /* 0x000fca0003800000 */
[----:B------:R-:W-:Y:S01]  /*3e40*/  ISETP.GE.AND P0, PT, R121, c[0x0][0x27c], PT ;  /* 0x00009f0079007a0c */ /* 0x000fe20003f06270 */
[----:B-1----:R-:W1:Y:S11]  /*3e50*/  LDS.128 R8, [R230+0x2400] ;  /* 0x00240000e6087984 */ /* 0x002e760000000c00 */
[----:B------:R-:W-:Y:S01]  /*3e60*/  @!UPT UIADD3 URZ, URZ, URZ, URZ ;  /* 0x0000003f3f3ff290 */ /* 0x000fe2000fffe03f */
[----:B------:R-:W-:Y:S02]  /*3e70*/  @!P0 SHF.R.U64 R5, R36, 0x10, R37 ;  /* 0x0000001024058819 */ /* 0x000fe40000001225 */
[--C-:B------:R-:W-:Y:S02]  /*3e80*/  @!P0 SHF.R.U64 R2, R6, 0x10, R7.reuse ;  /* 0x0000001006028819 */ /* 0x100fe40000001207 */
[----:B------:R-:W-:Y:S02]  /*3e90*/  @!P0 SHF.R.U32.HI R3, RZ, 0x10, R7 ;  /* 0x00000010ff038819 */ /* 0x000fe40000011607 */
[----:B------:R-:W-:Y:S02]  /*3ea0*/  @!P0 PRMT R5, R46, 0x5410, R5 ;  /* 0x000054102e058816 */ /* 0x000fe40000000005 */
[C---:B------:R-:W-:Y:S02]  /*3eb0*/  @!P0 PRMT R2, R22.reuse, 0x5432, R2 ;  /* 0x0000543216028816 */ /* 0x040fe40000000002 */
[----:B------:R-:W-:Y:S01]  /*3ec0*/  @!P0 SHF.R.U32.HI R4, RZ, 0x10, R37 ;  /* 0x00000010ff048819 */ /* 0x000fe20000011625 */
[C---:B------:R-:W-:Y:S01]  /*3ed0*/  @!P0 IMAD.U32 R14, R5.reuse, 0x10000, RZ ;  /* 0x00010000050e8824 */ /* 0x040fe200078e00ff */
[----:B------:R-:W-:Y:S01]  /*3ee0*/  @!P0 PRMT R6, R22, 0x5410, R3 ;  /* 0x0000541016068816 */ /* 0x000fe20000000003 */
[----:B------:R-:W-:Y:S01]  /*3ef0*/  @!P0 IMAD.U32 R7, R2, 0x10000, RZ ;  /* 0x0001000002078824 */ /* 0x000fe200078e00ff */
[----:B------:R-:W-:Y:S02]  /*3f00*/  @!P0 PRMT R31, R46, 0x5432, R4 ;  /* 0x000054322e1f8816 */ /* 0x000fe40000000004 */
[----:B------:R-:W-:Y:S02]  /*3f10*/  @!P0 LOP3.LUT R22, R5, 0xffff0000, RZ, 0xc0, !PT ;  /* 0xffff000005168812 */ /* 0x000fe400078ec0ff */
[----:B------:R-:W-:Y:S01]  /*3f20*/  @!P0 LOP3.LUT R5, R2, 0xffff0000, RZ, 0xc0, !PT ;  /* 0xffff000002058812 */ /* 0x000fe200078ec0ff */
[C---:B-1----:R-:W-:Y:S01]  /*3f30*/  @!P0 IMAD.U32 R29, R9.reuse, 0x10000, RZ ;  /* 0x00010000091d8824 */ /* 0x042fe200078e00ff */
[C---:B------:R-:W-:Y:S02]  /*3f40*/  @!P0 LOP3.LUT R3, R8.reuse, 0xffff0000, RZ, 0xc0, !PT ;  /* 0xffff000008038812 */ /* 0x040fe400078ec0ff */
[----:B------:R-:W-:Y:S02]  /*3f50*/  @!P0 LOP3.LUT R4, R9, 0xffff0000, RZ, 0xc0, !PT ;  /* 0xffff000009048812 */ /* 0x000fe400078ec0ff */
[----:B------:R-:W-:Y:S01]  /*3f60*/  @!P0 SHF.L.U32 R15, R8, 0x10, RZ ;  /* 0x00000010080f8819 */ /* 0x000fe200000006ff */
[C---:B------:R-:W-:Y:S02]  /*3f70*/  @!P0 FMUL.FTZ R32, R3.reuse, R14 ;  /* 0x0000000e03208220 */ /* 0x040fe40000410000 */
[----:B------:R-:W-:Y:S02]  /*3f80*/  @!P0 FMUL.FTZ R2, R3, R7 ;  /* 0x0000000703028220 */ /* 0x000fe40000410000 */
[C---:B------:R-:W-:Y:S02]  /*3f90*/  @!P0 FMUL.FTZ R33, R4.reuse, R22 ;  /* 0x0000001604218220 */ /* 0x040fe40000410000 */
[----:B------:R-:W-:Y:S01]  /*3fa0*/  @!P0 FMUL.FTZ R3, R4, R5 ;  /* 0x0000000504038220 */ /* 0x000fe20000410000 */
[----:B------:R-:W-:Y:S01]  /*3fb0*/  @!P0 LOP3.LUT R4, R10, 0xffff0000, RZ, 0xc0, !PT ;  /* 0xffff00000a048812 */ /* 0x000fe200078ec0ff */
[----:B------:R-:W-:Y:S01]  /*3fc0*/  @!P0 FFMA.FTZ R36, R15, R7, -R32 ;  /* 0x000000070f248223 */ /* 0x000fe20000010820 */
[----:B------:R-:W-:Y:S01]  /*3fd0*/  @!P0 SHF.L.U32 R32, R11, 0x10, RZ ;  /* 0x000000100b208819 */ /* 0x000fe200000006ff */
[----:B------:R-:W-:Y:S01]  /*3fe0*/  @!P0 FFMA.FTZ R2, R14, R15, R2 ;  /* 0x0000000f0e028223 */ /* 0x000fe20000010002 */
[----:B------:R-:W-:Y:S01]  /*3ff0*/  @!P0 SHF.L.U32 R15, R10, 0x10, RZ ;  /* 0x000000100a0f8819 */ /* 0x000fe200000006ff */
[C---:B------:R-:W-:Y:S01]  /*4000*/  @!P0 IMAD.U32 R14, R31.reuse, 0x10000, RZ ;  /* 0x000100001f0e8824 */ /* 0x040fe200078e00ff */
[----:B------:R-:W-:Y:S01]  /*4010*/  @!P0 LOP3.LUT R31, R31, 0xffff0000, RZ, 0xc0, !PT ;  /* 0xffff00001f1f8812 */ /* 0x000fe200078ec0ff */
[C---:B------:R-:W-:Y:S01]  /*4020*/  @!P0 IMAD.U32 R7, R6.reuse, 0x10000, RZ ;  /* 0x0001000006078824 */ /* 0x040fe200078e00ff */
[----:B------:R-:W-:Y:S01]  /*4030*/  @!P0 LOP3.LUT R6, R6, 0xffff0000, RZ, 0xc0, !PT ;  /* 0xffff000006068812 */ /* 0x000fe200078ec0ff */
[----:B------:R-:W-:Y:S01]  /*4040*/  @!P0 FFMA.FTZ R35, R29, R5, -R33 ;  /* 0x000000051d238223 */ /* 0x000fe20000010821 */
[----:B------:R-:W-:Y:S01]  /*4050*/  @!P0 LOP3.LUT R5, R11, 0xffff0000, RZ, 0xc0, !PT ;  /* 0xffff00000b058812 */ /* 0x000fe200078ec0ff */
[C---:B------:R-:W-:Y:S02]  /*4060*/  @!P0 FMUL.FTZ R33, R4.reuse, R14 ;  /* 0x0000000e04218220 */ /* 0x040fe40000410000 */
        /* <DEDUP_REMOVED lines=10> */
[----:B------:R-:W-:Y:S01]  /*4110*/  @!P0 F2FP.BF16.PACK_AB R3, R4, R33 ;  /* 0x000000210403823e */ /* 0x000fe200000010ff */
[----:B------:R-:W-:Y:S01]  /*4120*/  @!P0 IMAD.MOV.U32 R8, RZ, RZ, R7 ;  /* 0x000000ffff088224 */ /* 0x000fe200078e0007 */
[----:B------:R-:W-:Y:S02]  /*4130*/  @!P0 MOV R9, R6 ;  /* 0x0000000600098202 */ /* 0x000fe40000000f00 */
[----:B------:R-:W-:Y:S01]  /*4140*/  @!P0 F2FP.BF16.PACK_AB R2, R5, R34 ;  /* 0x000000220502823e */ /* 0x000fe200000010ff */
[----:B------:R-:W-:Y:S03]  /*4150*/  @!P0 IMAD.MOV.U32 R10, RZ, RZ, R3 ;  /* 0x000000ffff0a8224 */ /* 0x000fe600078e0003 */
[----:B------:R-:W-:Y:S05]  /*4160*/  @!P0 MOV R11, R2 ;  /* 0x00000002000b8202 */ /* 0x000fea0000000f00 */
[----:B------:R1:W-:Y:S02]  /*4170*/  STG.E.128 [R52.64+0x20], R8 ;  /* 0x0000200834007986 */ /* 0x0003e4000c101d06 */
.L_x_187:
[----:B------:R-:W-:Y:S05]  /*4180*/  BSYNC B0 ;  /* 0x0000000000007941 */ /* 0x000fea0003800000 */
.L_x_186:
        /* <DEDUP_REMOVED lines=11> */
[----:B------:R-:W-:Y:S02]  /*4240*/  @!P0 PRMT R2, R23, 0x5432, R2 ;  /* 0x0000543217028816 */ /* 0x000fe40000000002 */
[----:B------:R-:W-:Y:S01]  /*4250*/  @!P0 SHF.R.U32.HI R4, RZ, 0x10, R39 ;  /* 0x00000010ff048819 */ /* 0x000fe20000011627 */
[----:B------:R-:W-:Y:S01]  /*4260*/  @!P0 IMAD.U32 R12, R5, 0x10000, RZ ;  /* 0x00010000050c8824 */ /* 0x000fe200078e00ff */
[----:B------:R-:W-:Y:S01]  /*4270*/  @!P0 PRMT R6, R23, 0x5410, R3 ;  /* 0x0000541017068816 */ /* 0x000fe20000000003 */
[C---:B------:R-:W-:Y:S01]  /*4280*/  @!P0 IMAD.U32 R7, R2.reuse, 0x10000, RZ ;  /* 0x0001000002078824 */ /* 0x040fe200078e00ff */
        /* <DEDUP_REMOVED lines=25> */
[-C--:B------:R-:W-:Y:S02]  /*4420*/  @!P0 FMUL.FTZ R5, R5, R6.reuse ;  /* 0x0000000605058220 */ /* 0x080fe40000410000 */
        /* <DEDUP_REMOVED lines=14> */
.L_x_189:
[----:B------:R-:W-:Y:S05]  /*4510*/  BSYNC B0 ;  /* 0x0000000000007941 */ /* 0x000fea0003800000 */
.L_x_188:
[----:B------:R-:W-:Y:S01]  /*4520*/  IADD3 R2, R116, 0x30, RZ ;  /* 0x0000003074027810 */ /* 0x000fe20007ffe0ff */
[----:B------:R-:W-:Y:S03]  /*4530*/  BSSY B0, `(.L_x_190) ;  /* 0x0000038000007945 */ /* 0x000fe60003800000 */
[----:B------:R-:W-:Y:S11]  /*4540*/  ISETP.GE.AND P0, PT, R2, c[0x0][0x1d4], PT ;  /* 0x0000750002007a0c */ /* 0x000ff60003f06270 */
[----:B------:R-:W-:Y:S02]  /*4550*/  @!UPT UIADD3 URZ, URZ, URZ, URZ ;  /* 0x0000003f3f3ff290 */ /* 0x000fe4000fffe03f */
        /* <DEDUP_REMOVED lines=53> */
.L_x_191:
[----:B------:R-:W-:Y:S05]  /*48b0*/  BSYNC B0 ;  /* 0x0000000000007941 */ /* 0x000fea0003800000 */
.L_x_190:
        /* <DEDUP_REMOVED lines=57> */
.L_x_193:
[----:B------:R-:W-:Y:S05]  /*4c50*/  BSYNC B0 ;  /* 0x0000000000007941 */ /* 0x000fea0003800000 */
.L_x_192:
[----:B------:R-:W-:Y:S04]  /*4c60*/  IADD3 R2, R116, 0x50, RZ ;  /* 0x0000005074027810 */ /* 0x000fe80007ffe0ff */
        /* <DEDUP_REMOVED lines=54> */
[----:B------:R1:W-:Y:S01]  /*4fd0*/  STG.E.128 [R52.64+0xa0], R8 ;  /* 0x0000a00834007986 */ /* 0x0003e2000c101d06 */
[----:B------:R-:W-:-:S05]  /*4fe0*/  BRA `(.L_x_183) ;  /* 0x00001c7000007947 */ /* 0x000fca0003800000 */
.L_x_180:
        /* <DEDUP_REMOVED lines=37> */
[----:B------:R1:W5:Y:S04]  /*5240*/  @!P0 LDG.E.128 R4, [R8.64] ;  /* 0x0000000608048981 */ /* 0x000368000c1e1d00 */
[----:B------:R1:W5:Y:S01]  /*5250*/  @!P0 LDG.E.128 R32, [R2.64] ;  /* 0x0000000602208981 */ /* 0x000362000c1e1d00 */
[----:B------:R-:W-:Y:S11]  /*5260*/  ISETP.GE.AND P0, PT, R24, c[0x0][0x27c], PT ;  /* 0x00009f0018007a0c */ /* 0x000ff60003f06270 */
[----:B------:R-:W-:Y:S02]  /*5270*/  @!UPT UIADD3 URZ, URZ, URZ, URZ ;  /* 0x0000003f3f3ff290 */ /* 0x000fe4000fffe03f */
[----:B------:R1:W5:Y:S04]  /*5280*/  @!P0 LDG.E.128 R16, [R8.64+0x20] ;  /* 0x0000200608108981 */ /* 0x000368000c1e1d00 */
[----:B------:R1:W5:Y:S01]  /*5290*/  @!P0 LDG.E.128 R52, [R2.64+0x20] ;  /* 0x0000200602348981 */ /* 0x000362000c1e1d00 */
[----:B------:R-:W-:Y:S11]  /*52a0*/  ISETP.GE.AND P0, PT, R25, c[0x0][0x27c], PT ;  /* 0x00009f0019007a0c */ /* 0x000ff60003f06270 */
[----:B------:R-:W-:Y:S02]  /*52b0*/  @!UPT UIADD3 URZ, URZ, URZ, URZ ;  /* 0x0000003f3f3ff290 */ /* 0x000fe4000fffe03f */
[----:B------:R1:W5:Y:S04]  /*52c0*/  @!P0 LDG.E.128 R20, [R8.64+0x40] ;  /* 0x0000400608148981 */ /* 0x000368000c1e1d00 */
[----:B------:R1:W5:Y:S02]  /*52d0*/  @!P0 LDG.E.128 R56, [R2.64+0x40] ;  /* 0x0000400602388981 */ /* 0x000364000c1e1d00 */
.L_x_195:
[----:B------:R-:W-:Y:S05]  /*52e0*/  BSYNC B0 ;  /* 0x0000000000007941 */ /* 0x000fea0003800000 */
.L_x_194:
[----:B------:R-:W-:Y:S04]  /*52f0*/  IADD3 R70, P0, R160, R10, RZ ;  /* 0x0000000aa0467210 */ /* 0x000fe80007f1e0ff */
[----:B------:R-:W-:Y:S01]  /*5300*/  IADD3.X R69, R12, R130, RZ, P0, !PT ;  /* 0x000000820c457210 */ /* 0x000fe200007fe4ff */
        /* <DEDUP_REMOVED lines=25> */
[----:B------:R-:W-:Y:S02]  /*54a0*/  PRMT R46, R8, 0x5410, R9 ;  /* 0x00005410082e7816 */ /* 0x000fe40000000009 */
[----:B------:R-:W-:Y:S01]  /*54b0*/  PRMT R45, R3, 0x5410, R2 ;  /* 0x00005410032d7816 */ /* 0x000fe20000000002 */
[----:B------:R-:W-:-:S05]  /*54c0*/  @P0 BRA `(.L_x_197) ;  /* 0x0000077000000947 */ /* 0x000fca0003800000 */
[----:B------:R-:W-:Y:S01]  /*54d0*/  ISETP.GE.AND P2, PT, R83, c[0x0][0x1d4], PT ;  /* 0x0000750053007a0c */ /* 0x000fe20003f46270 */
[----:B------:R-:W-:Y:S01]  /*54e0*/  LDS.128 R12, [R105+0x3c80] ;  /* 0x003c8000690c7984 */ /* 0x000fe20000000c00 */
[----:B------:R-:W-:Y:S01]  /*54f0*/  IADD3 R2, P1, P0, R76, R70, R102 ;  /* 0x000000464c027210 */ /* 0x000fe2000783e066 */
[----:B------:R-:W-:Y:S01]  /*5500*/  IMAD.MOV.U32 R37, RZ, RZ, R32 ;  /* 0x000000ffff257224 */ /* 0x000fe200078e0020 */
[----:B------:R-:W-:Y:S01]  /*5510*/  MOV R31, R34 ;  /* 0x00000022001f7202 */ /* 0x000fe20000000f00 */
[----:B------:R-:W-:Y:S01]  /*5520*/  IMAD.MOV.U32 R39, RZ, RZ, R33 ;  /* 0x000000ffff277224 */ /* 0x000fe200078e0021 */
[-C--:B------:R-:W-:Y:S03]  /*5530*/  IADD3.X R8, R78, R69.reuse, R113, P1, P0 ;  /* 0x000000454e087210 */ /* 0x080fe60000fe0471 */
[----:B------:R-:W1:Y:S04]  /*5540*/  LDS.128 R48, [R115+0x3c80] ;  /* 0x003c800073307984 */ /* 0x000e680000000c00 */
[----:B------:R-:W-:Y:S04]  /*5550*/  @!P2 IADD3 R3, P1, P0, R76, R70, R83 ;  /* 0x000000464c03a210 */ /* 0x000fe8000783e053 */
[----:B------:R-:W-:Y:S02]  /*5560*/  @!P2 IADD3.X R9, R78, R69, R108, P1, P0 ;  /* 0x000000454e09a210 */ /* 0x000fe40000fe046c */
[C---:B------:R-:W-:Y:S04]  /*5570*/  LEA R66, P0, R2.reuse, c[0x0][0x1c8], 0x1 ;  /* 0x0000720002427a11 */ /* 0x040fe800078008ff */
[----:B------:R-:W-:Y:S01]  /*5580*/  LEA.HI.X R67, R2, c[0x0][0x1cc], R8, 0x1, P0 ;  /* 0x0000730002437a11 */ /* 0x000fe200000f0c08 */
[----:B------:R-:W-:Y:S01]  /*5590*/  IMAD.MOV.U32 R8, RZ, RZ, R5 ;  /* 0x000000ffff087224 */ /* 0x000fe200078e0005 */
[C---:B------:R-:W-:Y:S04]  /*55a0*/  @!P2 LEA R64, P0, R3.reuse, c[0x0][0x1c8], 0x1 ;  /* 0x000072000340aa11 */ /* 0x040fe800078008ff */
[----:B------:R-:W-:Y:S01]  /*55b0*/  @!P2 LEA.HI.X R65, R3, c[0x0][0x1cc], R9, 0x1, P0 ;  /* 0x000073000341aa11 */ /* 0x000fe200000f0c09 */
[----:B------:R-:W-:Y:S01]  /*55c0*/  IMAD.MOV.U32 R9, RZ, RZ, R4 ;  /* 0x000000ffff097224 */ /* 0x000fe200078e0004 */
[----:B------:R-:W-:Y:S01]  /*55d0*/  ISETP.GE.AND P0, PT, R116, c[0x0][0x27c], PT ;  /* 0x00009f0074007a0c */ /* 0x000fe20003f06270 */
[----:B------:R-:W-:Y:S11]  /*55e0*/  IMAD.MOV.U32 R3, RZ, RZ, R7 ;  /* 0x000000ffff037224 */ /* 0x000ff600078e0007 */
[----:B------:R-:W-:Y:S01]  /*55f0*/  @!UPT UIADD3 URZ, URZ, URZ, URZ ;  /* 0x0000003f3f3ff290 */ /* 0x000fe2000fffe03f */
[--C-:B------:R-:W-:Y:S02]  /*5600*/  @!P0 SHF.R.U64 R38, R32, 0x10, R33.reuse ;  /* 0x0000001020268819 */ /* 0x100fe40000001221 */
[----:B------:R-:W-:Y:S01]  /*5610*/  @!P0 SHF.R.U32.HI R36, RZ, 0x10, R33 ;  /* 0x00000010ff248819 */ /* 0x000fe20000011621 */
[----:B------:R-:W-:Y:S01]  /*5620*/  IMAD.MOV.U32 R33, RZ, RZ, R35 ;  /* 0x000000ffff217224 */ /* 0x000fe200078e0023 */
[----:B------:R-:W-:Y:S02]  /*5630*/  @!P0 PRMT R37, R37, 0x5410, R38 ;  /* 0x0000541025258816 */ /* 0x000fe40000000026 */
[C---:B-1----:R-:W-:Y:S02]  /*5640*/  @!P0 LOP3.LUT R40, R50.reuse, 0xffff0000, RZ, 0xc0, !PT ;  /* 0xffff000032288812 */ /* 0x042fe400078ec0ff */
[----:B------:R-:W-:Y:S02]  /*5650*/  @!P0 SHF.L.U32 R38, R50, 0x10, RZ ;  /* 0x0000001032268819 */ /* 0x000fe400000006ff */
[C---:B------:R-:W-:Y:S02]  /*5660*/  @!P0 SHF.L.U32 R42, R51.reuse, 0x10, RZ ;  /* 0x00000010332a8819 */ /* 0x040fe400000006ff */
[----:B------:R-:W-:Y:S02]  /*5670*/  @!P0 LOP3.LUT R44, R51, 0xffff0000, RZ, 0xc0, !PT ;  /* 0xffff0000332c8812 */ /* 0x000fe400078ec0ff */
[----:B------:R-:W-:Y:S02]  /*5680*/  @!P0 SHF.R.U32.HI R2, RZ, 0x10, R7 ;  /* 0x00000010ff028819 */ /* 0x000fe40000011607 */
[--C-:B------:R-:W-:Y:S01]  /*5690*/  @!P0 SHF.R.U64 R32, R34, 0x10, R35.reuse ;  /* 0x0000001022208819 */ /* 0x100fe20000001223 */
[----:B------:R-:W-:Y:S01]  /*56a0*/  @!P0 IMAD.U32 R34, R49, 0x10000, RZ ;  /* 0x0001000031228824 */ /* 0x000fe200078e00ff */
[----:B------:R-:W-:Y:S02]  /*56b0*/  @!P0 SHF.R.U32.HI R11, RZ, 0x10, R35 ;  /* 0x00000010ff0b8819 */ /* 0x000fe40000011623 */
[----:B------:R-:W-:Y:S02]  /*56c0*/  @!P0 PRMT R35, R39, 0x5410, R36 ;  /* 0x0000541027238816 */ /* 0x000fe40000000024 */
[----:B------:R-:W-:Y:S02]  /*56d0*/  @!P0 LOP3.LUT R36, R49, 0xffff0000, RZ, 0xc0, !PT ;  /* 0xffff000031248812 */ /* 0x000fe400078ec0ff */
[----:B------:R-:W-:Y:S01]  /*56e0*/  @!P0 PRMT R43, R33, 0x5410, R11 ;  /* 0x00005410212b8816 */ /* 0x000fe2000000000b */
[----:B------:R-:W-:Y:S01]  /*56f0*/  @!P0 IMAD.U32 R33, R35, 0x10000, RZ ;  /* 0x0001000023218824 */ /* 0x000fe200078e00ff */
[----:B------:R-:W-:Y:S01]  /*5700*/  @!P0 PRMT R11, R3, 0x5410, R2 ;  /* 0x00005410030b8816 */ /* 0x000fe20000000002 */
[----:B------:R-:W-:Y:S01]  /*5710*/  @!P0 IMAD.U32 R2, R12, 0x10000, RZ ;  /* 0x000100000c028824 */ /* 0x000fe200078e00ff */
[----:B------:R-:W-:Y:S02]  /*5720*/  @!P0 SHF.L.U32 R3, R13, 0x10, RZ ;  /* 0x000000100d038819 */ /* 0x000fe400000006ff */
[----:B------:R-:W-:Y:S02]  /*5730*/  @!P0 PRMT R39, R31, 0x5410, R32 ;  /* 0x000054101f278816 */ /* 0x000fe40000000020 */
[----:B------:R-:W-:Y:S01]  /*5740*/  @!P0 LOP3.LUT R35, R35, 0xffff0000, RZ, 0xc0, !PT ;  /* 0xffff000023238812 */ /* 0x000fe200078ec0ff */
[----:B------:R-:W-:Y:S01]  /*5750*/  @!P0 FMUL.FTZ R32, R3, R33 ;  /* 0x0000002103208220 */ /* 0x000fe20000410000 */
[--C-:B------:R-:W-:Y:S01]  /*5760*/  @!P0 SHF.R.U64 R10, R4, 0x10, R5.reuse ;  /* 0x00000010040a8819 */ /* 0x100fe20000001205 */
[----:B------:R-:W-:Y:S01]  /*5770*/  IMAD.MOV.U32 R4, RZ, RZ, R6 ;  /* 0x000000ffff047224 */ /* 0x000fe200078e0006 */
[----:B------:R-:W-:Y:S02]  /*5780*/  @!P0 SHF.R.U32.HI R5, RZ, 0x10, R5 ;  /* 0x00000010ff058819 */ /* 0x000fe40000011605 */
[----:B------:R-:W-:Y:S02]  /*5790*/  @!P0 SHF.R.U64 R6, R6, 0x10, R7 ;  /* 0x0000001006068819 */ /* 0x000fe40000001207 */
[----:B------:R-:W-:Y:S02]  /*57a0*/  @!P0 PRMT R7, R8, 0x5410, R5 ;  /* 0x0000541008078816 */ /* 0x000fe40000000005 */
[----:B------:R-:W-:Y:S02]  /*57b0*/  @!P0 SHF.L.U32 R8, R48, 0x10, RZ ;  /* 0x0000001030088819 */ /* 0x000fe400000006ff */
[----:B------:R-:W-:Y:S01]  /*57c0*/  @!P0 PRMT R9, R9, 0x5410, R10 ;  /* 0x0000541009098816 */ /* 0x000fe2000000000a */
[C---:B------:R-:W-:Y:S01]  /*57d0*/  @!P0 IMAD.U32 R5, R7.reuse, 0x10000, RZ ;  /* 0x0001000007058824 */ /* 0x040fe200078e00ff */
[----:B------:R-:W-:Y:S02]  /*57e0*/  @!P0 LOP3.LUT R7, R7, 0xffff0000, RZ, 0xc0, !PT ;  /* 0xffff000007078812 */ /* 0x000fe400078ec0ff */
[----:B------:R-:W-:Y:S01]  /*57f0*/  @!P0 PRMT R10, R4, 0x5410, R6 ;  /* 0x00005410040a8816 */ /* 0x000fe20000000006 */
[----:B------:R-:W-:Y:S02]  /*5800*/  @!P0 IMAD.U32 R6, R37, 0x10000, RZ ;  /* 0x0001000025068824 */ /* 0x000fe400078e00ff */
[----:B------:R-:W-:Y:S02]  /*5810*/  @!P0 IMAD.U32 R4, R9, 0x10000, RZ ;  /* 0x0001000009048824 */ /* 0x000fe400078e00ff */
[C---:B------:R-:W-:Y:S02]  /*5820*/  @!P0 FMUL.FTZ R31, R2.reuse, R6 ;  /* 0x00000006021f8220 */ /* 0x040fe40000410000 */
[-C--:B------:R-:W-:Y:S02]  /*5830*/  @!P0 FMUL.FTZ R2, R2, R4.reuse ;  /* 0x0000000402028220 */ /* 0x080fe40000410000 */
[----:B------:R-:W-:Y:S01]  /*5840*/  @!P0 FFMA.FTZ R74, R8, R4, -R31 ;  /* 0x00000004084a8223 */ /* 0x000fe2000001081f */
[----:B------:R-:W-:Y:S01]  /*5850*/  @!P0 LOP3.LUT R31, R37, 0xffff0000, RZ, 0xc0, !PT ;  /* 0xffff0000251f8812 */ /* 0x000fe200078ec0ff */
[----:B------:R-:W-:Y:S01]  /*5860*/  @!P0 FFMA.FTZ R2, R6, R8, R2 ;  /* 0x0000000806028223 */ /* 0x000fe20000010002 */
[----:B------:R-:W-:Y:S01]  /*5870*/  @!P0 LOP3.LUT R6, R12, 0xffff0000, RZ, 0xc0, !PT ;  /* 0xffff00000c068812 */ /* 0x000fe200078ec0ff */
[-C--:B------:R-:W-:Y:S01]  /*5880*/  @!P0 FMUL.FTZ R4, R3, R5.reuse ;  /* 0x0000000503048220 */ /* 0x080fe20000410000 */
[----:B------:R-:W-:Y:S01]  /*5890*/  @!P0 LOP3.LUT R3, R13, 0xffff0000, RZ, 0xc0, !PT ;  /* 0xffff00000d038812 */ /* 0x000fe200078ec0ff */
[----:B------:R-:W-:Y:S01]  /*58a0*/  @!P0 FFMA.FTZ R73, R34, R5, -R32 ;  /* 0x0000000522498223 */ /* 0x000fe20000010820 */
[----:B------:R-:W-:Y:S01]  /*58b0*/  @!P0 LOP3.LUT R32, R48, 0xffff0000, RZ, 0xc0, !PT ;  /* 0xffff000030208812 */ /* 0x000fe200078ec0ff */
[----:B------:R-:W-:Y:S01]  /*58c0*/  @!P0 FMUL.FTZ R37, R6, R31 ;  /* 0x0000001f06258220 */ /* 0x000fe20000410000 */
[----:B------:R-:W-:Y:S01]  /*58d0*/  @!P0 LOP3.LUT R8, R9, 0xffff0000, RZ, 0xc0, !PT ;  /* 0xffff000009088812 */ /* 0x000fe200078ec0ff */
[C---:B------:R-:W-:Y:S02]  /*58e0*/  @!P0 FMUL.FTZ R9, R3.reuse, R35 ;  /* 0x0000002303098220 */ /* 0x040fe40000410000 */
[-C--:B------:R-:W-:Y:S02]  /*58f0*/  @!P0 FMUL.FTZ R5, R3, R7.reuse ;  /* 0x0000000703058220 */ /* 0x080fe40000410000 */
[----:B------:R-:W-:Y:S01]  /*5900*/  @!P0 FFMA.FTZ R72, R36, R7, -R9 ;  /* 0x0000000724488223 */ /* 0x000fe20000010809 */
[----:B------:R-:W-:Y:S01]  /*5910*/  @!P0 LOP3.LUT R7, R14, 0xffff0000, RZ, 0xc0, !PT ;  /* 0xffff00000e078812 */ /* 0x000fe200078ec0ff */
[-C--:B------:R-:W-:Y:S01]  /*5920*/  @!P0 FFMA.FTZ R71, R32, R8.reuse, -R37 ;  /* 0x0000000820478223 */ /* 0x080fe20000010825 */
[----:B------:R-:W-:Y:S01]  /*5930*/  @!P0 LOP3.LUT R9, R10, 0xffff0000, RZ, 0xc0, !PT ;  /* 0xffff00000a098812 */ /* 0x000fe200078ec0ff */
[C---:B------:R-:W-:Y:S01]  /*5940*/  @!P0 IMAD.U32 R37, R39.reuse, 0x10000, RZ ;  /* 0x0001000027258824 */ /* 0x040fe200078e00ff */
[----:B------:R-:W-:Y:S01]  /*5950*/  @!P0 LOP3.LUT R39, R39, 0xffff0000, RZ, 0xc0, !PT ;  /* 0xffff000027278812 */ /* 0x000fe200078ec0ff */
[----:B------:R-:W-:Y:S02]  /*5960*/  @!P0 FMUL.FTZ R3, R6, R8 ;  /* 0x0000000806038220 */ /* 0x000fe40000410000 */
[----:B------:R-:W-:Y:S02]  /*5970*/  @!P0 IMAD.U32 R6, R14, 0x10000, RZ ;  /* 0x000100000e068824 */ /* 0x000fe400078e00ff */
[C---:B------:R-:W-:Y:S02]  /*5980*/  @!P0 FMUL.FTZ R41, R7.reuse, R39 ;  /* 0x0000002707298220 */ /* 0x040fe40000410000 */
[----:B------:R-:W-:Y:S02]  /*5990*/  @!P0 IMAD.U32 R8, R10, 0x10000, RZ ;  /* 0x000100000a088824 */ /* 0x000fe400078e00ff */
[----:B------:R-:W-:Y:S02]  /*59a0*/  @!P0 FMUL.FTZ R10, R6, R37 ;  /* 0x00000025060a8220 */ /* 0x000fe40000410000 */
[-C--:B------:R-:W-:Y:S02]  /*59b0*/  @!P0 FMUL.FTZ R7, R7, R9.reuse ;  /* 0x0000000907078220 */ /* 0x080fe40000410000 */
[----:B------:R-:W-:Y:S01]  /*59c0*/  @!P0 FFMA.FTZ R63, R40, R9, -R41 ;  /* 0x00000009283f8223 */ /* 0x000fe20000010829 */
[----:B------:R-:W-:Y:S01]  /*59d0*/  @!P0 LOP3.LUT R9, R15, 0xffff0000, RZ, 0xc0, !PT ;  /* 0xffff00000f098812 */ /* 0x000fe200078ec0ff */
[C---:B------:R-:W-:Y:S01]  /*59e0*/  @!P0 IMAD.U32 R41, R43.reuse, 0x10000, RZ ;  /* 0x000100002b298824 */ /* 0x040fe200078e00ff */
[----:B------:R-:W-:Y:S01]  /*59f0*/  @!P0 LOP3.LUT R43, R43, 0xffff0000, RZ, 0xc0, !PT ;  /* 0xffff00002b2b8812 */ /* 0x000fe200078ec0ff */
[-C--:B------:R-:W-:Y:S02]  /*5a00*/  @!P0 FMUL.FTZ R6, R6, R8.reuse ;  /* 0x0000000806068220 */ /* 0x080fe40000410000 */
[----:B------:R-:W-:Y:S02]  /*5a10*/  @!P0 FFMA.FTZ R68, R38, R8, -R10 ;  /* 0x0000000826448223 */ /* 0x000fe4000001080a */
[----:B------:R-:W-:Y:S02]  /*5a20*/  @!P0 IMAD.U32 R8, R15, 0x10000, RZ ;  /* 0x000100000f088824 */ /* 0x000fe400078e00ff */
[C---:B------:R-:W-:Y:S01]  /*5a30*/  @!P0 IMAD.U32 R10, R11.reuse, 0x10000, RZ ;  /* 0x000100000b0a8824 */ /* 0x040fe200078e00ff */
[----:B------:R-:W-:Y:S01]  /*5a40*/  @!P0 LOP3.LUT R11, R11, 0xffff0000, RZ, 0xc0, !PT ;  /* 0xffff00000b0b8812 */ /* 0x000fe200078ec0ff */
[----:B------:R-:W-:Y:S01]  /*5a50*/  @!P0 FFMA.FTZ R3, R31, R32, R3 ;  /* 0x000000201f038223 */ /* 0x000fe20000010003 */
[----:B------:R-:W-:Y:S01]  /*5a60*/  @!P0 F2FP.BF16.PACK_AB R31, R63, R68 ;  /* 0x000000443f1f823e */ /* 0x000fe200000010ff */
[----:B------:R-:W-:Y:S02]  /*5a70*/  @!P0 FMUL.FTZ R61, R8, R41 ;  /* 0x00000029083d8220 */ /* 0x000fe40000410000 */
[----:B------:R-:W-:Y:S02]  /*5a80*/  @!P0 FMUL.FTZ R62, R9, R43 ;  /* 0x0000002b093e8220 */ /* 0x000fe40000410000 */
[----:B------:R-:W-:Y:S02]  /*5a90*/  @!P0 FFMA.FTZ R4, R33, R34, R4 ;  /* 0x0000002221048223 */ /* 0x000fe40000010004 */
[----:B------:R-:W-:Y:S02]  /*5aa0*/  @!P0 FFMA.FTZ R5, R35, R36, R5 ;  /* 0x0000002423058223 */ /* 0x000fe40000010005 */
[----:B------:R-:W-:Y:S02]  /*5ab0*/  @!P0 FFMA.FTZ R61, R42, R10, -R61 ;  /* 0x0000000a2a3d8223 */ /* 0x000fe4000001083d */
[----:B------:R-:W-:Y:S01]  /*5ac0*/  @!P0 FFMA.FTZ R62, R44, R11, -R62 ;  /* 0x0000000b2c3e8223 */ /* 0x000fe2000001083e */
[----:B------:R-:W-:Y:S01]  /*5ad0*/  @!P0 F2FP.BF16.PACK_AB R4, R5, R4 ;  /* 0x000000040504823e */ /* 0x000fe200000010ff */
[----:B------:R-:W-:Y:S01]  /*5ae0*/  @!P0 FMUL.FTZ R8, R8, R10 ;  /* 0x0000000a08088220 */ /* 0x000fe20000410000 */
[----:B------:R-:W-:Y:S01]  /*5af0*/  @!P0 F2FP.BF16.PACK_AB R10, R71, R74 ;  /* 0x0000004a470a823e */ /* 0x000fe200000010ff */
[----:B------:R-:W-:Y:S01]  /*5b00*/  @!P0 FFMA.FTZ R6, R37, R38, R6 ;  /* 0x0000002625068223 */ /* 0x000fe20000010006 */
[----:B------:R-:W-:Y:S01]  /*5b10*/  @!P0 F2FP.BF16.PACK_AB R32, R62, R61 ;  /* 0x0000003d3e20823e */ /* 0x000fe200000010ff */
[----:B------:R-:W-:Y:S01]  /*5b20*/  @!P0 FMUL.FTZ R9, R9, R11 ;  /* 0x0000000b09098220 */ /* 0x000fe20000410000 */
[----:B------:R-:W-:Y:S01]  /*5b30*/  @!P0 F2FP.BF16.PACK_AB R11, R72, R73 ;  /* 0x00000049480b823e */ /* 0x000fe200000010ff */
[----:B------:R-:W-:Y:S01]  /*5b40*/  @!P0 FFMA.FTZ R7, R39, R40, R7 ;  /* 0x0000002827078223 */ /* 0x000fe20000010007 */
[----:B------:R-:W-:Y:S01]  /*5b50*/  @!P0 MOV R48, R10 ;  /* 0x0000000a00308202 */ /* 0x000fe20000000f00 */
[----:B------:R-:W-:Y:S01]  /*5b60*/  @!P0 FFMA.FTZ R8, R41, R42, R8 ;  /* 0x0000002a29088223 */ /* 0x000fe20000010008 */
[----:B------:R-:W-:Y:S01]  /*5b70*/  @!P0 MOV R51, R32 ;  /* 0x0000002000338202 */ /* 0x000fe20000000f00 */
[----:B------:R-:W-:Y:S01]  /*5b80*/  @!P0 FFMA.FTZ R9, R43, R44, R9 ;  /* 0x0000002c2b098223 */ /* 0x000fe20000010009 */
[----:B------:R-:W-:Y:S01]  /*5b90*/  @!P0 F2FP.BF16.PACK_AB R10, R3, R2 ;  /* 0x00000002030a823e */ /* 0x000fe200000010ff */
[----:B------:R-:W-:Y:S01]  /*5ba0*/  @!P0 IMAD.MOV.U32 R49, RZ, RZ, R11 ;  /* 0x000000ffff318224 */ /* 0x000fe200078e000b */
[----:B------:R-:W-:Y:S01]  /*5bb0*/  @!P0 F2FP.BF16.PACK_AB R3, R7, R6 ;  /* 0x000000060703823e */ /* 0x000fe200000010ff */
[----:B------:R-:W-:Y:S01]  /*5bc0*/  @!P0 IMAD.MOV.U32 R50, RZ, RZ, R31 ;  /* 0x000000ffff328224 */ /* 0x000fe200078e001f */
[----:B------:R-:W-:Y:S01]  /*5bd0*/  @!P0 F2FP.BF16.PACK_AB R2, R9, R8 ;  /* 0x000000080902823e */ /* 0x000fe200000010ff */
[----:B------:R-:W-:Y:S01]  /*5be0*/  @!P0 IMAD.MOV.U32 R12, RZ, RZ, R10 ;  /* 0x000000ffff0c8224 */ /* 0x000fe200078e000a */
[----:B------:R-:W-:Y:S01]  /*5bf0*/  @!P0 MOV R14, R3 ;  /* 0x00000003000e8202 */ /* 0x000fe20000000f00 */
[----:B------:R-:W-:Y:S01]  /*5c00*/  @!P0 IMAD.MOV.U32 R13, RZ, RZ, R4 ;  /* 0x000000ffff0d8224 */ /* 0x000fe200078e0004 */
[----:B------:R1:W-:Y:S01]  /*5c10*/  STG.E.128 [R66.64], R48 ;  /* 0x0000003042007986 */ /* 0x0003e2000c101d06 */
[----:B------:R-:W-:Y:S07]  /*5c20*/  @!P0 IMAD.MOV.U32 R15, RZ, RZ, R2 ;  /* 0x000000ffff0f8224 */ /* 0x000fee00078e0002 */
[----:B------:R1:W-:Y:S02]  /*5c30*/  @!P2 STG.E.128 [R64.64], R12 ;  /* 0x0000000c4000a986 */ /* 0x0003e4000c101d06 */
.L_x_197:
[----:B------:R-:W-:Y:S05]  /*5c40*/  BSYNC B0 ;  /* 0x0000000000007941 */ /* 0x000fea0003800000 */
.L_x_196:
[----:B------:R-:W-:Y:S01]  /*5c50*/  ISETP.GE.AND P0, PT, R24, c[0x0][0x1d4], PT ;  /* 0x0000750018007a0c */ /* 0x000fe20003f06270 */
[----:B------:R-:W-:Y:S01]  /*5c60*/  @!UPT UIADD3 URZ, URZ, URZ, URZ ;  /* 0x0000003f3f3ff290 */ /* 0x000fe2000fffe03f */
[----:B------:R-:W-:Y:S11]  /*5c70*/  BSSY B0, `(.L_x_198) ;  /* 0x0000071000007945 */ /* 0x000ff60003800000 */
[----:B------:R-:W-:-:S05]  /*5c80*/  @P0 BRA `(.L_x_199) ;  /* 0x000006f000000947 */ /* 0x000fca0003800000 */
[----:B------:R-:W-:Y:S01]  /*5c90*/  ISETP.GE.AND P2, PT, R82, c[0x0][0x1d4], PT ;  /* 0x0000750052007a0c */ /* 0x000fe20003f46270 */
[----:B-1----:R-:W-:Y:S01]  /*5ca0*/  LDS.128 R12, [R104+0x3c80] ;  /* 0x003c8000680c7984 */ /* 0x002fe20000000c00 */
[-C--:B------:R-:W-:Y:S04]  /*5cb0*/  IADD3 R2, P1, P0, R76, R70.reuse, R101 ;  /* 0x000000464c027210 */ /* 0x080fe8000783e065 */
[-C--:B------:R-:W-:Y:S03]  /*5cc0*/  IADD3.X R4, R78, R69.reuse, R112, P1, P0 ;  /* 0x000000454e047210 */ /* 0x080fe60000fe0470 */
[----:B------:R-:W1:Y:S04]  /*5cd0*/  LDS.128 R40, [R114+0x3c80] ;  /* 0x003c800072287984 */ /* 0x000e680000000c00 */
[----:B------:R-:W-:Y:S04]  /*5ce0*/  @!P2 IADD3 R3, P1, P0, R76, R70, R82 ;  /* 0x000000464c03a210 */ /* 0x000fe8000783e052 */
[----:B------:R-:W-:Y:S02]  /*5cf0*/  @!P2 IADD3.X R5, R78, R69, R107, P1, P0 ;  /* 0x000000454e05a210 */ /* 0x000fe40000fe046b */
[C---:B------:R-:W-:Y:S04]  /*5d00*/  LEA R50, P0, R2.reuse, c[0x0][0x1c8], 0x1 ;  /* 0x0000720002327a11 */ /* 0x040fe800078008ff */
[----:B------:R-:W-:Y:S02]  /*5d10*/  LEA.HI.X R51, R2, c[0x0][0x1cc], R4, 0x1, P0 ;  /* 0x0000730002337a11 */ /* 0x000fe400000f0c04 */
[C---:B------:R-:W-:Y:S04]  /*5d20*/  @!P2 LEA R48, P0, R3.reuse, c[0x0][0x1c8], 0x1 ;  /* 0x000072000330aa11 */ /* 0x040fe800078008ff */
[----:B------:R-:W-:Y:S02]  /*5d30*/  @!P2 LEA.HI.X R49, R3, c[0x0][0x1cc], R5, 0x1, P0 ;  /* 0x000073000331aa11 */ /* 0x000fe400000f0c05 */
[----:B------:R-:W-:Y:S11]  /*5d40*/  ISETP.GE.AND P0, PT, R24, c[0x0][0x27c], PT ;  /* 0x00009f0018007a0c */ /* 0x000ff60003f06270 */
[----:B------:R-:W-:Y:S02]  /*5d50*/  @!UPT UIADD3 URZ, URZ, URZ, URZ ;  /* 0x0000003f3f3ff290 */ /* 0x000fe4000fffe03f */
[----:B------:R-:W-:Y:S02]  /*5d60*/  @!P0 SHF.R.U64 R2, R16, 0x10, R17 ;  /* 0x0000001010028819 */ /* 0x000fe40000001211 */
[--C-:B------:R-:W-:Y:S02]  /*5d70*/  @!P0 SHF.R.U32.HI R4, RZ, 0x10, R19.reuse ;  /* 0x00000010ff048819 */ /* 0x100fe40000011613 */
[----:B------:R-:W-:Y:S01]  /*5d80*/  @!P0 SHF.R.U64 R3, R18, 0x10, R19 ;  /* 0x0000001012038819 */ /* 0x000fe20000001213 */
[----:B-1----:R-:W-:Y:S01]  /*5d90*/  @!P0 IMAD.U32 R11, R40, 0x10000, RZ ;  /* 0x00010000280b8824 */ /* 0x002fe200078e00ff */
[C---:B------:R-:W-:Y:S01]  /*5da0*/  @!P0 LOP3.LUT R38, R43.reuse, 0xffff0000, RZ, 0xc0, !PT ;  /* 0xffff00002b268812 */ /* 0x040fe200078ec0ff */
[----:B------:R-:W-:Y:S01]  /*5db0*/  @!P0 IMAD.U32 R36, R43, 0x10000, RZ ;  /* 0x000100002b248824 */ /* 0x000fe200078e00ff */
[----:B------:R-:W-:Y:S02]  /*5dc0*/  @!P0 LOP3.LUT R34, R42, 0xffff0000, RZ, 0xc0, !PT ;  /* 0xffff00002a228812 */ /* 0x000fe400078ec0ff */
[----:B------:R-:W-:Y:S01]  /*5dd0*/  @!P0 PRMT R10, R27, 0x5432, R3 ;  /* 0x000054321b0a8816 */ /* 0x000fe20000000003 */
[----:B------:R-:W-:Y:S01]  /*5de0*/  @!P0 IMAD.U32 R3, R12, 0x10000, RZ ;  /* 0x000100000c038824 */ /* 0x000fe200078e00ff */
[----:B------:R-:W-:Y:S02]  /*5df0*/  @!P0 SHF.R.U32.HI R6, RZ, 0x10, R17 ;  /* 0x00000010ff068819 */ /* 0x000fe40000011611 */
[----:B------:R-:W-:Y:S02]  /*5e00*/  @!P0 LOP3.LUT R17, R40, 0xffff0000, RZ, 0xc0, !PT ;  /* 0xffff000028118812 */ /* 0x000fe400078ec0ff */
[----:B------:R-:W-:Y:S02]  /*5e10*/  @!P0 SHF.R.U64 R5, R52, 0x10, R53 ;  /* 0x0000001034058819 */ /* 0x000fe40000001235 */
[----:B------:R-:W-:Y:S02]  /*5e20*/  @!P0 SHF.R.U32.HI R8, RZ, 0x10, R55 ;  /* 0x00000010ff088819 */ /* 0x000fe40000011637 */
[----:B------:R-:W-:Y:S02]  /*5e30*/  @!P0 PRMT R5, R45, 0x5410, R5 ;  /* 0x000054102d058816 */ /* 0x000fe40000000005 */
[----:B------:R-:W-:Y:S02]  /*5e40*/  @!P0 SHF.R.U64 R9, R54, 0x10, R55 ;  /* 0x0000001036098819 */ /* 0x000fe40000001237 */
[----:B------:R-:W-:Y:S02]  /*5e50*/  @!P0 LOP3.LUT R16, R5, 0xffff0000, RZ, 0xc0, !PT ;  /* 0xffff000005108812 */ /* 0x000fe400078ec0ff */
[----:B------:R-:W-:Y:S02]  /*5e60*/  @!P0 PRMT R2, R26, 0x5432, R2 ;  /* 0x000054321a028816 */ /* 0x000fe40000000002 */
[----:B------:R-:W-:Y:S02]  /*5e70*/  @!P0 PRMT R32, R46, 0x5410, R8 ;  /* 0x000054102e208816 */ /* 0x000fe40000000008 */
[----:B------:R-:W-:Y:S02]  /*5e80*/  @!P0 PRMT R8, R27, 0x5410, R4 ;  /* 0x000054101b088816 */ /* 0x000fe40000000004 */
[----:B------:R-:W-:Y:S01]  /*5e90*/  @!P0 LOP3.LUT R4, R12, 0xffff0000, RZ, 0xc0, !PT ;  /* 0xffff00000c048812 */ /* 0x000fe200078ec0ff */
[----:B------:R-:W-:Y:S01]  /*5ea0*/  @!P0 IMAD.U32 R35, R32, 0x10000, RZ ;  /* 0x0001000020238824 */ /* 0x000fe200078e00ff */
[----:B------:R-:W-:Y:S02]  /*5eb0*/  @!P0 LOP3.LUT R27, R41, 0xffff0000, RZ, 0xc0, !PT ;  /* 0xffff0000291b8812 */ /* 0x000fe400078ec0ff */
[----:B------:R-:W-:Y:S01]  /*5ec0*/  @!P0 SHF.R.U32.HI R7, RZ, 0x10, R53 ;  /* 0x00000010ff078819 */ /* 0x000fe20000011635 */
[----:B------:R-:W-:Y:S01]  /*5ed0*/  @!P0 FMUL.FTZ R19, R4, R16 ;  /* 0x0000001004138220 */ /* 0x000fe20000410000 */
[----:B------:R-:W-:Y:S01]  /*5ee0*/  @!P0 PRMT R33, R46, 0x5432, R9 ;  /* 0x000054322e218816 */ /* 0x000fe20000000009 */
[----:B------:R-:W-:Y:S01]  /*5ef0*/  @!P0 IMAD.U32 R9, R5, 0x10000, RZ ;  /* 0x0001000005098824 */ /* 0x000fe200078e00ff */
[C---:B------:R-:W-:Y:S02]  /*5f00*/  @!P0 LOP3.LUT R5, R2.reuse, 0xffff0000, RZ, 0xc0, !PT ;  /* 0xffff000002058812 */ /* 0x040fe400078ec0ff */
[----:B------:R-:W-:Y:S01]  /*5f10*/  @!P0 PRMT R31, R45, 0x5432, R7 ;  /* 0x000054322d1f8816 */ /* 0x000fe20000000007 */
[----:B------:R-:W-:Y:S01]  /*5f20*/  @!P0 IMAD.U32 R7, R2, 0x10000, RZ ;  /* 0x0001000002078824 */ /* 0x000fe200078e00ff */
[----:B------:R-:W-:Y:S01]  /*5f30*/  @!P0 PRMT R6, R26, 0x5410, R6 ;  /* 0x000054101a068816 */ /* 0x000fe20000000006 */
[----:B------:R-:W-:Y:S01]  /*5f40*/  @!P0 FMUL.FTZ R18, R3, R9 ;  /* 0x0000000903128220 */ /* 0x000fe20000410000 */
[----:B------:R-:W-:Y:S01]  /*5f50*/  @!P0 LOP3.LUT R26, R31, 0xffff0000, RZ, 0xc0, !PT ;  /* 0xffff00001f1a8812 */ /* 0x000fe200078ec0ff */
[----:B------:R-:W-:Y:S01]  /*5f60*/  @!P0 FMUL.FTZ R2, R3, R7 ;  /* 0x0000000703028220 */ /* 0x000fe20000410000 */
[----:B------:R-:W-:Y:S01]  /*5f70*/  @!P0 LOP3.LUT R37, R32, 0xffff0000, RZ, 0xc0, !PT ;  /* 0xffff000020258812 */ /* 0x000fe200078ec0ff */
[-C--:B------:R-:W-:Y:S02]  /*5f80*/  @!P0 FMUL.FTZ R3, R4, R5.reuse ;  /* 0x0000000504038220 */ /* 0x080fe40000410000 */
[----:B------:R-:W-:Y:S01]  /*5f90*/  @!P0 FFMA.FTZ R54, R17, R5, -R19 ;  /* 0x0000000511368223 */ /* 0x000fe20000010813 */
[----:B------:R-:W-:Y:S01]  /*5fa0*/  @!P0 LOP3.LUT R5, R13, 0xffff0000, RZ, 0xc0, !PT ;  /* 0xffff00000d058812 */ /* 0x000fe200078ec0ff */
[----:B------:R-:W-:Y:S01]  /*5fb0*/  @!P0 FFMA.FTZ R55, R11, R7, -R18 ;  /* 0x000000070b378223 */ /* 0x000fe20000010812 */
[----:B------:R-:W-:Y:S01]  /*5fc0*/  @!P0 SHF.L.U32 R18, R31, 0x10, RZ ;  /* 0x000000101f128819 */ /* 0x000fe200000006ff */
[----:B------:R-:W-:Y:S02]  /*5fd0*/  @!P0 IMAD.U32 R4, R13, 0x10000, RZ ;  /* 0x000100000d048824 */ /* 0x000fe400078e00ff */
[C---:B------:R-:W-:Y:S01]  /*5fe0*/  @!P0 IMAD.U32 R7, R6.reuse, 0x10000, RZ ;  /* 0x0001000006078824 */ /* 0x040fe200078e00ff */
[----:B------:R-:W-:Y:S01]  /*5ff0*/  @!P0 LOP3.LUT R6, R6, 0xffff0000, RZ, 0xc0, !PT ;  /* 0xffff000006068812 */ /* 0x000fe200078ec0ff */
[----:B------:R-:W-:Y:S02]  /*6000*/  @!P0 FFMA.FTZ R2, R9, R11, R2 ;  /* 0x0000000b09028223 */ /* 0x000fe40000010002 */
[----:B------:R-:W-:Y:S02]  /*6010*/  @!P0 FMUL.FTZ R11, R5, R26 ;  /* 0x0000001a050b8220 */ /* 0x000fe40000410000 */
[----:B------:R-:W-:Y:S02]  /*6020*/  @!P0 IMAD.U32 R19, R41, 0x10000, RZ ;  /* 0x0001000029138824 */ /* 0x000fe400078e00ff */
[----:B------:R-:W-:Y:S02]  /*6030*/  @!P0 FMUL.FTZ R9, R4, R18 ;  /* 0x0000001204098220 */ /* 0x000fe40000410000 */
[-C--:B------:R-:W-:Y:S02]  /*6040*/  @!P0 FMUL.FTZ R5, R5, R6.reuse ;  /* 0x0000000605058220 */ /* 0x080fe40000410000 */
[----:B------:R-:W-:Y:S01]  /*6050*/  @!P0 FFMA.FTZ R52, R27, R6, -R11 ;  /* 0x000000061b348223 */ /* 0x000fe2000001080b */
[----:B------:R-:W-:Y:S01]  /*6060*/  @!P0 LOP3.LUT R11, R8, 0xffff0000, RZ, 0xc0, !PT ;  /* 0xffff0000080b8812 */ /* 0x000fe200078ec0ff */
[----:B------:R-:W-:Y:S02]  /*6070*/  @!P0 IMAD.U32 R6, R15, 0x10000, RZ ;  /* 0x000100000f068824 */ /* 0x000fe400078e00ff */
[-C--:B------:R-:W-:Y:S02]  /*6080*/  @!P0 FMUL.FTZ R4, R4, R7.reuse ;  /* 0x0000000704048220 */ /* 0x080fe40000410000 */
[----:B------:R-:W-:Y:S01]  /*6090*/  @!P0 FFMA.FTZ R53, R19, R7, -R9 ;  /* 0x0000000713358223 */ /* 0x000fe20000010809 */
[----:B------:R-:W-:Y:S01]  /*60a0*/  @!P0 LOP3.LUT R7, R15, 0xffff0000, RZ, 0xc0, !PT ;  /* 0xffff00000f078812 */ /* 0x000fe200078ec0ff */
[----:B------:R-:W-:Y:S01]  /*60b0*/  @!P0 FMUL.FTZ R31, R6, R35 ;  /* 0x00000023061f8220 */ /* 0x000fe20000410000 */
[----:B------:R-:W-:Y:S01]  /*60c0*/  @!P0 SHF.L.U32 R9, R8, 0x10, RZ ;  /* 0x0000001008098819 */ /* 0x000fe200000006ff */
[----:B------:R-:W-:Y:S02]  /*60d0*/  @!P0 FFMA.FTZ R3, R16, R17, R3 ;  /* 0x0000001110038223 */ /* 0x000fe40000010003 */
[C---:B------:R-:W-:Y:S02]  /*60e0*/  @!P0 FMUL.FTZ R32, R7.reuse, R37 ;  /* 0x0000002507208220 */ /* 0x040fe40000410000 */
[-C--:B------:R-:W-:Y:S02]  /*60f0*/  @!P0 FMUL.FTZ R8, R6, R9.reuse ;  /* 0x0000000906088220 */ /* 0x080fe40000410000 */
[----:B------:R-:W-:Y:S02]  /*6100*/  @!P0 FFMA.FTZ R46, R36, R9, -R31 ;  /* 0x00000009242e8223 */ /* 0x000fe4000001081f */
[-C--:B------:R-:W-:Y:S01]  /*6110*/  @!P0 FMUL.FTZ R9, R7, R11.reuse ;  /* 0x0000000b07098220 */ /* 0x080fe20000410000 */
[C---:B------:R-:W-:Y:S01]  /*6120*/  @!P0 LOP3.LUT R7, R14.reuse, 0xffff0000, RZ, 0xc0, !PT ;  /* 0xffff00000e078812 */ /* 0x040fe200078ec0ff */
[C---:B------:R-:W-:Y:S01]  /*6130*/  @!P0 IMAD.U32 R31, R33.reuse, 0x10000, RZ ;  /* 0x00010000211f8824 */ /* 0x040fe200078e00ff */
[----:B------:R-:W-:Y:S01]  /*6140*/  @!P0 LOP3.LUT R33, R33, 0xffff0000, RZ, 0xc0, !PT ;  /* 0xffff000021218812 */ /* 0x000fe200078ec0ff */
[----:B------:R-:W-:Y:S02]  /*6150*/  @!P0 IMAD.U32 R6, R14, 0x10000, RZ ;  /* 0x000100000e068824 */ /* 0x000fe400078e00ff */
[----:B------:R-:W-:Y:S02]  /*6160*/  @!P0 FFMA.FTZ R45, R38, R11, -R32 ;  /* 0x0000000b262d8223 */ /* 0x000fe40000010820 */
[C---:B------:R-:W-:Y:S01]  /*6170*/  @!P0 IMAD.U32 R11, R10.reuse, 0x10000, RZ ;  /* 0x000100000a0b8824 */ /* 0x040fe200078e00ff */
[----:B------:R-:W-:Y:S01]  /*6180*/  @!P0 LOP3.LUT R10, R10, 0xffff0000, RZ, 0xc0, !PT ;  /* 0xffff00000a0a8812 */ /* 0x000fe200078ec0ff */
[----:B------:R-:W-:Y:S01]  /*6190*/  @!P0 IMAD.U32 R32, R42, 0x10000, RZ ;  /* 0x000100002a208824 */ /* 0x000fe200078e00ff */
[----:B------:R-:W-:Y:S01]  /*61a0*/  @!P0 F2FP.BF16.PACK_AB R17, R45, R46 ;  /* 0x0000002e2d11823e */ /* 0x000fe200000010ff */
[C---:B------:R-:W-:Y:S02]  /*61b0*/  @!P0 FMUL.FTZ R39, R6.reuse, R31 ;  /* 0x0000001f06278220 */ /* 0x040fe40000410000 */
[C---:B------:R-:W-:Y:S02]  /*61c0*/  @!P0 FMUL.FTZ R44, R7.reuse, R33 ;  /* 0x00000021072c8220 */ /* 0x040fe40000410000 */
[----:B------:R-:W-:Y:S02]  /*61d0*/  @!P0 FMUL.FTZ R6, R6, R11 ;  /* 0x0000000b06068220 */ /* 0x000fe40000410000 */
[----:B------:R-:W-:Y:S02]  /*61e0*/  @!P0 FFMA.FTZ R4, R18, R19, R4 ;  /* 0x0000001312048223 */ /* 0x000fe40000010004 */
[----:B------:R-:W-:Y:S01]  /*61f0*/  @!P0 FFMA.FTZ R39, R32, R11, -R39 ;  /* 0x0000000b20278223 */ /* 0x000fe20000010827 */
[----:B------:R-:W-:Y:S01]  /*6200*/  @!P0 F2FP.BF16.PACK_AB R11, R52, R53 ;  /* 0x00000035340b823e */ /* 0x000fe200000010ff */
[-C--:B------:R-:W-:Y:S02]  /*6210*/  @!P0 FMUL.FTZ R7, R7, R10.reuse ;  /* 0x0000000a07078220 */ /* 0x080fe40000410000 */
[----:B------:R-:W-:Y:S01]  /*6220*/  @!P0 FFMA.FTZ R44, R34, R10, -R44 ;  /* 0x0000000a222c8223 */ /* 0x000fe2000001082c */
[----:B------:R-:W-:Y:S01]  /*6230*/  @!P0 F2FP.BF16.PACK_AB R10, R54, R55 ;  /* 0x00000037360a823e */ /* 0x000fe200000010ff */
[----:B------:R-:W-:Y:S02]  /*6240*/  @!P0 FFMA.FTZ R5, R26, R27, R5 ;  /* 0x0000001b1a058223 */ /* 0x000fe40000010005 */
[----:B------:R-:W-:Y:S01]  /*6250*/  @!P0 FFMA.FTZ R6, R31, R32, R6 ;  /* 0x000000201f068223 */ /* 0x000fe20000010006 */
[----:B------:R-:W-:Y:S01]  /*6260*/  @!P0 MOV R40, R10 ;  /* 0x0000000a00288202 */ /* 0x000fe20000000f00 */
[----:B------:R-:W-:Y:S01]  /*6270*/  @!P0 FFMA.FTZ R7, R33, R34, R7 ;  /* 0x0000002221078223 */ /* 0x000fe20000010007 */
[----:B------:R-:W-:Y:S01]  /*6280*/  @!P0 F2FP.BF16.PACK_AB R16, R44, R39 ;  /* 0x000000272c10823e */ /* 0x000fe200000010ff */
[----:B------:R-:W-:Y:S01]  /*6290*/  @!P0 FFMA.FTZ R8, R35, R36, R8 ;  /* 0x0000002423088223 */ /* 0x000fe20000010008 */
[----:B------:R-:W-:Y:S01]  /*62a0*/  @!P0 F2FP.BF16.PACK_AB R10, R3, R2 ;  /* 0x00000002030a823e */ /* 0x000fe200000010ff */
        /* <DEDUP_REMOVED lines=8> */
[----:B------:R-:W-:Y:S02]  /*6330*/  @!P0 IMAD.MOV.U32 R12, RZ, RZ, R10 ;  /* 0x000000ffff0c8224 */ /* 0x000fe400078e000a */
[----:B------:R-:W-:Y:S01]  /*6340*/  @!P0 IMAD.MOV.U32 R14, RZ, RZ, R3 ;  /* 0x000000ffff0e8224 */ /* 0x000fe200078e0003 */
[----:B------:R1:W-:Y:S01]  /*6350*/  STG.E.128 [R50.64], R40 ;  /* 0x0000002832007986 */ /* 0x0003e2000c101d06 */
[----:B------:R-:W-:Y:S07]  /*6360*/  @!P0 IMAD.MOV.U32 R15, RZ, RZ, R2 ;  /* 0x000000ffff0f8224 */ /* 0x000fee00078e0002 */
[----:B------:R1:W-:Y:S02]  /*6370*/  @!P2 STG.E.128 [R48.64], R12 ;  /* 0x0000000c3000a986 */ /* 0x0003e4000c101d06 */
.L_x_199:
[----:B------:R-:W-:Y:S05]  /*6380*/  BSYNC B0 ;  /* 0x0000000000007941 */ /* 0x000fea0003800000 */
.L_x_198:
[----:B------:R-:W-:Y:S11]  /*6390*/  ISETP.GE.AND P0, PT, R25, c[0x0][0x1d4], PT ;  /* 0x0000750019007a0c */ /* 0x000ff60003f06270 */
[----:B------:R-:W-:Y:S02]  /*63a0*/  @!UPT UIADD3 URZ, URZ, URZ, URZ ;  /* 0x0000003f3f3ff290 */ /* 0x000fe4000fffe03f */
[----:B------:R-:W-:-:S05]  /*63b0*/  @P0 BRA `(.L_x_183) ;  /* 0x000008a000000947 */ /* 0x000fca0003800000 */
[----:B------:R-:W-:Y:S01]  /*63c0*/  IADD3 R10, P1, P0, R76, R70, R100 ;  /* 0x000000464c0a7210 */ /* 0x000fe2000783e064 */
[----:B-1----:R-:W1:Y:S03]  /*63d0*/  LDS.128 R12, [R103+0x3c80] ;  /* 0x003c8000670c7984 */ /* 0x002e660000000c00 */
[----:B------:R-:W-:Y:S02]  /*63e0*/  IADD3.X R11, R78, R69, R111, P1, P0 ;  /* 0x000000454e0b7210 */ /* 0x000fe40000fe046f */
[----:B------:R-:W-:Y:S02]  /*63f0*/  ISETP.GE.AND P0, PT, R25, c[0x0][0x27c], PT ;  /* 0x00009f0019007a0c */ /* 0x000fe40003f06270 */
[C---:B------:R-:W-:Y:S01]  /*6400*/  LEA R48, P1, R10.reuse, c[0x0][0x1c8], 0x1 ;  /* 0x000072000a307a11 */ /* 0x040fe200078208ff */
[----:B------:R-:W2:Y:S03]  /*6410*/  LDS.128 R40, [R109+0x3c80] ;  /* 0x003c80006d287984 */ /* 0x000ea60000000c00 */
[----:B------:R-:W-:Y:S02]  /*6420*/  LEA.HI.X R49, R10, c[0x0][0x1cc], R11, 0x1, P1 ;  /* 0x000073000a317a11 */ /* 0x000fe400008f0c0b */
[----:B------:R-:W-:Y:S05]  /*6430*/  ISETP.GE.AND P1, PT, R84, c[0x0][0x1d4], PT ;  /* 0x0000750054007a0c */ /* 0x000fea0003f26270 */
[----:B------:R-:W-:Y:S02]  /*6440*/  @!P0 SHF.R.U64 R2, R20, 0x10, R21 ;  /* 0x0000001014028819 */ /* 0x000fe40000001215 */
[----:B------:R-:W-:Y:S02]  /*6450*/  @!P0 SHF.R.U64 R4, R22, 0x10, R23 ;  /* 0x0000001016048819 */ /* 0x000fe40000001217 */
[----:B------:R-:W-:Y:S02]  /*6460*/  @!P0 SHF.R.U32.HI R3, RZ, 0x10, R21 ;  /* 0x00000010ff038819 */ /* 0x000fe40000011615 */
[----:B------:R-:W-:Y:S02]  /*6470*/  @!P0 SHF.R.U32.HI R6, RZ, 0x10, R57 ;  /* 0x00000010ff068819 */ /* 0x000fe40000011639 */
[C---:B------:R-:W-:Y:S02]  /*6480*/  @!P0 PRMT R16, R28.reuse, 0x5410, R3 ;  /* 0x000054101c108816 */ /* 0x040fe40000000003 */
[----:B------:R-:W-:Y:S02]  /*6490*/  @!P0 PRMT R3, R28, 0x5432, R2 ;  /* 0x000054321c038816 */ /* 0x000fe40000000002 */
[C---:B------:R-:W-:Y:S01]  /*64a0*/  @!P0 PRMT R27, R47.reuse, 0x5410, R6 ;  /* 0x000054102f1b8816 */ /* 0x040fe20000000006 */
[C---:B------:R-:W-:Y:S01]  /*64b0*/  @!P0 IMAD.U32 R6, R16.reuse, 0x10000, RZ ;  /* 0x0001000010068824 */ /* 0x040fe200078e00ff */
[----:B------:R-:W-:Y:S02]  /*64c0*/  @!P0 LOP3.LUT R16, R16, 0xffff0000, RZ, 0xc0, !PT ;  /* 0xffff000010108812 */ /* 0x000fe400078ec0ff */
[----:B------:R-:W-:Y:S02]  /*64d0*/  @!P0 SHF.R.U64 R7, R56, 0x10, R57 ;  /* 0x0000001038078819 */ /* 0x000fe40000001239 */
[----:B------:R-:W-:Y:S02]  /*64e0*/  @!P0 SHF.R.U32.HI R8, RZ, 0x10, R59 ;  /* 0x00000010ff088819 */ /* 0x000fe4000001163b */
[----:B------:R-:W-:Y:S01]  /*64f0*/  @!P0 PRMT R7, R47, 0x5432, R7 ;  /* 0x000054322f078816 */ /* 0x000fe20000000007 */
[----:B-1----:R-:W-:Y:S01]  /*6500*/  @!P0 IMAD.U32 R2, R13, 0x10000, RZ ;  /* 0x000100000d028824 */ /* 0x002fe200078e00ff */
[----:B------:R-:W-:Y:S03]  /*6510*/  @!P0 PRMT R17, R60, 0x5410, R8 ;  /* 0x000054103c118816 */ /* 0x000fe60000000008 */
[C---:B------:R-:W-:Y:S01]  /*6520*/  @!P0 IMAD.U32 R19, R7.reuse, 0x10000, RZ ;  /* 0x0001000007138824 */ /* 0x040fe200078e00ff */
[----:B------:R-:W-:Y:S01]  /*6530*/  @!P0 LOP3.LUT R21, R7, 0xffff0000, RZ, 0xc0, !PT ;  /* 0xffff000007158812 */ /* 0x000fe200078ec0ff */
[----:B------:R-:W-:Y:S01]  /*6540*/  @!P0 IMAD.U32 R7, R3, 0x10000, RZ ;  /* 0x0001000003078824 */ /* 0x000fe200078e00ff */
[----:B------:R-:W-:Y:S01]  /*6550*/  @!P0 SHF.L.U32 R34, R17, 0x10, RZ ;  /* 0x0000001011228819 */ /* 0x000fe200000006ff */
[C---:B--2---:R-:W-:Y:S01]  /*6560*/  @!P0 IMAD.U32 R26, R41.reuse, 0x10000, RZ ;  /* 0x00010000291a8824 */ /* 0x044fe200078e00ff */
[----:B------:R-:W-:Y:S01]  /*6570*/  @!P0 SHF.L.U32 R20, R40, 0x10, RZ ;  /* 0x0000001028148819 */ /* 0x000fe200000006ff */
[----:B------:R-:W-:Y:S01]  /*6580*/  @!P0 IMAD.U32 R31, R42, 0x10000, RZ ;  /* 0x000100002a1f8824 */ /* 0x000fe200078e00ff */
[----:B------:R-:W-:Y:S02]  /*6590*/  @!P0 LOP3.LUT R22, R40, 0xffff0000, RZ, 0xc0, !PT ;  /* 0xffff000028168812 */ /* 0x000fe400078ec0ff */
[----:B------:R-:W-:Y:S02]  /*65a0*/  @!P0 LOP3.LUT R28, R41, 0xffff0000, RZ, 0xc0, !PT ;  /* 0xffff0000291c8812 */ /* 0x000fe400078ec0ff */
[----:B------:R-:W-:Y:S02]  /*65b0*/  @!P0 LOP3.LUT R33, R42, 0xffff0000, RZ, 0xc0, !PT ;  /* 0xffff00002a218812 */ /* 0x000fe400078ec0ff */
[C---:B------:R-:W-:Y:S02]  /*65c0*/  @!P0 SHF.L.U32 R35, R43.reuse, 0x10, RZ ;  /* 0x000000102b238819 */ /* 0x040fe400000006ff */
[----:B------:R-:W-:Y:S02]  /*65d0*/  @!P0 LOP3.LUT R37, R43, 0xffff0000, RZ, 0xc0, !PT ;  /* 0xffff00002b258812 */ /* 0x000fe400078ec0ff */
[----:B------:R-:W-:Y:S02]  /*65e0*/  @!P0 LOP3.LUT R10, R15, 0xffff0000, RZ, 0xc0, !PT ;  /* 0xffff00000f0a8812 */ /* 0x000fe400078ec0ff */
[----:B------:R-:W-:Y:S02]  /*65f0*/  @!P0 LOP3.LUT R36, R17, 0xffff0000, RZ, 0xc0, !PT ;  /* 0xffff000011248812 */ /* 0x000fe400078ec0ff */
[----:B------:R-:W-:Y:S01]  /*6600*/  @!P0 SHF.R.U32.HI R5, RZ, 0x10, R23 ;  /* 0x00000010ff058819 */ /* 0x000fe20000011617 */
[C---:B------:R-:W-:Y:S01]  /*6610*/  @!P0 IMAD.U32 R23, R27.reuse, 0x10000, RZ ;  /* 0x000100001b178824 */ /* 0x040fe200078e00ff */
[----:B------:R-:W-:Y:S01]  /*6620*/  @!P0 LOP3.LUT R27, R27, 0xffff0000, RZ, 0xc0, !PT ;  /* 0xffff00001b1b8812 */ /* 0x000fe200078ec0ff */
[----:B------:R-:W-:Y:S01]  /*6630*/  @!P0 FMUL.FTZ R38, R10, R36 ;  /* 0x000000240a268220 */ /* 0x000fe20000410000 */
[----:B------:R-:W-:Y:S01]  /*6640*/  @!P0 PRMT R11, R29, 0x5410, R5 ;  /* 0x000054101d0b8816 */ /* 0x000fe20000000005 */
[----:B------:R-:W-:Y:S01]  /*6650*/  @!P0 FMUL.FTZ R8, R2, R23 ;  /* 0x0000001702088220 */ /* 0x000fe20000410000 */
[----:B------:R-:W-:Y:S02]  /*6660*/  @!P0 LOP3.LUT R5, R12, 0xffff0000, RZ, 0xc0, !PT ;  /* 0xffff00000c058812 */ /* 0x000fe400078ec0ff */
[----:B------:R-:W-:Y:S01]  /*6670*/  @!P0 LOP3.LUT R17, R11, 0xffff0000, RZ, 0xc0, !PT ;  /* 0xffff00000b118812 */ /* 0x000fe200078ec0ff */
[-C--:B------:R-:W-:Y:S01]  /*6680*/  @!P0 FFMA.FTZ R53, R26, R6.reuse, -R8 ;  /* 0x000000061a358223 */ /* 0x080fe20000010808 */
[----:B------:R-:W-:Y:S01]  /*6690*/  @!P0 SHF.R.U64 R9, R58, 0x10, R59 ;  /* 0x000000103a098819 */ /* 0x000fe2000000123b */
[----:B------:R-:W-:Y:S02]  /*66a0*/  @!P0 FMUL.FTZ R8, R5, R21 ;  /* 0x0000001505088220 */ /* 0x000fe40000410000 */
[----:B------:R-:W-:Y:S01]  /*66b0*/  @!P0 FFMA.FTZ R38, R37, R17, -R38 ;  /* 0x0000001125268223 */ /* 0x000fe20000010826 */
[----:B------:R-:W-:Y:S02]  /*66c0*/  @!P0 PRMT R18, R60, 0x5432, R9 ;  /* 0x000054323c128816 */ /* 0x000fe40000000009 */
[----:B------:R-:W-:Y:S01]  /*66d0*/  @!P0 PRMT R9, R29, 0x5432, R4 ;  /* 0x000054321d098816 */ /* 0x000fe20000000004 */
[----:B------:R-:W-:Y:S01]  /*66e0*/  @!P0 FMUL.FTZ R4, R2, R6 ;  /* 0x0000000602048220 */ /* 0x000fe20000410000 */
[----:B------:R-:W-:Y:S01]  /*66f0*/  @!P0 LOP3.LUT R6, R3, 0xffff0000, RZ, 0xc0, !PT ;  /* 0xffff000003068812 */ /* 0x000fe200078ec0ff */
[----:B------:R-:W-:Y:S01]  /*6700*/  @!P0 IMAD.U32 R2, R12, 0x10000, RZ ;  /* 0x000100000c028824 */ /* 0x000fe200078e00ff */
[C---:B------:R-:W-:Y:S01]  /*6710*/  @!P0 LOP3.LUT R32, R18.reuse, 0xffff0000, RZ, 0xc0, !PT ;  /* 0xffff000012208812 */ /* 0x040fe200078ec0ff */
[----:B------:R-:W-:Y:S02]  /*6720*/  @!P0 IMAD.U32 R29, R18, 0x10000, RZ ;  /* 0x00010000121d8824 */ /* 0x000fe400078e00ff */
[C---:B------:R-:W-:Y:S02]  /*6730*/  @!P0 FMUL.FTZ R3, R2.reuse, R19 ;  /* 0x0000001302038220 */ /* 0x040fe40000410000 */
[-C--:B------:R-:W-:Y:S02]  /*6740*/  @!P0 FMUL.FTZ R2, R2, R7.reuse ;  /* 0x0000000702028220 */ /* 0x080fe40000410000 */
[----:B------:R-:W-:Y:S01]  /*6750*/  @!P0 FFMA.FTZ R52, R20, R7, -R3 ;  /* 0x0000000714348223 */ /* 0x000fe20000010803 */
[----:B------:R-:W-:Y:S01]  /*6760*/  @!P0 LOP3.LUT R7, R14, 0xffff0000, RZ, 0xc0, !PT ;  /* 0xffff00000e078812 */ /* 0x000fe200078ec0ff */
[-C--:B------:R-:W-:Y:S01]  /*6770*/  @!P0 FMUL.FTZ R3, R5, R6.reuse ;  /* 0x0000000605038220 */ /* 0x080fe20000410000 */
[----:B------:R-:W-:Y:S01]  /*6780*/  @!P0 LOP3.LUT R5, R13, 0xffff0000, RZ, 0xc0, !PT ;  /* 0xffff00000d058812 */ /* 0x000fe200078ec0ff */
[----:B------:R-:W-:Y:S02]  /*6790*/  @!P0 FFMA.FTZ R51, R22, R6, -R8 ;  /* 0x0000000616338223 */ /* 0x000fe40000010808 */
[----:B------:R-:W-:Y:S02]  /*67a0*/  @!P0 IMAD.U32 R6, R14, 0x10000, RZ ;  /* 0x000100000e068824 */ /* 0x000fe400078e00ff */
[----:B------:R-:W-:Y:S02]  /*67b0*/  @!P0 IMAD.U32 R8, R15, 0x10000, RZ ;  /* 0x000100000f088824 */ /* 0x000fe400078e00ff */
[----:B------:R-:W-:Y:S02]  /*67c0*/  @!P0 IMAD.U32 R18, R11, 0x10000, RZ ;  /* 0x000100000b128824 */ /* 0x000fe400078e00ff */
[C---:B------:R-:W-:Y:S01]  /*67d0*/  @!P0 IMAD.U32 R11, R9.reuse, 0x10000, RZ ;  /* 0x00010000090b8824 */ /* 0x040fe200078e00ff */
[----:B------:R-:W-:Y:S01]  /*67e0*/  @!P0 LOP3.LUT R9, R9, 0xffff0000, RZ, 0xc0, !PT ;  /* 0xffff000009098812 */ /* 0x000fe200078ec0ff */
[----:B------:R-:W-:Y:S02]  /*67f0*/  @!P0 FMUL.FTZ R46, R5, R27 ;  /* 0x0000001b052e8220 */ /* 0x000fe40000410000 */
[----:B------:R-:W-:Y:S02]  /*6800*/  @!P0 FMUL.FTZ R45, R6, R29 ;  /* 0x0000001d062d8220 */ /* 0x000fe40000410000 */
[----:B------:R-:W-:Y:S02]  /*6810*/  @!P0 FMUL.FTZ R44, R7, R32 ;  /* 0x00000020072c8220 */ /* 0x000fe40000410000 */
[----:B------:R-:W-:Y:S02]  /*6820*/  @!P0 FMUL.FTZ R39, R8, R34 ;  /* 0x0000002208278220 */ /* 0x000fe40000410000 */
[----:B------:R-:W-:Y:S02]  /*6830*/  @!P0 FFMA.FTZ R47, R28, R16, -R46 ;  /* 0x000000101c2f8223 */ /* 0x000fe4000001082e */
[----:B------:R-:W-:Y:S02]  /*6840*/  @!P0 FFMA.FTZ R45, R31, R11, -R45 ;  /* 0x0000000b1f2d8223 */ /* 0x000fe4000001082d */
[----:B------:R-:W-:Y:S01]  /*6850*/  @!P0 FFMA.FTZ R46, R33, R9, -R44 ;  /* 0x00000009212e8223 */ /* 0x000fe2000001082c */
[----:B------:R-:W-:Y:S01]  /*6860*/  @!P0 F2FP.BF16.PACK_AB R44, R47, R53 ;  /* 0x000000352f2c823e */ /* 0x000fe200000010ff */
[----:B------:R-:W-:Y:S01]  /*6870*/  @!P0 FFMA.FTZ R50, R35, R18, -R39 ;  /* 0x0000001223328223 */ /* 0x000fe20000010827 */
[----:B------:R-:W-:Y:S01]  /*6880*/  @!P0 F2FP.BF16.PACK_AB R39, R51, R52 ;  /* 0x000000343327823e */ /* 0x000fe200000010ff */
[----:B------:R-:W-:Y:S01]  /*6890*/  @!P0 FMUL.FTZ R5, R5, R16 ;  /* 0x0000001005058220 */ /* 0x000fe20000410000 */
[----:B------:R-:W-:Y:S01]  /*68a0*/  @!P0 F2FP.BF16.PACK_AB R16, R46, R45 ;  /* 0x0000002d2e10823e */ /* 0x000fe200000010ff */
[----:B------:R-:W-:Y:S01]  /*68b0*/  @!P0 IMAD.MOV.U32 R41, RZ, RZ, R44 ;  /* 0x000000ffff298224 */ /* 0x000fe200078e002c */
[----:B------:R-:W-:Y:S01]  /*68c0*/  @!P0 F2FP.BF16.PACK_AB R38, R38, R50 ;  /* 0x000000322626823e */ /* 0x000fe200000010ff */
[----:B------:R-:W-:Y:S01]  /*68d0*/  @!P0 FFMA.FTZ R2, R19, R20, R2 ;  /* 0x0000001413028223 */ /* 0x000fe20000010002 */
[----:B------:R-:W-:Y:S01]  /*68e0*/  @!P0 MOV R40, R39 ;  /* 0x0000002700288202 */ /* 0x000fe20000000f00 */
[----:B------:R-:W-:Y:S01]  /*68f0*/  @!P0 IMAD.MOV.U32 R42, RZ, RZ, R16 ;  /* 0x000000ffff2a8224 */ /* 0x000fe200078e0010 */
[----:B------:R-:W-:Y:S01]  /*6900*/  @!P0 MOV R43, R38 ;  /* 0x00000026002b8202 */ /* 0x000fe20000000f00 */
[----:B------:R-:W-:Y:S02]  /*6910*/  @!P0 FFMA.FTZ R3, R21, R22, R3 ;  /* 0x0000001615038223 */ /* 0x000fe40000010003 */
[----:B------:R-:W-:Y:S02]  /*6920*/  @!P0 FMUL.FTZ R6, R6, R11 ;  /* 0x0000000b06068220 */ /* 0x000fe40000410000 */
[----:B------:R-:W-:Y:S01]  /*6930*/  @!P0 FFMA.FTZ R4, R23, R26, R4 ;  /* 0x0000001a17048223 */ /* 0x000fe20000010004 */
[----:B------:R1:W-:Y:S01]  /*6940*/  STG.E.128 [R48.64], R40 ;  /* 0x0000002830007986 */ /* 0x0003e2000c101d06 */
[----:B------:R-:W-:Y:S02]  /*6950*/  @!P0 FMUL.FTZ R7, R7, R9 ;  /* 0x0000000907078220 */ /* 0x000fe40000410000 */
[----:B------:R-:W-:Y:S02]  /*6960*/  @!P0 FFMA.FTZ R5, R27, R28, R5 ;  /* 0x0000001c1b058223 */ /* 0x000fe40000010005 */
[----:B------:R-:W-:Y:S02]  /*6970*/  @!P0 FMUL.FTZ R8, R8, R18 ;  /* 0x0000001208088220 */ /* 0x000fe40000410000 */
[----:B------:R-:W-:Y:S01]  /*6980*/  @!P0 FFMA.FTZ R6, R29, R31, R6 ;  /* 0x0000001f1d068223 */ /* 0x000fe20000010006 */
[----:B------:R-:W-:Y:S01]  /*6990*/  @!P0 F2FP.BF16.PACK_AB R4, R5, R4 ;  /* 0x000000040504823e */ /* 0x000fe200000010ff */
[----:B------:R-:W-:Y:S01]  /*69a0*/  @!P0 FMUL.FTZ R9, R10, R17 ;  /* 0x000000110a098220 */ /* 0x000fe20000410000 */
[----:B------:R-:W-:Y:S01]  /*69b0*/  @!P0 F2FP.BF16.PACK_AB R10, R3, R2 ;  /* 0x00000002030a823e */ /* 0x000fe200000010ff */
[----:B------:R-:W-:Y:S02]  /*69c0*/  @!P0 FFMA.FTZ R7, R32, R33, R7 ;  /* 0x0000002120078223 */ /* 0x000fe40000010007 */
[----:B------:R-:W-:Y:S02]  /*69d0*/  @!P0 FFMA.FTZ R8, R34, R35, R8 ;  /* 0x0000002322088223 */ /* 0x000fe40000010008 */
[----:B------:R-:W-:Y:S01]  /*69e0*/  @!P0 FFMA.FTZ R9, R36, R37, R9 ;  /* 0x0000002524098223 */ /* 0x000fe20000010009 */
[----:B------:R-:W-:Y:S01]  /*69f0*/  @!P0 F2FP.BF16.PACK_AB R3, R7, R6 ;  /* 0x000000060703823e */ /* 0x000fe200000010ff */
[----:B------:R-:W-:Y:S02]  /*6a00*/  @!P0 IMAD.MOV.U32 R12, RZ, RZ, R10 ;  /* 0x000000ffff0c8224 */ /* 0x000fe400078e000a */
[----:B------:R-:W-:Y:S01]  /*6a10*/  @!P0 IMAD.MOV.U32 R13, RZ, RZ, R4 ;  /* 0x000000ffff0d8224 */ /* 0x000fe200078e0004 */
[----:B------:R-:W-:Y:S02]  /*6a20*/  @!P0 F2FP.BF16.PACK_AB R2, R9, R8 ;  /* 0x000000080902823e */ /* 0x000fe400000010ff */
[----:B------:R-:W-:Y:S03]  /*6a30*/  @!P0 MOV R14, R3 ;  /* 0x00000003000e8202 */ /* 0x000fe60000000f00 */
[----:B------:R-:W-:Y:S01]  /*6a40*/  @!P0 IMAD.MOV.U32 R15, RZ, RZ, R2 ;  /* 0x000000ffff0f8224 */ /* 0x000fe200078e0002 */
[----:B------:R-:W-:-:S05]  /*6a50*/  @P1 BRA `(.L_x_183) ;  /* 0x0000020000001947 */ /* 0x000fca0003800000 */
[----:B------:R-:W-:Y:S04]  /*6a60*/  IADD3 R3, P1, P0, R76, R70, R84 ;  /* 0x000000464c037210 */ /* 0x000fe8000783e054 */
[----:B------:R-:W-:Y:S02]  /*6a70*/  IADD3.X R4, R78, R69, R106, P1, P0 ;  /* 0x000000454e047210 */ /* 0x000fe40000fe046a */
[C---:B------:R-:W-:Y:S04]  /*6a80*/  LEA R2, P0, R3.reuse, c[0x0][0x1c8], 0x1 ;  /* 0x0000720003027a11 */ /* 0x040fe800078008ff */
[----:B------:R-:W-:Y:S05]  /*6a90*/  LEA.HI.X R3, R3, c[0x0][0x1cc], R4, 0x1, P0 ;  /* 0x0000730003037a11 */ /* 0x000fea00000f0c04 */
[----:B------:R2:W-:Y:S01]  /*6aa0*/  STG.E.128 [R2.64], R12 ;  /* 0x0000000c02007986 */ /* 0x0005e2000c101d06 */
[----:B------:R-:W-:-:S05]  /*6ab0*/  BRA `(.L_x_183) ;  /* 0x000001a000007947 */ /* 0x000fca0003800000 */
.L_x_179:
[----:B------:R-:W-:Y:S05]  /*6ac0*/  IMAD R2, R30, -0x30, R0 ;  /* 0xffffffd01e027824 */ /* 0x000fea00078e0200 */
[----:B------:R-:W-:Y:S04]  /*6ad0*/  IMNMX R75, R2, 0x30, PT ;  /* 0x00000030024b7817 */ /* 0x000fe80003800200 */
[----:B------:R-:W-:Y:S11]  /*6ae0*/  ISETP.GE.AND P0, PT, R237, R75, PT ;  /* 0x0000004bed00720c */ /* 0x000ff60003f06270 */
[----:B------:R-:W-:Y:S02]  /*6af0*/  @!UPT UIADD3 URZ, URZ, URZ, URZ ;  /* 0x0000003f3f3ff290 */ /* 0x000fe4000fffe03f */
[----:B------:R-:W-:-:S05]  /*6b00*/  @P0 BRA `(.L_x_183) ;  /* 0x0000015000000947 */ /* 0x000fca0003800000 */
[----:B------:R-:W-:Y:S02]  /*6b10*/  ISETP.GE.AND P0, PT, R116, c[0x0][0x1d4], PT ;  /* 0x0000750074007a0c */ /* 0x000fe40003f06270 */
[----:B------:R-:W-:Y:S02]  /*6b20*/  ISETP.GE.AND P1, PT, R24, c[0x0][0x1d4], PT ;  /* 0x0000750018007a0c */ /* 0x000fe40003f26270 */
[C---:B------:R-:W-:Y:S02]  /*6b30*/  IADD3 R2, R116.reuse, 0x30, RZ ;  /* 0x0000003074027810 */ /* 0x040fe40007ffe0ff */
[----:B------:R-:W-:Y:S02]  /*6b40*/  IADD3 R3, R116, 0x40, RZ ;  /* 0x0000004074037810 */ /* 0x000fe40007ffe0ff */
[----:B------:R-:W-:Y:S02]  /*6b50*/  ISETP.GE.AND P2, PT, R2, c[0x0][0x1d4], PT ;  /* 0x0000750002007a0c */ /* 0x000fe40003f46270 */
[----:B------:R-:W-:Y:S03]  /*6b60*/  IADD3 R2, R116, 0x50, RZ ;  /* 0x0000005074027810 */ /* 0x000fe60007ffe0ff */
[----:B------:R-:W1:Y:S04]  /*6b70*/  @!P0 LDS.128 R8, [R229+0x2400] ;  /* 0x00240000e5088984 */ /* 0x000e680000000c00 */
[----:B------:R-:W2:Y:S04]  /*6b80*/  @!P1 LDS.128 R4, [R230+0x2400] ;  /* 0x00240000e6049984 */ /* 0x000ea80000000c00 */
[----:B-1----:R-:W-:Y:S01]  /*6b90*/  @!P0 STG.E.128 [R52.64], R8 ;  /* 0x0000000834008986 */ /* 0x002fe2000c101d06 */
[----:B------:R-:W-:Y:S03]  /*6ba0*/  ISETP.GE.AND P0, PT, R25, c[0x0][0x1d4], PT ;  /* 0x0000750019007a0c */ /* 0x000fe60003f06270 */
[----:B--2---:R-:W-:Y:S01]  /*6bb0*/  @!P1 STG.E.128 [R52.64+0x20], R4 ;  /* 0x0000200434009986 */ /* 0x004fe2000c101d06 */
[----:B------:R-:W-:Y:S03]  /*6bc0*/  ISETP.GE.AND P1, PT, R3, c[0x0][0x1d4], PT ;  /* 0x0000750003007a0c */ /* 0x000fe60003f26270 */
[----:B------:R-:W1:Y:S06]  /*6bd0*/  @!P2 LDS.128 R4, [R230+0x3000] ;  /* 0x00300000e604a984 */ /* 0x000e6c0000000c00 */
[----:B------:R-:W2:Y:S04]  /*6be0*/  @!P0 LDS.128 R8, [R229+0x3000] ;  /* 0x00300000e5088984 */ /* 0x000ea80000000c00 */
[----:B-1----:R-:W-:Y:S04]  /*6bf0*/  @!P2 STG.E.128 [R52.64+0x60], R4 ;  /* 0x000060043400a986 */ /* 0x002fe8000c101d06 */
[----:B--2---:R-:W-:Y:S01]  /*6c00*/  @!P0 STG.E.128 [R52.64+0x40], R8 ;  /* 0x0000400834008986 */ /* 0x004fe2000c101d06 */
[----:B------:R-:W-:Y:S03]  /*6c10*/  ISETP.GE.AND P0, PT, R2, c[0x0][0x1d4], PT ;  /* 0x0000750002007a0c */ /* 0x000fe60003f06270 */
[----:B------:R-:W1:Y:S10]  /*6c20*/  @!P1 LDS.128 R8, [R229+0x3c00] ;  /* 0x003c0000e5089984 */ /* 0x000e740000000c00 */
[----:B------:R-:W2:Y:S04]  /*6c30*/  @!P0 LDS.128 R4, [R230+0x3c00] ;  /* 0x003c0000e6048984 */ /* 0x000ea80000000c00 */
[----:B-1----:R1:W-:Y:S04]  /*6c40*/  @!P1 STG.E.128 [R52.64+0x80], R8 ;  /* 0x0000800834009986 */ /* 0x0023e8000c101d06 */
[----:B--2---:R1:W-:Y:S02]  /*6c50*/  @!P0 STG.E.128 [R52.64+0xa0], R4 ;  /* 0x0000a00434008986 */ /* 0x0043e4000c101d06 */
.L_x_183:
[----:B------:R-:W-:Y:S05]  /*6c60*/  BSYNC B1 ;  /* 0x0000000000017941 */ /* 0x000fea0003800000 */
.L_x_178:
[----:B-12--5:R-:W-:Y:S01]  /*6c70*/  IMAD.IADD R3, R75, 0x1, -R238 ;  /* 0x000000014b037824 */ /* 0x026fe200078e0aee */
[----:B------:R-:W-:Y:S01]  /*6c80*/  BSSY B0, `(.L_x_200) ;  /* 0x000004e000007945 */ /* 0x000fe20003800000 */
[----:B------:R-:W-:Y:S02]  /*6c90*/  IMAD R2, R79, 0x30, RZ ;  /* 0x000000304f027824 */ /* 0x000fe400078e02ff */
[----:B------:R-:W-:Y:S01]  /*6ca0*/  IMAD.WIDE.U32 R10, R30, 0x30, RZ ;  /* 0x000000301e0a7825 */ /* 0x000fe200078e00ff */
[----:B------:R-:W-:Y:S03]  /*6cb0*/  ISETP.GE.AND P0, PT, R3, 0x21, PT ;  /* 0x000000210300780c */ /* 0x000fe60003f06270 */
[----:B------:R-:W-:Y:S01]  /*6cc0*/  IMAD.IADD R9, R11, 0x1, R2 ;  /* 0x000000010b097824 */ /* 0x000fe200078e0202 */
[----:B------:R-:W-:Y:S04]  /*6cd0*/  IADD3 R4, P1, R128, R10, RZ ;  /* 0x0000000a80047210 */ /* 0x000fe80007f3e0ff */
[----:B------:R-:W-:Y:S05]  /*6ce0*/  IADD3.X R2, R9, R131, RZ, P1, !PT ;  /* 0x0000008309027210 */ /* 0x000fea0000ffe4ff */
[----:B------:R-:W-:Y:S02]  /*6cf0*/  @P0 IADD3 R8, P1, R4, 0x20, RZ ;  /* 0x0000002004080810 */ /* 0x000fe40007f3e0ff */
[----:B------:R-:W-:Y:S03]  /*6d00*/  @P0 MOV R7, R85 ;  /* 0x0000005500070202 */ /* 0x000fe60000000f00 */
[----:B------:R-:W-:Y:S01]  /*6d10*/  @P0 IMAD.X R6, RZ, RZ, R2, P1 ;  /* 0x000000ffff060224 */ /* 0x000fe200008e0602 */
[----:B------:R-:W-:Y:S11]  /*6d20*/  ISETP.GE.AND P1, PT, R3, 0x1, PT ;  /* 0x000000010300780c */ /* 0x000ff60003f26270 */
[----:B------:R-:W-:Y:S02]  /*6d30*/  @!UPT UIADD3 URZ, URZ, URZ, URZ ;  /* 0x0000003f3f3ff290 */ /* 0x000fe4000fffe03f */
[----:B------:R-:W-:Y:S01]  /*6d40*/  @P1 IMAD R5, R2, c[0x0][0x258], RZ ;  /* 0x0000960002051a24 */ /* 0x000fe200078e02ff */
[----:B------:R-:W-:Y:S01]  /*6d50*/  @P1 MOV R2, R80 ;  /* 0x0000005000021202 */ /* 0x000fe20000000f00 */
[----:B------:R-:W-:Y:S04]  /*6d60*/  @P1 IMAD.MOV.U32 R3, RZ, RZ, R85 ;  /* 0x000000ffff031224 */ /* 0x000fe800078e0055 */
[C---:B------:R-:W-:Y:S04]  /*6d70*/  @P1 IMAD.WIDE.U32 R2, R4.reuse, c[0x0][0x258], R2 ;  /* 0x0000960004021a25 */ /* 0x040fe800078e0002 */
[----:B------:R-:W-:Y:S05]  /*6d80*/  @P1 IMAD R4, R4, c[0x0][0x25c], R5 ;  /* 0x0000970004041a24 */ /* 0x000fea00078e0205 */
[----:B------:R-:W-:Y:S02]  /*6d90*/  @P1 IADD3 R3, R3, R4, RZ ;  /* 0x0000000403031210 */ /* 0x000fe40007ffe0ff */
[C---:B------:R-:W-:Y:S04]  /*6da0*/  @P1 LEA R4, P2, R2.reuse, c[0x0][0x250], 0x1 ;  /* 0x0000940002041a11 */ /* 0x040fe800078408ff */
[----:B------:R-:W-:Y:S01]  /*6db0*/  @P1 LEA.HI.X R5, R2, c[0x0][0x254], R3, 0x1, P2 ;  /* 0x0000950002051a11 */ /* 0x000fe200010f0c03 */
[----:B------:R-:W-:Y:S02]  /*6dc0*/  @P0 IMAD R2, R6, c[0x0][0x258], RZ ;  /* 0x0000960006020a24 */ /* 0x000fe400078e02ff */
[----:B------:R-:W-:Y:S02]  /*6dd0*/  @P0 IMAD.MOV.U32 R6, RZ, RZ, R80 ;  /* 0x000000ffff060224 */ /* 0x000fe400078e0050 */
[C---:B------:R-:W-:Y:S02]  /*6de0*/  @P0 IMAD R2, R8.reuse, c[0x0][0x25c], R2 ;  /* 0x0000970008020a24 */ /* 0x040fe400078e0202 */
[----:B------:R-:W-:Y:S04]  /*6df0*/  @P0 IMAD.WIDE.U32 R6, R8, c[0x0][0x258], R6 ;  /* 0x0000960008060a25 */ /* 0x000fe800078e0006 */
[----:B------:R-:W-:Y:S01]  /*6e00*/  @P0 IMAD.IADD R3, R7, 0x1, R2 ;  /* 0x0000000107030824 */ /* 0x000fe200078e0202 */
[----:B------:R-:W-:Y:S02]  /*6e10*/  @P1 SHF.L.U32 R7, R236, 0x1, RZ ;  /* 0x00000001ec071819 */ /* 0x000fe400000006ff */
[C---:B------:R-:W-:Y:S03]  /*6e20*/  @P0 LEA R2, P2, R6.reuse, c[0x0][0x250], 0x1 ;  /* 0x0000940006020a11 */ /* 0x040fe600078408ff */
[----:B------:R-:W-:Y:S01]  /*6e30*/  @!PT LDS RZ, [RZ] ;  /* 0x00000000fffff984 */ /* 0x000fe20000000800 */
[----:B------:R-:W-:Y:S01]  /*6e40*/  @!PT LDS RZ, [RZ] ;  /* 0x00000000fffff984 */ /* 0x000fe20000000800 */
[----:B------:R-:W-:Y:S01]  /*6e50*/  @!PT LDS RZ, [RZ] ;  /* 0x00000000fffff984 */ /* 0x000fe20000000800 */
[----:B------:R1:W-:Y:S01]  /*6e60*/  @P1 LDGSTS.E.BYPASS.LTC128B.128 [R7+0x1880], [R4.64], !P6 ;  /* 0x0188000004071fae */ /* 0x0003e2000f101d46 */
[----:B------:R-:W-:Y:S02]  /*6e70*/  @P0 LEA.HI.X R3, R6, c[0x0][0x254], R3, 0x1, P2 ;  /* 0x0000950006030a11 */ /* 0x000fe400010f0c03 */
[----:B------:R-:W-:Y:S01]  /*6e80*/  @P0 SHF.L.U32 R6, R236, 0x1, RZ ;  /* 0x00000001ec060819 */ /* 0x000fe200000006ff */
[----:B------:R1:W-:Y:S04]  /*6e90*/  @P1 LDGSTS.E.BYPASS.LTC128B.128 [R7+0x2480], [R4.64+0x40], !P5 ;  /* 0x0248004004071fae */ /* 0x0003e8000e901d46 */
[----:B------:R1:W-:Y:S04]  /*6ea0*/  @P1 LDGSTS.E.BYPASS.LTC128B.128 [R7+0x3080], [R4.64+0x80], !P4 ;  /* 0x0308008004071fae */ /* 0x0003e8000e101d46 */
[----:B------:R1:W-:Y:S04]  /*6eb0*/  @P0 LDGSTS.E.BYPASS.LTC128B.128 [R6+0x2080], [R2.64], !P6 ;  /* 0x0208000002060fae */ /* 0x0003e8000f101d46 */
[----:B------:R1:W-:Y:S04]  /*6ec0*/  @P0 LDGSTS.E.BYPASS.LTC128B.128 [R6+0x2c80], [R2.64+0x40], !P5 ;  /* 0x02c8004002060fae */ /* 0x0003e8000e901d46 */
[----:B------:R1:W-:Y:S01]  /*6ed0*/  @P0 LDGSTS.E.BYPASS.LTC128B.128 [R6+0x3880], [R2.64+0x80], !P4 ;  /* 0x0388008002060fae */ /* 0x0003e2000e101d46 */
[----:B------:R-:W-:Y:S03]  /*6ee0*/  ISETP.GE.AND P0, PT, R237, R75, PT ;  /* 0x0000004bed00720c */ /* 0x000fe60003f06270 */
[----:B------:R-:W0:Y:S01]  /*6ef0*/  LDGDEPBAR ;  /* 0x00000000000079af */ /* 0x000e220000000000 */
[----:B------:R-:W-:Y:S04]  /*6f00*/  DEPBAR.LE SB0, 0x0 ;  /* 0x000080000000791a */ /* 0x000fe80000000000 */
[----:B------:R-:W-:Y:S06]  /*6f10*/  BAR.SYNC.DEFER_BLOCKING 0x0 ;  /* 0x0000000000007b1d */ /* 0x000fec0000010000 */
[----:B------:R-:W-:-:S05]  /*6f20*/  @P0 BRA `(.L_x_201) ;  /* 0x0000023000000947 */ /* 0x000fca0003800000 */
[----:B-1----:R-:W-:Y:S01]  /*6f30*/  IADD3 R2, P0, R133, R10, RZ ;  /* 0x0000000a85027210 */ /* 0x002fe20007f1e0ff */
[----:B------:R-:W-:Y:S01]  /*6f40*/  IMAD.MOV.U32 R4, RZ, RZ, R98 ;  /* 0x000000ffff047224 */ /* 0x000fe200078e0062 */
[C---:B------:R-:W-:Y:S01]  /*6f50*/  ISETP.GE.AND P1, PT, R116.reuse, c[0x0][0x1d4], PT ;  /* 0x0000750074007a0c */ /* 0x040fe20003f26270 */
[----:B------:R-:W-:Y:S01]  /*6f60*/  IMAD.MOV.U32 R5, RZ, RZ, R124 ;  /* 0x000000ffff057224 */ /* 0x000fe200078e007c */
[C---:B------:R-:W-:Y:S01]  /*6f70*/  IADD3 R12, R116.reuse, 0x30, RZ ;  /* 0x00000030740c7810 */ /* 0x040fe20007ffe0ff */
[----:B------:R-:W-:Y:S01]  /*6f80*/  IMAD.X R3, R9, 0x1, R132, P0 ;  /* 0x0000000109037824 */ /* 0x000fe200000e0684 */
[----:B------:R-:W-:Y:S01]  /*6f90*/  IADD3 R13, R116, 0x40, RZ ;  /* 0x00000040740d7810 */ /* 0x000fe20007ffe0ff */
[C---:B------:R-:W-:Y:S04]  /*6fa0*/  IMAD.WIDE.U32 R4, R2.reuse, c[0x0][0x208], R4 ;  /* 0x0000820002047a25 */ /* 0x040fe800078e0004 */
[----:B------:R-:W-:Y:S04]  /*6fb0*/  IMAD R3, R3, c[0x0][0x208], RZ ;  /* 0x0000820003037a24 */ /* 0x000fe800078e02ff */
[----:B------:R-:W1:Y:S01]  /*6fc0*/  @!P1 LDS.128 R8, [R229] ;  /* 0x00000000e5089984 */ /* 0x000e620000000c00 */
[----:B------:R-:W-:Y:S01]  /*6fd0*/  IMAD R3, R2, c[0x0][0x20c], R3 ;  /* 0x0000830002037a24 */ /* 0x000fe200078e0203 */
[C---:B------:R-:W-:Y:S03]  /*6fe0*/  LEA R2, P0, R4.reuse, c[0x0][0x1f8], 0x1 ;  /* 0x00007e0004027a11 */ /* 0x040fe600078008ff */
[----:B------:R-:W-:Y:S05]  /*6ff0*/  IMAD.IADD R3, R5, 0x1, R3 ;  /* 0x0000000105037824 */ /* 0x000fea00078e0203 */
[----:B------:R-:W-:Y:S02]  /*7000*/  LEA.HI.X R3, R4, c[0x0][0x1fc], R3, 0x1, P0 ;  /* 0x00007f0004037a11 */ /* 0x000fe400000f0c03 */
[----:B------:R-:W-:Y:S11]  /*7010*/  ISETP.GE.AND P0, PT, R24, c[0x0][0x1d4], PT ;  /* 0x0000750018007a0c */ /* 0x000ff60003f06270 */
[----:B------:R-:W-:Y:S02]  /*7020*/  @!UPT UIADD3 URZ, URZ, URZ, URZ ;  /* 0x0000003f3f3ff290 */ /* 0x000fe4000fffe03f */
[----:B------:R-:W2:Y:S04]  /*7030*/  @!P0 LDS.128 R4, [R230] ;  /* 0x00000000e6048984 */ /* 0x000ea80000000c00 */
[----:B-1----:R-:W-:Y:S01]  /*7040*/  @!P1 STG.E.128 [R2.64], R8 ;  /* 0x0000000802009986 */ /* 0x002fe2000c101d06 */
[----:B------:R-:W-:Y:S11]  /*7050*/  ISETP.GE.AND P1, PT, R25, c[0x0][0x1d4], PT ;  /* 0x0000750019007a0c */ /* 0x000ff60003f26270 */
[----:B------:R-:W-:Y:S02]  /*7060*/  @!UPT UIADD3 URZ, URZ, URZ, URZ ;  /* 0x0000003f3f3ff290 */ /* 0x000fe4000fffe03f */
[----:B------:R-:W1:Y:S04]  /*7070*/  @!P1 LDS.128 R8, [R229+0xc00] ;  /* 0x000c0000e5089984 */ /* 0x000e680000000c00 */
[----:B--2---:R-:W-:Y:S01]  /*7080*/  @!P0 STG.E.128 [R2.64+0x20], R4 ;  /* 0x0000200402008986 */ /* 0x004fe2000c101d06 */
[----:B------:R-:W-:Y:S02]  /*7090*/  ISETP.GE.AND P0, PT, R12, c[0x0][0x1d4], PT ;  /* 0x000075000c007a0c */ /* 0x000fe40003f06270 */
[----:B------:R-:W-:Y:S11]  /*70a0*/  IADD3 R12, R116, 0x50, RZ ;  /* 0x00000050740c7810 */ /* 0x000ff60007ffe0ff */
[----:B------:R-:W2:Y:S04]  /*70b0*/  @!P0 LDS.128 R4, [R230+0xc00] ;  /* 0x000c0000e6048984 */ /* 0x000ea80000000c00 */
[----:B-1----:R-:W-:Y:S01]  /*70c0*/  @!P1 STG.E.128 [R2.64+0x40], R8 ;  /* 0x0000400802009986 */ /* 0x002fe2000c101d06 */
[----:B------:R-:W-:Y:S11]  /*70d0*/  ISETP.GE.AND P1, PT, R13, c[0x0][0x1d4], PT ;  /* 0x000075000d007a0c */ /* 0x000ff60003f26270 */
[----:B------:R-:W-:Y:S02]  /*70e0*/  @!UPT UIADD3 URZ, URZ, URZ, URZ ;  /* 0x0000003f3f3ff290 */ /* 0x000fe4000fffe03f */
[----:B------:R-:W1:Y:S04]  /*70f0*/  @!P1 LDS.128 R8, [R229+0x1800] ;  /* 0x00180000e5089984 */ /* 0x000e680000000c00 */
[----:B--2---:R-:W-:Y:S01]  /*7100*/  @!P0 STG.E.128 [R2.64+0x60], R4 ;  /* 0x0000600402008986 */ /* 0x004fe2000c101d06 */
[----:B------:R-:W-:Y:S11]  /*7110*/  ISETP.GE.AND P0, PT, R12, c[0x0][0x1d4], PT ;  /* 0x000075000c007a0c */ /* 0x000ff60003f06270 */
[----:B------:R-:W-:Y:S02]  /*7120*/  @!UPT UIADD3 URZ, URZ, URZ, URZ ;  /* 0x0000003f3f3ff290 */ /* 0x000fe4000fffe03f */
[----:B------:R-:W2:Y:S04]  /*7130*/  @!P0 LDS.128 R4, [R230+0x1800] ;  /* 0x00180000e6048984 */ /* 0x000ea80000000c00 */
[----:B-1----:R1:W-:Y:S04]  /*7140*/  @!P1 STG.E.128 [R2.64+0x80], R8 ;  /* 0x0000800802009986 */ /* 0x0023e8000c101d06 */
[----:B--2---:R1:W-:Y:S02]  /*7150*/  @!P0 STG.E.128 [R2.64+0xa0], R4 ;  /* 0x0000a00402008986 */ /* 0x0043e4000c101d06 */
.L_x_201:
[----:B-1----:R-:W-:Y:S05]  /*7160*/  BSYNC B0 ;  /* 0x0000000000007941 */ /* 0x002fea0003800000 */
.L_x_200:
[----:B------:R-:W-:Y:S01]  /*7170*/  ISETP.GT.AND P3, PT, R30, R129, PT ;  /* 0x000000811e00720c */ /* 0x000fe20003f64270 */
[----:B------:R-:W-:Y:S01]  /*7180*/  @!UPT UIADD3 URZ, URZ, URZ, URZ ;  /* 0x0000003f3f3ff290 */ /* 0x000fe2000fffe03f */
[----:B------:R-:W-:Y:S11]  /*7190*/  BSSY B0, `(.L_x_202) ;  /* 0x000001f000007945 */ /* 0x000ff60003800000 */
[----:B------:R-:W-:-:S05]  /*71a0*/  @!P3 BRA `(.L_x_203) ;  /* 0x000001d00000b947 */ /* 0x000fca0003800000 */
[----:B------:R-:W-:Y:S01]  /*71b0*/  IADD3 R8, -R238, 0x30, RZ ;  /* 0x00000030ee087810 */ /* 0x000fe20007ffe1ff */
[----:B------:R-:W-:Y:S01]  /*71c0*/  IMAD.MOV.U32 R2, RZ, RZ, R96 ;  /* 0x000000ffff027224 */ /* 0x000fe200078e0060 */
[----:B------:R-:W-:Y:S01]  /*71d0*/  IADD3 R4, R30, -0x1, RZ ;  /* 0xffffffff1e047810 */ /* 0x000fe20007ffe0ff */
[----:B------:R-:W-:Y:S01]  /*71e0*/  IMAD.MOV.U32 R3, RZ, RZ, R87 ;  /* 0x000000ffff037224 */ /* 0x000fe200078e0057 */
[----:B------:R-:W-:Y:S02]  /*71f0*/  ISETP.GE.AND P1, PT, R8, 0x1, PT ;  /* 0x000000010800780c */ /* 0x000fe40003f26270 */
[----:B------:R-:W-:Y:S01]  /*7200*/  SHF.R.S32.HI R6, RZ, 0x1f, R4 ;  /* 0x0000001fff067819 */ /* 0x000fe20000011404 */
[----:B------:R-:W-:Y:S02]  /*7210*/  IMAD R5, R153, R4, RZ ;  /* 0x0000000499057224 */ /* 0x000fe400078e02ff */
[-C--:B------:R-:W-:Y:S04]  /*7220*/  IMAD.WIDE.U32 R2, R4, R142.reuse, R2 ;  /* 0x0000008e04027225 */ /* 0x080fe800078e0002 */
[----:B------:R-:W-:Y:S04]  /*7230*/  IMAD R4, R6, R142, R5 ;  /* 0x0000008e06047224 */ /* 0x000fe800078e0205 */
[----:B------:R-:W-:Y:S01]  /*7240*/  IMAD.IADD R3, R3, 0x1, R4 ;  /* 0x0000000103037824 */ /* 0x000fe200078e0204 */
[C---:B------:R-:W-:Y:S04]  /*7250*/  @P1 LEA R6, P0, R2.reuse, c[0x0][0x220], 0x1 ;  /* 0x0000880002061a11 */ /* 0x040fe800078008ff */
[----:B------:R-:W-:Y:S02]  /*7260*/  @P1 LEA.HI.X R7, R2, c[0x0][0x224], R3, 0x1, P0 ;  /* 0x0000890002071a11 */ /* 0x000fe400000f0c03 */
[----:B------:R-:W-:Y:S11]  /*7270*/  ISETP.GE.AND P0, PT, R8, 0x21, PT ;  /* 0x000000210800780c */ /* 0x000ff60003f06270 */
[----:B------:R-:W-:Y:S02]  /*7280*/  @!UPT UIADD3 URZ, URZ, URZ, URZ ;  /* 0x0000003f3f3ff290 */ /* 0x000fe4000fffe03f */
[----:B------:R-:W-:Y:S05]  /*7290*/  @P0 IADD3 R4, P2, R155, R2, RZ ;  /* 0x000000029b040210 */ /* 0x000fea0007f5e0ff */
[----:B------:R-:W-:Y:S01]  /*72a0*/  @P0 IMAD.X R3, R3, 0x1, R152, P2 ;  /* 0x0000000103030824 */ /* 0x000fe200010e0698 */
[C---:B------:R-:W-:Y:S04]  /*72b0*/  @P0 LEA R2, P2, R4.reuse, c[0x0][0x220], 0x1 ;  /* 0x0000880004020a11 */ /* 0x040fe800078408ff */
[----:B------:R-:W-:Y:S01]  /*72c0*/  @P0 LEA.HI.X R3, R4, c[0x0][0x224], R3, 0x1, P2 ;  /* 0x0000890004030a11 */ /* 0x000fe200010f0c03 */
[C---:B------:R-:W-:Y:S05]  /*72d0*/  @P1 IMAD.SHL.U32 R4, R236.reuse, 0x2, RZ ;  /* 0x00000002ec041824 */ /* 0x040fea00078e00ff */
[----:B------:R-:W-:Y:S01]  /*72e0*/  @!PT LDS RZ, [RZ] ;  /* 0x00000000fffff984 */ /* 0x000fe20000000800 */
[----:B------:R-:W-:Y:S01]  /*72f0*/  @!PT LDS RZ, [RZ] ;  /* 0x00000000fffff984 */ /* 0x000fe20000000800 */
[----:B------:R-:W-:Y:S01]  /*7300*/  @!PT LDS RZ, [RZ] ;  /* 0x00000000fffff984 */ /* 0x000fe20000000800 */
[----:B------:R1:W-:Y:S04]  /*7310*/  @P1 LDGSTS.E.BYPASS.LTC128B.128 [R4+0x3c80], [R6.64], !P6 ;  /* 0x03c8000006041fae */ /* 0x0003e8000f101d46 */
[----:B------:R1:W-:Y:S04]  /*7320*/  @P1 LDGSTS.E.BYPASS.LTC128B.128 [R4+0x4880], [R6.64+0x40], !P5 ;  /* 0x0488004006041fae */ /* 0x0003e8000e901d46 */
[----:B------:R1:W-:Y:S02]  /*7330*/  @P1 LDGSTS.E.BYPASS.LTC128B.128 [R4+0x5480], [R6.64+0x80], !P4 ;  /* 0x0548008006041fae */ /* 0x0003e4000e101d46 */
[----:B-1----:R-:W-:Y:S05]  /*7340*/  @P0 IMAD.SHL.U32 R4, R236, 0x2, RZ ;  /* 0x00000002ec040824 */ /* 0x002fea00078e00ff */
[----:B------:R1:W-:Y:S04]  /*7350*/  @P0 LDGSTS.E.BYPASS.LTC128B.128 [R4+0x4480], [R2.64], !P6 ;  /* 0x0448000002040fae */ /* 0x0003e8000f101d46 */
[----:B------:R1:W-:Y:S04]  /*7360*/  @P0 LDGSTS.E.BYPASS.LTC128B.128 [R4+0x5080], [R2.64+0x40], !P5 ;  /* 0x0508004002040fae */ /* 0x0003e8000e901d46 */
[----:B------:R1:W-:Y:S02]  /*7370*/  @P0 LDGSTS.E.BYPASS.LTC128B.128 [R4+0x5c80], [R2.64+0x80], !P4 ;  /* 0x05c8008002040fae */ /* 0x0003e4000e101d46 */
.L_x_203:
[----:B------:R-:W-:Y:S05]  /*7380*/  BSYNC B0 ;  /* 0x0000000000007941 */ /* 0x000fea0003800000 */
.L_x_202:
[----:B------:R-:W0:Y:S01]  /*7390*/  LDGDEPBAR ;  /* 0x00000000000079af */ /* 0x000e220000000000 */
[----:B------:R-:W-:Y:S01]  /*73a0*/  IADD3 R30, R30, -0x1, RZ ;  /* 0xffffffff1e1e7810 */ /* 0x000fe20007ffe0ff */
[----:B------:R-:W-:-:S05]  /*73b0*/  @P3 BRA `(.L_x_204) ;  /* 0xffffbf3000003947 */ /* 0x000fca000383ffff */
[----:B------:R-:W-:Y:S01]  /*73c0*/  WARPSYNC 0xffffffff ;  /* 0xffffffff00007948 */ /* 0x000fe20003800000 */
[----:B------:R-:W-:Y:S06]  /*73d0*/  BAR.SYNC.DEFER_BLOCKING 0x0 ;  /* 0x0000000000007b1d */ /* 0x000fec0000010000 */
.L_x_177:
[----:B------:R-:W-:Y:S01]  /*73e0*/  ISETP.GE.AND P0, PT, R154, 0x1, PT ;  /* 0x000000019a00780c */ /* 0x000fe20003f06270 */
[----:B------:R-:W-:Y:S01]  /*73f0*/  BSSY B0, `(.L_x_205) ;  /* 0x0000020000007945 */ /* 0x000fe20003800000 */
[----:B------:R-:W-:Y:S01]  /*7400*/  IMAD.IADD R9, R146, 0x1, R147 ;  /* 0x0000000192097824 */ /* 0x000fe200078e0293 */
[----:B------:R-:W-:-:S10]  /*7410*/  MOV R0, RZ ;  /* 0x000000ff00007202 */ /* 0x000fd40000000f00 */
[----:B------:R-:W-:Y:S05]  /*7420*/  @!P0 BRA `(.L_x_206) ;  /* 0x000001c000008947 */ /* 0x000fea0003800000 */
[----:B-1----:R-:W-:Y:S01]  /*7430*/  IABS R2, R134 ;  /* 0x0000008600027213 */ /* 0x002fe20000000000 */
[----:B------:R-:W-:Y:S01]  /*7440*/  IMAD.MOV.U32 R4, RZ, RZ, RZ ;  /* 0x000000ffff047224 */ /* 0x000fe200078e00ff */
[----:B------:R-:W-:Y:S02]  /*7450*/  IADD3 R6, R144, -0x1, R134 ;  /* 0xffffffff90067810 */ /* 0x000fe40007ffe086 */
[----:B------:R-:W1:Y:S02]  /*7460*/  I2F.RP R0, R2 ;  /* 0x0000000200007306 */ /* 0x000e640000209400 */
[----:B------:R-:W-:-:S06]  /*7470*/  IABS R8, R6 ;  /* 0x0000000600087213 */ /* 0x000fcc0000000000 */
[----:B-1----:R-:W1:Y:S02]  /*7480*/  MUFU.RCP R0, R0 ;  /* 0x0000000000007308 */ /* 0x002e640000001000 */
[----:B-1----:R-:W-:-:S06]  /*7490*/  IADD3 R0, R0, 0xffffffe, RZ ;  /* 0x0ffffffe00007810 */ /* 0x002fcc0007ffe0ff */
[----:B------:R-:W1:Y:S02]  /*74a0*/  F2I.FTZ.U32.TRUNC.NTZ R5, R0 ;  /* 0x0000000000057305 */ /* 0x000e64000021f000 */
[----:B-1----:R-:W-:-:S04]  /*74b0*/  IMAD.MOV R0, RZ, RZ, -R5 ;  /* 0x000000ffff007224 */ /* 0x002fc800078e0a05 */
        /* <DEDUP_REMOVED lines=19> */
.L_x_206:
[----:B------:R-:W-:Y:S05]  /*75f0*/  BSYNC B0 ;  /* 0x0000000000007941 */ /* 0x000fea0003800000 */
.L_x_205:
[----:B-1----:R-:W2:Y:S01]  /*7600*/  LDL R2, [R1+0x3c] ;  /* 0x00003c0001027983 */ /* 0x002ea20000100800 */
        /* <DEDUP_REMOVED lines=50> */
[----:B--2---:R-:W-:-:S04]  /*7930*/  IMAD R250, R2, R0, RZ ;  /* 0x0000000002fa7224 */ /* 0x004fc800078e02ff */
[--C-:B------:R-:W-:Y:S01]  /*7940*/  IMAD.IADD R2, R250, 0x1, R0.reuse ;  /* 0x00000001fa027824 */ /* 0x100fe200078e0200 */
[----:B------:R-:W-:-:S04]  /*7950*/  PRMT R0, RZ, 0x7610, R0 ;  /* 0x00007610ff007816 */ /* 0x000fc80000000000 */
[----:B------:R-:W-:-:S04]  /*7960*/  IMNMX R225, R144, R2, PT ;  /* 0x0000000290e17217 */ /* 0x000fc80003800200 */
[----:B------:R-:W-:-:S13]  /*7970*/  ISETP.GT.AND P0, PT, R225, R250, PT ;  /* 0x000000fae100720c */ /* 0x000fda0003f04270 */
[----:B------:R-:W-:Y:S05]  /*7980*/  @!P0 BRA `(.L_x_207) ;  /* 0x0000bb8000008947 */ /* 0x000fea0003800000 */
[----:B------:R-:W2:Y:S01]  /*7990*/  LDL R17, [R1+0x4] ;  /* 0x0000040001117983 */ /* 0x000ea20000100800 */
[----:B------:R-:W-:-:S03]  /*79a0*/  ISETP.NE.U32.AND P0, PT, RZ, c[0x0][0x340], PT ;  /* 0x0000d000ff007a0c */ /* 0x000fc60003f05070 */
[----:B------:R-:W3:Y:S01]  /*79b0*/  LDL R18, [R1+0x10] ;  /* 0x0000100001127983 */ /* 0x000ee20000100800 */
[----:B------:R-:W-:-:S13]  /*79c0*/  ISETP.NE.AND.EX P1, PT, RZ, c[0x0][0x344], PT, P0 ;  /* 0x0000d100ff007a0c */ /* 0x000fda0003f25300 */
[----:B------:R-:W-:-:S04]  /*79d0*/  @P1 IMAD.MOV.U32 R2, RZ, RZ, 0x4 ;  /* 0x00000004ff021424 */ /* 0x000fc800078e00ff */
[----:B------:R-:W-:-:S05]  /*79e0*/  @P1 IMAD.WIDE R2, R249, R2, c[0x0][0x340] ;  /* 0x0000d000f9021625 */ /* 0x000fca00078e0202 */
[----:B------:R1:W4:Y:S04]  /*79f0*/  @P1 LDG.E R13, [R2.64] ;  /* 0x00000006020d1981 */ /* 0x000328000c1e1900 */
[----:B------:R-:W1:Y:S01]  /*7a00*/  S2R R11, SR_TID.X ;  /* 0x00000000000b7919 */ /* 0x000e620000002100 */
[----:B------:R-:W-:Y:S01]  /*7a10*/  SHF.R.S32.HI R0, RZ, 0x1f, R145 ;  /* 0x0000001fff007819 */ /* 0x000fe20000011491 */
[----:B------:R-:W-:-:S04]  /*7a20*/  IMAD.MOV.U32 R6, RZ, RZ, c[0x0][0x2c4] ;  /* 0x0000b100ff067624 */ /* 0x000fc800078e00ff */
[----:B------:R-:W-:Y:S01]  /*7a30*/  IMAD R0, R0, c[0x0][0x178], RZ ;  /* 0x00005e0000007a24 */ /* 0x000fe200078e02ff */
[----:B------:R-:W-:-:S03]  /*7a40*/  SHF.R.S32.HI R5, RZ, 0x1f, R9 ;  /* 0x0000001fff057819 */ /* 0x000fc60000011409 */
[----:B------:R-:W-:Y:S01]  /*7a50*/  IMAD R4, R145, c[0x0][0x17c], R0 ;  /* 0x00005f0091047a24 */ /* 0x000fe200078e0200 */
[----:B------:R-:W-:Y:S02]  /*7a60*/  IADD3 R0, P0, R238, R9, RZ ;  /* 0x00000009ee007210 */ /* 0x000fe40007f1e0ff */
[----:B------:R-:W-:Y:S02]  /*7a70*/  ISETP.NE.AND P2, PT, R6, 0x1, PT ;  /* 0x000000010600780c */ /* 0x000fe40003f45270 */
[----:B------:R-:W-:Y:S02]  /*7a80*/  LEA.HI.X.SX32 R6, R238, R5, 0x1, P0 ;  /* 0x00000005ee067211 */ /* 0x000fe400000f0eff */
[----:B-1----:R-:W-:-:S04]  /*7a90*/  SHF.R.S32.HI R10, RZ, 0x1f, R11 ;  /* 0x0000001fff0a7819 */ /* 0x002fc8000001140b */
[----:B------:R-:W-:-:S04]  /*7aa0*/  LEA.HI R10, R10, R11, RZ, 0x2 ;  /* 0x0000000b0a0a7211 */ /* 0x000fc800078f10ff */
[----:B------:R-:W-:Y:S01]  /*7ab0*/  LOP3.LUT R10, R10, 0xfffffffc, RZ, 0xc0, !PT ;  /* 0xfffffffc0a0a7812 */ /* 0x000fe200078ec0ff */
[----:B------:R-:W-:-:S04]  /*7ac0*/  IMAD.WIDE.U32 R2, R145, c[0x0][0x178], RZ ;  /* 0x00005e0091027a25 */ /* 0x000fc800078e00ff */
[----:B------:R-:W-:Y:S02]  /*7ad0*/  IMAD R9, R6, c[0x0][0x1e0], RZ ;  /* 0x0000780006097a24 */ /* 0x000fe400078e02ff */
[----:B------:R-:W-:Y:S01]  /*7ae0*/  IMAD.IADD R10, R11, 0x1, -R10 ;  /* 0x000000010b0a7824 */ /* 0x000fe200078e0a0a */
[----:B------:R-:W-:Y:S01]  /*7af0*/  ISETP.NE.U32.AND P0, PT, RZ, c[0x0][0x348], PT ;  /* 0x0000d200ff007a0c */ /* 0x000fe20003f05070 */
[----:B------:R-:W-:Y:S01]  /*7b00*/  IMAD R16, R0, c[0x0][0x1e4], R9 ;  /* 0x0000790000107a24 */ /* 0x000fe200078e0209 */
[----:B------:R-:W-:Y:S01]  /*7b10*/  IADD3 R3, R3, R4, RZ ;  /* 0x0000000403037210 */ /* 0x000fe20007ffe0ff */
[----:B------:R-:W-:Y:S01]  /*7b20*/  IMAD.MOV.U32 R4, RZ, RZ, R246 ;  /* 0x000000ffff047224 */ /* 0x000fe200078e00f6 */
[----:B------:R-:W-:Y:S02]  /*7b30*/  MOV R5, R247 ;  /* 0x000000f700057202 */ /* 0x000fe40000000f00 */
[----:B------:R-:W-:Y:S01]  /*7b40*/  LEA R9, R10, R238, 0x5 ;  /* 0x000000ee0a097211 */ /* 0x000fe200078e28ff */
[----:B------:R-:W-:Y:S01]  /*7b50*/  IMAD R8, R6, c[0x0][0x208], RZ ;  /* 0x0000820006087a24 */ /* 0x000fe200078e02ff */
[----:B------:R-:W-:Y:S01]  /*7b60*/  ISETP.NE.AND.EX P0, PT, RZ, c[0x0][0x34c], PT, P0 ;  /* 0x0000d300ff007a0c */ /* 0x000fe20003f05300 */
[----:B------:R-:W-:Y:S01]  /*7b70*/  IMAD.WIDE.U32 R6, R0, c[0x0][0x1e0], R4 ;  /* 0x0000780000067a25 */ /* 0x000fe200078e0004 */
[----:B------:R-:W-:-:S03]  /*7b80*/  ISETP.GE.AND P6, PT, R245, c[0x0][0x1d4], PT ;  /* 0x00007500f5007a0c */ /* 0x000fc60003fc6270 */
[----:B------:R-:W-:-:S04]  /*7b90*/  IMAD.WIDE.U32 R4, R0, c[0x0][0x208], R4 ;  /* 0x0000820000047a25 */ /* 0x000fc800078e0004 */
[----:B------:R-:W-:Y:S02]  /*7ba0*/  IMAD R15, R0, c[0x0][0x20c], R8 ;  /* 0x00008300000f7a24 */ /* 0x000fe400078e0208 */
[----:B------:R-:W-:Y:S01]  /*7bb0*/  IMAD.WIDE.U32 R2, R251, c[0x0][0x1b8], R2 ;  /* 0x00006e00fb027a25 */ /* 0x000fe200078e0002 */
[----:B------:R-:W-:Y:S02]  /*7bc0*/  SEL R8, R249, RZ, !P0 ;  /* 0x000000fff9087207 */ /* 0x000fe40004000000 */
[----:B------:R-:W-:Y:S01]  /*7bd0*/  SEL R10, RZ, 0xffffffff, P6 ;  /* 0xffffffffff0a7807 */ /* 0x000fe20003000000 */
[----:B------:R-:W-:Y:S01]  /*7be0*/  IMAD R3, R251, c[0x0][0x1bc], R3 ;  /* 0x00006f00fb037a24 */ /* 0x000fe200078e0203 */
[----:B------:R-:W-:-:S03]  /*7bf0*/  ISETP.GE.AND P3, PT, R246, c[0x0][0x1d4], PT ;  /* 0x00007500f6007a0c */ /* 0x000fc60003f66270 */
[----:B------:R-:W-:Y:S01]  /*7c00*/  IMAD.WIDE.U32 R2, R8, c[0x0][0x1c0], R2 ;  /* 0x0000700008027a25 */ /* 0x000fe200078e0002 */
[----:B------:R-:W-:-:S03]  /*7c10*/  SEL R14, RZ, 0x1, P3 ;  /* 0x00000001ff0e7807 */ /* 0x000fc60001800000 */
[----:B------:R-:W-:-:S05]  /*7c20*/  IMAD.SHL.U32 R10, R10, 0x2, RZ ;  /* 0x000000020a0a7824 */ /* 0x000fca00078e00ff */
[----:B------:R-:W-:Y:S01]  /*7c30*/  LOP3.LUT R14, R10, 0x2, R14, 0xe2, !PT ;  /* 0x000000020a0e7812 */ /* 0x000fe200078ee20e */
[----:B------:R-:W-:Y:S01]  /*7c40*/  IMAD.IADD R5, R5, 0x1, R15 ;  /* 0x0000000105057824 */ /* 0x000fe200078e020f */
[----:B------:R-:W-:-:S03]  /*7c50*/  IADD3 R7, R7, R16, RZ ;  /* 0x0000001007077210 */ /* 0x000fc60007ffe0ff */
[----:B------:R-:W-:Y:S01]  /*7c60*/  IMAD.WIDE.U32 R4, R251, c[0x0][0x210], R4 ;  /* 0x00008400fb047a25 */ /* 0x000fe200078e0004 */
[----:B------:R-:W-:-:S03]  /*7c70*/  ISETP.GE.AND P5, PT, R248, c[0x0][0x1d4], PT ;  /* 0x00007500f8007a0c */ /* 0x000fc60003fa6270 */
[----:B------:R-:W-:-:S04]  /*7c80*/  IMAD.WIDE.U32 R6, R251, c[0x0][0x1e8], R6 ;  /* 0x00007a00fb067a25 */ /* 0x000fc800078e0006 */
[C---:B------:R-:W-:Y:S02]  /*7c90*/  IMAD R5, R251.reuse, c[0x0][0x214], R5 ;  /* 0x00008500fb057a24 */ /* 0x040fe400078e0205 */
[----:B------:R-:W-:Y:S01]  /*7ca0*/  IMAD R7, R251, c[0x0][0x1ec], R7 ;  /* 0x00007b00fb077a24 */ /* 0x000fe200078e0207 */
[----:B------:R-:W-:Y:S02]  /*7cb0*/  P2R R120, PR, RZ, 0x8 ;  /* 0x00000008ff787803 */ /* 0x000fe40000000000 */
[----:B------:R-:W-:Y:S02]  /*7cc0*/  ISETP.GE.AND P3, PT, R245, c[0x0][0x198], PT ;  /* 0x00006600f5007a0c */ /* 0x000fe40003f66270 */
[----:B------:R-:W-:Y:S02]  /*7cd0*/  ISETP.GE.AND P4, PT, R248, c[0x0][0x198], PT ;  /* 0x00006600f8007a0c */ /* 0x000fe40003f86270 */
[----:B------:R-:W-:Y:S01]  /*7ce0*/  IADD3 R118, R225, -0x1, RZ ;  /* 0xffffffffe1767810 */ /* 0x000fe20007ffe0ff */
[----:B--2---:R-:W-:Y:S01]  /*7cf0*/  IMAD R9, R17, 0x80, R9 ;  /* 0x0000008011097824 */ /* 0x004fe200078e0209 */
[----:B---3--:R-:W-:-:S03]  /*7d00*/  SEL R0, R18, RZ, !P0 ;  /* 0x000000ff12007207 */ /* 0x008fc60004000000 */
[----:B------:R-:W-:-:S04]  /*7d10*/  @P2 IMAD.HI.U32 R11, R9, c[0x0][0x2c8], RZ ;  /* 0x0000b200090b2a27 */ /* 0x000fc800078e00ff */
[----:B------:R-:W-:Y:S01]  /*7d20*/  IMAD R12, R0, c[0x0][0x1c0], RZ ;  /* 0x00007000000c7a24 */ /* 0x000fe200078e02ff */
[----:B------:R-:W-:Y:S02]  /*7d30*/  MOV R0, R9 ;  /* 0x0000000900007202 */ /* 0x000fe40000000f00 */
[----:B------:R-:W-:Y:S01]  /*7d40*/  @P2 SHF.R.U32.HI R0, RZ, c[0x0][0x2cc], R11 ;  /* 0x0000b300ff002a19 */ /* 0x000fe2000001160b */
[----:B------:R-:W-:-:S03]  /*7d50*/  IMAD R12, R8, c[0x0][0x1c4], R12 ;  /* 0x00007100080c7a24 */ /* 0x000fc600078e020c */
[--C-:B------:R-:W-:Y:S02]  /*7d60*/  SHF.R.S32.HI R8, RZ, 0x1f, R0.reuse ;  /* 0x0000001fff087819 */ /* 0x100fe40000011400 */
[----:B------:R-:W-:Y:S01]  /*7d70*/  IADD3 R3, R3, R12, RZ ;  /* 0x0000000c03037210 */ /* 0x000fe20007ffe0ff */
[----:B------:R-:W-:Y:S02]  /*7d80*/  IMAD.MOV R10, RZ, RZ, -R0 ;  /* 0x000000ffff0a7224 */ /* 0x000fe400078e0a00 */
[----:B------:R-:W-:Y:S02]  /*7d90*/  IMAD R8, R8, c[0x0][0x1b0], RZ ;  /* 0x00006c0008087a24 */ /* 0x000fe400078e02ff */
[----:B------:R-:W-:-:S04]  /*7da0*/  IMAD.WIDE.U32 R2, R0, c[0x0][0x1b0], R2 ;  /* 0x00006c0000027a25 */ /* 0x000fc800078e0002 */
[----:B------:R-:W-:Y:S02]  /*7db0*/  IMAD R8, R0, c[0x0][0x1b4], R8 ;  /* 0x00006d0000087a24 */ /* 0x000fe400078e0208 */
[----:B------:R-:W-:Y:S01]  /*7dc0*/  IMAD R0, R10, c[0x0][0x2c4], R9 ;  /* 0x0000b1000a007a24 */ /* 0x000fe200078e0209 */
[----:B------:R-:W-:Y:S02]  /*7dd0*/  ISETP.NE.U32.AND P0, PT, RZ, c[0x0][0x350], PT ;  /* 0x0000d400ff007a0c */ /* 0x000fe40003f05070 */
[----:B------:R-:W-:Y:S02]  /*7de0*/  IADD3 R3, R3, R8, RZ ;  /* 0x0000000803037210 */ /* 0x000fe40007ffe0ff */
[----:B------:R-:W-:Y:S02]  /*7df0*/  SHF.R.S32.HI R9, RZ, 0x1f, R0 ;  /* 0x0000001fff097819 */ /* 0x000fe40000011400 */
[----:B----4-:R-:W-:Y:S01]  /*7e00*/  @P1 SHF.R.S32.HI R8, RZ, 0x1f, R13 ;  /* 0x0000001fff081819 */ /* 0x010fe2000001140d */
[----:B------:R-:W-:Y:S01]  /*7e10*/  @!P1 IMAD.MOV.U32 R8, RZ, RZ, R18 ;  /* 0x000000ffff089224 */ /* 0x000fe200078e0012 */
[----:B------:R-:W-:Y:S01]  /*7e20*/  ISETP.NE.AND.EX P0, PT, RZ, c[0x0][0x354], PT, P0 ;  /* 0x0000d500ff007a0c */ /* 0x000fe20003f05300 */
[----:B------:R-:W-:Y:S01]  /*7e30*/  IMAD R9, R9, c[0x0][0x1a8], RZ ;  /* 0x00006a0009097a24 */ /* 0x000fe200078e02ff */
[----:B------:R-:W-:-:S02]  /*7e40*/  @!P1 MOV R13, R249 ;  /* 0x000000f9000d9202 */ /* 0x000fc40000000f00 */
[----:B------:R-:W-:Y:S01]  /*7e50*/  SEL R8, R8, RZ, !P0 ;  /* 0x000000ff08087207 */ /* 0x000fe20004000000 */
[C---:B------:R-:W-:Y:S02]  /*7e60*/  IMAD R9, R0.reuse, c[0x0][0x1ac], R9 ;  /* 0x00006b0000097a24 */ /* 0x040fe400078e0209 */
[----:B------:R-:W-:Y:S01]  /*7e70*/  IMAD.WIDE.U32 R2, R0, c[0x0][0x1a8], R2 ;  /* 0x00006a0000027a25 */ /* 0x000fe200078e0002 */
[----:B------:R-:W-:Y:S02]  /*7e80*/  SEL R0, R13, RZ, !P0 ;  /* 0x000000ff0d007207 */ /* 0x000fe40004000000 */
[----:B------:R-:W-:Y:S01]  /*7e90*/  SEL R11, RZ, 0x4, P5 ;  /* 0x00000004ff0b7807 */ /* 0x000fe20002800000 */
[C---:B------:R-:W-:Y:S02]  /*7ea0*/  IMAD R10, R8.reuse, c[0x0][0x1f0], RZ ;  /* 0x00007c00080a7a24 */ /* 0x040fe400078e02ff */
[----:B------:R-:W-:Y:S02]  /*7eb0*/  IMAD R8, R8, c[0x0][0x218], RZ ;  /* 0x0000860008087a24 */ /* 0x000fe400078e02ff */
[----:B------:R-:W-:Y:S01]  /*7ec0*/  IMAD.WIDE.U32 R242, R0, c[0x0][0x218], R4 ;  /* 0x0000860000f27a25 */ /* 0x000fe200078e0004 */
[----:B------:R-:W-:-:S03]  /*7ed0*/  LOP3.LUT R55, R14, R11, RZ, 0xfc, !PT ;  /* 0x0000000b0e377212 */ /* 0x000fc600078efcff */
[----:B------:R-:W-:Y:S01]  /*7ee0*/  IMAD.WIDE.U32 R240, R0, c[0x0][0x1f0], R6 ;  /* 0x00007c0000f07a25 */ /* 0x000fe200078e0006 */
[----:B------:R-:W-:-:S03]  /*7ef0*/  LEA R11, P0, R2, c[0x0][0x160], 0x1 ;  /* 0x00005800020b7a11 */ /* 0x000fc600078008ff */
[C---:B------:R-:W-:Y:S02]  /*7f00*/  IMAD R4, R0.reuse, c[0x0][0x1f4], R10 ;  /* 0x00007d0000047a24 */ /* 0x040fe400078e020a */
[----:B------:R-:W-:Y:S02]  /*7f10*/  IMAD.IADD R3, R3, 0x1, R9 ;  /* 0x0000000103037824 */ /* 0x000fe400078e0209 */
[----:B------:R-:W-:Y:S01]  /*7f20*/  IMAD R0, R0, c[0x0][0x21c], R8 ;  /* 0x0000870000007a24 */ /* 0x000fe200078e0208 */
[----:B------:R-:W-:Y:S01]  /*7f30*/  ISETP.GE.AND P2, PT, R246, c[0x0][0x198], PT ;  /* 0x00006600f6007a0c */ /* 0x000fe20003f46270 */
[----:B------:R-:W-:Y:S01]  /*7f40*/  IMAD.IADD R239, R241, 0x1, R4 ;  /* 0x00000001f1ef7824 */ /* 0x000fe200078e0204 */
[----:B------:R-:W-:Y:S02]  /*7f50*/  LEA.HI.X R10, R2, c[0x0][0x164], R3, 0x1, P0 ;  /* 0x00005900020a7a11 */ /* 0x000fe400000f0c03 */
[----:B------:R-:W-:Y:S02]  /*7f60*/  LEA R9, R17, R238, 0x7 ;  /* 0x000000ee11097211 */ /* 0x000fe400078e38ff */
[----:B------:R-:W-:Y:S01]  /*7f70*/  IADD3 R244, R243, R0, RZ ;  /* 0x00000000f3f47210 */ /* 0x000fe20007ffe0ff */
[----:B------:R-:W-:Y:S05]  /*7f80*/  BRA.DIV ~URZ, `(.L_x_208) ;  /* 0x0000fba27f007947 */ /* 0x000fea000b800000 */
[----:B------:R1:W2:Y:S02]  /*7f90*/  SHFL.IDX PT, R8, R10, RZ, 0x1c1f ;  /* 0x001c1fff0a087589 */ /* 0x0002a400000e0000 */
.L_x_336:
[----:B------:R-:W-:Y:S05]  /*7fa0*/  BRA.DIV ~URZ, `(.L_x_209) ;  /* 0x0000fbf27f007947 */ /* 0x000fea000b800000 */
[----:B------:R3:W4:Y:S02]  /*7fb0*/  SHFL.IDX PT, R0, R11, RZ, 0x1c1f ;  /* 0x001c1fff0b007589 */ /* 0x00072400000e0000 */
.L_x_337:
[----:B------:R-:W-:Y:S01]  /*7fc0*/  IMAD R34, R148, c[0x0][0x2c4], RZ ;  /* 0x0000b10094227a24 */ /* 0x000fe200078e02ff */
[----:B------:R-:W-:Y:S04]  /*7fd0*/  BSSY B0, `(.L_x_210) ;  /* 0x0000012000007945 */ /* 0x000fe80003800000 */
[----:B------:R-:W-:-:S13]  /*7fe0*/  ISETP.GE.AND P0, PT, R9, R34, PT ;  /* 0x000000220900720c */ /* 0x000fda0003f06270 */
[----:B------:R-:W-:Y:S05]  /*7ff0*/  @P0 BRA `(.L_x_211) ;  /* 0x000000f000000947 */ /* 0x000fea0003800000 */
[----:B---3--:R-:W3:Y:S04]  /*8000*/  LDL R2, [R1+0x28] ;  /* 0x0000280001027983 */ /* 0x008ee80000100800 */
[----:B----4-:R-:W4:Y:S01]  /*8010*/  LDL R12, [R1+0x24] ;  /* 0x00002400010c7983 */ /* 0x010f220000100800 */
[----:B------:R-:W-:-:S04]  /*8020*/  LEA R6, P0, R246, R0, 0x1 ;  /* 0x00000000f6067211 */ /* 0x000fc800078008ff */
[----:B--2---:R-:W-:Y:S02]  /*8030*/  LEA.HI.X R7, R246, R8, R247, 0x1, P0 ;  /* 0x00000008f6077211 */ /* 0x004fe400000f0cf7 */
[----:B------:R-:W-:-:S04]  /*8040*/  LEA R4, P0, R245, R0, 0x1 ;  /* 0x00000000f5047211 */ /* 0x000fc800078008ff */
[----:B---3--:R-:W-:Y:S02]  /*8050*/  LEA.HI.X R5, R245, R8, R2, 0x1, P0 ;  /* 0x00000008f5057211 */ /* 0x008fe400000f0c02 */
[----:B------:R-:W-:Y:S01]  /*8060*/  LEA R2, P0, R248, R0, 0x1 ;  /* 0x00000000f8027211 */ /* 0x000fe200078008ff */
[----:B------:R-:W-:-:S03]  /*8070*/  IMAD.SHL.U32 R0, R236, 0x2, RZ ;  /* 0x00000002ec007824 */ /* 0x000fc600078e00ff */
[----:B----4-:R-:W-:Y:S02]  /*8080*/  LEA.HI.X R3, R248, R8, R12, 0x1, P0 ;  /* 0x00000008f8037211 */ /* 0x010fe400000f0c0c */
[----:B------:R-:W-:Y:S01]  /*8090*/  @!PT LDS RZ, [RZ] ;  /* 0x00000000fffff984 */ /* 0x000fe20000000800 */
[----:B------:R-:W-:Y:S01]  /*80a0*/  @!PT LDS RZ, [RZ] ;  /* 0x00000000fffff984 */ /* 0x000fe20000000800 */
[----:B------:R-:W-:Y:S01]  /*80b0*/  @!PT LDS RZ, [RZ] ;  /* 0x00000000fffff984 */ /* 0x000fe20000000800 */
[----:B------:R2:W-:Y:S04]  /*80c0*/  LDGSTS.E.BYPASS.LTC128B.128 [R0+0x6080], [R6.64], !P2 ;  /* 0x0608000006007fae */ /* 0x0005e8000d101d46 */
[----:B------:R2:W-:Y:S04]  /*80d0*/  LDGSTS.E.BYPASS.LTC128B.128 [R0+0x8080], [R4.64], !P3 ;  /* 0x0808000004007fae */ /* 0x0005e8000d901d46 */
[----:B------:R2:W-:Y:S02]  /*80e0*/  LDGSTS.E.BYPASS.LTC128B.128 [R0+0xa080], [R2.64], !P4 ;  /* 0x0a08000002007fae */ /* 0x0005e4000e101d46 */
.L_x_211:
[----:B------:R-:W-:Y:S05]  /*80f0*/  BSYNC B0 ;  /* 0x0000000000007941 */ /* 0x000fea0003800000 */
.L_x_210:
[----:B------:R-:W-:Y:S05]  /*8100*/  BRA.DIV ~URZ, `(.L_x_212) ;  /* 0x0000faf27f007947 */ /* 0x000fea000b800000 */
[----:B--2---:R2:W1:Y:S04]  /*8110*/  SHFL.IDX PT, R8, R10, 0x1, 0x1c1f ;  /* 0x003c1f000a087f89 */ /* 0x00446800000e0000 */
[----:B----4-:R2:W4:Y:S02]  /*8120*/  SHFL.IDX PT, R0, R11, 0x1, 0x1c1f ;  /* 0x003c1f000b007f89 */ /* 0x01052400000e0000 */
.L_x_338:
[----:B------:R-:W-:Y:S01]  /*8130*/  IADD3 R2, R9, 0x20, RZ ;  /* 0x0000002009027810 */ /* 0x000fe20007ffe0ff */
[----:B------:R-:W-:Y:S03]  /*8140*/  BSSY B0, `(.L_x_213) ;  /* 0x0000012000007945 */ /* 0x000fe60003800000 */
[----:B------:R-:W-:-:S13]  /*8150*/  ISETP.GE.AND P0, PT, R2, R34, PT ;  /* 0x000000220200720c */ /* 0x000fda0003f06270 */
[----:B------:R-:W-:Y:S05]  /*8160*/  @P0 BRA `(.L_x_214) ;  /* 0x000000f000000947 */ /* 0x000fea0003800000 */
[----:B--2---:R-:W2:Y:S04]  /*8170*/  LDL R3, [R1+0x28] ;  /* 0x0000280001037983 */ /* 0x004ea80000100800 */
[----:B---3--:R-:W3:Y:S01]  /*8180*/  LDL R12, [R1+0x24] ;  /* 0x00002400010c7983 */ /* 0x008ee20000100800 */
[----:B----4-:R-:W-:-:S04]  /*8190*/  LEA R6, P0, R246, R0, 0x1 ;  /* 0x00000000f6067211 */ /* 0x010fc800078008ff */
[----:B-1----:R-:W-:Y:S02]  /*81a0*/  LEA.HI.X R7, R246, R8, R247, 0x1, P0 ;  /* 0x00000008f6077211 */ /* 0x002fe400000f0cf7 */
[----:B------:R-:W-:-:S04]  /*81b0*/  LEA R4, P0, R245, R0, 0x1 ;  /* 0x00000000f5047211 */ /* 0x000fc800078008ff */
[----:B--2---:R-:W-:Y:S02]  /*81c0*/  LEA.HI.X R5, R245, R8, R3, 0x1, P0 ;  /* 0x00000008f5057211 */ /* 0x004fe400000f0c03 */
[----:B------:R-:W-:Y:S01]  /*81d0*/  LEA R2, P0, R248, R0, 0x1 ;  /* 0x00000000f8027211 */ /* 0x000fe200078008ff */
[----:B------:R-:W-:-:S03]  /*81e0*/  IMAD.SHL.U32 R0, R236, 0x2, RZ ;  /* 0x00000002ec007824 */ /* 0x000fc600078e00ff */
[----:B---3--:R-:W-:Y:S02]  /*81f0*/  LEA.HI.X R3, R248, R8, R12, 0x1, P0 ;  /* 0x00000008f8037211 */ /* 0x008fe400000f0c0c */
[----:B------:R-:W-:Y:S01]  /*8200*/  @!PT LDS RZ, [RZ] ;  /* 0x00000000fffff984 */ /* 0x000fe20000000800 */
[----:B------:R-:W-:Y:S01]  /*8210*/  @!PT LDS RZ, [RZ] ;  /* 0x00000000fffff984 */ /* 0x000fe20000000800 */
[----:B------:R-:W-:Y:S01]  /*8220*/  @!PT LDS RZ, [RZ] ;  /* 0x00000000fffff984 */ /* 0x000fe20000000800 */
[----:B------:R1:W-:Y:S04]  /*8230*/  LDGSTS.E.BYPASS.LTC128B.128 [R0+0x6880], [R6.64], !P2 ;  /* 0x0688000006007fae */ /* 0x0003e8000d101d46 */
[----:B------:R1:W-:Y:S04]  /*8240*/  LDGSTS.E.BYPASS.LTC128B.128 [R0+0x8880], [R4.64], !P3 ;  /* 0x0888000004007fae */ /* 0x0003e8000d901d46 */
[----:B------:R1:W-:Y:S02]  /*8250*/  LDGSTS.E.BYPASS.LTC128B.128 [R0+0xa880], [R2.64], !P4 ;  /* 0x0a88000002007fae */ /* 0x0003e4000e101d46 */
.L_x_214:
[----:B------:R-:W-:Y:S05]  /*8260*/  BSYNC B0 ;  /* 0x0000000000007941 */ /* 0x000fea0003800000 */
.L_x_213:
[----:B------:R-:W-:Y:S05]  /*8270*/  BRA.DIV ~URZ, `(.L_x_215) ;  /* 0x0000fa427f007947 */ /* 0x000fea000b800000 */
[----:B-1----:R1:W2:Y:S02]  /*8280*/  SHFL.IDX PT, R8, R10, 0x2, 0x1c1f ;  /* 0x005c1f000a087f89 */ /* 0x0022a400000e0000 */
.L_x_339:
[----:B------:R-:W-:Y:S05]  /*8290*/  BRA.DIV ~URZ, `(.L_x_216) ;  /* 0x0000fa927f007947 */ /* 0x000fea000b800000 */
[----:B----4-:R4:W1:Y:S02]  /*82a0*/  SHFL.IDX PT, R0, R11, 0x2, 0x1c1f ;  /* 0x005c1f000b007f89 */ /* 0x01086400000e0000 */
.L_x_340:
[----:B------:R-:W-:Y:S01]  /*82b0*/  IADD3 R2, R9, 0x40, RZ ;  /* 0x0000004009027810 */ /* 0x000fe20007ffe0ff */
[----:B------:R-:W-:Y:S03]  /*82c0*/  BSSY B0, `(.L_x_217) ;  /* 0x0000012000007945 */ /* 0x000fe60003800000 */
[----:B------:R-:W-:-:S13]  /*82d0*/  ISETP.GE.AND P0, PT, R2, R34, PT ;  /* 0x000000220200720c */ /* 0x000fda0003f06270 */
[----:B------:R-:W-:Y:S05]  /*82e0*/  @P0 BRA `(.L_x_218) ;  /* 0x000000f000000947 */ /* 0x000fea0003800000 */
[----:B---3--:R-:W3:Y:S04]  /*82f0*/  LDL R3, [R1+0x28] ;  /* 0x0000280001037983 */ /* 0x008ee80000100800 */
[----:B----4-:R-:W4:Y:S01]  /*8300*/  LDL R12, [R1+0x24] ;  /* 0x00002400010c7983 */ /* 0x010f220000100800 */
[----:B-1----:R-:W-:-:S04]  /*8310*/  LEA R6, P0, R246, R0, 0x1 ;  /* 0x00000000f6067211 */ /* 0x002fc800078008ff */
        /* <DEDUP_REMOVED lines=12> */
.L_x_218:
[----:B------:R-:W-:Y:S05]  /*83e0*/  BSYNC B0 ;  /* 0x0000000000007941 */ /* 0x000fea0003800000 */
.L_x_217:
[----:B------:R-:W-:Y:S05]  /*83f0*/  BRA.DIV ~URZ, `(.L_x_219) ;  /* 0x0000f9927f007947 */ /* 0x000fea000b800000 */
[----:B--2---:R2:W3:Y:S04]  /*8400*/  SHFL.IDX PT, R8, R10, 0x3, 0x1c1f ;  /* 0x007c1f000a087f89 */ /* 0x0044e800000e0000 */
[----:B-1----:R2:W1:Y:S02]  /*8410*/  SHFL.IDX PT, R0, R11, 0x3, 0x1c1f ;  /* 0x007c1f000b007f89 */ /* 0x00246400000e0000 */
.L_x_341:
[----:B--2---:R-:W2:Y:S04]  /*8420*/  LDL R4, [R1+0x28] ;  /* 0x0000280001047983 */ /* 0x004ea80000100800 */
[----:B----4-:R-:W4:Y:S01]  /*8430*/  LDL R12, [R1+0x24] ;  /* 0x00002400010c7983 */ /* 0x010f220000100800 */
[----:B------:R-:W-:Y:S01]  /*8440*/  IADD3 R2, R9, 0x60, RZ ;  /* 0x0000006009027810 */ /* 0x000fe20007ffe0ff */
[----:B------:R-:W-:Y:S01]  /*8450*/  IMAD.MOV.U32 R57, RZ, RZ, 0x30 ;  /* 0x00000030ff397424 */ /* 0x000fe200078e00ff */
[----:B------:R-:W-:Y:S01]  /*8460*/  SHF.R.S32.HI R56, RZ, 0x1f, R118 ;  /* 0x0000001fff387819 */ /* 0x000fe20000011476 */
[----:B------:R-:W-:Y:S01]  /*8470*/  IMAD.MOV.U32 R128, RZ, RZ, R240 ;  /* 0x000000ffff807224 */ /* 0x000fe200078e00f0 */
[----:B------:R-:W-:Y:S01]  /*8480*/  ISETP.GE.AND P0, PT, R2, R34, PT ;  /* 0x000000220200720c */ /* 0x000fe20003f06270 */
[----:B------:R-:W-:-:S02]  /*8490*/  IMAD R57, R225, -0x30, R57 ;  /* 0xffffffd0e1397824 */ /* 0x000fc400078e0239 */
[----:B------:R-:W-:Y:S02]  /*84a0*/  IMAD R5, R56, c[0x0][0x1e0], RZ ;  /* 0x0000780038057a24 */ /* 0x000fe400078e02ff */
[----:B------:R-:W-:Y:S02]  /*84b0*/  IMAD.IADD R119, R154, 0x1, R57 ;  /* 0x000000019a777824 */ /* 0x000fe400078e0239 */
[----:B------:R-:W-:Y:S02]  /*84c0*/  IMAD R10, R118, c[0x0][0x1e4], R5 ;  /* 0x00007900760a7a24 */ /* 0x000fe400078e0205 */
[----:B------:R-:W-:Y:S01]  /*84d0*/  IMAD.MOV.U32 R129, RZ, RZ, R239 ;  /* 0x000000ffff817224 */ /* 0x000fe200078e00ef */
[----:B---3--:R-:W-:-:S03]  /*84e0*/  IMNMX R11, R119, 0x30, PT ;  /* 0x00000030770b7817 */ /* 0x008fc60003800200 */
[----:B-1----:R-:W-:Y:S01]  /*84f0*/  @!P0 LEA R2, P1, R246, R0, 0x1 ;  /* 0x00000000f6028211 */ /* 0x002fe200078208ff */
[----:B------:R-:W-:-:S03]  /*8500*/  @!P0 IMAD.SHL.U32 R9, R236, 0x2, RZ ;  /* 0x00000002ec098824 */ /* 0x000fc600078e00ff */
[----:B------:R-:W-:Y:S02]  /*8510*/  @!P0 LEA.HI.X R3, R246, R8, R247, 0x1, P1 ;  /* 0x00000008f6038211 */ /* 0x000fe400008f0cf7 */
[----:B------:R-:W-:-:S03]  /*8520*/  @!P0 LEA R6, P1, R245, R0, 0x1 ;  /* 0x00000000f5068211 */ /* 0x000fc600078208ff */
[----:B------:R-:W-:Y:S01]  /*8530*/  @!PT LDS RZ, [RZ] ;  /* 0x00000000fffff984 */ /* 0x000fe20000000800 */
[----:B------:R-:W-:Y:S01]  /*8540*/  @!PT LDS RZ, [RZ] ;  /* 0x00000000fffff984 */ /* 0x000fe20000000800 */
[----:B------:R-:W-:Y:S01]  /*8550*/  @!PT LDS RZ, [RZ] ;  /* 0x00000000fffff984 */ /* 0x000fe20000000800 */
[----:B------:R1:W-:Y:S02]  /*8560*/  @!P0 LDGSTS.E.BYPASS.LTC128B.128 [R9+0x7880], [R2.64], !P2 ;  /* 0x0788000002098fae */ /* 0x0003e4000d101d46 */
[----:B-1----:R-:W-:Y:S01]  /*8570*/  IMAD.WIDE.U32 R2, R118, c[0x0][0x1e0], RZ ;  /* 0x0000780076027a25 */ /* 0x002fe200078e00ff */
[----:B--2---:R-:W-:Y:S02]  /*8580*/  @!P0 LEA.HI.X R7, R245, R8, R4, 0x1, P1 ;  /* 0x00000008f5078211 */ /* 0x004fe400008f0c04 */
[C---:B------:R-:W-:Y:S01]  /*8590*/  @!P0 LEA R4, P1, R248.reuse, R0, 0x1 ;  /* 0x00000000f8048211 */ /* 0x040fe200078208ff */
[----:B------:R-:W-:Y:S02]  /*85a0*/  IMAD.IADD R0, R11, 0x1, -R238 ;  /* 0x000000010b007824 */ /* 0x000fe400078e0aee */
[----:B------:R1:W-:Y:S01]  /*85b0*/  @!P0 LDGSTS.E.BYPASS.LTC128B.128 [R9+0x9880], [R6.64], !P3 ;  /* 0x0988000006098fae */ /* 0x0003e2000d901d46 */
[----:B----4-:R-:W-:Y:S01]  /*85c0*/  @!P0 LEA.HI.X R5, R248, R8, R12, 0x1, P1 ;  /* 0x00000008f8058211 */ /* 0x010fe200008f0c0c */
[----:B------:R-:W-:Y:S01]  /*85d0*/  IMAD.MOV.U32 R8, RZ, RZ, 0x20 ;  /* 0x00000020ff087424 */ /* 0x000fe200078e00ff */
[----:B------:R-:W-:-:S02]  /*85e0*/  ISETP.GE.AND P1, PT, R0, 0x21, PT ;  /* 0x000000210000780c */ /* 0x000fc40003f26270 */
[----:B------:R-:W-:Y:S01]  /*85f0*/  ISETP.GE.AND P2, PT, R0, 0x1, PT ;  /* 0x000000010000780c */ /* 0x000fe20003f46270 */
[----:B------:R2:W-:Y:S01]  /*8600*/  @!P0 LDGSTS.E.BYPASS.LTC128B.128 [R9+0xb880], [R4.64], !P4 ;  /* 0x0b88000004098fae */ /* 0x0005e2000e101d46 */
[----:B------:R-:W-:Y:S01]  /*8610*/  IMAD.IADD R0, R3, 0x1, R10 ;  /* 0x0000000103007824 */ /* 0x000fe200078e020a */
[----:B------:R-:W-:Y:S01]  /*8620*/  ISETP.NE.AND P4, PT, R120, RZ, PT ;  /* 0x000000ff7800720c */ /* 0x000fe20003f85270 */
[----:B------:R-:W-:Y:S01]  /*8630*/  IMAD.WIDE.U32 R2, R2, 0x30, R128 ;  /* 0x0000003002027825 */ /* 0x000fe200078e0080 */
[----:B------:R-:W0:Y:S01]  /*8640*/  LDGDEPBAR ;  /* 0x00000000000079af */ /* 0x000e220000000000 */
[----:B------:R-:W-:Y:S02]  /*8650*/  WARPSYNC 0xffffffff ;  /* 0xffffffff00007948 */ /* 0x000fe40003800000 */
[----:B------:R-:W-:-:S04]  /*8660*/  IMAD R0, R0, 0x30, RZ ;  /* 0x0000003000007824 */ /* 0x000fc800078e02ff */
[----:B------:R-:W-:Y:S02]  /*8670*/  IMAD.IADD R0, R3, 0x1, R0 ;  /* 0x0000000103007824 */ /* 0x000fe400078e0200 */
[----:B-1----:R-:W-:Y:S01]  /*8680*/  IMAD.WIDE.U32 R6, R8, c[0x0][0x1e0], RZ ;  /* 0x0000780008067a25 */ /* 0x002fe200078e00ff */
[----:B------:R-:W-:Y:S04]  /*8690*/  BAR.SYNC.DEFER_BLOCKING 0x0 ;  /* 0x0000000000007b1d */ /* 0x000fe80000010000 */
[----:B------:R-:W-:Y:S01]  /*86a0*/  @P1 IADD3 R3, P0, R2, R6, RZ ;  /* 0x0000000602031210 */ /* 0x000fe20007f1e0ff */
[----:B--2---:R-:W-:Y:S01]  /*86b0*/  IMAD R5, R8, c[0x0][0x1e4], RZ ;  /* 0x0000790008057a24 */ /* 0x004fe200078e02ff */
[----:B------:R-:W-:-:S04]  /*86c0*/  @P2 LEA R4, P3, R2, c[0x0][0x1c8], 0x1 ;  /* 0x0000720002042a11 */ /* 0x000fc800078608ff */
[----:B------:R-:W-:Y:S02]  /*86d0*/  @P1 IADD3.X R6, R0, R7, R5, P0, !PT ;  /* 0x0000000700061210 */ /* 0x000fe400007fe405 */
[----:B------:R-:W-:Y:S01]  /*86e0*/  @P2 LEA.HI.X R5, R2, c[0x0][0x1cc], R0, 0x1, P3 ;  /* 0x0000730002052a11 */ /* 0x000fe200018f0c00 */
[----:B------:R-:W-:Y:S01]  /*86f0*/  @P1 IMAD.SHL.U32 R0, R236, 0x2, RZ ;  /* 0x00000002ec001824 */ /* 0x000fe200078e00ff */
[----:B------:R-:W-:-:S04]  /*8700*/  @P1 LEA R2, P0, R3, c[0x0][0x1c8], 0x1 ;  /* 0x0000720003021a11 */ /* 0x000fc800078008ff */
[----:B------:R-:W-:Y:S01]  /*8710*/  @P1 LEA.HI.X R3, R3, c[0x0][0x1cc], R6, 0x1, P0 ;  /* 0x0000730003031a11 */ /* 0x000fe200000f0c06 */
[----:B------:R-:W-:Y:S01]  /*8720*/  @P2 IMAD.SHL.U32 R6, R236, 0x2, RZ ;  /* 0x00000002ec062824 */ /* 0x000fe200078e00ff */
[----:B------:R-:W-:-:S04]  /*8730*/  ISETP.LT.AND P0, PT, RZ, c[0x0][0x27c], PT ;  /* 0x00009f00ff007a0c */ /* 0x000fc80003f01270 */
        /* <DEDUP_REMOVED lines=8> */
[----:B------:R1:W-:Y:S04]  /*87c0*/  @P1 LDGSTS.E.BYPASS.LTC128B.128 [R0+0x5c80], [R2.64+0x80], !P5 ;  /* 0x05c8008002001fae */ /* 0x0003e8000e901d46 */
[----:B------:R-:W0:Y:S01]  /*87d0*/  LDGDEPBAR ;  /* 0x00000000000079af */ /* 0x000e220000000000 */
[----:B------:R-:W-:Y:S05]  /*87e0*/  @P0 BRA `(.L_x_220) ;  /* 0x0000002000000947 */ /* 0x000fea0003800000 */
[----:B------:R-:W-:-:S04]  /*87f0*/  DEPBAR.LE SB0, 0x1 ;  /* 0x000080400000791a */ /* 0x000fc80000000000 */
[----:B------:R-:W-:Y:S05]  /*8800*/  BRA `(.L_x_221) ;  /* 0x0000575000007947 */ /* 0x000fea0003800000 */
.L_x_220:
[----:B------:R-:W2:Y:S01]  /*8810*/  LDL R58, [R1+0x4] ;  /* 0x00000400013a7983 */ /* 0x000ea20000100800 */
[----:B-1---5:R-:W-:Y:S01]  /*8820*/  SHF.R.S32.HI R0, RZ, 0x1f, R135 ;  /* 0x0000001fff007819 */ /* 0x022fe20000011487 */
[----:B------:R-:W-:Y:S01]  /*8830*/  ULDC.U8 UR4, c[0x0][0x298] ;  /* 0x0000a60000047ab9 */ /* 0x000fe20000000000 */
[C---:B------:R-:W-:Y:S01]  /*8840*/  IMAD.WIDE.U32 R2, R135.reuse, c[0x0][0x280], RZ ;  /* 0x0000a00087027a25 */ /* 0x040fe200078e00ff */
[----:B------:R-:W-:Y:S01]  /*8850*/  ISETP.NE.AND P2, PT, RZ, UR4, PT ;  /* 0x00000004ff007c0c */ /* 0x000fe2000bf45270 */
[----:B------:R-:W-:Y:S02]  /*8860*/  BSSY B2, `(.L_x_221) ;  /* 0x000056f000027945 */ /* 0x000fe40003800000 */
[----:B------:R-:W-:Y:S01]  /*8870*/  IMAD R6, R0, c[0x0][0x280], RZ ;  /* 0x0000a00000067a24 */ /* 0x000fe200078e02ff */
[----:B------:R-:W-:Y:S01]  /*8880*/  LEA R7, P1, R2, c[0x0][0x270], 0x1 ;  /* 0x00009c0002077a11 */ /* 0x000fe200078208ff */
[----:B------:R-:W-:Y:S02]  /*8890*/  IMAD R0, R0, c[0x0][0x290], RZ ;  /* 0x0000a40000007a24 */ /* 0x000fe400078e02ff */
[----:B------:R-:W-:-:S02]  /*88a0*/  IMAD R6, R135, c[0x0][0x284], R6 ;  /* 0x0000a10087067a24 */ /* 0x000fc400078e0206 */
[----:B------:R-:W-:-:S03]  /*88b0*/  IMAD.WIDE.U32 R4, R135, c[0x0][0x290], RZ ;  /* 0x0000a40087047a25 */ /* 0x000fc600078e00ff */
[----:B------:R-:W-:Y:S01]  /*88c0*/  IADD3 R3, R6, R3, RZ ;  /* 0x0000000306037210 */ /* 0x000fe20007ffe0ff */
[----:B------:R-:W-:Y:S01]  /*88d0*/  IMAD R0, R135, c[0x0][0x294], R0 ;  /* 0x0000a50087007a24 */ /* 0x000fe200078e0200 */
[----:B------:R-:W-:-:S04]  /*88e0*/  LEA R8, P0, R4, c[0x0][0x288], 0x1 ;  /* 0x0000a20004087a11 */ /* 0x000fc800078008ff */
[----:B------:R-:W-:Y:S02]  /*88f0*/  IADD3 R5, R0, R5, RZ ;  /* 0x0000000500057210 */ /* 0x000fe40007ffe0ff */
[----:B------:R-:W-:Y:S02]  /*8900*/  LEA.HI.X R0, R2, c[0x0][0x274], R3, 0x1, P1 ;  /* 0x00009d0002007a11 */ /* 0x000fe400008f0c03 */
[----:B------:R-:W-:Y:S02]  /*8910*/  LEA.HI.X R2, R4, c[0x0][0x28c], R5, 0x1, P0 ;  /* 0x0000a30004027a11 */ /* 0x000fe400000f0c05 */
[----:B--2---:R-:W-:Y:S01]  /*8920*/  LEA R6, R58, R237, 0x7 ;  /* 0x000000ed3a067211 */ /* 0x004fe200078e38ff */
[----:B------:R-:W-:Y:S05]  /*8930*/  @!P2 BRA `(.L_x_222) ;  /* 0x000029b00000a947 */ /* 0x000fea0003800000 */
[----:B------:R-:W-:Y:S01]  /*8940*/  ISETP.GE.AND P0, PT, R6, R34, PT ;  /* 0x000000220600720c */ /* 0x000fe20003f06270 */
[----:B------:R-:W1:Y:S01]  /*8950*/  SHFL.IDX PT, R3, R2, RZ, 0x1e1f ;  /* 0x001e1fff02037589 */ /* 0x000e6200000e0000 */
[----:B------:R-:W-:Y:S01]  /*8960*/  BSSY B0, `(.L_x_223) ;  /* 0x0000050000007945 */ /* 0x000fe20003800000 */
[----:B------:R-:W-:Y:S01]  /*8970*/  CS2R R28, SRZ ;  /* 0x00000000001c7805 */ /* 0x000fe2000001ff00 */
[----:B------:R-:W-:Y:S01]  /*8980*/  CS2R R26, SRZ ;  /* 0x00000000001a7805 */ /* 0x000fe2000001ff00 */
[----:B------:R-:W2:Y:S01]  /*8990*/  SHFL.IDX PT, R5, R0, RZ, 0x1e1f ;  /* 0x001e1fff00057589 */ /* 0x000ea200000e0000 */
[----:B------:R-:W-:Y:S01]  /*89a0*/  CS2R R24, SRZ ;  /* 0x0000000000187805 */ /* 0x000fe2000001ff00 */
[----:B------:R-:W-:Y:S01]  /*89b0*/  CS2R R22, SRZ ;  /* 0x0000000000167805 */ /* 0x000fe2000001ff00 */
[----:B------:R-:W-:Y:S01]  /*89c0*/  CS2R R20, SRZ ;  /* 0x0000000000147805 */ /* 0x000fe2000001ff00 */
[----:B------:R3:W4:Y:S01]  /*89d0*/  SHFL.IDX PT, R4, R7, RZ, 0x1e1f ;  /* 0x001e1fff07047589 */ /* 0x00072200000e0000 */
[----:B------:R-:W-:Y:S01]  /*89e0*/  CS2R R18, SRZ ;  /* 0x0000000000127805 */ /* 0x000fe2000001ff00 */
[----:B------:R-:W-:Y:S01]  /*89f0*/  CS2R R16, SRZ ;  /* 0x0000000000107805 */ /* 0x000fe2000001ff00 */
[----:B------:R-:W-:Y:S01]  /*8a00*/  CS2R R14, SRZ ;  /* 0x00000000000e7805 */ /* 0x000fe2000001ff00 */
[----:B------:R5:W1:Y:S01]  /*8a10*/  SHFL.IDX PT, R2, R8, RZ, 0x1e1f ;  /* 0x001e1fff08027589 */ /* 0x000a6200000e0000 */
[----:B------:R-:W-:Y:S01]  /*8a20*/  CS2R R12, SRZ ;  /* 0x00000000000c7805 */ /* 0x000fe2000001ff00 */
[----:B------:R-:W-:Y:S01]  /*8a30*/  CS2R R10, SRZ ;  /* 0x00000000000a7805 */ /* 0x000fe2000001ff00 */
[----:B---3--:R-:W-:Y:S01]  /*8a40*/  CS2R R6, SRZ ;  /* 0x0000000000067805 */ /* 0x008fe2000001ff00 */
[----:B-----5:R-:W-:Y:S01]  /*8a50*/  CS2R R8, SRZ ;  /* 0x0000000000087805 */ /* 0x020fe2000001ff00 */
[----:B------:R-:W-:Y:S05]  /*8a60*/  @P0 BRA `(.L_x_224) ;  /* 0x000003f000000947 */ /* 0x000fea0003800000 */
[----:B-12-4-:R-:W2:Y:S04]  /*8a70*/  LDL R32, [R1+0x78] ;  /* 0x0000780001207983 */ /* 0x016ea80000100800 */
[----:B------:R-:W3:Y:S04]  /*8a80*/  LDL R31, [R1+0x74] ;  /* 0x00007400011f7983 */ /* 0x000ee80000100800 */
[----:B------:R-:W4:Y:S01]  /*8a90*/  LDL R30, [R1+0x70] ;  /* 0x00007000011e7983 */ /* 0x000f220000100800 */
[C---:B------:R-:W-:Y:S01]  /*8aa0*/  ISETP.GE.AND P1, PT, R157.reuse, c[0x0][0x27c], PT ;  /* 0x00009f009d007a0c */ /* 0x040fe20003f26270 */
[----:B------:R-:W-:Y:S01]  /*8ab0*/  IMAD.SHL.U32 R0, R157, 0x2, RZ ;  /* 0x000000029d007824 */ /* 0x000fe200078e00ff */
[----:B------:R-:W-:Y:S01]  /*8ac0*/  ISETP.GE.AND P0, PT, R159, c[0x0][0x27c], PT ;  /* 0x00009f009f007a0c */ /* 0x000fe20003f06270 */
[----:B------:R-:W-:Y:S01]  /*8ad0*/  CS2R R22, SRZ ;  /* 0x0000000000167805 */ /* 0x000fe2000001ff00 */
[----:B------:R-:W-:-:S09]  /*8ae0*/  CS2R R10, SRZ ;  /* 0x00000000000a7805 */ /* 0x000fd2000001ff00 */
[-C--:B------:R-:W-:Y:S02]  /*8af0*/  @!P1 IADD3 R8, P2, R4, R0.reuse, RZ ;  /* 0x0000000004089210 */ /* 0x080fe40007f5e0ff */
[----:B------:R-:W-:Y:S01]  /*8b00*/  @!P1 IADD3 R6, P3, R2, R0, RZ ;  /* 0x0000000002069210 */ /* 0x000fe20007f7e0ff */
[----:B------:R-:W-:Y:S01]  /*8b10*/  IMAD.SHL.U32 R0, R159, 0x2, RZ ;  /* 0x000000029f007824 */ /* 0x000fe200078e00ff */
[----:B------:R-:W-:Y:S01]  /*8b20*/  CS2R R24, SRZ ;  /* 0x0000000000187805 */ /* 0x000fe2000001ff00 */
[----:B------:R-:W-:Y:S01]  /*8b30*/  CS2R R12, SRZ ;  /* 0x00000000000c7805 */ /* 0x000fe2000001ff00 */
[----:B------:R-:W-:Y:S01]  /*8b40*/  CS2R R26, SRZ ;  /* 0x00000000001a7805 */ /* 0x000fe2000001ff00 */
[--C-:B--2---:R-:W-:Y:S01]  /*8b50*/  @!P1 IMAD.X R9, R5, 0x1, R32.reuse, P2 ;  /* 0x0000000105099824 */ /* 0x104fe200010e0620 */
[----:B------:R-:W-:Y:S01]  /*8b60*/  ISETP.GE.AND P2, PT, R156, c[0x0][0x27c], PT ;  /* 0x00009f009c007a0c */ /* 0x000fe20003f46270 */
[----:B------:R-:W-:Y:S02]  /*8b70*/  @!P1 IMAD.X R7, R3, 0x1, R32, P3 ;  /* 0x0000000103079824 */ /* 0x000fe400018e0620 */
[----:B------:R-:W2:Y:S04]  /*8b80*/  LDL R32, [R1+0x6c] ;  /* 0x00006c0001207983 */ /* 0x000ea80000100800 */
[----:B------:R1:W5:Y:S04]  /*8b90*/  @!P1 LD.E.64 R22, [R8.64] ;  /* 0x0000000608169980 */ /* 0x000368000c101b00 */
[----:B------:R3:W5:Y:S01]  /*8ba0*/  @!P1 LD.E.64 R10, [R6.64] ;  /* 0x00000006060a9980 */ /* 0x000762000c101b00 */
[----:B-1----:R-:W-:-:S02]  /*8bb0*/  @!P0 IADD3 R8, P3, R4, R0, RZ ;  /* 0x0000000004088210 */ /* 0x002fc40007f7e0ff */
[----:B---3--:R-:W-:-:S03]  /*8bc0*/  @!P0 IADD3 R6, P1, R2, R0, RZ ;  /* 0x0000000002068210 */ /* 0x008fc60007f3e0ff */
[--C-:B------:R-:W-:Y:S02]  /*8bd0*/  @!P0 IMAD.X R9, R5, 0x1, R31.reuse, P3 ;  /* 0x0000000105098824 */ /* 0x100fe400018e061f */
[----:B------:R-:W-:Y:S02]  /*8be0*/  IMAD.SHL.U32 R0, R156, 0x2, RZ ;  /* 0x000000029c007824 */ /* 0x000fe400078e00ff */
[----:B------:R-:W-:Y:S01]  /*8bf0*/  @!P0 IMAD.X R7, R3, 0x1, R31, P1 ;  /* 0x0000000103078824 */ /* 0x000fe200008e061f */
[----:B------:R1:W5:Y:S01]  /*8c00*/  @!P0 LD.E.64 R24, [R8.64] ;  /* 0x0000000608188980 */ /* 0x000362000c101b00 */
[----:B------:R-:W-:-:S03]  /*8c10*/  ISETP.GE.AND P3, PT, R122, c[0x0][0x27c], PT ;  /* 0x00009f007a007a0c */ /* 0x000fc60003f66270 */
[----:B------:R3:W5:Y:S01]  /*8c20*/  @!P0 LD.E.64 R12, [R6.64] ;  /* 0x00000006060c8980 */ /* 0x000762000c101b00 */
[----:B------:R-:W-:Y:S01]  /*8c30*/  CS2R R14, SRZ ;  /* 0x00000000000e7805 */ /* 0x000fe2000001ff00 */
[----:B-1----:R-:W-:-:S05]  /*8c40*/  @!P2 IADD3 R8, P1, R4, R0, RZ ;  /* 0x000000000408a210 */ /* 0x002fca0007f3e0ff */
[--C-:B----4-:R-:W-:Y:S01]  /*8c50*/  @!P2 IMAD.X R9, R5, 0x1, R30.reuse, P1 ;  /* 0x000000010509a824 */ /* 0x110fe200008e061e */
[C---:B------:R-:W-:Y:S02]  /*8c60*/  ISETP.GE.AND P1, PT, R121.reuse, c[0x0][0x27c], PT ;  /* 0x00009f0079007a0c */ /* 0x040fe40003f26270 */
[----:B---3--:R-:W-:Y:S01]  /*8c70*/  @!P2 IADD3 R6, P0, R2, R0, RZ ;  /* 0x000000000206a210 */ /* 0x008fe20007f1e0ff */
[----:B------:R-:W-:Y:S01]  /*8c80*/  IMAD.SHL.U32 R0, R121, 0x2, RZ ;  /* 0x0000000279007824 */ /* 0x000fe200078e00ff */
[----:B------:R1:W5:Y:S03]  /*8c90*/  @!P2 LD.E.64 R26, [R8.64] ;  /* 0x00000006081aa980 */ /* 0x000366000c101b00 */
[----:B------:R-:W-:Y:S01]  /*8ca0*/  @!P2 IMAD.X R7, R3, 0x1, R30, P0 ;  /* 0x000000010307a824 */ /* 0x000fe200000e061e */
[----:B------:R-:W-:-:S04]  /*8cb0*/  ISETP.GE.AND P0, PT, R158, c[0x0][0x27c], PT ;  /* 0x00009f009e007a0c */ /* 0x000fc80003f06270 */
[----:B------:R3:W5:Y:S01]  /*8cc0*/  @!P2 LD.E.64 R14, [R6.64] ;  /* 0x00000006060ea980 */ /* 0x000762000c101b00 */
[----:B------:R-:W-:Y:S01]  /*8cd0*/  @!P3 IMAD.WIDE R20, R122, 0x2, R2 ;  /* 0x000000027a14b825 */ /* 0x000fe200078e0202 */
[----:B------:R-:W-:-:S03]  /*8ce0*/  CS2R R18, SRZ ;  /* 0x0000000000127805 */ /* 0x000fc6000001ff00 */
[----:B------:R-:W-:-:S05]  /*8cf0*/  @!P3 IMAD.WIDE R16, R122, 0x2, R4 ;  /* 0x000000027a10b825 */ /* 0x000fca00078e0204 */
[----:B------:R4:W5:Y:S01]  /*8d00*/  @!P3 LD.E.64 R18, [R16.64] ;  /* 0x000000061012b980 */ /* 0x000962000c101b00 */
[----:B-1----:R-:W-:-:S04]  /*8d10*/  SHF.R.S32.HI R8, RZ, 0x1f, R121 ;  /* 0x0000001fff087819 */ /* 0x002fc80000011479 */
[----:B------:R-:W-:Y:S02]  /*8d20*/  SHF.L.U64.HI R28, R121, 0x1, R8 ;  /* 0x00000001791c7819 */ /* 0x000fe40000010208 */
[----:B------:R-:W-:Y:S01]  /*8d30*/  @!P1 IADD3 R8, P2, R4, R0, RZ ;  /* 0x0000000004089210 */ /* 0x000fe20007f5e0ff */
[----:B---3--:R-:W-:-:S04]  /*8d40*/  CS2R R6, SRZ ;  /* 0x0000000000067805 */ /* 0x008fc8000001ff00 */
[--C-:B------:R-:W-:Y:S01]  /*8d50*/  @!P1 IMAD.X R9, R5, 0x1, R28.reuse, P2 ;  /* 0x0000000105099824 */ /* 0x100fe200010e061c */
[----:B------:R-:W-:Y:S01]  /*8d60*/  @!P1 IADD3 R30, P2, R2, R0, RZ ;  /* 0x00000000021e9210 */ /* 0x000fe20007f5e0ff */
[----:B------:R-:W-:Y:S01]  /*8d70*/  IMAD.SHL.U32 R0, R158, 0x2, RZ ;  /* 0x000000029e007824 */ /* 0x000fe200078e00ff */
[----:B------:R1:W5:Y:S03]  /*8d80*/  @!P3 LD.E.64 R6, [R20.64] ;  /* 0x000000061406b980 */ /* 0x000366000c101b00 */
[----:B------:R-:W-:Y:S01]  /*8d90*/  @!P1 IMAD.X R31, R3, 0x1, R28, P2 ;  /* 0x00000001031f9824 */ /* 0x000fe200010e061c */
[-C--:B------:R-:W-:Y:S02]  /*8da0*/  @!P0 IADD3 R4, P3, R4, R0.reuse, RZ ;  /* 0x0000000004048210 */ /* 0x080fe40007f7e0ff */
[----:B------:R-:W-:Y:S01]  /*8db0*/  @!P0 IADD3 R2, P2, R2, R0, RZ ;  /* 0x0000000002028210 */ /* 0x000fe20007f5e0ff */
[----:B------:R-:W-:Y:S01]  /*8dc0*/  CS2R R28, SRZ ;  /* 0x00000000001c7805 */ /* 0x000fe2000001ff00 */
[----:B----4-:R-:W-:Y:S01]  /*8dd0*/  CS2R R16, SRZ ;  /* 0x0000000000107805 */ /* 0x010fe2000001ff00 */
[----:B-1----:R-:W-:-:S06]  /*8de0*/  CS2R R20, SRZ ;  /* 0x0000000000147805 */ /* 0x002fcc000001ff00 */
[----:B------:R1:W5:Y:S02]  /*8df0*/  @!P1 LD.E.64 R20, [R8.64] ;  /* 0x0000000608149980 */ /* 0x000364000c101b00 */
[----:B-1----:R-:W-:-:S06]  /*8e00*/  CS2R R8, SRZ ;  /* 0x0000000000087805 */ /* 0x002fcc000001ff00 */
[----:B------:R1:W5:Y:S01]  /*8e10*/  @!P1 LD.E.64 R8, [R30.64] ;  /* 0x000000061e089980 */ /* 0x000362000c101b00 */
[--C-:B--2---:R-:W-:Y:S02]  /*8e20*/  @!P0 IMAD.X R5, R5, 0x1, R32.reuse, P3 ;  /* 0x0000000105058824 */ /* 0x104fe400018e0620 */
[----:B------:R-:W-:-:S03]  /*8e30*/  @!P0 IMAD.X R3, R3, 0x1, R32, P2 ;  /* 0x0000000103038824 */ /* 0x000fc600010e0620 */
[----:B------:R1:W5:Y:S04]  /*8e40*/  @!P0 LD.E.64 R28, [R4.64] ;  /* 0x00000006041c8980 */ /* 0x000368000c101b00 */
[----:B------:R1:W5:Y:S02]  /*8e50*/  @!P0 LD.E.64 R16, [R2.64] ;  /* 0x0000000602108980 */ /* 0x000364000c101b00 */
.L_x_224:
[----:B-12-4-:R-:W-:Y:S05]  /*8e60*/  BSYNC B0 ;  /* 0x0000000000007941 */ /* 0x016fea0003800000 */
.L_x_223:
[--C-:B-----5:R-:W-:Y:S01]  /*8e70*/  IMAD.MOV.U32 R42, RZ, RZ, R25.reuse ;  /* 0x000000ffff2a7224 */ /* 0x120fe200078e0019 */
[----:B------:R-:W-:Y:S01]  /*8e80*/  SHF.R.U32.HI R2, RZ, 0x10, R25 ;  /* 0x00000010ff027819 */ /* 0x000fe20000011619 */
[----:B------:R-:W-:Y:S01]  /*8e90*/  IMAD.MOV.U32 R36, RZ, RZ, R28 ;  /* 0x000000ffff247224 */ /* 0x000fe200078e001c */
[--C-:B------:R-:W-:Y:S01]  /*8ea0*/  SHF.R.U64 R33, R28, 0x10, R29.reuse ;  /* 0x000000101c217819 */ /* 0x100fe2000000121d */
[--C-:B------:R-:W-:Y:S01]  /*8eb0*/  IMAD.MOV.U32 R35, RZ, RZ, R29.reuse ;  /* 0x000000ffff237224 */ /* 0x100fe200078e001d */
[----:B------:R-:W-:Y:S01]  /*8ec0*/  SHF.R.U32.HI R28, RZ, 0x10, R29 ;  /* 0x00000010ff1c7819 */ /* 0x000fe2000001161d */
[----:B------:R-:W-:Y:S01]  /*8ed0*/  IMAD.MOV.U32 R31, RZ, RZ, R6 ;  /* 0x000000ffff1f7224 */ /* 0x000fe200078e0006 */
[----:B------:R-:W-:Y:S01]  /*8ee0*/  PRMT R42, R42, 0x5410, R2 ;  /* 0x000054102a2a7816 */ /* 0x000fe20000000002 */
[----:B------:R-:W-:Y:S01]  /*8ef0*/  IMAD R2, R58, -0x80, R34 ;  /* 0xffffff803a027824 */ /* 0x000fe200078e0222 */
[----:B------:R-:W-:Y:S01]  /*8f00*/  SHF.R.U64 R29, R6, 0x10, R7 ;  /* 0x00000010061d7819 */ /* 0x000fe20000001207 */
[--C-:B------:R-:W-:Y:S01]  /*8f10*/  IMAD.MOV.U32 R5, RZ, RZ, R17.reuse ;  /* 0x000000ffff057224 */ /* 0x100fe200078e0011 */
[--C-:B------:R-:W-:Y:S01]  /*8f20*/  SHF.R.U64 R4, R16, 0x10, R17.reuse ;  /* 0x0000001010047819 */ /* 0x100fe20000001211 */
[----:B------:R-:W-:Y:S01]  /*8f30*/  IMAD.MOV.U32 R51, RZ, RZ, R20 ;  /* 0x000000ffff337224 */ /* 0x000fe200078e0014 */
[----:B------:R-:W-:Y:S01]  /*8f40*/  SHF.R.U32.HI R0, RZ, 0x10, R17 ;  /* 0x00000010ff007819 */ /* 0x000fe20000011611 */
[----:B------:R-:W-:Y:S01]  /*8f50*/  IMAD.MOV.U32 R50, RZ, RZ, R21 ;  /* 0x000000ffff327224 */ /* 0x000fe200078e0015 */
[----:B------:R-:W-:Y:S01]  /*8f60*/  PRMT R17, R31, 0x5410, R29 ;  /* 0x000054101f117816 */ /* 0x000fe2000000001d */
[----:B------:R-:W-:Y:S01]  /*8f70*/  IMAD.MOV.U32 R46, RZ, RZ, R23 ;  /* 0x000000ffff2e7224 */ /* 0x000fe200078e0017 */
[----:B------:R-:W-:Y:S01]  /*8f80*/  IMNMX R29, R2, 0x80, PT ;  /* 0x00000080021d7817 */ /* 0x000fe20003800200 */
[----:B------:R-:W-:Y:S01]  /*8f90*/  IMAD.MOV.U32 R38, RZ, RZ, R26 ;  /* 0x000000ffff267224 */ /* 0x000fe200078e001a */
[----:B------:R-:W-:Y:S01]  /*8fa0*/  SHF.R.U64 R49, R20, 0x10, R21 ;  /* 0x0000001014317819 */ /* 0x000fe20000001215 */
[----:B------:R-:W-:Y:S01]  /*8fb0*/  IMAD.MOV.U32 R39, RZ, RZ, R27 ;  /* 0x000000ffff277224 */ /* 0x000fe200078e001b */
[----:B------:R-:W-:Y:S01]  /*8fc0*/  ISETP.GE.AND P0, PT, R237, R29, PT ;  /* 0x0000001ded00720c */ /* 0x000fe20003f06270 */
[----:B------:R-:W-:Y:S01]  /*8fd0*/  IMAD.MOV.U32 R54, RZ, RZ, R18 ;  /* 0x000000ffff367224 */ /* 0x000fe200078e0012 */
[----:B------:R-:W-:Y:S01]  /*8fe0*/  SHF.R.U32.HI R44, RZ, 0x10, R21 ;  /* 0x00000010ff2c7819 */ /* 0x000fe20000011615 */
[----:B------:R-:W-:Y:S01]  /*8ff0*/  IMAD.MOV.U32 R53, RZ, RZ, R19 ;  /* 0x000000ffff357224 */ /* 0x000fe200078e0013 */
[--C-:B------:R-:W-:Y:S01]  /*9000*/  SHF.R.U64 R45, R22, 0x10, R23.reuse ;  /* 0x00000010162d7819 */ /* 0x100fe20000001217 */
[----:B------:R-:W-:Y:S01]  /*9010*/  IMAD.MOV.U32 R47, RZ, RZ, R22 ;  /* 0x000000ffff2f7224 */ /* 0x000fe200078e0016 */
[----:B------:R-:W-:Y:S01]  /*9020*/  SHF.R.U32.HI R40, RZ, 0x10, R23 ;  /* 0x00000010ff287819 */ /* 0x000fe20000011617 */
[----:B------:R-:W-:Y:S01]  /*9030*/  IMAD.MOV.U32 R43, RZ, RZ, R24 ;  /* 0x000000ffff2b7224 */ /* 0x000fe200078e0018 */
[----:B------:R-:W-:Y:S01]  /*9040*/  SHF.R.U64 R41, R24, 0x10, R25 ;  /* 0x0000001018297819 */ /* 0x000fe20000001219 */
[----:B------:R-:W-:Y:S01]  /*9050*/  IMAD.MOV.U32 R23, RZ, RZ, R10 ;  /* 0x000000ffff177224 */ /* 0x000fe200078e000a */
[----:B------:R-:W-:Y:S01]  /*9060*/  SHF.R.U64 R37, R26, 0x10, R27 ;  /* 0x000000101a257819 */ /* 0x000fe2000000121b */
[----:B------:R-:W-:Y:S01]  /*9070*/  IMAD.MOV.U32 R26, RZ, RZ, R9 ;  /* 0x000000ffff1a7224 */ /* 0x000fe200078e0009 */
[----:B------:R-:W-:Y:S01]  /*9080*/  SHF.R.U32.HI R32, RZ, 0x10, R27 ;  /* 0x00000010ff207819 */ /* 0x000fe2000001161b */
[----:B------:R-:W-:Y:S01]  /*9090*/  IMAD.MOV.U32 R27, RZ, RZ, R8 ;  /* 0x000000ffff1b7224 */ /* 0x000fe200078e0008 */
[----:B------:R-:W-:Y:S01]  /*90a0*/  SHF.R.U64 R52, R18, 0x10, R19 ;  /* 0x0000001012347819 */ /* 0x000fe20000001213 */
        /* <DEDUP_REMOVED lines=9> */
[----:B------:R-:W-:Y:S01]  /*9140*/  SHF.R.U32.HI R24, RZ, 0x10, R7 ;  /* 0x00000010ff187819 */ /* 0x000fe20000011607 */
[----:B------:R-:W-:Y:S01]  /*9150*/  IMAD.MOV.U32 R9, RZ, RZ, R15 ;  /* 0x000000ffff097224 */ /* 0x000fe200078e000f */
[----:B------:R-:W-:Y:S01]  /*9160*/  SHF.R.U32.HI R11, RZ, 0x10, R11 ;  /* 0x00000010ff0b7819 */ /* 0x000fe2000001160b */
[----:B------:R-:W-:Y:S01]  /*9170*/  IMAD.MOV.U32 R6, RZ, RZ, R16 ;  /* 0x000000ffff067224 */ /* 0x000fe200078e0010 */
[----:B------:R-:W-:Y:S01]  /*9180*/  SHF.R.U64 R12, R12, 0x10, R13 ;  /* 0x000000100c0c7819 */ /* 0x000fe2000000120d */
[----:B------:R-:W-:-:S04]  /*9190*/  DEPBAR.LE SB0, 0x1 ;  /* 0x000080400000791a */ /* 0x000fc80000000000 */
[----:B------:R-:W-:Y:S01]  /*91a0*/  SHF.R.U32.HI R7, RZ, 0x10, R13 ;  /* 0x00000010ff077819 */ /* 0x000fe2000001160d */
[----:B------:R-:W-:Y:S01]  /*91b0*/  BSSY B1, `(.L_x_225) ;  /* 0x0000115000017945 */ /* 0x000fe20003800000 */
[--C-:B------:R-:W-:Y:S02]  /*91c0*/  SHF.R.U64 R8, R14, 0x10, R15.reuse ;  /* 0x000000100e087819 */ /* 0x100fe4000000120f */
[----:B------:R-:W-:Y:S02]  /*91d0*/  SHF.R.U32.HI R3, RZ, 0x10, R15 ;  /* 0x00000010ff037819 */ /* 0x000fe4000001160f */
[----:B------:R-:W-:Y:S02]  /*91e0*/  PRMT R35, R35, 0x5410, R28 ;  /* 0x0000541023237816 */ /* 0x000fe4000000001c */
[----:B------:R-:W-:Y:S02]  /*91f0*/  PRMT R25, R27, 0x5410, R25 ;  /* 0x000054101b197816 */ /* 0x000fe40000000019 */
[----:B------:R-:W-:-:S02]  /*9200*/  PRMT R20, R26, 0x5410, R20 ;  /* 0x000054101a147816 */ /* 0x000fc40000000014 */
[----:B------:R-:W-:Y:S02]  /*9210*/  PRMT R21, R23, 0x5410, R21 ;  /* 0x0000541017157816 */ /* 0x000fe40000000015 */
[----:B------:R-:W-:Y:S02]  /*9220*/  PRMT R52, R54, 0x5410, R52 ;  /* 0x0000541036347816 */ /* 0x000fe40000000034 */
[----:B------:R-:W-:Y:S02]  /*9230*/  PRMT R48, R53, 0x5410, R48 ;  /* 0x0000541035307816 */ /* 0x000fe40000000030 */
        /* <DEDUP_REMOVED lines=15> */
[----:B------:R-:W-:Y:S01]  /*9330*/  PRMT R28, R5, 0x5410, R0 ;  /* 0x00005410051c7816 */ /* 0x000fe20000000000 */
[----:B------:R-:W-:Y:S06]  /*9340*/  BAR.SYNC.DEFER_BLOCKING 0x0 ;  /* 0x0000000000007b1d */ /* 0x000fec0000010000 */
[----:B------:R-:W-:Y:S05]  /*9350*/  @P0 BRA `(.L_x_226) ;  /* 0x00000fa000000947 */ /* 0x000fea0003800000 */
[----:B------:R-:W-:Y:S01]  /*9360*/  ISETP.GE.AND P0, PT, R122, c[0x0][0x27c], PT ;  /* 0x00009f007a007a0c */ /* 0x000fe20003f06270 */
[----:B------:R-:W-:-:S12]  /*9370*/  BSSY B0, `(.L_x_227) ;  /* 0x0000028000007945 */ /* 0x000fd80003800000 */
[----:B------:R-:W-:Y:S05]  /*9380*/  @P0 BRA `(.L_x_228) ;  /* 0x0000026000000947 */ /* 0x000fea0003800000 */
[----:B------:R-:W1:Y:S01]  /*9390*/  LDS.128 R4, [R229+0x4800] ;  /* 0x00480000e5047984 */ /* 0x000e620000000c00 */
[C---:B------:R-:W-:Y:S01]  /*93a0*/  SHF.L.U32 R3, R52.reuse, 0x10, RZ ;  /* 0x0000001034037819 */ /* 0x040fe200000006ff */
[----:B------:R-:W-:Y:S01]  /*93b0*/  IMAD.U32 R0, R17, 0x10000, RZ ;  /* 0x0001000011007824 */ /* 0x000fe200078e00ff */
[----:B------:R-:W-:Y:S02]  /*93c0*/  LOP3.LUT R2, R52, 0xffff0000, RZ, 0xc0, !PT ;  /* 0xffff000034027812 */ /* 0x000fe400078ec0ff */
[C---:B-1----:R-:W-:Y:S01]  /*93d0*/  SHF.L.U32 R9, R4.reuse, 0x10, RZ ;  /* 0x0000001004097819 */ /* 0x042fe200000006ff */
[----:B------:R-:W-:Y:S01]  /*93e0*/  IMAD.U32 R10, R7, 0x10000, RZ ;  /* 0x00010000070a7824 */ /* 0x000fe200078e00ff */
[----:B------:R-:W-:Y:S02]  /*93f0*/  LOP3.LUT R8, R4, 0xffff0000, RZ, 0xc0, !PT ;  /* 0xffff000004087812 */ /* 0x000fe400078ec0ff */
[C---:B------:R-:W-:Y:S02]  /*9400*/  SHF.L.U32 R13, R5.reuse, 0x10, RZ ;  /* 0x00000010050d7819 */ /* 0x040fe400000006ff */
[----:B------:R-:W-:Y:S01]  /*9410*/  LOP3.LUT R4, R5, 0xffff0000, RZ, 0xc0, !PT ;  /* 0xffff000005047812 */ /* 0x000fe200078ec0ff */
[CC--:B------:R-:W-:Y:S01]  /*9420*/  FMUL.FTZ R15, R8.reuse, R0.reuse ;  /* 0x00000000080f7220 */ /* 0x0c0fe20000410000 */
[----:B------:R-:W-:Y:S01]  /*9430*/  LOP3.LUT R5, R17, 0xffff0000, RZ, 0xc0, !PT ;  /* 0xffff000011057812 */ /* 0x000fe200078ec0ff */
[-C--:B------:R-:W-:Y:S01]  /*9440*/  FMUL.FTZ R14, R8, R3.reuse ;  /* 0x00000003080e7220 */ /* 0x080fe20000410000 */
[C---:B------:R-:W-:Y:S01]  /*9450*/  SHF.L.U32 R12, R6.reuse, 0x10, RZ ;  /* 0x00000010060c7819 */ /* 0x040fe200000006ff */
[----:B------:R-:W-:Y:S01]  /*9460*/  FFMA.FTZ R16, R9, R3, -R15 ;  /* 0x0000000309107223 */ /* 0x000fe2000001080f */
[----:B------:R-:W-:Y:S01]  /*9470*/  LOP3.LUT R11, R6, 0xffff0000, RZ, 0xc0, !PT ;  /* 0xffff0000060b7812 */ /* 0x000fe200078ec0ff */
[-C--:B------:R-:W-:Y:S01]  /*9480*/  FMUL.FTZ R8, R4, R5.reuse ;  /* 0x0000000504087220 */ /* 0x080fe20000410000 */
[----:B------:R-:W-:Y:S01]  /*9490*/  LOP3.LUT R6, R7, 0xffff0000, RZ, 0xc0, !PT ;  /* 0xffff000007067812 */ /* 0x000fe200078ec0ff */
[----:B------:R-:W-:Y:S01]  /*94a0*/  FFMA.FTZ R15, R9, R0, R14 ;  /* 0x00000000090f7223 */ /* 0x000fe2000001000e */
[----:B------:R-:W-:Y:S01]  /*94b0*/  LOP3.LUT R0, R24, 0xffff0000, RZ, 0xc0, !PT ;  /* 0xffff000018007812 */ /* 0x000fe200078ec0ff */
[-C--:B------:R-:W-:Y:S01]  /*94c0*/  FMUL.FTZ R7, R4, R2.reuse ;  /* 0x0000000204077220 */ /* 0x080fe20000410000 */
[----:B------:R-:W-:Y:S01]  /*94d0*/  SHF.L.U32 R4, R48, 0x10, RZ ;  /* 0x0000001030047819 */ /* 0x000fe200000006ff */
[C---:B------:R-:W-:Y:S01]  /*94e0*/  FFMA.FTZ R14, R13.reuse, R2, -R8 ;  /* 0x000000020d0e7223 */ /* 0x040fe20000010808 */
[----:B------:R-:W-:Y:S01]  /*94f0*/  SHF.L.U32 R2, R24, 0x10, RZ ;  /* 0x0000001018027819 */ /* 0x000fe200000006ff */
[----:B------:R-:W-:Y:S01]  /*9500*/  FFMA.FTZ R9, R13, R5, R7 ;  /* 0x000000050d097223 */ /* 0x000fe20000010007 */
[----:B------:R-:W-:Y:S01]  /*9510*/  LOP3.LUT R3, R48, 0xffff0000, RZ, 0xc0, !PT ;  /* 0xffff000030037812 */ /* 0x000fe200078ec0ff */
[----:B------:R-:W-:-:S02]  /*9520*/  FMUL.FTZ R7, R6, R0 ;  /* 0x0000000006077220 */ /* 0x000fc40000410000 */
[C---:B------:R-:W-:Y:S02]  /*9530*/  FMUL.FTZ R8, R11.reuse, R2 ;  /* 0x000000020b087220 */ /* 0x040fe40000410000 */
[-C--:B------:R-:W-:Y:S02]  /*9540*/  FMUL.FTZ R5, R11, R4.reuse ;  /* 0x000000040b057220 */ /* 0x080fe40000410000 */
[-C--:B------:R-:W-:Y:S02]  /*9550*/  FMUL.FTZ R6, R6, R3.reuse ;  /* 0x0000000306067220 */ /* 0x080fe40000410000 */
[C---:B------:R-:W-:Y:S01]  /*9560*/  FFMA.FTZ R8, R12.reuse, R4, -R8 ;  /* 0x000000040c087223 */ /* 0x040fe20000010808 */
[----:B------:R-:W-:Y:S01]  /*9570*/  F2FP.BF16.PACK_AB R4, R15, R16 ;  /* 0x000000100f04723e */ /* 0x000fe200000010ff */
[----:B------:R-:W-:Y:S01]  /*9580*/  FFMA.FTZ R2, R12, R2, R5 ;  /* 0x000000020c027223 */ /* 0x000fe20000010005 */
[----:B------:R-:W-:Y:S01]  /*9590*/  F2FP.BF16.PACK_AB R5, R9, R14 ;  /* 0x0000000e0905723e */ /* 0x000fe200000010ff */
[----:B------:R-:W-:-:S02]  /*95a0*/  FFMA.FTZ R3, R10, R3, -R7 ;  /* 0x000000030a037223 */ /* 0x000fc40000010807 */
[----:B------:R-:W-:Y:S01]  /*95b0*/  FFMA.FTZ R0, R10, R0, R6 ;  /* 0x000000000a007223 */ /* 0x000fe20000010006 */
[----:B------:R-:W-:-:S04]  /*95c0*/  F2FP.BF16.PACK_AB R6, R2, R8 ;  /* 0x000000080206723e */ /* 0x000fc800000010ff */
[----:B------:R-:W-:-:S05]  /*95d0*/  F2FP.BF16.PACK_AB R7, R0, R3 ;  /* 0x000000030007723e */ /* 0x000fca00000010ff */
[----:B------:R1:W-:Y:S02]  /*95e0*/  STS.128 [R229+0x4800], R4 ;  /* 0x00480004e5007388 */ /* 0x0003e40000000c00 */
.L_x_228:
[----:B------:R-:W-:Y:S05]  /*95f0*/  BSYNC B0 ;  /* 0x0000000000007941 */ /* 0x000fea0003800000 */
.L_x_227:
[----:B------:R-:W-:Y:S01]  /*9600*/  ISETP.GE.AND P0, PT, R121, c[0x0][0x27c], PT ;  /* 0x00009f0079007a0c */ /* 0x000fe20003f06270 */
[----:B------:R-:W-:-:S12]  /*9610*/  BSSY B0, `(.L_x_229) ;  /* 0x0000028000007945 */ /* 0x000fd80003800000 */
[----:B------:R-:W-:Y:S05]  /*9620*/  @P0 BRA `(.L_x_230) ;  /* 0x0000026000000947 */ /* 0x000fea0003800000 */
[----:B-1----:R-:W1:Y:S01]  /*9630*/  LDS.128 R4, [R230+0x4800] ;  /* 0x00480000e6047984 */ /* 0x002e620000000c00 */
[----:B------:R-:W-:Y:S01]  /*9640*/  SHF.L.U32 R3, R49, 0x10, RZ ;  /* 0x0000001031037819 */ /* 0x000fe200000006ff */
        /* <DEDUP_REMOVED lines=36> */
.L_x_230:
[----:B------:R-:W-:Y:S05]  /*9890*/  BSYNC B0 ;  /* 0x0000000000007941 */ /* 0x000fea0003800000 */
.L_x_229:
        /* <DEDUP_REMOVED lines=41> */
.L_x_232:
[----:B------:R-:W-:Y:S05]  /*9b30*/  BSYNC B0 ;  /* 0x0000000000007941 */ /* 0x000fea0003800000 */
.L_x_231:
        /* <DEDUP_REMOVED lines=41> */
.L_x_234:
[----:B------:R-:W-:Y:S05]  /*9dd0*/  BSYNC B0 ;  /* 0x0000000000007941 */ /* 0x000fea0003800000 */
.L_x_233:
        /* <DEDUP_REMOVED lines=41> */
.L_x_236:
[----:B------:R-:W-:Y:S05]  /*a070*/  BSYNC B0 ;  /* 0x0000000000007941 */ /* 0x000fea0003800000 */
.L_x_235:
[----:B------:R-:W-:-:S13]  /*a080*/  ISETP.GE.AND P0, PT, R158, c[0x0][0x27c], PT ;  /* 0x00009f009e007a0c */ /* 0x000fda0003f06270 */
        /* <DEDUP_REMOVED lines=39> */
.L_x_226:
[----:B------:R-:W-:Y:S05]  /*a300*/  BSYNC B1 ;  /* 0x0000000000017941 */ /* 0x000fea0003800000 */
.L_x_225:
[----:B------:R-:W-:-:S04]  /*a310*/  IADD3 R0, R237, 0x40, RZ ;  /* 0x00000040ed007810 */ /* 0x000fc80007ffe0ff */
[----:B------:R-:W-:-:S13]  /*a320*/  ISETP.GE.AND P0, PT, R0, R29, PT ;  /* 0x0000001d0000720c */ /* 0x000fda0003f06270 */
[----:B------:R-:W-:Y:S05]  /*a330*/  @P0 BRA `(.L_x_237) ;  /* 0x00003c1000000947 */ /* 0x000fea0003800000 */
[----:B------:R-:W-:Y:S01]  /*a340*/  ISETP.GE.AND P0, PT, R122, c[0x0][0x27c], PT ;  /* 0x00009f007a007a0c */ /* 0x000fe20003f06270 */
[----:B------:R-:W-:-:S12]  /*a350*/  BSSY B0, `(.L_x_238) ;  /* 0x0000028000007945 */ /* 0x000fd80003800000 */
[----:B------:R-:W-:Y:S05]  /*a360*/  @P0 BRA `(.L_x_239) ;  /* 0x0000026000000947 */ /* 0x000fea0003800000 */
[----:B-1----:R-:W1:Y:S01]  /*a370*/  LDS.128 R4, [R229+0x5800] ;  /* 0x00580000e5047984 */ /* 0x002e620000000c00 */
        /* <DEDUP_REMOVED lines=8> */
[-C--:B------:R-:W-:Y:S01]  /*a400*/  FMUL.FTZ R15, R0, R8.reuse ;  /* 0x00000008000f7220 */ /* 0x080fe20000410000 */
[----:B------:R-:W-:Y:S01]  /*a410*/  LOP3.LUT R5, R17, 0xffff0000, RZ, 0xc0, !PT ;  /* 0xffff000011057812 */ /* 0x000fe200078ec0ff */
[C---:B------:R-:W-:Y:S01]  /*a420*/  FMUL.FTZ R14, R3.reuse, R8 ;  /* 0x00000008030e7220 */ /* 0x040fe20000410000 */
[C---:B------:R-:W-:Y:S01]  /*a430*/  SHF.L.U32 R12, R6.reuse, 0x10, RZ ;  /* 0x00000010060c7819 */ /* 0x040fe200000006ff */
[-C--:B------:R-:W-:Y:S01]  /*a440*/  FFMA.FTZ R16, R3, R9.reuse, -R15 ;  /* 0x0000000903107223 */ /* 0x080fe2000001080f */
[----:B------:R-:W-:Y:S01]  /*a450*/  LOP3.LUT R11, R6, 0xffff0000, RZ, 0xc0, !PT ;  /* 0xffff0000060b7812 */ /* 0x000fe200078ec0ff */
[-C--:B------:R-:W-:Y:S01]  /*a460*/  FMUL.FTZ R8, R5, R4.reuse ;  /* 0x0000000405087220 */ /* 0x080fe20000410000 */
[----:B------:R-:W-:Y:S01]  /*a470*/  LOP3.LUT R6, R7, 0xffff0000, RZ, 0xc0, !PT ;  /* 0xffff000007067812 */ /* 0x000fe200078ec0ff */
[----:B------:R-:W-:Y:S01]  /*a480*/  FFMA.FTZ R15, R0, R9, R14 ;  /* 0x00000009000f7223 */ /* 0x000fe2000001000e */
[----:B------:R-:W-:Y:S01]  /*a490*/  LOP3.LUT R0, R24, 0xffff0000, RZ, 0xc0, !PT ;  /* 0xffff000018007812 */ /* 0x000fe200078ec0ff */
[----:B------:R-:W-:Y:S01]  /*a4a0*/  FMUL.FTZ R7, R2, R4 ;  /* 0x0000000402077220 */ /* 0x000fe20000410000 */
[----:B------:R-:W-:Y:S01]  /*a4b0*/  SHF.L.U32 R4, R48, 0x10, RZ ;  /* 0x0000001030047819 */ /* 0x000fe200000006ff */
[-C--:B------:R-:W-:Y:S01]  /*a4c0*/  FFMA.FTZ R14, R2, R13.reuse, -R8 ;  /* 0x0000000d020e7223 */ /* 0x080fe20000010808 */
[----:B------:R-:W-:Y:S01]  /*a4d0*/  SHF.L.U32 R2, R24, 0x10, RZ ;  /* 0x0000001018027819 */ /* 0x000fe200000006ff */
[----:B------:R-:W-:Y:S01]  /*a4e0*/  FFMA.FTZ R9, R5, R13, R7 ;  /* 0x0000000d05097223 */ /* 0x000fe20000010007 */
[----:B------:R-:W-:Y:S01]  /*a4f0*/  LOP3.LUT R3, R48, 0xffff0000, RZ, 0xc0, !PT ;  /* 0xffff000030037812 */ /* 0x000fe200078ec0ff */
[----:B------:R-:W-:-:S02]  /*a500*/  FMUL.FTZ R7, R0, R6 ;  /* 0x0000000600077220 */ /* 0x000fc40000410000 */
[-C--:B------:R-:W-:Y:S02]  /*a510*/  FMUL.FTZ R8, R2, R11.reuse ;  /* 0x0000000b02087220 */ /* 0x080fe40000410000 */
[C---:B------:R-:W-:Y:S02]  /*a520*/  FMUL.FTZ R5, R4.reuse, R11 ;  /* 0x0000000b04057220 */ /* 0x040fe40000410000 */
[----:B------:R-:W-:Y:S02]  /*a530*/  FMUL.FTZ R6, R3, R6 ;  /* 0x0000000603067220 */ /* 0x000fe40000410000 */
[----:B------:R-:W-:Y:S01]  /*a540*/  FFMA.FTZ R8, R4, R12, -R8 ;  /* 0x0000000c04087223 */ /* 0x000fe20000010808 */
        /* <DEDUP_REMOVED lines=8> */
.L_x_239:
[----:B------:R-:W-:Y:S05]  /*a5d0*/  BSYNC B0 ;  /* 0x0000000000007941 */ /* 0x000fea0003800000 */
.L_x_238:
        /* <DEDUP_REMOVED lines=41> */
.L_x_241:
[----:B------:R-:W-:Y:S05]  /*a870*/  BSYNC B0 ;  /* 0x0000000000007941 */ /* 0x000fea0003800000 */
.L_x_240:
        /* <DEDUP_REMOVED lines=41> */
.L_x_243:
[----:B------:R-:W-:Y:S05]  /*ab10*/  BSYNC B0 ;  /* 0x0000000000007941 */ /* 0x000fea0003800000 */
.L_x_242:
        /* <DEDUP_REMOVED lines=41> */
.L_x_245:
[----:B------:R-:W-:Y:S05]  /*adb0*/  BSYNC B0 ;  /* 0x0000000000007941 */ /* 0x000fea0003800000 */
.L_x_244:
        /* <DEDUP_REMOVED lines=41> */
.L_x_247:
[----:B------:R-:W-:Y:S05]  /*b050*/  BSYNC B0 ;  /* 0x0000000000007941 */ /* 0x000fea0003800000 */
.L_x_246:
        /* <DEDUP_REMOVED lines=21> */
[C---:B------:R-:W-:Y:S01]  /*b1b0*/  FMUL.FTZ R7, R2.reuse, R4 ;  /* 0x0000000402077220 */ /* 0x040fe20000410000 */
        /* <DEDUP_REMOVED lines=17> */
[----:B------:R1:W-:Y:S01]  /*b2d0*/  STS.128 [R230+0x9800], R4 ;  /* 0x00980004e6007388 */ /* 0x0003e20000000c00 */
[----:B------:R-:W-:Y:S05]  /*b2e0*/  BRA `(.L_x_237) ;  /* 0x00002c6000007947 */ /* 0x000fea0003800000 */
.L_x_222:
        /* <DEDUP_REMOVED lines=20> */
[----:B------:R-:W3:Y:S01]  /*b430*/  LDL R35, [R1+0x4c] ;  /* 0x00004c0001237983 */ /* 0x000ee20000100800 */
[C---:B------:R-:W-:Y:S01]  /*b440*/  ISETP.GE.AND P0, PT, R116.reuse, c[0x0][0x27c], PT ;  /* 0x00009f0074007a0c */ /* 0x040fe20003f06270 */
[----:B------:R-:W-:Y:S01]  /*b450*/  CS2R R22, SRZ ;  /* 0x0000000000167805 */ /* 0x000fe2000001ff00 */
[C---:B------:R-:W-:Y:S01]  /*b460*/  IADD3 R5, R116.reuse, 0x10, RZ ;  /* 0x0000001074057810 */ /* 0x040fe20007ffe0ff */
[----:B------:R-:W-:Y:S01]  /*b470*/  CS2R R20, SRZ ;  /* 0x0000000000147805 */ /* 0x000fe2000001ff00 */
[----:B------:R-:W-:Y:S01]  /*b480*/  IADD3 R4, R116, 0x20, RZ ;  /* 0x0000002074047810 */ /* 0x000fe20007ffe0ff */
[----:B------:R-:W-:Y:S01]  /*b490*/  CS2R R10, SRZ ;  /* 0x00000000000a7805 */ /* 0x000fe2000001ff00 */
[----:B------:R-:W-:Y:S01]  /*b4a0*/  ISETP.GE.AND P2, PT, R5, c[0x0][0x27c], PT ;  /* 0x00009f0005007a0c */ /* 0x000fe20003f46270 */
[----:B------:R-:W-:Y:S01]  /*b4b0*/  CS2R R8, SRZ ;  /* 0x0000000000087805 */ /* 0x000fe2000001ff00 */
[----:B------:R-:W-:Y:S01]  /*b4c0*/  ISETP.GE.AND P1, PT, R4, c[0x0][0x27c], PT ;  /* 0x00009f0004007a0c */ /* 0x000fe20003f26270 */
[----:B------:R-:W-:Y:S01]  /*b4d0*/  CS2R R26, SRZ ;  /* 0x00000000001a7805 */ /* 0x000fe2000001ff00 */
[----:B------:R-:W-:-:S03]  /*b4e0*/  CS2R R24, SRZ ;  /* 0x0000000000187805 */ /* 0x000fc6000001ff00 */
[C---:B------:R-:W-:Y:S01]  /*b4f0*/  @!P0 IMAD.SHL.U32 R0, R116.reuse, 0x2, RZ ;  /* 0x0000000274008824 */ /* 0x040fe200078e00ff */
[----:B------:R-:W-:-:S04]  /*b500*/  @!P0 SHF.L.U64.HI R5, R116, 0x1, R117 ;  /* 0x0000000174058819 */ /* 0x000fc80000010275 */
[----:B------:R-:W-:-:S05]  /*b510*/  @!P0 IADD3 R32, P3, R28, R0, RZ ;  /* 0x000000001c208210 */ /* 0x000fca0007f7e0ff */
[----:B------:R-:W-:Y:S01]  /*b520*/  @!P0 IMAD.X R33, R29, 0x1, R5, P3 ;  /* 0x000000011d218824 */ /* 0x000fe200018e0605 */
[----:B------:R-:W-:Y:S01]  /*b530*/  @!P0 IADD3 R30, P3, R2, R0, RZ ;  /* 0x00000000021e8210 */ /* 0x000fe20007f7e0ff */
[----:B------:R-:W-:Y:S01]  /*b540*/  CS2R R18, SRZ ;  /* 0x0000000000127805 */ /* 0x000fe2000001ff00 */
[----:B------:R-:W-:Y:S02]  /*b550*/  CS2R R16, SRZ ;  /* 0x0000000000107805 */ /* 0x000fe4000001ff00 */
[----:B------:R-:W-:-:S04]  /*b560*/  @!P0 IADD3.X R31, R3, R5, RZ, P3, !PT ;  /* 0x00000005031f8210 */ /* 0x000fc80001ffe4ff */
[----:B------:R1:W5:Y:S01]  /*b570*/  @!P0 LD.E.128 R16, [R32.64] ;  /* 0x0000000620108980 */ /* 0x000362000c101d00 */
[----:B--2---:R-:W-:Y:S01]  /*b580*/  @!P2 SHF.L.U32 R4, R36, 0x3, RZ ;  /* 0x000000032404a819 */ /* 0x004fe200000006ff */
[----:B---3--:R-:W-:-:S04]  /*b590*/  @!P1 IMAD.SHL.U32 R0, R35, 0x8, RZ ;  /* 0x0000000823009824 */ /* 0x008fc800078e00ff */
[----:B------:R-:W-:-:S04]  /*b5a0*/  @!P2 IMAD.WIDE R14, R4, 0x2, R28 ;  /* 0x00000002040ea825 */ /* 0x000fc800078e021c */
[----:B------:R-:W-:Y:S01]  /*b5b0*/  @!P2 IMAD.WIDE R12, R4, 0x2, R2 ;  /* 0x00000002040ca825 */ /* 0x000fe200078e0202 */
[----:B------:R2:W5:Y:S03]  /*b5c0*/  @!P2 LD.E.128 R20, [R14.64] ;  /* 0x000000060e14a980 */ /* 0x000566000c101d00 */
[C---:B------:R-:W-:Y:S01]  /*b5d0*/  @!P1 IMAD.WIDE R6, R0.reuse, 0x2, R28 ;  /* 0x0000000200069825 */ /* 0x040fe200078e021c */
[----:B------:R3:W5:Y:S01]  /*b5e0*/  @!P2 LD.E.128 R8, [R12.64] ;  /* 0x000000060c08a980 */ /* 0x000762000c101d00 */
[----:B------:R-:W-:Y:S02]  /*b5f0*/  CS2R R4, SRZ ;  /* 0x0000000000047805 */ /* 0x000fe4000001ff00 */
[----:B------:R-:W-:Y:S01]  /*b600*/  @!P1 IMAD.WIDE R2, R0, 0x2, R2 ;  /* 0x0000000200029825 */ /* 0x000fe200078e0202 */
[----:B------:R4:W5:Y:S01]  /*b610*/  @!P1 LD.E.128 R24, [R6.64] ;  /* 0x0000000606189980 */ /* 0x000962000c101d00 */
[----:B--2---:R-:W-:Y:S01]  /*b620*/  CS2R R14, SRZ ;  /* 0x00000000000e7805 */ /* 0x004fe2000001ff00 */
[----:B---3--:R-:W-:Y:S01]  /*b630*/  CS2R R12, SRZ ;  /* 0x00000000000c7805 */ /* 0x008fe2000001ff00 */
[----:B----4-:R-:W-:-:S05]  /*b640*/  CS2R R6, SRZ ;  /* 0x0000000000067805 */ /* 0x010fca000001ff00 */
[----:B------:R1:W5:Y:S04]  /*b650*/  @!P1 LD.E.128 R12, [R2.64] ;  /* 0x00000006020c9980 */ /* 0x000368000c101d00 */
[----:B------:R1:W5:Y:S02]  /*b660*/  @!P0 LD.E.128 R4, [R30.64] ;  /* 0x000000061e048980 */ /* 0x000364000c101d00 */
.L_x_249:
[----:B-12-4-:R-:W-:Y:S05]  /*b670*/  BSYNC B0 ;  /* 0x0000000000007941 */ /* 0x016fea0003800000 */
.L_x_248:
[--C-:B-----5:R-:W-:Y:S01]  /*b680*/  IMAD.MOV.U32 R42, RZ, RZ, R23.reuse ;  /* 0x000000ffff2a7224 */ /* 0x120fe200078e0017 */
[----:B------:R-:W-:Y:S01]  /*b690*/  SHF.R.U32.HI R0, RZ, 0x10, R23 ;  /* 0x00000010ff007819 */ /* 0x000fe20000011617 */
[----:B------:R-:W-:Y:S01]  /*b6a0*/  IMAD.MOV.U32 R51, RZ, RZ, R18 ;  /* 0x000000ffff337224 */ /* 0x000fe200078e0012 */
[----:B------:R-:W-:Y:S01]  /*b6b0*/  SHF.R.U64 R49, R18, 0x10, R19 ;  /* 0x0000001012317819 */ /* 0x000fe20000001213 */
[----:B------:R-:W-:Y:S01]  /*b6c0*/  IMAD.MOV.U32 R54, RZ, RZ, R16 ;  /* 0x000000ffff367224 */ /* 0x000fe200078e0010 */
[----:B------:R-:W-:Y:S01]  /*b6d0*/  PRMT R42, R42, 0x5410, R0 ;  /* 0x000054102a2a7816 */ /* 0x000fe20000000000 */
[----:B------:R-:W-:Y:S01]  /*b6e0*/  IMAD R0, R58, -0x80, R34 ;  /* 0xffffff803a007824 */ /* 0x000fe200078e0222 */
[----:B------:R-:W-:Y:S01]  /*b6f0*/  PRMT R49, R51, 0x5410, R49 ;  /* 0x0000541033317816 */ /* 0x000fe20000000031 */
[--C-:B------:R-:W-:Y:S01]  /*b700*/  IMAD.MOV.U32 R53, RZ, RZ, R17.reuse ;  /* 0x000000ffff357224 */ /* 0x100fe200078e0011 */
[----:B------:R-:W-:Y:S01]  /*b710*/  SHF.R.U64 R52, R16, 0x10, R17 ;  /* 0x0000001010347819 */ /* 0x000fe20000001211 */
[----:B------:R-:W-:Y:S01]  /*b720*/  IMAD.MOV.U32 R50, RZ, RZ, R19 ;  /* 0x000000ffff327224 */ /* 0x000fe200078e0013 */
[----:B------:R-:W-:Y:S01]  /*b730*/  IMNMX R51, R0, 0x80, PT ;  /* 0x0000008000337817 */ /* 0x000fe20003800200 */
[----:B------:R-:W-:Y:S01]  /*b740*/  IMAD.MOV.U32 R46, RZ, RZ, R21 ;  /* 0x000000ffff2e7224 */ /* 0x000fe200078e0015 */
[----:B------:R-:W-:Y:S01]  /*b750*/  SHF.R.U32.HI R48, RZ, 0x10, R17 ;  /* 0x00000010ff307819 */ /* 0x000fe20000011611 */
[----:B------:R-:W-:Y:S01]  /*b760*/  IMAD.MOV.U32 R43, RZ, RZ, R22 ;  /* 0x000000ffff2b7224 */ /* 0x000fe200078e0016 */
[----:B------:R-:W-:Y:S01]  /*b770*/  ISETP.GE.AND P0, PT, R237, R51, PT ;  /* 0x00000033ed00720c */ /* 0x000fe20003f06270 */
[----:B------:R-:W-:Y:S01]  /*b780*/  IMAD.MOV.U32 R38, RZ, RZ, R24 ;  /* 0x000000ffff267224 */ /* 0x000fe200078e0018 */
[----:B------:R-:W-:Y:S01]  /*b790*/  SHF.R.U32.HI R44, RZ, 0x10, R19 ;  /* 0x00000010ff2c7819 */ /* 0x000fe20000011613 */
[----:B------:R-:W-:Y:S01]  /*b7a0*/  IMAD.MOV.U32 R39, RZ, RZ, R25 ;  /* 0x000000ffff277224 */ /* 0x000fe200078e0019 */
[----:B------:R-:W-:Y:S01]  /*b7b0*/  SHF.R.U64 R45, R20, 0x10, R21 ;  /* 0x00000010142d7819 */ /* 0x000fe20000001215 */
        /* <DEDUP_REMOVED lines=13> */
[--C-:B------:R-:W-:Y:S01]  /*b890*/  SHF.R.U64 R29, R4, 0x10, R5.reuse ;  /* 0x00000010041d7819 */ /* 0x100fe20000001205 */
[----:B------:R-:W-:Y:S01]  /*b8a0*/  IMAD.MOV.U32 R31, RZ, RZ, R4 ;  /* 0x000000ffff1f7224 */ /* 0x000fe200078e0004 */
[----:B------:R-:W-:Y:S01]  /*b8b0*/  SHF.R.U32.HI R24, RZ, 0x10, R5 ;  /* 0x00000010ff187819 */ /* 0x000fe20000011605 */
[--C-:B------:R-:W-:Y:S01]  /*b8c0*/  IMAD.MOV.U32 R26, RZ, RZ, R7.reuse ;  /* 0x000000ffff1a7224 */ /* 0x100fe200078e0007 */
        /* <DEDUP_REMOVED lines=42> */
[----:B------:R1:W5:Y:S04]  /*bb70*/  LDL R61, [R1+0x30] ;  /* 0x00003000013d7983 */ /* 0x0003680000100800 */
[----:B------:R1:W5:Y:S04]  /*bb80*/  LDL R60, [R1+0x34] ;  /* 0x00003400013c7983 */ /* 0x0003680000100800 */
[----:B------:R1:W5:Y:S01]  /*bb90*/  LDL R59, [R1+0x38] ;  /* 0x00003800013b7983 */ /* 0x0003620000100800 */
[----:B------:R-:W-:Y:S01]  /*bba0*/  ISETP.GE.AND P0, PT, R116, c[0x0][0x27c], PT ;  /* 0x00009f0074007a0c */ /* 0x000fe20003f06270 */
[----:B------:R-:W-:-:S12]  /*bbb0*/  BSSY B0, `(.L_x_252) ;  /* 0x000005e000007945 */ /* 0x000fd80003800000 */
[----:B------:R-:W-:Y:S05]  /*bbc0*/  @P0 BRA `(.L_x_253) ;  /* 0x000005c000000947 */ /* 0x000fea0003800000 */
[----:B------:R-:W2:Y:S02]  /*bbd0*/  S2R R58, SR_TID.X ;  /* 0x00000000003a7919 */ /* 0x000ea40000002100 */
[----:B--2---:R-:W-:-:S04]  /*bbe0*/  LEA.HI R62, R58, R58, RZ, 0x1 ;  /* 0x0000003a3a3e7211 */ /* 0x004fc800078f08ff */
[----:B------:R-:W-:-:S05]  /*bbf0*/  LOP3.LUT R62, R62, 0xfffffffe, RZ, 0xc0, !PT ;  /* 0xfffffffe3e3e7812 */ /* 0x000fca00078ec0ff */
[----:B------:R-:W-:Y:S02]  /*bc00*/  IMAD.IADD R62, R58, 0x1, -R62 ;  /* 0x000000013a3e7824 */ /* 0x000fe400078e0a3e */
[----:B------:R-:W2:Y:S01]  /*bc10*/  LDL R58, [R1+0x54] ;  /* 0x00005400013a7983 */ /* 0x000ea20000100800 */
[----:B------:R-:W-:-:S04]  /*bc20*/  MOV R0, c[0x0][0x27c] ;  /* 0x00009f0000007a02 */ /* 0x000fc80000000f00 */
[----:B------:R-:W-:-:S04]  /*bc30*/  LEA.HI R0, R0, R62, RZ, 0x1d ;  /* 0x0000003e00007211 */ /* 0x000fc800078fe8ff */
[----:B------:R-:W-:Y:S01]  /*bc40*/  SHF.R.S32.HI R3, RZ, 0x1f, R0 ;  /* 0x0000001fff037819 */ /* 0x000fe20000011400 */
[----:B------:R-:W-:-:S03]  /*bc50*/  IMAD.SHL.U32 R2, R0, 0x8, RZ ;  /* 0x0000000800027824 */ /* 0x000fc600078e00ff */
[----:B------:R-:W-:Y:S02]  /*bc60*/  LEA.HI R0, R3, R0, RZ, 0x2 ;  /* 0x0000000003007211 */ /* 0x000fe400078f10ff */
[----:B-----5:R-:W-:Y:S02]  /*bc70*/  LOP3.LUT R2, R61, 0x18, R2, 0xf8, !PT ;  /* 0x000000183d027812 */ /* 0x020fe400078ef802 */
[----:B------:R-:W-:Y:S02]  /*bc80*/  SHF.L.U32 R0, R0, 0xa, RZ ;  /* 0x0000000a00007819 */ /* 0x000fe400000006ff */
[----:B------:R-:W-:Y:S02]  /*bc90*/  LOP3.LUT R2, R2, R60, RZ, 0x3c, !PT ;  /* 0x0000003c02027212 */ /* 0x000fe400078e3cff */
[----:B------:R-:W-:-:S04]  /*bca0*/  LOP3.LUT R0, R0, 0x7ffff000, RZ, 0xc0, !PT ;  /* 0x7ffff00000007812 */ /* 0x000fc800078ec0ff */
[----:B------:R-:W-:Y:S02]  /*bcb0*/  IADD3 R0, R2, R0, R59 ;  /* 0x0000000002007210 */ /* 0x000fe40007ffe03b */
[----:B------:R-:W-:-:S03]  /*bcc0*/  SHF.L.U32 R2, R31, 0x10, RZ ;  /* 0x000000101f027819 */ /* 0x000fc600000006ff */
[----:B------:R-:W-:Y:S02]  /*bcd0*/  IMAD.SHL.U32 R23, R0, 0x2, RZ ;  /* 0x0000000200177824 */ /* 0x000fe400078e00ff */
[----:B------:R-:W-:-:S03]  /*bce0*/  IMAD.U32 R0, R52, 0x10000, RZ ;  /* 0x0001000034007824 */ /* 0x000fc600078e00ff */
[----:B------:R-:W3:Y:S02]  /*bcf0*/  LDS.128 R4, [R23+0x6080] ;  /* 0x0060800017047984 */ /* 0x000ee40000000c00 */
[----:B---3--:R-:W-:Y:S02]  /*bd00*/  SHF.L.U32 R3, R4, 0x10, RZ ;  /* 0x0000001004037819 */ /* 0x008fe400000006ff */
[----:B------:R-:W-:Y:S02]  /*bd10*/  LOP3.LUT R19, R5, 0xffff0000, RZ, 0xc0, !PT ;  /* 0xffff000005137812 */ /* 0x000fe400078ec0ff */
[----:B------:R-:W-:Y:S01]  /*bd20*/  LOP3.LUT R18, R7, 0xffff0000, RZ, 0xc0, !PT ;  /* 0xffff000007127812 */ /* 0x000fe200078ec0ff */
[----:B------:R-:W-:Y:S01]  /*bd30*/  FMUL.FTZ R15, R3, R2 ;  /* 0x00000002030f7220 */ /* 0x000fe20000410000 */
[----:B--2---:R-:W2:Y:S02]  /*bd40*/  LDS.128 R8, [R58] ;  /* 0x000000003a087984 */ /* 0x004ea40000000c00 */
[C---:B--2---:R-:W-:Y:S01]  /*bd50*/  SHF.L.U32 R12, R8.reuse, 0x10, RZ ;  /* 0x00000010080c7819 */ /* 0x044fe200000006ff */
[----:B------:R-:W-:Y:S01]  /*bd60*/  IMAD.U32 R14, R9, 0x10000, RZ ;  /* 0x00010000090e7824 */ /* 0x000fe200078e00ff */
[----:B------:R-:W-:Y:S01]  /*bd70*/  LOP3.LUT R13, R8, 0xffff0000, RZ, 0xc0, !PT ;  /* 0xffff0000080d7812 */ /* 0x000fe200078ec0ff */
[----:B------:R-:W-:Y:S01]  /*bd80*/  IMAD.U32 R20, R11, 0x10000, RZ ;  /* 0x000100000b147824 */ /* 0x000fe200078e00ff */
[----:B------:R-:W-:Y:S01]  /*bd90*/  LOP3.LUT R8, R4, 0xffff0000, RZ, 0xc0, !PT ;  /* 0xffff000004087812 */ /* 0x000fe200078ec0ff */
[----:B------:R-:W-:Y:S01]  /*bda0*/  FFMA.FTZ R29, R12, R0, -R15 ;  /* 0x000000000c1d7223 */ /* 0x000fe2000001080f */
[----:B------:R-:W-:Y:S01]  /*bdb0*/  LOP3.LUT R22, R9, 0xffff0000, RZ, 0xc0, !PT ;  /* 0xffff000009167812 */ /* 0x000fe200078ec0ff */
[----:B------:R-:W-:Y:S01]  /*bdc0*/  IMAD.U32 R9, R5, 0x10000, RZ ;  /* 0x0001000005097824 */ /* 0x000fe200078e00ff */
[----:B------:R-:W-:-:S02]  /*bdd0*/  LOP3.LUT R4, R31, 0xffff0000, RZ, 0xc0, !PT ;  /* 0xffff00001f047812 */ /* 0x000fc400078ec0ff */
[C---:B------:R-:W-:Y:S02]  /*bde0*/  SHF.L.U32 R16, R10.reuse, 0x10, RZ ;  /* 0x000000100a107819 */ /* 0x040fe400000006ff */
[----:B------:R-:W-:Y:S02]  /*bdf0*/  LOP3.LUT R17, R10, 0xffff0000, RZ, 0xc0, !PT ;  /* 0xffff00000a117812 */ /* 0x000fe400078ec0ff */
[C---:B------:R-:W-:Y:S02]  /*be00*/  SHF.L.U32 R5, R6.reuse, 0x10, RZ ;  /* 0x0000001006057819 */ /* 0x040fe400000006ff */
[----:B------:R-:W-:Y:S01]  /*be10*/  LOP3.LUT R10, R6, 0xffff0000, RZ, 0xc0, !PT ;  /* 0xffff0000060a7812 */ /* 0x000fe200078ec0ff */
[----:B------:R-:W-:Y:S01]  /*be20*/  FMUL.FTZ R6, R3, R0 ;  /* 0x0000000003067220 */ /* 0x000fe20000410000 */
[----:B------:R-:W-:Y:S01]  /*be30*/  LOP3.LUT R21, R11, 0xffff0000, RZ, 0xc0, !PT ;  /* 0xffff00000b157812 */ /* 0x000fe200078ec0ff */
[----:B------:R-:W-:Y:S01]  /*be40*/  IMAD.U32 R11, R7, 0x10000, RZ ;  /* 0x00010000070b7824 */ /* 0x000fe200078e00ff */
[----:B------:R-:W-:Y:S01]  /*be50*/  LOP3.LUT R3, R52, 0xffff0000, RZ, 0xc0, !PT ;  /* 0xffff000034037812 */ /* 0x000fe200078ec0ff */
[----:B------:R-:W-:Y:S01]  /*be60*/  FMUL.FTZ R7, R8, R4 ;  /* 0x0000000408077220 */ /* 0x000fe20000410000 */
[----:B------:R-:W-:Y:S01]  /*be70*/  SHF.L.U32 R0, R32, 0x10, RZ ;  /* 0x0000001020007819 */ /* 0x000fe200000006ff */
[----:B------:R-:W-:Y:S01]  /*be80*/  FFMA.FTZ R28, R12, R2, R6 ;  /* 0x000000020c1c7223 */ /* 0x000fe20000010006 */
[----:B------:R-:W-:Y:S01]  /*be90*/  SHF.L.U32 R6, R30, 0x10, RZ ;  /* 0x000000101e067819 */ /* 0x000fe200000006ff */
[----:B------:R-:W-:-:S02]  /*bea0*/  FFMA.FTZ R27, R13, R3, -R7 ;  /* 0x000000030d1b7223 */ /* 0x000fc40000010807 */
[----:B------:R-:W-:Y:S02]  /*beb0*/  IMAD.U32 R2, R48, 0x10000, RZ ;  /* 0x0001000030027824 */ /* 0x000fe400078e00ff */
[C---:B------:R-:W-:Y:S02]  /*bec0*/  FMUL.FTZ R7, R9.reuse, R0 ;  /* 0x0000000009077220 */ /* 0x040fe40000410000 */
[----:B------:R-:W-:Y:S02]  /*bed0*/  FMUL.FTZ R8, R8, R3 ;  /* 0x0000000308087220 */ /* 0x000fe40000410000 */
[-C--:B------:R-:W-:Y:S02]  /*bee0*/  FMUL.FTZ R3, R9, R2.reuse ;  /* 0x0000000209037220 */ /* 0x080fe40000410000 */
[----:B------:R-:W-:Y:S02]  /*bef0*/  FFMA.FTZ R25, R14, R2, -R7 ;  /* 0x000000020e197223 */ /* 0x000fe40000010807 */
[----:B------:R-:W-:-:S02]  /*bf00*/  IMAD.U32 R2, R49, 0x10000, RZ ;  /* 0x0001000031027824 */ /* 0x000fc400078e00ff */
[----:B------:R-:W-:Y:S02]  /*bf10*/  FFMA.FTZ R26, R13, R4, R8 ;  /* 0x000000040d1a7223 */ /* 0x000fe40000010008 */
[----:B------:R-:W-:Y:S01]  /*bf20*/  FFMA.FTZ R24, R14, R0, R3 ;  /* 0x000000000e187223 */ /* 0x000fe20000010003 */
[----:B------:R-:W-:Y:S01]  /*bf30*/  LOP3.LUT R3, R49, 0xffff0000, RZ, 0xc0, !PT ;  /* 0xffff000031037812 */ /* 0x000fe200078ec0ff */
[C---:B------:R-:W-:Y:S01]  /*bf40*/  FMUL.FTZ R4, R5.reuse, R6 ;  /* 0x0000000605047220 */ /* 0x040fe20000410000 */
[----:B------:R-:W-:Y:S01]  /*bf50*/  LOP3.LUT R0, R30, 0xffff0000, RZ, 0xc0, !PT ;  /* 0xffff00001e007812 */ /* 0x000fe200078ec0ff */
[-C--:B------:R-:W-:Y:S01]  /*bf60*/  FMUL.FTZ R9, R5, R2.reuse ;  /* 0x0000000205097220 */ /* 0x080fe20000410000 */
[----:B------:R-:W-:Y:S01]  /*bf70*/  SHF.L.U32 R5, R33, 0x10, RZ ;  /* 0x0000001021057819 */ /* 0x000fe200000006ff */
[----:B------:R-:W-:Y:S02]  /*bf80*/  FFMA.FTZ R15, R16, R2, -R4 ;  /* 0x00000002100f7223 */ /* 0x000fe40000010804 */
[----:B------:R-:W-:-:S02]  /*bf90*/  IMAD.U32 R2, R44, 0x10000, RZ ;  /* 0x000100002c027824 */ /* 0x000fc400078e00ff */
[C---:B------:R-:W-:Y:S02]  /*bfa0*/  FMUL.FTZ R7, R10.reuse, R3 ;  /* 0x000000030a077220 */ /* 0x040fe40000410000 */
[C---:B------:R-:W-:Y:S02]  /*bfb0*/  FMUL.FTZ R4, R11.reuse, R5 ;  /* 0x000000050b047220 */ /* 0x040fe40000410000 */
[----:B------:R-:W-:Y:S02]  /*bfc0*/  FMUL.FTZ R8, R10, R0 ;  /* 0x000000000a087220 */ /* 0x000fe40000410000 */
[----:B------:R-:W-:Y:S02]  /*bfd0*/  FFMA.FTZ R14, R16, R6, R9 ;  /* 0x00000006100e7223 */ /* 0x000fe40000010009 */
[----:B------:R-:W-:Y:S02]  /*bfe0*/  FMUL.FTZ R6, R11, R2 ;  /* 0x000000020b067220 */ /* 0x000fe40000410000 */
[----:B------:R-:W-:Y:S01]  /*bff0*/  FFMA.FTZ R13, R17, R0, R7 ;  /* 0x00000000110d7223 */ /* 0x000fe20000010007 */
[----:B------:R-:W-:Y:S01]  /*c000*/  LOP3.LUT R0, R33, 0xffff0000, RZ, 0xc0, !PT ;  /* 0xffff000021007812 */ /* 0x000fe200078ec0ff */
[----:B------:R-:W-:Y:S01]  /*c010*/  FFMA.FTZ R11, R20, R2, -R4 ;  /* 0x00000002140b7223 */ /* 0x000fe20000010804 */
[----:B------:R-:W-:Y:S01]  /*c020*/  LOP3.LUT R2, R32, 0xffff0000, RZ, 0xc0, !PT ;  /* 0xffff000020027812 */ /* 0x000fe200078ec0ff */
[----:B------:R-:W-:Y:S01]  /*c030*/  FFMA.FTZ R10, R17, R3, -R8 ;  /* 0x00000003110a7223 */ /* 0x000fe20000010808 */
[----:B------:R-:W-:Y:S01]  /*c040*/  LOP3.LUT R4, R48, 0xffff0000, RZ, 0xc0, !PT ;  /* 0xffff000030047812 */ /* 0x000fe200078ec0ff */
[----:B------:R-:W-:Y:S01]  /*c050*/  FFMA.FTZ R12, R20, R5, R6 ;  /* 0x00000005140c7223 */ /* 0x000fe20000010006 */
[----:B------:R-:W-:Y:S01]  /*c060*/  LOP3.LUT R3, R44, 0xffff0000, RZ, 0xc0, !PT ;  /* 0xffff00002c037812 */ /* 0x000fe200078ec0ff */
[----:B------:R-:W-:Y:S01]  /*c070*/  FMUL.FTZ R8, R19, R2 ;  /* 0x0000000213087220 */ /* 0x000fe20000410000 */
[----:B------:R-:W-:Y:S01]  /*c080*/  F2FP.BF16.PACK_AB R10, R10, R15 ;  /* 0x0000000f0a0a723e */ /* 0x000fe200000010ff */
[----:B------:R-:W-:-:S02]  /*c090*/  FMUL.FTZ R6, R18, R0 ;  /* 0x0000000012067220 */ /* 0x000fc40000410000 */
[-C--:B------:R-:W-:Y:S02]  /*c0a0*/  FMUL.FTZ R7, R19, R4.reuse ;  /* 0x0000000413077220 */ /* 0x080fe40000410000 */
[----:B------:R-:W-:Y:S02]  /*c0b0*/  FMUL.FTZ R5, R18, R3 ;  /* 0x0000000312057220 */ /* 0x000fe40000410000 */
[C---:B------:R-:W-:Y:S01]  /*c0c0*/  FFMA.FTZ R9, R22.reuse, R4, -R8 ;  /* 0x0000000416097223 */ /* 0x040fe20000010808 */
[----:B------:R-:W-:Y:S01]  /*c0d0*/  F2FP.BF16.PACK_AB R8, R27, R29 ;  /* 0x0000001d1b08723e */ /* 0x000fe200000010ff */
[----:B------:R-:W-:Y:S01]  /*c0e0*/  FFMA.FTZ R3, R21, R3, -R6 ;  /* 0x0000000315037223 */ /* 0x000fe20000010806 */
[----:B------:R-:W-:Y:S01]  /*c0f0*/  F2FP.BF16.PACK_AB R6, R13, R14 ;  /* 0x0000000e0d06723e */ /* 0x000fe200000010ff */
[----:B------:R-:W-:Y:S01]  /*c100*/  FFMA.FTZ R2, R22, R2, R7 ;  /* 0x0000000216027223 */ /* 0x000fe20000010007 */
[----:B------:R-:W-:Y:S01]  /*c110*/  F2FP.BF16.PACK_AB R9, R9, R25 ;  /* 0x000000190909723e */ /* 0x000fe200000010ff */
[----:B------:R-:W-:Y:S01]  /*c120*/  FFMA.FTZ R0, R21, R0, R5 ;  /* 0x0000000015007223 */ /* 0x000fe20000010005 */
[----:B------:R-:W-:-:S02]  /*c130*/  F2FP.BF16.PACK_AB R11, R3, R11 ;  /* 0x0000000b030b723e */ /* 0x000fc400000010ff */
[----:B------:R-:W-:Y:S02]  /*c140*/  F2FP.BF16.PACK_AB R4, R26, R28 ;  /* 0x0000001c1a04723e */ /* 0x000fe400000010ff */
[----:B------:R-:W-:Y:S01]  /*c150*/  F2FP.BF16.PACK_AB R5, R2, R24 ;  /* 0x000000180205723e */ /* 0x000fe200000010ff */
[----:B------:R2:W-:Y:S01]  /*c160*/  STS.128 [R58], R8 ;  /* 0x000000083a007388 */ /* 0x0005e20000000c00 */
[----:B------:R-:W-:-:S05]  /*c170*/  F2FP.BF16.PACK_AB R7, R0, R12 ;  /* 0x0000000c0007723e */ /* 0x000fca00000010ff */
[----:B------:R2:W-:Y:S02]  /*c180*/  STS.128 [R23+0x6080], R4 ;  /* 0x0060800417007388 */ /* 0x0005e40000000c00 */
.L_x_253:
[----:B------:R-:W-:Y:S05]  /*c190*/  BSYNC B0 ;  /* 0x0000000000007941 */ /* 0x000fea0003800000 */
.L_x_252:
[----:B------:R-:W-:Y:S01]  /*c1a0*/  IADD3 R0, R116, 0x10, RZ ;  /* 0x0000001074007810 */ /* 0x000fe20007ffe0ff */
[----:B------:R-:W-:Y:S03]  /*c1b0*/  BSSY B0, `(.L_x_254) ;  /* 0x000005c000007945 */ /* 0x000fe60003800000 */
[----:B------:R-:W-:-:S13]  /*c1c0*/  ISETP.GE.AND P0, PT, R0, c[0x0][0x27c], PT ;  /* 0x00009f0000007a0c */ /* 0x000fda0003f06270 */
[----:B------:R-:W-:Y:S05]  /*c1d0*/  @P0 BRA `(.L_x_255) ;  /* 0x0000059000000947 */ /* 0x000fea0003800000 */
[----:B------:R-:W3:Y:S04]  /*c1e0*/  LDL R2, [R1+0x50] ;  /* 0x0000500001027983 */ /* 0x000ee80000100800 */
[----:B--2---:R-:W2:Y:S01]  /*c1f0*/  LDL R58, [R1+0x64] ;  /* 0x00006400013a7983 */ /* 0x004ea20000100800 */
[----:B------:R-:W-:-:S04]  /*c200*/  MOV R0, c[0x0][0x27c] ;  /* 0x00009f0000007a02 */ /* 0x000fc80000000f00 */
[----:B---3--:R-:W-:-:S04]  /*c210*/  LEA.HI R0, R0, R2, RZ, 0x1d ;  /* 0x0000000200007211 */ /* 0x008fc800078fe8ff */
[----:B------:R-:W-:Y:S01]  /*c220*/  SHF.R.S32.HI R2, RZ, 0x1f, R0 ;  /* 0x0000001fff027819 */ /* 0x000fe20000011400 */
[----:B------:R-:W-:Y:S01]  /*c230*/  IMAD.SHL.U32 R3, R0, 0x8, RZ ;  /* 0x0000000800037824 */ /* 0x000fe200078e00ff */
[----:B--2---:R-:W2:Y:S02]  /*c240*/  LDS.128 R8, [R58] ;  /* 0x000000003a087984 */ /* 0x004ea40000000c00 */
[----:B------:R-:W-:Y:S02]  /*c250*/  LEA.HI R0, R2, R0, RZ, 0x2 ;  /* 0x0000000002007211 */ /* 0x000fe400078f10ff */
[----:B-----5:R-:W-:Y:S02]  /*c260*/  LOP3.LUT R2, R61, 0x18, R3, 0xf8, !PT ;  /* 0x000000183d027812 */ /* 0x020fe400078ef803 */
[----:B------:R-:W-:Y:S02]  /*c270*/  SHF.L.U32 R0, R0, 0xa, RZ ;  /* 0x0000000a00007819 */ /* 0x000fe400000006ff */
[----:B------:R-:W-:-:S02]  /*c280*/  LOP3.LUT R2, R2, R60, RZ, 0x3c, !PT ;  /* 0x0000003c02027212 */ /* 0x000fc400078e3cff */
[----:B------:R-:W-:-:S04]  /*c290*/  LOP3.LUT R0, R0, 0x7ffff000, RZ, 0xc0, !PT ;  /* 0x7ffff00000007812 */ /* 0x000fc800078ec0ff */
[----:B------:R-:W-:Y:S02]  /*c2a0*/  IADD3 R0, R2, R0, R59 ;  /* 0x0000000002007210 */ /* 0x000fe40007ffe03b */
[----:B------:R-:W-:-:S03]  /*c2b0*/  SHF.L.U32 R2, R34, 0x10, RZ ;  /* 0x0000001022027819 */ /* 0x000fc600000006ff */
[----:B------:R-:W-:Y:S02]  /*c2c0*/  IMAD.SHL.U32 R23, R0, 0x2, RZ ;  /* 0x0000000200177824 */ /* 0x000fe400078e00ff */
[----:B------:R-:W-:-:S03]  /*c2d0*/  IMAD.U32 R0, R45, 0x10000, RZ ;  /* 0x000100002d007824 */ /* 0x000fc600078e00ff */
[----:B------:R-:W3:Y:S01]  /*c2e0*/  LDS.128 R4, [R23+0x6080] ;  /* 0x0060800017047984 */ /* 0x000ee20000000c00 */
[C---:B--2---:R-:W-:Y:S01]  /*c2f0*/  SHF.L.U32 R12, R8.reuse, 0x10, RZ ;  /* 0x00000010080c7819 */ /* 0x044fe200000006ff */
[----:B------:R-:W-:Y:S01]  /*c300*/  IMAD.U32 R14, R9, 0x10000, RZ ;  /* 0x00010000090e7824 */ /* 0x000fe200078e00ff */
[----:B------:R-:W-:Y:S01]  /*c310*/  LOP3.LUT R13, R8, 0xffff0000, RZ, 0xc0, !PT ;  /* 0xffff0000080d7812 */ /* 0x000fe200078ec0ff */
[----:B------:R-:W-:Y:S01]  /*c320*/  IMAD.U32 R20, R11, 0x10000, RZ ;  /* 0x000100000b147824 */ /* 0x000fe200078e00ff */
[----:B------:R-:W-:Y:S02]  /*c330*/  LOP3.LUT R22, R9, 0xffff0000, RZ, 0xc0, !PT ;  /* 0xffff000009167812 */ /* 0x000fe400078ec0ff */
[C---:B------:R-:W-:Y:S02]  /*c340*/  SHF.L.U32 R16, R10.reuse, 0x10, RZ ;  /* 0x000000100a107819 */ /* 0x040fe400000006ff */
[----:B------:R-:W-:Y:S02]  /*c350*/  LOP3.LUT R17, R10, 0xffff0000, RZ, 0xc0, !PT ;  /* 0xffff00000a117812 */ /* 0x000fe400078ec0ff */
[----:B------:R-:W-:-:S02]  /*c360*/  LOP3.LUT R21, R11, 0xffff0000, RZ, 0xc0, !PT ;  /* 0xffff00000b157812 */ /* 0x000fc400078ec0ff */
[C---:B---3--:R-:W-:Y:S01]  /*c370*/  SHF.L.U32 R3, R4.reuse, 0x10, RZ ;  /* 0x0000001004037819 */ /* 0x048fe200000006ff */
[----:B------:R-:W-:Y:S01]  /*c380*/  IMAD.U32 R9, R5, 0x10000, RZ ;  /* 0x0001000005097824 */ /* 0x000fe200078e00ff */
[----:B------:R-:W-:Y:S01]  /*c390*/  LOP3.LUT R8, R4, 0xffff0000, RZ, 0xc0, !PT ;  /* 0xffff000004087812 */ /* 0x000fe200078ec0ff */
[----:B------:R-:W-:Y:S01]  /*c3a0*/  IMAD.U32 R11, R7, 0x10000, RZ ;  /* 0x00010000070b7824 */ /* 0x000fe200078e00ff */
[----:B------:R-:W-:Y:S01]  /*c3b0*/  LOP3.LUT R4, R34, 0xffff0000, RZ, 0xc0, !PT ;  /* 0xffff000022047812 */ /* 0x000fe200078ec0ff */
[----:B------:R-:W-:Y:S01]  /*c3c0*/  FMUL.FTZ R15, R3, R2 ;  /* 0x00000002030f7220 */ /* 0x000fe20000410000 */
[----:B------:R-:W-:Y:S02]  /*c3d0*/  LOP3.LUT R19, R5, 0xffff0000, RZ, 0xc0, !PT ;  /* 0xffff000005137812 */ /* 0x000fe400078ec0ff */
[----:B------:R-:W-:Y:S01]  /*c3e0*/  SHF.L.U32 R5, R6, 0x10, RZ ;  /* 0x0000001006057819 */ /* 0x000fe200000006ff */
[-C--:B------:R-:W-:Y:S01]  /*c3f0*/  FFMA.FTZ R29, R12, R0.reuse, -R15 ;  /* 0x000000000c1d7223 */ /* 0x080fe2000001080f */
[----:B------:R-:W-:Y:S01]  /*c400*/  LOP3.LUT R10, R6, 0xffff0000, RZ, 0xc0, !PT ;  /* 0xffff0000060a7812 */ /* 0x000fe200078ec0ff */
[----:B------:R-:W-:Y:S01]  /*c410*/  FMUL.FTZ R6, R3, R0 ;  /* 0x0000000003067220 */ /* 0x000fe20000410000 */
[----:B------:R-:W-:Y:S01]  /*c420*/  LOP3.LUT R18, R7, 0xffff0000, RZ, 0xc0, !PT ;  /* 0xffff000007127812 */ /* 0x000fe200078ec0ff */
[----:B------:R-:W-:Y:S01]  /*c430*/  FMUL.FTZ R7, R8, R4 ;  /* 0x0000000408077220 */ /* 0x000fe20000410000 */
[----:B------:R-:W-:Y:S01]  /*c440*/  LOP3.LUT R3, R45, 0xffff0000, RZ, 0xc0, !PT ;  /* 0xffff00002d037812 */ /* 0x000fe200078ec0ff */
[----:B------:R-:W-:Y:S01]  /*c450*/  FFMA.FTZ R28, R12, R2, R6 ;  /* 0x000000020c1c7223 */ /* 0x000fe20000010006 */
[----:B------:R-:W-:Y:S01]  /*c460*/  SHF.L.U32 R0, R36, 0x10, RZ ;  /* 0x0000001024007819 */ /* 0x000fe200000006ff */
[----:B------:R-:W-:Y:S01]  /*c470*/  IMAD.U32 R2, R40, 0x10000, RZ ;  /* 0x0001000028027824 */ /* 0x000fe200078e00ff */
[----:B------:R-:W-:Y:S01]  /*c480*/  SHF.L.U32 R6, R35, 0x10, RZ ;  /* 0x0000001023067819 */ /* 0x000fe200000006ff */
[----:B------:R-:W-:-:S02]  /*c490*/  FFMA.FTZ R27, R13, R3, -R7 ;  /* 0x000000030d1b7223 */ /* 0x000fc40000010807 */
[C---:B------:R-:W-:Y:S02]  /*c4a0*/  FMUL.FTZ R7, R9.reuse, R0 ;  /* 0x0000000009077220 */ /* 0x040fe40000410000 */
[----:B------:R-:W-:Y:S02]  /*c4b0*/  FMUL.FTZ R8, R8, R3 ;  /* 0x0000000308087220 */ /* 0x000fe40000410000 */
[-C--:B------:R-:W-:Y:S02]  /*c4c0*/  FMUL.FTZ R3, R9, R2.reuse ;  /* 0x0000000209037220 */ /* 0x080fe40000410000 */
[----:B------:R-:W-:Y:S02]  /*c4d0*/  FFMA.FTZ R25, R14, R2, -R7 ;  /* 0x000000020e197223 */ /* 0x000fe40000010807 */
[----:B------:R-:W-:Y:S02]  /*c4e0*/  IMAD.U32 R2, R41, 0x10000, RZ ;  /* 0x0001000029027824 */ /* 0x000fe400078e00ff */
[----:B------:R-:W-:-:S02]  /*c4f0*/  FFMA.FTZ R26, R13, R4, R8 ;  /* 0x000000040d1a7223 */ /* 0x000fc40000010008 */
[----:B------:R-:W-:Y:S02]  /*c500*/  FMUL.FTZ R4, R5, R6 ;  /* 0x0000000605047220 */ /* 0x000fe40000410000 */
[----:B------:R-:W-:Y:S01]  /*c510*/  FFMA.FTZ R24, R14, R0, R3 ;  /* 0x000000000e187223 */ /* 0x000fe20000010003 */
[----:B------:R-:W-:Y:S01]  /*c520*/  LOP3.LUT R3, R41, 0xffff0000, RZ, 0xc0, !PT ;  /* 0xffff000029037812 */ /* 0x000fe200078ec0ff */
[-C--:B------:R-:W-:Y:S01]  /*c530*/  FMUL.FTZ R9, R5, R2.reuse ;  /* 0x0000000205097220 */ /* 0x080fe20000410000 */
[----:B------:R-:W-:Y:S01]  /*c540*/  SHF.L.U32 R5, R37, 0x10, RZ ;  /* 0x0000001025057819 */ /* 0x000fe200000006ff */
[----:B------:R-:W-:Y:S01]  /*c550*/  FFMA.FTZ R15, R16, R2, -R4 ;  /* 0x00000002100f7223 */ /* 0x000fe20000010804 */
[----:B------:R-:W-:Y:S01]  /*c560*/  LOP3.LUT R0, R35, 0xffff0000, RZ, 0xc0, !PT ;  /* 0xffff000023007812 */ /* 0x000fe200078ec0ff */
[----:B------:R-:W-:Y:S01]  /*c570*/  FMUL.FTZ R7, R10, R3 ;  /* 0x000000030a077220 */ /* 0x000fe20000410000 */
[----:B------:R-:W-:Y:S01]  /*c580*/  SHF.L.U32 R2, R42, 0x10, RZ ;  /* 0x000000102a027819 */ /* 0x000fe200000006ff */
[----:B------:R-:W-:-:S02]  /*c590*/  FMUL.FTZ R4, R11, R5 ;  /* 0x000000050b047220 */ /* 0x000fc40000410000 */
        /* <DEDUP_REMOVED lines=29> */
.L_x_255:
[----:B------:R-:W-:Y:S05]  /*c770*/  BSYNC B0 ;  /* 0x0000000000007941 */ /* 0x000fea0003800000 */
.L_x_254:
[----:B------:R-:W-:-:S04]  /*c780*/  IADD3 R0, R116, 0x20, RZ ;  /* 0x0000002074007810 */ /* 0x000fc80007ffe0ff */
        /* <DEDUP_REMOVED lines=52> */
[C---:B------:R-:W-:Y:S02]  /*cad0*/  FMUL.FTZ R4, R5.reuse, R6 ;  /* 0x0000000605047220 */ /* 0x040fe40000410000 */
        /* <DEDUP_REMOVED lines=38> */
.L_x_251:
[----:B------:R-:W-:Y:S05]  /*cd40*/  BSYNC B1 ;  /* 0x0000000000017941 */ /* 0x000fea0003800000 */
.L_x_250:
[----:B------:R-:W-:-:S04]  /*cd50*/  IADD3 R0, R237, 0x40, RZ ;  /* 0x00000040ed007810 */ /* 0x000fc80007ffe0ff */
[----:B------:R-:W-:-:S13]  /*cd60*/  ISETP.GE.AND P0, PT, R0, R51, PT ;  /* 0x000000330000720c */ /* 0x000fda0003f06270 */
[----:B------:R-:W-:Y:S05]  /*cd70*/  @P0 BRA `(.L_x_237) ;  /* 0x000011d000000947 */ /* 0x000fea0003800000 */
[----:B-----5:R3:W5:Y:S04]  /*cd80*/  LDL R60, [R1+0x40] ;  /* 0x00004000013c7983 */ /* 0x0207680000100800 */
[----:B------:R3:W5:Y:S04]  /*cd90*/  LDL R59, [R1+0x44] ;  /* 0x00004400013b7983 */ /* 0x0007680000100800 */
[----:B--2---:R3:W5:Y:S01]  /*cda0*/  LDL R58, [R1+0x48] ;  /* 0x00004800013a7983 */ /* 0x0047620000100800 */
[----:B------:R-:W-:Y:S01]  /*cdb0*/  ISETP.GE.AND P0, PT, R116, c[0x0][0x27c], PT ;  /* 0x00009f0074007a0c */ /* 0x000fe20003f06270 */
[----:B------:R-:W-:-:S12]  /*cdc0*/  BSSY B0, `(.L_x_256) ;  /* 0x000005e000007945 */ /* 0x000fd80003800000 */
[----:B------:R-:W-:Y:S05]  /*cdd0*/  @P0 BRA `(.L_x_257) ;  /* 0x000005c000000947 */ /* 0x000fea0003800000 */
[----:B------:R-:W2:Y:S04]  /*cde0*/  LDL R61, [R1+0x68] ;  /* 0x00006800013d7983 */ /* 0x000ea80000100800 */
[----:B------:R-:W4:Y:S02]  /*cdf0*/  S2R R0, SR_TID.X ;  /* 0x0000000000007919 */ /* 0x000f240000002100 */
[----:B----4-:R-:W-:-:S04]  /*ce00*/  LEA.HI R2, R0, R0, RZ, 0x1 ;  /* 0x0000000000027211 */ /* 0x010fc800078f08ff */
[----:B------:R-:W-:-:S05]  /*ce10*/  LOP3.LUT R2, R2, 0xfffffffe, RZ, 0xc0, !PT ;  /* 0xfffffffe02027812 */ /* 0x000fca00078ec0ff */
[----:B------:R-:W-:Y:S01]  /*ce20*/  IMAD.IADD R2, R0, 0x1, -R2 ;  /* 0x0000000100027824 */ /* 0x000fe200078e0a02 */
        /* <DEDUP_REMOVED lines=9> */
[----:B------:R-:W-:-:S05]  /*cec0*/  IADD3 R0, R2, R0, R58 ;  /* 0x0000000002007210 */ /* 0x000fca0007ffe03a */
[----:B------:R-:W-:-:S05]  /*ced0*/  IMAD.SHL.U32 R23, R0, 0x2, RZ ;  /* 0x0000000200177824 */ /* 0x000fca00078e00ff */
[----:B------:R-:W4:Y:S01]  /*cee0*/  LDS.128 R4, [R23+0x6080] ;  /* 0x0060800017047984 */ /* 0x000f220000000c00 */
[----:B------:R-:W-:Y:S01]  /*cef0*/  SHF.L.U32 R2, R31, 0x10, RZ ;  /* 0x000000101f027819 */ /* 0x000fe200000006ff */
[----:B------:R-:W-:Y:S01]  /*cf00*/  IMAD.U32 R0, R52, 0x10000, RZ ;  /* 0x0001000034007824 */ /* 0x000fe200078e00ff */
[----:B----4-:R-:W-:Y:S02]  /*cf10*/  SHF.L.U32 R3, R4, 0x10, RZ ;  /* 0x0000001004037819 */ /* 0x010fe400000006ff */
[----:B------:R-:W-:-:S03]  /*cf20*/  LOP3.LUT R19, R5, 0xffff0000, RZ, 0xc0, !PT ;  /* 0xffff000005137812 */ /* 0x000fc600078ec0ff */
[----:B------:R-:W-:Y:S01]  /*cf30*/  FMUL.FTZ R15, R2, R3 ;  /* 0x00000003020f7220 */ /* 0x000fe20000410000 */
[----:B------:R-:W-:Y:S01]  /*cf40*/  LOP3.LUT R18, R7, 0xffff0000, RZ, 0xc0, !PT ;  /* 0xffff000007127812 */ /* 0x000fe200078ec0ff */
[----:B--2---:R-:W2:Y:S02]  /*cf50*/  LDS.128 R8, [R61] ;  /* 0x000000003d087984 */ /* 0x004ea40000000c00 */
[C---:B--2---:R-:W-:Y:S02]  /*cf60*/  SHF.L.U32 R12, R8.reuse, 0x10, RZ ;  /* 0x00000010080c7819 */ /* 0x044fe400000006ff */
[----:B------:R-:W-:Y:S01]  /*cf70*/  LOP3.LUT R13, R8, 0xffff0000, RZ, 0xc0, !PT ;  /* 0xffff0000080d7812 */ /* 0x000fe200078ec0ff */
[C---:B------:R-:W-:Y:S01]  /*cf80*/  IMAD.U32 R14, R9.reuse, 0x10000, RZ ;  /* 0x00010000090e7824 */ /* 0x040fe200078e00ff */
[----:B------:R-:W-:Y:S02]  /*cf90*/  LOP3.LUT R8, R4, 0xffff0000, RZ, 0xc0, !PT ;  /* 0xffff000004087812 */ /* 0x000fe400078ec0ff */
[----:B------:R-:W-:Y:S01]  /*cfa0*/  LOP3.LUT R22, R9, 0xffff0000, RZ, 0xc0, !PT ;  /* 0xffff000009167812 */ /* 0x000fe200078ec0ff */
[----:B------:R-:W-:Y:S01]  /*cfb0*/  IMAD.U32 R9, R5, 0x10000, RZ ;  /* 0x0001000005097824 */ /* 0x000fe200078e00ff */
[----:B------:R-:W-:-:S02]  /*cfc0*/  LOP3.LUT R4, R31, 0xffff0000, RZ, 0xc0, !PT ;  /* 0xffff00001f047812 */ /* 0x000fc400078ec0ff */
[C---:B------:R-:W-:Y:S02]  /*cfd0*/  SHF.L.U32 R16, R10.reuse, 0x10, RZ ;  /* 0x000000100a107819 */ /* 0x040fe400000006ff */
[----:B------:R-:W-:Y:S01]  /*cfe0*/  LOP3.LUT R17, R10, 0xffff0000, RZ, 0xc0, !PT ;  /* 0xffff00000a117812 */ /* 0x000fe200078ec0ff */
[C---:B------:R-:W-:Y:S01]  /*cff0*/  IMAD.U32 R20, R11.reuse, 0x10000, RZ ;  /* 0x000100000b147824 */ /* 0x040fe200078e00ff */
[C---:B------:R-:W-:Y:S02]  /*d000*/  SHF.L.U32 R5, R6.reuse, 0x10, RZ ;  /* 0x0000001006057819 */ /* 0x040fe400000006ff */
[----:B------:R-:W-:Y:S01]  /*d010*/  LOP3.LUT R10, R6, 0xffff0000, RZ, 0xc0, !PT ;  /* 0xffff0000060a7812 */ /* 0x000fe200078ec0ff */
[----:B------:R-:W-:Y:S01]  /*d020*/  FMUL.FTZ R6, R0, R3 ;  /* 0x0000000300067220 */ /* 0x000fe20000410000 */
[----:B------:R-:W-:Y:S01]  /*d030*/  LOP3.LUT R21, R11, 0xffff0000, RZ, 0xc0, !PT ;  /* 0xffff00000b157812 */ /* 0x000fe200078ec0ff */
[----:B------:R-:W-:Y:S01]  /*d040*/  IMAD.U32 R11, R7, 0x10000, RZ ;  /* 0x00010000070b7824 */ /* 0x000fe200078e00ff */
[----:B------:R-:W-:Y:S01]  /*d050*/  LOP3.LUT R3, R52, 0xffff0000, RZ, 0xc0, !PT ;  /* 0xffff000034037812 */ /* 0x000fe200078ec0ff */
[----:B------:R-:W-:Y:S01]  /*d060*/  FFMA.FTZ R29, R0, R12, -R15 ;  /* 0x0000000c001d7223 */ /* 0x000fe2000001080f */
[----:B------:R-:W-:Y:S01]  /*d070*/  SHF.L.U32 R0, R32, 0x10, RZ ;  /* 0x0000001020007819 */ /* 0x000fe200000006ff */
[----:B------:R-:W-:-:S02]  /*d080*/  FMUL.FTZ R7, R4, R8 ;  /* 0x0000000804077220 */ /* 0x000fc40000410000 */
[----:B------:R-:W-:Y:S02]  /*d090*/  FFMA.FTZ R28, R2, R12, R6 ;  /* 0x0000000c021c7223 */ /* 0x000fe40000010006 */
[C---:B------:R-:W-:Y:S02]  /*d0a0*/  FFMA.FTZ R27, R3.reuse, R13, -R7 ;  /* 0x0000000d031b7223 */ /* 0x040fe40000010807 */
[----:B------:R-:W-:Y:S02]  /*d0b0*/  IMAD.U32 R2, R48, 0x10000, RZ ;  /* 0x0001000030027824 */ /* 0x000fe400078e00ff */
[-C--:B------:R-:W-:Y:S01]  /*d0c0*/  FMUL.FTZ R7, R0, R9.reuse ;  /* 0x0000000900077220 */ /* 0x080fe20000410000 */
[----:B------:R-:W-:Y:S01]  /*d0d0*/  SHF.L.U32 R6, R30, 0x10, RZ ;  /* 0x000000101e067819 */ /* 0x000fe200000006ff */
[----:B------:R-:W-:Y:S02]  /*d0e0*/  FMUL.FTZ R8, R3, R8 ;  /* 0x0000000803087220 */ /* 0x000fe40000410000 */
[----:B------:R-:W-:-:S02]  /*d0f0*/  FMUL.FTZ R3, R2, R9 ;  /* 0x0000000902037220 */ /* 0x000fc40000410000 */
[-C--:B------:R-:W-:Y:S02]  /*d100*/  FFMA.FTZ R25, R2, R14.reuse, -R7 ;  /* 0x0000000e02197223 */ /* 0x080fe40000010807 */
[C---:B------:R-:W-:Y:S02]  /*d110*/  IMAD.U32 R2, R49.reuse, 0x10000, RZ ;  /* 0x0001000031027824 */ /* 0x040fe400078e00ff */
[----:B------:R-:W-:Y:S02]  /*d120*/  FFMA.FTZ R26, R4, R13, R8 ;  /* 0x0000000d041a7223 */ /* 0x000fe40000010008 */
[----:B------:R-:W-:Y:S01]  /*d130*/  FFMA.FTZ R24, R0, R14, R3 ;  /* 0x0000000e00187223 */ /* 0x000fe20000010003 */
[----:B------:R-:W-:Y:S01]  /*d140*/  LOP3.LUT R3, R49, 0xffff0000, RZ, 0xc0, !PT ;  /* 0xffff000031037812 */ /* 0x000fe200078ec0ff */
[-C--:B------:R-:W-:Y:S02]  /*d150*/  FMUL.FTZ R4, R6, R5.reuse ;  /* 0x0000000506047220 */ /* 0x080fe40000410000 */
[----:B------:R-:W-:Y:S01]  /*d160*/  FMUL.FTZ R9, R2, R5 ;  /* 0x0000000502097220 */ /* 0x000fe20000410000 */
[----:B------:R-:W-:-:S02]  /*d170*/  SHF.L.U32 R5, R33, 0x10, RZ ;  /* 0x0000001021057819 */ /* 0x000fc400000006ff */
[----:B------:R-:W-:Y:S01]  /*d180*/  LOP3.LUT R0, R30, 0xffff0000, RZ, 0xc0, !PT ;  /* 0xffff00001e007812 */ /* 0x000fe200078ec0ff */
[----:B------:R-:W-:Y:S02]  /*d190*/  FFMA.FTZ R15, R2, R16, -R4 ;  /* 0x00000010020f7223 */ /* 0x000fe40000010804 */
[----:B------:R-:W-:Y:S02]  /*d1a0*/  IMAD.U32 R2, R44, 0x10000, RZ ;  /* 0x000100002c027824 */ /* 0x000fe400078e00ff */
[-C--:B------:R-:W-:Y:S02]  /*d1b0*/  FMUL.FTZ R7, R3, R10.reuse ;  /* 0x0000000a03077220 */ /* 0x080fe40000410000 */
[----:B------:R-:W-:Y:S02]  /*d1c0*/  FMUL.FTZ R4, R5, R11 ;  /* 0x0000000b05047220 */ /* 0x000fe40000410000 */
[----:B------:R-:W-:Y:S02]  /*d1d0*/  FMUL.FTZ R8, R0, R10 ;  /* 0x0000000a00087220 */ /* 0x000fe40000410000 */
[----:B------:R-:W-:-:S02]  /*d1e0*/  FFMA.FTZ R14, R6, R16, R9 ;  /* 0x00000010060e7223 */ /* 0x000fc40000010009 */
[----:B------:R-:W-:Y:S02]  /*d1f0*/  FMUL.FTZ R6, R2, R11 ;  /* 0x0000000b02067220 */ /* 0x000fe40000410000 */
[-C--:B------:R-:W-:Y:S01]  /*d200*/  FFMA.FTZ R13, R0, R17.reuse, R7 ;  /* 0x00000011000d7223 */ /* 0x080fe20000010007 */
[----:B------:R-:W-:Y:S01]  /*d210*/  LOP3.LUT R0, R33, 0xffff0000, RZ, 0xc0, !PT ;  /* 0xffff000021007812 */ /* 0x000fe200078ec0ff */
[-C--:B------:R-:W-:Y:S01]  /*d220*/  FFMA.FTZ R11, R2, R20.reuse, -R4 ;  /* 0x00000014020b7223 */ /* 0x080fe20000010804 */
[----:B------:R-:W-:Y:S01]  /*d230*/  LOP3.LUT R2, R32, 0xffff0000, RZ, 0xc0, !PT ;  /* 0xffff000020027812 */ /* 0x000fe200078ec0ff */
[----:B------:R-:W-:Y:S01]  /*d240*/  FFMA.FTZ R10, R3, R17, -R8 ;  /* 0x00000011030a7223 */ /* 0x000fe20000010808 */
[----:B------:R-:W-:Y:S02]  /*d250*/  LOP3.LUT R4, R48, 0xffff0000, RZ, 0xc0, !PT ;  /* 0xffff000030047812 */ /* 0x000fe400078ec0ff */
[----:B------:R-:W-:Y:S01]  /*d260*/  LOP3.LUT R3, R44, 0xffff0000, RZ, 0xc0, !PT ;  /* 0xffff00002c037812 */ /* 0x000fe200078ec0ff */
[----:B------:R-:W-:-:S02]  /*d270*/  FFMA.FTZ R12, R5, R20, R6 ;  /* 0x00000014050c7223 */ /* 0x000fc40000010006 */
[-C--:B------:R-:W-:Y:S02]  /*d280*/  FMUL.FTZ R8, R2, R19.reuse ;  /* 0x0000001302087220 */ /* 0x080fe40000410000 */
[-C--:B------:R-:W-:Y:S02]  /*d290*/  FMUL.FTZ R6, R0, R18.reuse ;  /* 0x0000001200067220 */ /* 0x080fe40000410000 */
[C---:B------:R-:W-:Y:S02]  /*d2a0*/  FMUL.FTZ R7, R4.reuse, R19 ;  /* 0x0000001304077220 */ /* 0x040fe40000410000 */
[C---:B------:R-:W-:Y:S02]  /*d2b0*/  FMUL.FTZ R5, R3.reuse, R18 ;  /* 0x0000001203057220 */ /* 0x040fe40000410000 */
[----:B------:R-:W-:Y:S02]  /*d2c0*/  FFMA.FTZ R9, R4, R22, -R8 ;  /* 0x0000001604097223 */ /* 0x000fe40000010808 */
[----:B------:R-:W-:-:S02]  /*d2d0*/  FFMA.FTZ R3, R3, R21, -R6 ;  /* 0x0000001503037223 */ /* 0x000fc40000010806 */
[----:B------:R-:W-:Y:S02]  /*d2e0*/  FFMA.FTZ R2, R2, R22, R7 ;  /* 0x0000001602027223 */ /* 0x000fe40000010007 */
[----:B------:R-:W-:Y:S01]  /*d2f0*/  FFMA.FTZ R0, R0, R21, R5 ;  /* 0x0000001500007223 */ /* 0x000fe20000010005 */
[----:B------:R-:W-:Y:S02]  /*d300*/  F2FP.BF16.PACK_AB R10, R10, R15 ;  /* 0x0000000f0a0a723e */ /* 0x000fe400000010ff */
[----:B------:R-:W-:Y:S02]  /*d310*/  F2FP.BF16.PACK_AB R8, R27, R29 ;  /* 0x0000001d1b08723e */ /* 0x000fe400000010ff */
[----:B------:R-:W-:Y:S02]  /*d320*/  F2FP.BF16.PACK_AB R9, R9, R25 ;  /* 0x000000190909723e */ /* 0x000fe400000010ff */
[----:B------:R-:W-:Y:S02]  /*d330*/  F2FP.BF16.PACK_AB R11, R3, R11 ;  /* 0x0000000b030b723e */ /* 0x000fe400000010ff */
[----:B------:R-:W-:-:S02]  /*d340*/  F2FP.BF16.PACK_AB R6, R13, R14 ;  /* 0x0000000e0d06723e */ /* 0x000fc400000010ff */
[----:B------:R-:W-:Y:S02]  /*d350*/  F2FP.BF16.PACK_AB R4, R26, R28 ;  /* 0x0000001c1a04723e */ /* 0x000fe400000010ff */
[----:B------:R-:W-:Y:S02]  /*d360*/  F2FP.BF16.PACK_AB R5, R2, R24 ;  /* 0x000000180205723e */ /* 0x000fe400000010ff */
[----:B------:R-:W-:Y:S01]  /*d370*/  F2FP.BF16.PACK_AB R7, R0, R12 ;  /* 0x0000000c0007723e */ /* 0x000fe200000010ff */
[----:B------:R2:W-:Y:S04]  /*d380*/  STS.128 [R61], R8 ;  /* 0x000000083d007388 */ /* 0x0005e80000000c00 */
[----:B------:R2:W-:Y:S02]  /*d390*/  STS.128 [R23+0x6080], R4 ;  /* 0x0060800417007388 */ /* 0x0005e40000000c00 */
.L_x_257:
[----:B------:R-:W-:Y:S05]  /*d3a0*/  BSYNC B0 ;  /* 0x0000000000007941 */ /* 0x000fea0003800000 */
.L_x_256:
[----:B------:R-:W-:Y:S01]  /*d3b0*/  IADD3 R0, R116, 0x10, RZ ;  /* 0x0000001074007810 */ /* 0x000fe20007ffe0ff */
[----:B------:R-:W-:Y:S03]  /*d3c0*/  BSSY B0, `(.L_x_258) ;  /* 0x000005c000007945 */ /* 0x000fe60003800000 */
[----:B------:R-:W-:-:S13]  /*d3d0*/  ISETP.GE.AND P0, PT, R0, c[0x0][0x27c], PT ;  /* 0x00009f0000007a0c */ /* 0x000fda0003f06270 */
[----:B------:R-:W-:Y:S05]  /*d3e0*/  @P0 BRA `(.L_x_259) ;  /* 0x0000059000000947 */ /* 0x000fea0003800000 */
[----:B------:R-:W4:Y:S04]  /*d3f0*/  LDL R2, [R1+0x50] ;  /* 0x0000500001027983 */ /* 0x000f280000100800 */
[----:B--2---:R-:W2:Y:S01]  /*d400*/  LDL R30, [R1+0x60] ;  /* 0x00006000011e7983 */ /* 0x004ea20000100800 */
[----:B------:R-:W-:-:S04]  /*d410*/  MOV R0, c[0x0][0x27c] ;  /* 0x00009f0000007a02 */ /* 0x000fc80000000f00 */
[----:B----4-:R-:W-:-:S04]  /*d420*/  LEA.HI R0, R0, R2, RZ, 0x1d ;  /* 0x0000000200007211 */ /* 0x010fc800078fe8ff */
        /* <DEDUP_REMOVED lines=12> */
[----:B------:R-:W4:Y:S01]  /*d4f0*/  LDS.128 R4, [R23+0x6080] ;  /* 0x0060800017047984 */ /* 0x000f220000000c00 */
        /* <DEDUP_REMOVED lines=8> */
[C---:B----4-:R-:W-:Y:S01]  /*d580*/  SHF.L.U32 R3, R4.reuse, 0x10, RZ ;  /* 0x0000001004037819 */ /* 0x050fe200000006ff */
[----:B------:R-:W-:Y:S01]  /*d590*/  IMAD.U32 R9, R5, 0x10000, RZ ;  /* 0x0001000005097824 */ /* 0x000fe200078e00ff */
[----:B------:R-:W-:Y:S01]  /*d5a0*/  LOP3.LUT R8, R4, 0xffff0000, RZ, 0xc0, !PT ;  /* 0xffff000004087812 */ /* 0x000fe200078ec0ff */
[----:B------:R-:W-:Y:S01]  /*d5b0*/  IMAD.U32 R11, R7, 0x10000, RZ ;  /* 0x00010000070b7824 */ /* 0x000fe200078e00ff */
[----:B------:R-:W-:Y:S01]  /*d5c0*/  LOP3.LUT R4, R34, 0xffff0000, RZ, 0xc0, !PT ;  /* 0xffff000022047812 */ /* 0x000fe200078ec0ff */
[-C--:B------:R-:W-:Y:S01]  /*d5d0*/  FMUL.FTZ R15, R2, R3.reuse ;  /* 0x00000003020f7220 */ /* 0x080fe20000410000 */
[----:B------:R-:W-:Y:S02]  /*d5e0*/  LOP3.LUT R19, R5, 0xffff0000, RZ, 0xc0, !PT ;  /* 0xffff000005137812 */ /* 0x000fe400078ec0ff */
[----:B------:R-:W-:Y:S01]  /*d5f0*/  SHF.L.U32 R5, R6, 0x10, RZ ;  /* 0x0000001006057819 */ /* 0x000fe200000006ff */
[----:B------:R-:W-:Y:S01]  /*d600*/  FFMA.FTZ R29, R0, R12, -R15 ;  /* 0x0000000c001d7223 */ /* 0x000fe2000001080f */
        /* <DEDUP_REMOVED lines=10> */
[-C--:B------:R-:W-:Y:S02]  /*d6b0*/  FMUL.FTZ R7, R0, R9.reuse ;  /* 0x0000000900077220 */ /* 0x080fe40000410000 */
[----:B------:R-:W-:Y:S02]  /*d6c0*/  FMUL.FTZ R8, R3, R8 ;  /* 0x0000000803087220 */ /* 0x000fe40000410000 */
[C---:B------:R-:W-:Y:S02]  /*d6d0*/  FMUL.FTZ R3, R2.reuse, R9 ;  /* 0x0000000902037220 */ /* 0x040fe40000410000 */
[----:B------:R-:W-:Y:S02]  /*d6e0*/  FFMA.FTZ R25, R2, R14, -R7 ;  /* 0x0000000e02197223 */ /* 0x000fe40000010807 */
[----:B------:R-:W-:Y:S02]  /*d6f0*/  IMAD.U32 R2, R41, 0x10000, RZ ;  /* 0x0001000029027824 */ /* 0x000fe400078e00ff */
[----:B------:R-:W-:-:S02]  /*d700*/  FFMA.FTZ R26, R4, R13, R8 ;  /* 0x0000000d041a7223 */ /* 0x000fc40000010008 */
[-C--:B------:R-:W-:Y:S02]  /*d710*/  FMUL.FTZ R4, R6, R5.reuse ;  /* 0x0000000506047220 */ /* 0x080fe40000410000 */
[----:B------:R-:W-:Y:S01]  /*d720*/  FFMA.FTZ R24, R0, R14, R3 ;  /* 0x0000000e00187223 */ /* 0x000fe20000010003 */
[----:B------:R-:W-:Y:S01]  /*d730*/  LOP3.LUT R3, R41, 0xffff0000, RZ, 0xc0, !PT ;  /* 0xffff000029037812 */ /* 0x000fe200078ec0ff */
[C---:B------:R-:W-:Y:S01]  /*d740*/  FMUL.FTZ R9, R2.reuse, R5 ;  /* 0x0000000502097220 */ /* 0x040fe20000410000 */
        /* <DEDUP_REMOVED lines=9> */
[-C--:B------:R-:W-:Y:S01]  /*d7e0*/  FFMA.FTZ R13, R0, R17.reuse, R7 ;  /* 0x00000011000d7223 */ /* 0x080fe20000010007 */
[----:B------:R-:W-:Y:S01]  /*d7f0*/  LOP3.LUT R0, R37, 0xffff0000, RZ, 0xc0, !PT ;  /* 0xffff000025007812 */ /* 0x000fe200078ec0ff */
[-C--:B------:R-:W-:Y:S01]  /*d800*/  FFMA.FTZ R11, R2, R20.reuse, -R4 ;  /* 0x00000014020b7223 */ /* 0x080fe20000010804 */
        /* <DEDUP_REMOVED lines=8> */
[C---:B------:R-:W-:Y:S02]  /*d890*/  FMUL.FTZ R7, R4.reuse, R19 ;  /* 0x0000001304077220 */ /* 0x040fe40000410000 */
[----:B------:R-:W-:Y:S02]  /*d8a0*/  FMUL.FTZ R5, R3, R18 ;  /* 0x0000001203057220 */ /* 0x000fe40000410000 */
[----:B------:R-:W-:Y:S01]  /*d8b0*/  FFMA.FTZ R9, R4, R22, -R8 ;  /* 0x0000001604097223 */ /* 0x000fe20000010808 */
        /* <DEDUP_REMOVED lines=12> */
.L_x_259:
[----:B------:R-:W-:Y:S05]  /*d980*/  BSYNC B0 ;  /* 0x0000000000007941 */ /* 0x000fea0003800000 */
.L_x_258:
[----:B------:R-:W-:-:S04]  /*d990*/  IADD3 R0, R116, 0x20, RZ ;  /* 0x0000002074007810 */ /* 0x000fc80007ffe0ff */
        /* <DEDUP_REMOVED lines=91> */
.L_x_237:
[----:B------:R-:W-:Y:S05]  /*df50*/  BSYNC B2 ;  /* 0x0000000000027941 */ /* 0x000fea0003800000 */
.L_x_221:
[----:B------:R-:W-:-:S04]  /*df60*/  DEPBAR.LE SB0, 0x0 ;  /* 0x000080000000791a */ /* 0x000fc80000000000 */
[----:B------:R-:W-:Y:S01]  /*df70*/  BAR.SYNC.DEFER_BLOCKING 0x0 ;  /* 0x0000000000007b1d */ /* 0x000fe20000010000 */
[----:B-1----:R-:W-:Y:S01]  /*df80*/  IMAD R0, R56, c[0x0][0x208], RZ ;  /* 0x0000820038007a24 */ /* 0x002fe200078e02ff */
[C---:B------:R-:W-:Y:S01]  /*df90*/  LOP3.LUT P2, RZ, R55.reuse, 0x1, RZ, 0xc0, !PT ;  /* 0x0000000137ff7812 */ /* 0x040fe2000784c0ff */
[C---:B------:R-:W-:Y:S01]  /*dfa0*/  IMAD.WIDE.U32 R2, R118.reuse, c[0x0][0x208], RZ ;  /* 0x0000820076027a25 */ /* 0x040fe200078e00ff */
[----:B------:R-:W-:Y:S02]  /*dfb0*/  LOP3.LUT P3, RZ, R55, 0x2, RZ, 0xc0, !PT ;  /* 0x0000000237ff7812 */ /* 0x000fe4000786c0ff */
[----:B------:R-:W1:Y:S01]  /*dfc0*/  S2R R228, SR_TID.X ;  /* 0x0000000000e47919 */ /* 0x000e620000002100 */
[----:B------:R-:W-:Y:S01]  /*dfd0*/  IMAD R0, R118, c[0x0][0x20c], R0 ;  /* 0x0000830076007a24 */ /* 0x000fe200078e0200 */
[----:B------:R-:W-:Y:S01]  /*dfe0*/  BSSY B0, `(.L_x_260) ;  /* 0x00000ae000007945 */ /* 0x000fe20003800000 */
[----:B--2---:R-:W-:Y:S02]  /*dff0*/  IMAD.MOV.U32 R4, RZ, RZ, R242 ;  /* 0x000000ffff047224 */ /* 0x004fe400078e00f2 */
[----:B------:R-:W-:-:S02]  /*e000*/  IMAD.IADD R0, R3, 0x1, R0 ;  /* 0x0000000103007824 */ /* 0x000fc400078e0200 */
[----:B------:R-:W-:Y:S02]  /*e010*/  IMAD.MOV.U32 R5, RZ, RZ, R244 ;  /* 0x000000ffff057224 */ /* 0x000fe400078e00f4 */
[----:B------:R-:W-:Y:S01]  /*e020*/  IMAD R3, R0, 0x30, RZ ;  /* 0x0000003000037824 */ /* 0x000fe200078e02ff */
[----:B------:R-:W-:Y:S01]  /*e030*/  IADD3 R0, R57, R154, -R238 ;  /* 0x0000009a39007210 */ /* 0x000fe20007ffe8ee */
[----:B------:R-:W-:-:S04]  /*e040*/  IMAD.WIDE.U32 R4, R2, 0x30, R4 ;  /* 0x0000003002047825 */ /* 0x000fc800078e0004 */
[----:B------:R-:W-:Y:S01]  /*e050*/  IMAD.IADD R3, R5, 0x1, R3 ;  /* 0x0000000105037824 */ /* 0x000fe200078e0203 */
[----:B------:R-:W-:Y:S01]  /*e060*/  LEA R2, P0, R4, c[0x0][0x1f8], 0x1 ;  /* 0x00007e0004027a11 */ /* 0x000fe200078008ff */
[----:B------:R-:W-:Y:S01]  /*e070*/  IMAD.SHL.U32 R202, R236, 0x2, RZ ;  /* 0x00000002ecca7824 */ /* 0x000fe200078e00ff */
[----:B------:R-:W-:Y:S02]  /*e080*/  LDSM.16.M88.4 R8, [R191+0x1000] ;  /* 0x00100000bf08783b */ /* 0x000fe40000000200 */
[----:B------:R-:W-:Y:S02]  /*e090*/  LEA.HI.X R3, R4, c[0x0][0x1fc], R3, 0x1, P0 ;  /* 0x00007f0004037a11 */ /* 0x000fe400000f0c03 */
[----:B------:R-:W-:Y:S01]  /*e0a0*/  ISETP.LT.OR P0, PT, R0, 0x1, !P2 ;  /* 0x000000010000780c */ /* 0x000fe20005701670 */
[----:B------:R-:W2:Y:S01]  /*e0b0*/  LDSM.16.M88.4 R32, [R188] ;  /* 0x00000000bc20783b */ /* 0x000ea20000000200 */
[----:B-1----:R-:W-:-:S03]  /*e0c0*/  ISETP.GT.AND P4, PT, R228, 0x3f, PT ;  /* 0x0000003fe400780c */ /* 0x002fc60003f84270 */
[----:B------:R-:W1:Y:S04]  /*e0d0*/  LDSM.16.M88.4 R28, [R188+0x400] ;  /* 0x00040000bc1c783b */ /* 0x000e680000000200 */
[----:B------:R-:W4:Y:S04]  /*e0e0*/  LDSM.16.M88.4 R24, [R188+0x800] ;  /* 0x00080000bc18783b */ /* 0x000f280000000200 */
[----:B------:R-:W3:Y:S02]  /*e0f0*/  LDSM.16.M88.4 R12, [R191] ;  /* 0x00000000bf0c783b */ /* 0x000ee40000000200 */
[----:B------:R-:W-:Y:S01]  /*e100*/  @!P4 IMAD.MOV.U32 R21, RZ, RZ, c[0x0][0x208] ;  /* 0x00008200ff15c624 */ /* 0x000fe200078e00ff */
[----:B------:R-:W-:Y:S01]  /*e110*/  @!P4 ISETP.LT.OR P2, PT, R0, 0x21, !P2 ;  /* 0x000000210000c80c */ /* 0x000fe20005741670 */
[----:B------:R-:W-:Y:S01]  /*e120*/  LDSM.16.M88.4 R16, [R192] ;  /* 0x00000000c010783b */ /* 0x000fe20000000200 */
[----:B------:R-:W-:-:S03]  /*e130*/  @!P4 IMAD.MOV.U32 R22, RZ, RZ, c[0x0][0x20c] ;  /* 0x00008300ff16c624 */ /* 0x000fc600078e00ff */
[----:B------:R-:W-:Y:S04]  /*e140*/  LDSM.16.M88.4 R4, [R192+0x1000] ;  /* 0x00100000c004783b */ /* 0x000fe80000000200 */
[----:B------:R-:W3:Y:S04]  /*e150*/  LDSM.16.M88.4 R36, [R193] ;  /* 0x00000000c124783b */ /* 0x000ee80000000200 */
[----:B------:R-:W3:Y:S04]  /*e160*/  LDSM.16.M88.4 R40, [R201] ;  /* 0x00000000c928783b */ /* 0x000ee80000000200 */
[----:B------:R-:W3:Y:S04]  /*e170*/  LDSM.16.M88.4 R44, [R200] ;  /* 0x00000000c82c783b */ /* 0x000ee80000000200 */
[----:B------:R-:W-:Y:S01]  /*e180*/  @!PT LDS RZ, [RZ] ;  /* 0x00000000fffff984 */ /* 0x000fe20000000800 */
[----:B------:R-:W-:Y:S01]  /*e190*/  @!PT LDS RZ, [RZ] ;  /* 0x00000000fffff984 */ /* 0x000fe20000000800 */
[----:B------:R-:W-:Y:S01]  /*e1a0*/  @!PT LDS RZ, [RZ] ;  /* 0x00000000fffff984 */ /* 0x000fe20000000800 */
[----:B------:R3:W-:Y:S01]  /*e1b0*/  LDGSTS.E.BYPASS.LTC128B.128 [R202+0x1880], [R2.64], !P0 ;  /* 0x0188000002ca7fae */ /* 0x0007e2000c101d46 */
[----:B------:R-:W-:Y:S01]  /*e1c0*/  ISETP.LT.OR P0, PT, R0, 0x1, !P3 ;  /* 0x000000010000780c */ /* 0x000fe20005f01670 */
[C---:B--2---:R-:W-:Y:S08]  /*e1d0*/  HMMA.16816.F32.BF16 R64, R8.reuse, R32, RZ ;  /* 0x000000200840723c */ /* 0x044ff000000418ff */
[----:B-----5:R-:W-:Y:S04]  /*e1e0*/  HMMA.16816.F32.BF16 R60, R8, R34, RZ ;  /* 0x00000022083c723c */ /* 0x020fe800000418ff */
[----:B------:R2:W-:Y:S01]  /*e1f0*/  LDGSTS.E.BYPASS.LTC128B.128 [R202+0x2480], [R2.64+0x40], !P0 ;  /* 0x0248004002ca7fae */ /* 0x0005e2000c101d46 */
[----:B------:R-:W-:-:S04]  /*e200*/  @!P4 LEA R20, P0, R21, R2, 0x6 ;  /* 0x000000021514c211 */ /* 0x000fc800078030ff */
[----:B------:R-:W-:Y:S01]  /*e210*/  @!P4 LEA.HI.X R21, R21, R3, R22, 0x6, P0 ;  /* 0x000000031515c211 */ /* 0x000fe200000f3416 */
[----:B-1----:R-:W-:Y:S01]  /*e220*/  HMMA.16816.F32.BF16 R56, R8, R28, RZ ;  /* 0x0000001c0838723c */ /* 0x002fe200000418ff */
[----:B------:R-:W-:-:S04]  /*e230*/  LOP3.LUT P0, RZ, R55, 0x4, RZ, 0xc0, !PT ;  /* 0x0000000437ff7812 */ /* 0x000fc8000780c0ff */
[C---:B------:R-:W-:Y:S02]  /*e240*/  ISETP.LT.OR P1, PT, R0.reuse, 0x1, !P0 ;  /* 0x000000010000780c */ /* 0x040fe40004721670 */
[C---:B------:R-:W-:Y:S01]  /*e250*/  @!P4 ISETP.LT.OR P0, PT, R0.reuse, 0x21, !P0 ;  /* 0x000000210000c80c */ /* 0x040fe20004701670 */
[C---:B------:R-:W-:Y:S08]  /*e260*/  HMMA.16816.F32.BF16 R52, R8.reuse, R30, RZ ;  /* 0x0000001e0834723c */ /* 0x040ff000000418ff */
[----:B----4-:R-:W-:Y:S02]  /*e270*/  HMMA.16816.F32.BF16 R48, R8, R24, RZ ;  /* 0x000000180830723c */ /* 0x010fe400000418ff */
[----:B------:R2:W-:Y:S01]  /*e280*/  LDGSTS.E.BYPASS.LTC128B.128 [R202+0x3080], [R2.64+0x80], !P1 ;  /* 0x0308008002ca7fae */ /* 0x0005e2000c901d46 */
[----:B------:R-:W-:-:S03]  /*e290*/  @!P4 ISETP.LT.OR P1, PT, R0, 0x21, !P3 ;  /* 0x000000210000c80c */ /* 0x000fc60005f21670 */
[----:B------:R1:W-:Y:S02]  /*e2a0*/  @!P4 LDGSTS.E.BYPASS.LTC128B.128 [R202+0x2080], [R20.64], !P2 ;  /* 0x0208000014cacfae */ /* 0x0003e4000d101d46 */
[----:B------:R-:W-:Y:S08]  /*e2b0*/  HMMA.16816.F32.BF16 R8, R8, R26, RZ ;  /* 0x0000001a0808723c */ /* 0x000ff000000418ff */
[----:B---3--:R-:W-:Y:S01]  /*e2c0*/  HMMA.16816.F32.BF16 R68, R12, R32, RZ ;  /* 0x000000200c44723c */ /* 0x008fe200000418ff */
[----:B------:R1:W-:Y:S04]  /*e2d0*/  @!P4 LDGSTS.E.BYPASS.LTC128B.128 [R202+0x2c80], [R20.64+0x40], !P1 ;  /* 0x02c8004014cacfae */ /* 0x0003e8000c901d46 */
[----:B------:R1:W-:Y:S01]  /*e2e0*/  @!P4 LDGSTS.E.BYPASS.LTC128B.128 [R202+0x3880], [R20.64+0x80], !P0 ;  /* 0x0388008014cacfae */ /* 0x0003e2000c101d46 */
[----:B------:R-:W-:-:S02]  /*e2f0*/  ISETP.GT.AND P0, PT, R118, R250, PT ;  /* 0x000000fa7600720c */ /* 0x000fc40003f04270 */
[C---:B------:R-:W-:Y:S01]  /*e300*/  HMMA.16816.F32.BF16 R72, R12.reuse, R34, RZ ;  /* 0x000000220c48723c */ /* 0x040fe200000418ff */
[----:B------:R-:W-:Y:S04]  /*e310*/  LDSM.16.M88.4 R32, [R188+0xc00] ;  /* 0x000c0000bc20783b */ /* 0x000fe80000000200 */
[----:B------:R-:W0:Y:S03]  /*e320*/  LDGDEPBAR ;  /* 0x00000000000079af */ /* 0x000e260000000000 */
[C---:B------:R-:W-:Y:S08]  /*e330*/  HMMA.16816.F32.BF16 R80, R12.reuse, R28, RZ ;  /* 0x0000001c0c50723c */ /* 0x040ff000000418ff */
[C---:B------:R-:W-:Y:S01]  /*e340*/  HMMA.16816.F32.BF16 R84, R12.reuse, R30, RZ ;  /* 0x0000001e0c54723c */ /* 0x040fe200000418ff */
[----:B------:R-:W-:Y:S07]  /*e350*/  LDSM.16.M88.4 R28, [R188+0x1000] ;  /* 0x00100000bc1c783b */ /* 0x000fee0000000200 */
[C---:B------:R-:W-:Y:S01]  /*e360*/  HMMA.16816.F32.BF16 R88, R12.reuse, R24, RZ ;  /* 0x000000180c58723c */ /* 0x040fe200000418ff */
[----:B-1----:R-:W-:Y:S07]  /*e370*/  LDSM.16.M88.4 R20, [R192+0x3000] ;  /* 0x00300000c014783b */ /* 0x002fee0000000200 */
[----:B------:R-:W-:Y:S01]  /*e380*/  HMMA.16816.F32.BF16 R24, R12, R26, RZ ;  /* 0x0000001a0c18723c */ /* 0x000fe200000418ff */
[----:B------:R-:W-:Y:S07]  /*e390*/  LDSM.16.M88.4 R12, [R188+0x1400] ;  /* 0x00140000bc0c783b */ /* 0x000fee0000000200 */
[C---:B------:R-:W-:Y:S08]  /*e3a0*/  HMMA.16816.F32.BF16 R108, R4.reuse, R36, R64 ;  /* 0x00000024046c723c */ /* 0x040ff00000041840 */
[C---:B------:R-:W-:Y:S08]  /*e3b0*/  HMMA.16816.F32.BF16 R104, R4.reuse, R38, R60 ;  /* 0x000000260468723c */ /* 0x040ff0000004183c */
[C---:B------:R-:W-:Y:S01]  /*e3c0*/  HMMA.16816.F32.BF16 R100, R4.reuse, R40, R56 ;  /* 0x000000280464723c */ /* 0x040fe20000041838 */
[----:B------:R-:W-:Y:S07]  /*e3d0*/  LDSM.16.M88.4 R56, [R197] ;  /* 0x00000000c538783b */ /* 0x000fee0000000200 */
[C---:B------:R-:W-:Y:S01]  /*e3e0*/  HMMA.16816.F32.BF16 R96, R4.reuse, R42, R52 ;  /* 0x0000002a0460723c */ /* 0x040fe20000041834 */
[----:B------:R-:W-:Y:S07]  /*e3f0*/  LDSM.16.M88.4 R52, [R199] ;  /* 0x00000000c734783b */ /* 0x000fee0000000200 */
[C---:B------:R-:W-:Y:S01]  /*e400*/  HMMA.16816.F32.BF16 R92, R4.reuse, R44, R48 ;  /* 0x0000002c045c723c */ /* 0x040fe20000041830 */
[----:B------:R-:W-:Y:S07]  /*e410*/  LDSM.16.M88.4 R48, [R198] ;  /* 0x00000000c630783b */ /* 0x000fee0000000200 */
[----:B------:R-:W-:Y:S01]  /*e420*/  HMMA.16816.F32.BF16 R76, R4, R46, R8 ;  /* 0x0000002e044c723c */ /* 0x000fe20000041808 */
[----:B------:R-:W1:Y:S04]  /*e430*/  LDSM.16.M88.4 R4, [R191+0x3000] ;  /* 0x00300000bf04783b */ /* 0x000e680000000200 */
[----:B------:R-:W3:Y:S03]  /*e440*/  LDSM.16.M88.4 R8, [R191+0x2000] ;  /* 0x00200000bf08783b */ /* 0x000ee60000000200 */
[C---:B------:R-:W-:Y:S08]  /*e450*/  HMMA.16816.F32.BF16 R68, R16.reuse, R36, R68 ;  /* 0x000000241044723c */ /* 0x040ff00000041844 */
[C---:B------:R-:W-:Y:S08]  /*e460*/  HMMA.16816.F32.BF16 R64, R16.reuse, R38, R72 ;  /* 0x000000261040723c */ /* 0x040ff00000041848 */
[C---:B------:R-:W-:Y:S08]  /*e470*/  HMMA.16816.F32.BF16 R60, R16.reuse, R40, R80 ;  /* 0x00000028103c723c */ /* 0x040ff00000041850 */
[C---:B------:R-:W-:Y:S08]  /*e480*/  HMMA.16816.F32.BF16 R40, R16.reuse, R42, R84 ;  /* 0x0000002a1028723c */ /* 0x040ff00000041854 */
[C---:B------:R-:W-:Y:S08]  /*e490*/  HMMA.16816.F32.BF16 R36, R16.reuse, R44, R88 ;  /* 0x0000002c1024723c */ /* 0x040ff00000041858 */
[----:B------:R-:W-:Y:S01]  /*e4a0*/  HMMA.16816.F32.BF16 R16, R16, R46, R24 ;  /* 0x0000002e1010723c */ /* 0x000fe20000041818 */
[----:B------:R-:W4:Y:S04]  /*e4b0*/  LDSM.16.M88.4 R24, [R192+0x2000] ;  /* 0x00200000c018783b */ /* 0x000f280000000200 */
[----:B------:R-:W-:Y:S03]  /*e4c0*/  LDSM.16.M88.4 R44, [R188+0x1800] ;  /* 0x00180000bc2c783b */ /* 0x000fe60000000200 */
[C---:B-1----:R-:W-:Y:S08]  /*e4d0*/  HMMA.16816.F32.BF16 R72, R4.reuse, R32, R108 ;  /* 0x000000200448723c */ /* 0x042ff0000004186c */
[C---:B------:R-:W-:Y:S08]  /*e4e0*/  HMMA.16816.F32.BF16 R104, R4.reuse, R34, R104 ;  /* 0x000000220468723c */ /* 0x040ff00000041868 */
[C---:B------:R-:W-:Y:S08]  /*e4f0*/  HMMA.16816.F32.BF16 R100, R4.reuse, R28, R100 ;  /* 0x0000001c0464723c */ /* 0x040ff00000041864 */
[----:B------:R-:W-:Y:S08]  /*e500*/  HMMA.16816.F32.BF16 R96, R4, R30, R96 ;  /* 0x0000001e0460723c */ /* 0x000ff00000041860 */
[C---:B---3--:R-:W-:Y:S08]  /*e510*/  HMMA.16816.F32.BF16 R68, R8.reuse, R32, R68 ;  /* 0x000000200844723c */ /* 0x048ff00000041844 */
[----:B------:R-:W-:Y:S08]  /*e520*/  HMMA.16816.F32.BF16 R64, R8, R34, R64 ;  /* 0x000000220840723c */ /* 0x000ff00000041840 */
[C---:B------:R-:W-:Y:S08]  /*e530*/  HMMA.16816.F32.BF16 R92, R4.reuse, R12, R92 ;  /* 0x0000000c045c723c */ /* 0x040ff0000004185c */
[----:B------:R-:W-:Y:S08]  /*e540*/  HMMA.16816.F32.BF16 R76, R4, R14, R76 ;  /* 0x0000000e044c723c */ /* 0x000ff0000004184c */
[C---:B------:R-:W-:Y:S08]  /*e550*/  HMMA.16816.F32.BF16 R32, R8.reuse, R28, R60 ;  /* 0x0000001c0820723c */ /* 0x040ff0000004183c */
[C---:B------:R-:W-:Y:S01]  /*e560*/  HMMA.16816.F32.BF16 R28, R8.reuse, R30, R40 ;  /* 0x0000001e081c723c */ /* 0x040fe20000041828 */
[----:B------:R-:W-:Y:S07]  /*e570*/  LDSM.16.M88.4 R40, [R188+0x1c00] ;  /* 0x001c0000bc28783b */ /* 0x000fee0000000200 */
[C---:B------:R-:W-:Y:S01]  /*e580*/  HMMA.16816.F32.BF16 R4, R8.reuse, R12, R36 ;  /* 0x0000000c0804723c */ /* 0x040fe20000041824 */
[----:B------:R-:W-:Y:S07]  /*e590*/  LDSM.16.M88.4 R36, [R188+0x2000] ;  /* 0x00200000bc24783b */ /* 0x000fee0000000200 */
        /* <DEDUP_REMOVED lines=9> */
[----:B------:R-:W-:Y:S07]  /*e630*/  LDSM.16.M88.4 R20, [R194] ;  /* 0x00000000c214783b */ /* 0x000fee0000000200 */
[C---:B----4-:R-:W-:Y:S08]  /*e640*/  HMMA.16816.F32.BF16 R96, R24.reuse, R52, R68 ;  /* 0x000000341860723c */ /* 0x050ff00000041844 */
[C---:B------:R-:W-:Y:S01]  /*e650*/  HMMA.16816.F32.BF16 R88, R24.reuse, R48, R32 ;  /* 0x000000301858723c */ /* 0x040fe20000041820 */
[----:B------:R-:W-:Y:S07]  /*e660*/  LDSM.16.M88.4 R32, [R196] ;  /* 0x00000000c420783b */ /* 0x000fee0000000200 */
[C---:B------:R-:W-:Y:S08]  /*e670*/  HMMA.16816.F32.BF16 R92, R24.reuse, R54, R64 ;  /* 0x00000036185c723c */ /* 0x040ff00000041840 */
[C---:B------:R-:W-:Y:S01]  /*e680*/  HMMA.16816.F32.BF16 R84, R24.reuse, R50, R28 ;  /* 0x000000321854723c */ /* 0x040fe2000004181c */
[----:B------:R-:W-:Y:S07]  /*e690*/  LDSM.16.M88.4 R28, [R195] ;  /* 0x00000000c31c783b */ /* 0x000fee0000000200 */
[C---:B------:R-:W-:Y:S01]  /*e6a0*/  HMMA.16816.F32.BF16 R80, R24.reuse, R56, R4 ;  /* 0x000000381850723c */ /* 0x040fe20000041804 */
[----:B------:R-:W4:Y:S07]  /*e6b0*/  LDSM.16.M88.4 R4, [R192+0x5000] ;  /* 0x00500000c004783b */ /* 0x000f2e0000000200 */
[----:B------:R-:W-:Y:S01]  /*e6c0*/  HMMA.16816.F32.BF16 R76, R24, R58, R8 ;  /* 0x0000003a184c723c */ /* 0x000fe20000041808 */
[----:B------:R-:W2:Y:S01]  /*e6d0*/  LDSM.16.M88.4 R8, [R192+0x4000] ;  /* 0x00400000c008783b */ /* 0x000ea20000000200 */
[----:B------:R-:W-:-:S06]  /*e6e0*/  DEPBAR.LE SB0, 0x0 ;  /* 0x000080000000791a */ /* 0x000fcc0000000000 */
[C---:B-1----:R-:W-:Y:S08]  /*e6f0*/  HMMA.16816.F32.BF16 R72, R12.reuse, R44, R60 ;  /* 0x0000002c0c48723c */ /* 0x042ff0000004183c */
[C---:B------:R-:W-:Y:S08]  /*e700*/  HMMA.16816.F32.BF16 R68, R12.reuse, R46, R124 ;  /* 0x0000002e0c44723c */ /* 0x040ff0000004187c */
[C---:B------:R-:W-:Y:S08]  /*e710*/  HMMA.16816.F32.BF16 R64, R12.reuse, R40, R112 ;  /* 0x000000280c40723c */ /* 0x040ff00000041870 */
[C---:B------:R-:W-:Y:S08]  /*e720*/  HMMA.16816.F32.BF16 R60, R12.reuse, R42, R108 ;  /* 0x0000002a0c3c723c */ /* 0x040ff0000004186c */
[C---:B------:R-:W-:Y:S08]  /*e730*/  HMMA.16816.F32.BF16 R56, R12.reuse, R36, R104 ;  /* 0x000000240c38723c */ /* 0x040ff00000041868 */
[----:B------:R-:W-:Y:S08]  /*e740*/  HMMA.16816.F32.BF16 R52, R12, R38, R100 ;  /* 0x000000260c34723c */ /* 0x000ff00000041864 */
[C---:B---3--:R-:W-:Y:S08]  /*e750*/  HMMA.16816.F32.BF16 R48, R16.reuse, R44, R96 ;  /* 0x0000002c1030723c */ /* 0x048ff00000041860 */
[C---:B------:R-:W-:Y:S08]  /*e760*/  HMMA.16816.F32.BF16 R24, R16.reuse, R40, R88 ;  /* 0x000000281018723c */ /* 0x040ff00000041858 */
[C---:B------:R-:W-:Y:S08]  /*e770*/  HMMA.16816.F32.BF16 R44, R16.reuse, R46, R92 ;  /* 0x0000002e102c723c */ /* 0x040ff0000004185c */
[C---:B------:R-:W-:Y:S08]  /*e780*/  HMMA.16816.F32.BF16 R40, R16.reuse, R42, R84 ;  /* 0x0000002a1028723c */ /* 0x040ff00000041854 */
[C---:B------:R-:W-:Y:S08]  /*e790*/  HMMA.16816.F32.BF16 R12, R16.reuse, R36, R80 ;  /* 0x00000024100c723c */ /* 0x040ff00000041850 */
[----:B------:R-:W-:Y:S08]  /*e7a0*/  HMMA.16816.F32.BF16 R16, R16, R38, R76 ;  /* 0x000000261010723c */ /* 0x000ff0000004184c */
[C---:B----4-:R-:W-:Y:S08]  /*e7b0*/  HMMA.16816.F32.BF16 R76, R4.reuse, R20, R56 ;  /* 0x00000014044c723c */ /* 0x050ff00000041838 */
[----:B------:R-:W-:Y:S08]  /*e7c0*/  HMMA.16816.F32.BF16 R108, R4, R22, R52 ;  /* 0x00000016046c723c */ /* 0x000ff00000041834 */
[C---:B--2---:R-:W-:Y:S08]  /*e7d0*/  HMMA.16816.F32.BF16 R52, R8.reuse, R28, R24 ;  /* 0x0000001c0834723c */ /* 0x044ff00000041818 */
        /* <DEDUP_REMOVED lines=8> */
[----:B------:R-:W-:Y:S01]  /*e860*/  HMMA.16816.F32.BF16 R24, R8, R22, R16 ;  /* 0x000000160818723c */ /* 0x000fe20000041810 */
[----:B------:R-:W-:Y:S06]  /*e870*/  BAR.SYNC.DEFER_BLOCKING 0x0 ;  /* 0x0000000000007b1d */ /* 0x000fec0000010000 */
[----:B------:R-:W-:Y:S01]  /*e880*/  @!UPT UIADD3 URZ, URZ, URZ, URZ ;  /* 0x0000003f3f3ff290 */ /* 0x000fe2000fffe03f */
[----:B------:R-:W-:Y:S11]  /*e890*/  @!P0 BRA `(.L_x_261) ;  /* 0x0000022000008947 */ /* 0x000ff60003800000 */
[----:B------:R-:W-:Y:S02]  /*e8a0*/  IADD3 R3, -R238, 0x30, RZ ;  /* 0x00000030ee037810 */ /* 0x000fe40007ffe1ff */
[----:B------:R-:W-:-:S02]  /*e8b0*/  IADD3 R0, R225, -0x2, RZ ;  /* 0xfffffffee1007810 */ /* 0x000fc40007ffe0ff */
[C---:B------:R-:W-:Y:S02]  /*e8c0*/  ISETP.GE.AND P0, PT, R3.reuse, 0x21, PT ;  /* 0x000000210300780c */ /* 0x040fe40003f06270 */
[----:B------:R-:W-:Y:S01]  /*e8d0*/  SHF.R.S32.HI R2, RZ, 0x1f, R0 ;  /* 0x0000001fff027819 */ /* 0x000fe20000011400 */
[----:B------:R-:W-:Y:S01]  /*e8e0*/  IMAD.WIDE.U32 R6, R0, c[0x0][0x1e0], RZ ;  /* 0x0000780000067a25 */ /* 0x000fe200078e00ff */
[----:B------:R-:W-:Y:S02]  /*e8f0*/  ISETP.GE.AND P1, PT, R3, 0x1, PT ;  /* 0x000000010300780c */ /* 0x000fe40003f26270 */
[----:B------:R-:W-:Y:S01]  /*e900*/  ISETP.NE.AND P4, PT, R120, RZ, PT ;  /* 0x000000ff7800720c */ /* 0x000fe20003f85270 */
        /* <DEDUP_REMOVED lines=27> */
.L_x_261:
[----:B------:R-:W-:Y:S05]  /*eac0*/  BSYNC B0 ;  /* 0x0000000000007941 */ /* 0x000fea0003800000 */
.L_x_260:
[----:B------:R-:W-:Y:S01]  /*ead0*/  IMAD.IADD R0, R119, 0x1, -R252 ;  /* 0x0000000177007824 */ /* 0x000fe200078e0afc */
[----:B------:R-:W0:Y:S04]  /*eae0*/  LDGDEPBAR ;  /* 0x00000000000079af */ /* 0x000e280000000000 */
[----:B------:R-:W-:-:S02]  /*eaf0*/  ISETP.GT.AND P1, PT, R0, RZ, PT ;  /* 0x000000ff0000720c */ /* 0x000fc40003f24270 */
[C---:B------:R-:W-:Y:S02]  /*eb00*/  ISETP.GT.AND P0, PT, R0.reuse, 0x1, PT ;  /* 0x000000010000780c */ /* 0x040fe40003f04270 */
[----:B------:R-:W-:Y:S02]  /*eb10*/  ISETP.GT.AND P2, PT, R0, 0x8, PT ;  /* 0x000000080000780c */ /* 0x000fe40003f44270 */
[----:B-1----:R-:W-:Y:S02]  /*eb20*/  FSEL R5, R48, -INF , P1 ;  /* 0xff80000030057808 */ /* 0x002fe40000800000 */
[----:B------:R-:W-:Y:S02]  /*eb30*/  FSEL R6, R49, -INF , P0 ;  /* 0xff80000031067808 */ /* 0x000fe40000000000 */
[----:B------:R-:W-:Y:S02]  /*eb40*/  FSEL R37, R75, -INF , P0 ;  /* 0xff8000004b257808 */ /* 0x000fe40000000000 */
[----:B------:R-:W-:-:S02]  /*eb50*/  FSEL R28, R73, -INF , P0 ;  /* 0xff800000491c7808 */ /* 0x000fc40000000000 */
[----:B------:R-:W-:Y:S02]  /*eb60*/  FSEL R21, R51, -INF , P0 ;  /* 0xff80000033157808 */ /* 0x000fe40000000000 */
[----:B------:R-:W-:Y:S02]  /*eb70*/  ISETP.GT.AND P0, PT, R0, 0x9, PT ;  /* 0x000000090000780c */ /* 0x000fe40003f04270 */
[----:B------:R-:W-:Y:S02]  /*eb80*/  FSEL R7, R44, -INF , P2 ;  /* 0xff8000002c077808 */ /* 0x000fe40001000000 */
[----:B------:R-:W-:Y:S02]  /*eb90*/  FMNMX.FTZ R2, R5, R6, !PT ;  /* 0x0000000605027209 */ /* 0x000fe40007810000 */
[----:B------:R-:W-:Y:S02]  /*eba0*/  ISETP.GT.AND P4, PT, R0, 0x10, PT ;  /* 0x000000100000780c */ /* 0x000fe40003f84270 */
[----:B------:R-:W-:-:S02]  /*ebb0*/  FSEL R8, R45, -INF , P0 ;  /* 0xff8000002d087808 */ /* 0x000fc40000000000 */
[----:B------:R-:W-:Y:S02]  /*ebc0*/  FMNMX.FTZ R2, R7, R2, !PT ;  /* 0x0000000207027209 */ /* 0x000fe40007810000 */
        /* <DEDUP_REMOVED lines=12> */
[----:B------:R-:W-:Y:S02]  /*ec90*/  FSEL R36, R70, -INF , P2 ;  /* 0xff80000046247808 */ /* 0x000fe40001000000 */
[----:B------:R-:W-:Y:S02]  /*eca0*/  FSEL R29, R68, -INF , P2 ;  /* 0xff800000441d7808 */ /* 0x000fe40001000000 */
[----:B------:R-:W-:Y:S02]  /*ecb0*/  FSEL R19, R46, -INF , P2 ;  /* 0xff8000002e137808 */ /* 0x000fe40001000000 */
[----:B------:R-:W-:Y:S02]  /*ecc0*/  ISETP.GT.AND P2, PT, R0, 0x21, PT ;  /* 0x000000210000780c */ /* 0x000fe40003f44270 */
[----:B------:R-:W-:-:S02]  /*ecd0*/  FSEL R135, R40, -INF , P3 ;  /* 0xff80000028877808 */ /* 0x000fc40001800000 */
[----:B------:R-:W-:Y:S02]  /*ece0*/  FMNMX.FTZ R2, R13, R2, !PT ;  /* 0x000000020d027209 */ /* 0x000fe40007810000 */
[----:B------:R-:W-:Y:S02]  /*ecf0*/  FSEL R35, R74, -INF , P1 ;  /* 0xff8000004a237808 */ /* 0x000fe40000800000 */
[----:B------:R-:W-:Y:S02]  /*ed00*/  FSEL R23, R72, -INF , P1 ;  /* 0xff80000048177808 */ /* 0x000fe40000800000 */
[----:B------:R-:W-:Y:S02]  /*ed10*/  FSEL R17, R50, -INF , P1 ;  /* 0xff80000032117808 */ /* 0x000fe40000800000 */
[----:B------:R-:W-:Y:S01]  /*ed20*/  ISETP.GT.AND P1, PT, R0, 0x28, PT ;  /* 0x000000280000780c */ /* 0x000fe20003f24270 */
[----:B------:R-:W-:Y:S01]  /*ed30*/  LDSM.16.MT88.4 R48, [R190+0x400] ;  /* 0x00040000be30783b */ /* 0x000fe20000004200 */
[----:B------:R-:W-:-:S02]  /*ed40*/  FSEL R134, R41, -INF , P2 ;  /* 0xff80000029867808 */ /* 0x000fc40001000000 */
[----:B------:R-:W-:Y:S02]  /*ed50*/  FMNMX.FTZ R2, R135, R2, !PT ;  /* 0x0000000287027209 */ /* 0x000fe40007810000 */
[----:B------:R-:W-:Y:S02]  /*ed60*/  FSEL R34, R71, -INF , P0 ;  /* 0xff80000047227808 */ /* 0x000fe40000000000 */
[----:B------:R-:W-:Y:S02]  /*ed70*/  FSEL R30, R69, -INF , P0 ;  /* 0xff800000451e7808 */ /* 0x000fe40000000000 */
[----:B------:R-:W-:Y:S01]  /*ed80*/  FSEL R18, R47, -INF , P0 ;  /* 0xff8000002f127808 */ /* 0x000fe20000000000 */
[----:B------:R-:W-:Y:S01]  /*ed90*/  LDSM.16.MT88.4 R68, [R189+0x1000] ;  /* 0x00100000bd44783b */ /* 0x000fe20000004200 */
[----:B------:R-:W-:Y:S02]  /*eda0*/  ISETP.GT.AND P0, PT, R0, 0x29, PT ;  /* 0x000000290000780c */ /* 0x000fe40003f04270 */
[----:B------:R-:W-:Y:S01]  /*edb0*/  FSEL R133, R24, -INF , P1 ;  /* 0xff80000018857808 */ /* 0x000fe20000800000 */
[----:B------:R-:W-:Y:S01]  /*edc0*/  LDSM.16.MT88.4 R44, [R189] ;  /* 0x00000000bd2c783b */ /* 0x000fe20000004200 */
[----:B------:R-:W-:-:S02]  /*edd0*/  FMNMX.FTZ R2, R134, R2, !PT ;  /* 0x0000000286027209 */ /* 0x000fc40007810000 */
[----:B------:R-:W-:Y:S02]  /*ede0*/  FSEL R132, R25, -INF , P0 ;  /* 0xff80000019847808 */ /* 0x000fe40000000000 */
[----:B------:R-:W-:Y:S02]  /*edf0*/  FMNMX.FTZ R2, R133, R2, !PT ;  /* 0x0000000285027209 */ /* 0x000fe40007810000 */
[----:B------:R-:W-:Y:S02]  /*ee00*/  FSEL R38, R66, -INF , P4 ;  /* 0xff80000042267808 */ /* 0x000fe40002000000 */
[----:B------:R-:W-:Y:S02]  /*ee10*/  FMNMX.FTZ R2, R132, R2, !PT ;  /* 0x0000000284027209 */ /* 0x000fe40007810000 */
[----:B------:R-:W-:Y:S02]  /*ee20*/  FSEL R31, R64, -INF , P4 ;  /* 0xff800000401f7808 */ /* 0x000fe40002000000 */
[----:B------:R-:W-:Y:S01]  /*ee30*/  FSEL R16, R54, -INF , P4 ;  /* 0xff80000036107808 */ /* 0x000fe20002000000 */
[----:B------:R-:W1:Y:S01]  /*ee40*/  SHFL.BFLY PT, R3, R2, 0x2, 0x1f ;  /* 0x0c401f0002037f89 */ /* 0x000e6200000e0000 */
[----:B------:R-:W-:-:S02]  /*ee50*/  FSEL R14, R58, -INF , P6 ;  /* 0xff8000003a0e7808 */ /* 0x000fc40003000000 */
[----:B------:R-:W-:Y:S02]  /*ee60*/  FSEL R15, R59, -INF , P5 ;  /* 0xff8000003b0f7808 */ /* 0x000fe40002800000 */
[----:B------:R-:W-:Y:S01]  /*ee70*/  FSEL R131, R42, -INF , P3 ;  /* 0xff8000002a837808 */ /* 0x000fe20001800000 */
[----:B------:R-:W-:Y:S01]  /*ee80*/  LDSM.16.MT88.4 R56, [R189+0x400] ;  /* 0x00040000bd38783b */ /* 0x000fe20000004200 */
[----:B------:R-:W-:Y:S02]  /*ee90*/  FSEL R130, R43, -INF , P2 ;  /* 0xff8000002b827808 */ /* 0x000fe40001000000 */
[----:B------:R-:W-:Y:S01]  /*eea0*/  FSEL R129, R26, -INF , P1 ;  /* 0xff8000001a817808 */ /* 0x000fe20000800000 */
[----:B------:R-:W-:Y:S01]  /*eeb0*/  LDSM.16.MT88.4 R40, [R190] ;  /* 0x00000000be28783b */ /* 0x000fe20000004200 */
[----:B------:R-:W-:Y:S02]  /*eec0*/  FSEL R128, R27, -INF , P0 ;  /* 0xff8000001b807808 */ /* 0x000fe40000000000 */
[----:B------:R-:W-:Y:S01]  /*eed0*/  FSEL R33, R60, -INF , P6 ;  /* 0xff8000003c217808 */ /* 0x000fe20003000000 */
[----:B------:R-:W-:Y:S01]  /*eee0*/  LDSM.16.MT88.4 R24, [R189+0xc00] ;  /* 0x000c0000bd18783b */ /* 0x000fe20000004200 */
[----:B------:R-:W-:-:S02]  /*eef0*/  FSEL R32, R61, -INF , P5 ;  /* 0xff8000003d207808 */ /* 0x000fc40002800000 */
[----:B------:R-:W-:Y:S02]  /*ef00*/  FSEL R125, R76, -INF , P3 ;  /* 0xff8000004c7d7808 */ /* 0x000fe40001800000 */
[----:B------:R-:W-:Y:S02]  /*ef10*/  FSEL R127, R77, -INF , P2 ;  /* 0xff8000004d7f7808 */ /* 0x000fe40001000000 */
[----:B------:R-:W-:Y:S02]  /*ef20*/  FSEL R126, R108, -INF , P1 ;  /* 0xff8000006c7e7808 */ /* 0x000fe40000800000 */
[----:B------:R-:W-:Y:S02]  /*ef30*/  FSEL R124, R109, -INF , P0 ;  /* 0xff8000006d7c7808 */ /* 0x000fe40000000000 */
[----:B-1----:R-:W-:Y:S02]  /*ef40*/  FMNMX.FTZ R2, R2, R3, !PT ;  /* 0x0000000302027209 */ /* 0x002fe40007810000 */
[----:B------:R-:W-:-:S02]  /*ef50*/  FSEL R109, R78, -INF , P3 ;  /* 0xff8000004e6d7808 */ /* 0x000fc40001800000 */
[----:B------:R-:W-:Y:S01]  /*ef60*/  FSEL R108, R79, -INF , P2 ;  /* 0xff8000004f6c7808 */ /* 0x000fe20001000000 */
[----:B------:R-:W1:Y:S01]  /*ef70*/  SHFL.BFLY PT, R3, R2, 0x1, 0x1f ;  /* 0x0c201f0002037f89 */ /* 0x000e6200000e0000 */
[----:B------:R-:W-:Y:S02]  /*ef80*/  FSEL R110, R110, -INF , P1 ;  /* 0xff8000006e6e7808 */ /* 0x000fe40000800000 */
[----:B------:R-:W-:Y:S02]  /*ef90*/  FSEL R111, R111, -INF , P0 ;  /* 0xff8000006f6f7808 */ /* 0x000fe40000000000 */
[----:B-1----:R-:W-:-:S04]  /*efa0*/  FMNMX.FTZ R120, R2, R3, !PT ;  /* 0x0000000302787209 */ /* 0x002fc80007810000 */
[C---:B------:R-:W-:Y:S01]  /*efb0*/  FSETP.NEU.FTZ.AND P4, PT, R120.reuse, -INF , PT ;  /* 0xff8000007800780b */ /* 0x040fe20003f9d000 */
[----:B------:R-:W-:-:S05]  /*efc0*/  FMUL.FTZ R2, R120, c[0x0][0x2d0] ;  /* 0x0000b40078027a20 */ /* 0x000fca0000410000 */
[----:B------:R-:W-:Y:S02]  /*efd0*/  FSEL R20, R2, RZ, P4 ;  /* 0x000000ff02147208 */ /* 0x000fe40002000000 */
[----:B------:R-:W-:Y:S02]  /*efe0*/  ISETP.GT.AND P4, PT, R0, 0x11, PT ;  /* 0x000000110000780c */ /* 0x000fe40003f84270 */
[----:B------:R-:W-:Y:S01]  /*eff0*/  FMNMX.FTZ R0, R17, R21, !PT ;  /* 0x0000001511007209 */ /* 0x000fe20007810000 */
[--C-:B------:R-:W-:Y:S01]  /*f000*/  FFMA.FTZ R3, R5, c[0x0][0x2d0], -R20.reuse ;  /* 0x0000b40005037a23 */ /* 0x100fe20000010814 */
[----:B------:R-:W-:Y:S01]  /*f010*/  FSEL R12, R55, -INF , P4 ;  /* 0xff800000370c7808 */ /* 0x000fe20002000000 */
[----:B------:R-:W-:Y:S01]  /*f020*/  FFMA.FTZ R5, R9, c[0x0][0x2d0], -R20 ;  /* 0x0000b40009057a23 */ /* 0x000fe20000010814 */
[----:B------:R-:W-:Y:S01]  /*f030*/  FMNMX.FTZ R0, R19, R0, !PT ;  /* 0x0000000013007209 */ /* 0x000fe20007810000 */
[----:B------:R1:W-:Y:S01]  /*f040*/  MUFU.EX2 R137, R3 ;  /* 0x0000000300897308 */ /* 0x0003e20000000800 */
[----:B------:R-:W-:Y:S01]  /*f050*/  FMNMX.FTZ R2, R23, R28, !PT ;  /* 0x0000001c17027209 */ /* 0x000fe20007810000 */
[----:B------:R-:W-:Y:S01]  /*f060*/  LDSM.16.MT88.4 R52, [R189+0x1800] ;  /* 0x00180000bd34783b */ /* 0x000fe20000004200 */
[----:B------:R-:W-:-:S02]  /*f070*/  FMNMX.FTZ R0, R18, R0, !PT ;  /* 0x0000000012007209 */ /* 0x000fc40007810000 */
[----:B------:R-:W-:Y:S02]  /*f080*/  FMNMX.FTZ R2, R29, R2, !PT ;  /* 0x000000021d027209 */ /* 0x000fe40007810000 */
[----:B------:R-:W-:Y:S01]  /*f090*/  FMNMX.FTZ R0, R16, R0, !PT ;  /* 0x0000000010007209 */ /* 0x000fe20007810000 */
[----:B------:R-:W-:Y:S01]  /*f0a0*/  MUFU.EX2 R214, R5 ;  /* 0x0000000500d67308 */ /* 0x000fe20000000800 */
[----:B------:R-:W-:Y:S02]  /*f0b0*/  FMNMX.FTZ R2, R30, R2, !PT ;  /* 0x000000021e027209 */ /* 0x000fe40007810000 */
[----:B------:R-:W-:Y:S02]  /*f0c0*/  FMNMX.FTZ R0, R12, R0, !PT ;  /* 0x000000000c007209 */ /* 0x000fe40007810000 */
[----:B------:R-:W-:Y:S02]  /*f0d0*/  FSEL R22, R65, -INF , P4 ;  /* 0xff80000041167808 */ /* 0x000fe40002000000 */
[----:B------:R-:W-:Y:S01]  /*f0e0*/  FMNMX.FTZ R0, R14, R0, !PT ;  /* 0x000000000e007209 */ /* 0x000fe20007810000 */
[----:B-1----:R-:W-:Y:S01]  /*f0f0*/  FFMA.FTZ R3, R6, c[0x0][0x2d0], -R20 ;  /* 0x0000b40006037a23 */ /* 0x002fe20000010814 */
[----:B------:R-:W-:-:S02]  /*f100*/  FMNMX.FTZ R2, R31, R2, !PT ;  /* 0x000000021f027209 */ /* 0x000fc40007810000 */
[----:B------:R-:W-:Y:S01]  /*f110*/  FMNMX.FTZ R0, R15, R0, !PT ;  /* 0x000000000f007209 */ /* 0x000fe20007810000 */
[----:B------:R1:W-:Y:S01]  /*f120*/  MUFU.EX2 R136, R3 ;  /* 0x0000000300887308 */ /* 0x0003e20000000800 */
[----:B------:R-:W-:Y:S02]  /*f130*/  FMNMX.FTZ R2, R22, R2, !PT ;  /* 0x0000000216027209 */ /* 0x000fe40007810000 */
[----:B------:R-:W-:Y:S02]  /*f140*/  FMNMX.FTZ R0, R131, R0, !PT ;  /* 0x0000000083007209 */ /* 0x000fe40007810000 */
[----:B------:R-:W-:Y:S02]  /*f150*/  FMNMX.FTZ R2, R33, R2, !PT ;  /* 0x0000000221027209 */ /* 0x000fe40007810000 */
[----:B------:R-:W-:Y:S02]  /*f160*/  FMNMX.FTZ R0, R130, R0, !PT ;  /* 0x0000000082007209 */ /* 0x000fe40007810000 */
[----:B------:R-:W-:-:S02]  /*f170*/  FMNMX.FTZ R2, R32, R2, !PT ;  /* 0x0000000220027209 */ /* 0x000fc40007810000 */
[----:B------:R-:W-:Y:S02]  /*f180*/  FMNMX.FTZ R0, R129, R0, !PT ;  /* 0x0000000081007209 */ /* 0x000fe40007810000 */
[----:B------:R-:W-:Y:S02]  /*f190*/  FMNMX.FTZ R2, R125, R2, !PT ;  /* 0x000000027d027209 */ /* 0x000fe40007810000 */
[----:B------:R-:W-:Y:S01]  /*f1a0*/  FMNMX.FTZ R0, R128, R0, !PT ;  /* 0x0000000080007209 */ /* 0x000fe20007810000 */
[----:B-1----:R-:W-:Y:S01]  /*f1b0*/  FFMA.FTZ R3, R7, c[0x0][0x2d0], -R20 ;  /* 0x0000b40007037a23 */ /* 0x002fe20000010814 */
[----:B------:R-:W-:Y:S02]  /*f1c0*/  FMNMX.FTZ R2, R127, R2, !PT ;  /* 0x000000027f027209 */ /* 0x000fe40007810000 */
[----:B------:R-:W-:Y:S01]  /*f1d0*/  FSEL R7, R67, -INF , P4 ;  /* 0xff80000043077808 */ /* 0x000fe20002000000 */
[----:B------:R-:W1:Y:S01]  /*f1e0*/  SHFL.BFLY PT, R4, R0, 0x2, 0x1f ;  /* 0x0c401f0000047f89 */ /* 0x000e6200000e0000 */
[----:B------:R2:W-:Y:S01]  /*f1f0*/  MUFU.EX2 R224, R3 ;  /* 0x0000000300e07308 */ /* 0x0005e20000000800 */
[----:B------:R-:W-:-:S02]  /*f200*/  FMNMX.FTZ R2, R126, R2, !PT ;  /* 0x000000027e027209 */ /* 0x000fc40007810000 */
[----:B------:R-:W-:Y:S01]  /*f210*/  FSEL R9, R62, -INF , P6 ;  /* 0xff8000003e097808 */ /* 0x000fe20003000000 */
[----:B------:R-:W-:Y:S01]  /*f220*/  LDSM.16.MT88.4 R64, [R190+0x1000] ;  /* 0x00100000be40783b */ /* 0x000fe20000004200 */
[----:B--2---:R-:W-:-:S04]  /*f230*/  FMNMX.FTZ R3, R35, R37, !PT ;  /* 0x0000002523037209 */ /* 0x004fc80007810000 */
[----:B------:R-:W-:Y:S02]  /*f240*/  FMNMX.FTZ R3, R36, R3, !PT ;  /* 0x0000000324037209 */ /* 0x000fe40007810000 */
[----:B-1----:R-:W-:Y:S01]  /*f250*/  FMNMX.FTZ R0, R0, R4, !PT ;  /* 0x0000000400007209 */ /* 0x002fe20007810000 */
[----:B------:R-:W-:Y:S01]  /*f260*/  FFMA.FTZ R4, R8, c[0x0][0x2d0], -R20 ;  /* 0x0000b40008047a23 */ /* 0x000fe20000010814 */
[----:B------:R-:W-:Y:S02]  /*f270*/  FMNMX.FTZ R3, R34, R3, !PT ;  /* 0x0000000322037209 */ /* 0x000fe40007810000 */
[----:B------:R-:W-:Y:S01]  /*f280*/  FSEL R8, R63, -INF , P5 ;  /* 0xff8000003f087808 */ /* 0x000fe20002800000 */
[----:B------:R-:W1:Y:S01]  /*f290*/  SHFL.BFLY PT, R6, R0, 0x1, 0x1f ;  /* 0x0c201f0000067f89 */ /* 0x000e6200000e0000 */
[----:B------:R-:W-:Y:S01]  /*f2a0*/  FMNMX.FTZ R3, R38, R3, !PT ;  /* 0x0000000326037209 */ /* 0x000fe20007810000 */
[----:B------:R2:W-:Y:S02]  /*f2b0*/  MUFU.EX2 R215, R4 ;  /* 0x0000000400d77308 */ /* 0x0005e40000000800 */
[----:B------:R-:W-:Y:S01]  /*f2c0*/  LDSM.16.MT88.4 R60, [R190+0x1800] ;  /* 0x00180000be3c783b */ /* 0x000fe20000004200 */
[----:B--2---:R-:W-:-:S02]  /*f2d0*/  FMNMX.FTZ R4, R124, R2, !PT ;  /* 0x000000027c047209 */ /* 0x004fc40007810000 */
[----:B------:R-:W-:Y:S01]  /*f2e0*/  FMNMX.FTZ R2, R7, R3, !PT ;  /* 0x0000000307027209 */ /* 0x000fe20007810000 */
[--C-:B------:R-:W-:Y:S02]  /*f2f0*/  FFMA.FTZ R3, R10, c[0x0][0x2d0], -R20.reuse ;  /* 0x0000b4000a037a23 */ /* 0x100fe40000010814 */
[----:B------:R-:W2:Y:S01]  /*f300*/  SHFL.BFLY PT, R5, R4, 0x2, 0x1f ;  /* 0x0c401f0004057f89 */ /* 0x000ea200000e0000 */
[----:B------:R-:W-:Y:S01]  /*f310*/  FMNMX.FTZ R2, R9, R2, !PT ;  /* 0x0000000209027209 */ /* 0x000fe20007810000 */
[----:B------:R3:W-:Y:S01]  /*f320*/  MUFU.EX2 R213, R3 ;  /* 0x0000000300d57308 */ /* 0x0007e20000000800 */
[----:B-1----:R-:W-:Y:S01]  /*f330*/  FMNMX.FTZ R119, R0, R6, !PT ;  /* 0x0000000600777209 */ /* 0x002fe20007810000 */
[----:B------:R-:W-:Y:S01]  /*f340*/  FFMA.FTZ R0, R11, c[0x0][0x2d0], -R20 ;  /* 0x0000b4000b007a23 */ /* 0x000fe20000010814 */
[----:B------:R-:W-:Y:S02]  /*f350*/  FMNMX.FTZ R2, R8, R2, !PT ;  /* 0x0000000208027209 */ /* 0x000fe40007810000 */
[----:B------:R-:W-:-:S02]  /*f360*/  FSETP.NEU.FTZ.AND P0, PT, R119, -INF , PT ;  /* 0xff8000007700780b */ /* 0x000fc40003f1d000 */
[----:B------:R-:W-:Y:S01]  /*f370*/  FMNMX.FTZ R2, R109, R2, !PT ;  /* 0x000000026d027209 */ /* 0x000fe20007810000 */
[----:B------:R1:W-:Y:S01]  /*f380*/  MUFU.EX2 R212, R0 ;  /* 0x0000000000d47308 */ /* 0x0003e20000000800 */
[----:B---3--:R-:W-:-:S05]  /*f390*/  FMUL.FTZ R3, R119, c[0x0][0x2d0] ;  /* 0x0000b40077037a20 */ /* 0x008fca0000410000 */
[----:B------:R-:W-:Y:S02]  /*f3a0*/  FSEL R3, R3, RZ, P0 ;  /* 0x000000ff03037208 */ /* 0x000fe40000000000 */
[----:B-1----:R-:W-:Y:S01]  /*f3b0*/  FMNMX.FTZ R0, R108, R2, !PT ;  /* 0x000000026c007209 */ /* 0x002fe20007810000 */
[----:B------:R-:W-:-:S03]  /*f3c0*/  FFMA.FTZ R2, R13, c[0x0][0x2d0], -R20 ;  /* 0x0000b4000d027a23 */ /* 0x000fc60000010814 */
[----:B------:R-:W-:Y:S01]  /*f3d0*/  FMNMX.FTZ R0, R110, R0, !PT ;  /* 0x000000006e007209 */ /* 0x000fe20007810000 */
[----:B------:R1:W3:Y:S03]  /*f3e0*/  MUFU.EX2 R203, R2 ;  /* 0x0000000200cb7308 */ /* 0x0002e60000000800 */
[----:B-1----:R-:W-:Y:S02]  /*f3f0*/  FMNMX.FTZ R2, R111, R0, !PT ;  /* 0x000000006f027209 */ /* 0x002fe40007810000 */
[----:B--2---:R-:W-:Y:S01]  /*f400*/  FMNMX.FTZ R0, R4, R5, !PT ;  /* 0x0000000504007209 */ /* 0x004fe20007810000 */
[--C-:B------:R-:W-:Y:S01]  /*f410*/  FFMA.FTZ R4, R17, c[0x0][0x2d0], -R3.reuse ;  /* 0x0000b40011047a23 */ /* 0x100fe20000010803 */
[----:B---3--:R-:W-:Y:S01]  /*f420*/  F2FP.BF16.PACK_AB R10, R203, R212 ;  /* 0x000000d4cb0a723e */ /* 0x008fe200000010ff */
[----:B------:R-:W-:Y:S02]  /*f430*/  SHFL.BFLY PT, R5, R2, 0x2, 0x1f ;  /* 0x0c401f0002057f89 */ /* 0x000fe400000e0000 */
[----:B------:R1:W-:Y:S02]  /*f440*/  MUFU.EX2 R114, R4 ;  /* 0x0000000400727308 */ /* 0x0003e40000000800 */
[----:B------:R-:W2:Y:S01]  /*f450*/  SHFL.BFLY PT, R6, R0, 0x1, 0x1f ;  /* 0x0c201f0000067f89 */ /* 0x000ea200000e0000 */
[----:B-1----:R-:W-:-:S05]  /*f460*/  FFMA.FTZ R4, R21, c[0x0][0x2d0], -R3 ;  /* 0x0000b40015047a23 */ /* 0x002fca0000010803 */
[----:B------:R1:W3:Y:S01]  /*f470*/  MUFU.EX2 R113, R4 ;  /* 0x0000000400717308 */ /* 0x0002e20000000800 */
[----:B--2---:R-:W-:Y:S01]  /*f480*/  FMNMX.FTZ R118, R0, R6, !PT ;  /* 0x0000000600767209 */ /* 0x004fe20007810000 */
[----:B------:R-:W-:-:S03]  /*f490*/  FFMA.FTZ R0, R14, c[0x0][0x2d0], -R3 ;  /* 0x0000b4000e007a23 */ /* 0x000fc60000010803 */
[----:B------:R-:W-:-:S03]  /*f4a0*/  FSETP.NEU.FTZ.AND P0, PT, R118, -INF , PT ;  /* 0xff8000007600780b */ /* 0x000fc60003f1d000 */
[----:B------:R2:W-:Y:S01]  /*f4b0*/  MUFU.EX2 R181, R0 ;  /* 0x0000000000b57308 */ /* 0x0005e20000000800 */
[----:B-1----:R-:W-:Y:S01]  /*f4c0*/  FFMA.FTZ R4, R19, c[0x0][0x2d0], -R3 ;  /* 0x0000b40013047a23 */ /* 0x002fe20000010803 */
[----:B---3--:R-:W-:-:S06]  /*f4d0*/  F2FP.BF16.PACK_AB R17, R113, R114 ;  /* 0x000000727111723e */ /* 0x008fcc00000010ff */
[----:B------:R1:W-:Y:S01]  /*f4e0*/  MUFU.EX2 R178, R4 ;  /* 0x0000000400b27308 */ /* 0x0003e20000000800 */
[----:B--2---:R-:W-:-:S07]  /*f4f0*/  FFMA.FTZ R0, R15, c[0x0][0x2d0], -R3 ;  /* 0x0000b4000f007a23 */ /* 0x004fce0000010803 */
[----:B------:R-:W2:Y:S01]  /*f500*/  MUFU.EX2 R183, R0 ;  /* 0x0000000000b77308 */ /* 0x000ea20000000800 */
[----:B-1----:R-:W-:Y:S01]  /*f510*/  FFMA.FTZ R4, R18, c[0x0][0x2d0], -R3 ;  /* 0x0000b40012047a23 */ /* 0x002fe20000010803 */
[----:B------:R-:W-:-:S06]  /*f520*/  F2FP.BF16.PACK_AB R18, R215, R224 ;  /* 0x000000e0d712723e */ /* 0x000fcc00000010ff */
[----:B------:R1:W3:Y:S01]  /*f530*/  MUFU.EX2 R179, R4 ;  /* 0x0000000400b37308 */ /* 0x0002e20000000800 */
[----:B--2---:R-:W-:Y:S01]  /*f540*/  F2FP.BF16.PACK_AB R11, R183, R181 ;  /* 0x000000b5b70b723e */ /* 0x004fe200000010ff */
[----:B-1----:R-:W-:Y:S01]  /*f550*/  FFMA.FTZ R4, R16, c[0x0][0x2d0], -R3 ;  /* 0x0000b40010047a23 */ /* 0x002fe20000010803 */
[----:B------:R-:W-:Y:S02]  /*f560*/  F2FP.BF16.PACK_AB R16, R136, R137 ;  /* 0x000000898810723e */ /* 0x000fe400000010ff */
[----:B---3--:R-:W-:-:S03]  /*f570*/  F2FP.BF16.PACK_AB R19, R179, R178 ;  /* 0x000000b2b313723e */ /* 0x008fc600000010ff */
[----:B------:R1:W-:Y:S04]  /*f580*/  MUFU.EX2 R182, R4 ;  /* 0x0000000400b67308 */ /* 0x0003e80000000800 */
[C---:B------:R-:W-:Y:S08]  /*f590*/  HMMA.16816.F32.BF16 R92, R16.reuse, R40, RZ ;  /* 0x00000028105c723c */ /* 0x040ff000000418ff */
[----:B------:R-:W-:Y:S01]  /*f5a0*/  HMMA.16816.F32.BF16 R100, R16, R44, RZ ;  /* 0x0000002c1064723c */ /* 0x000fe200000418ff */
[----:B-1----:R-:W-:Y:S01]  /*f5b0*/  FMNMX.FTZ R4, R2, R5, !PT ;  /* 0x0000000502047209 */ /* 0x002fe20007810000 */
[----:B------:R-:W-:-:S04]  /*f5c0*/  FFMA.FTZ R2, R12, c[0x0][0x2d0], -R3 ;  /* 0x0000b4000c027a23 */ /* 0x000fc80000010803 */
[----:B------:R-:W1:Y:S01]  /*f5d0*/  SHFL.BFLY PT, R5, R4, 0x1, 0x1f ;  /* 0x0c201f0004057f89 */ /* 0x000e6200000e0000 */
[----:B------:R2:W-:Y:S01]  /*f5e0*/  MUFU.EX2 R180, R2 ;  /* 0x0000000200b47308 */ /* 0x0005e20000000800 */
[----:B------:R-:W-:Y:S01]  /*f5f0*/  HMMA.16816.F32.BF16 R84, R16, R24, RZ ;  /* 0x000000181054723c */ /* 0x000fe200000418ff */
[----:B--2---:R-:W-:-:S05]  /*f600*/  FMUL.FTZ R2, R118, c[0x0][0x2d0] ;  /* 0x0000b40076027a20 */ /* 0x004fca0000410000 */
[----:B------:R-:W-:Y:S02]  /*f610*/  FSEL R2, R2, RZ, P0 ;  /* 0x000000ff02027208 */ /* 0x000fe40000000000 */
[----:B-1----:R-:W-:-:S03]  /*f620*/  FMNMX.FTZ R115, R4, R5, !PT ;  /* 0x0000000504737209 */ /* 0x002fc60007810000 */
[--C-:B------:R-:W-:Y:S01]  /*f630*/  FFMA.FTZ R0, R23, c[0x0][0x2d0], -R2.reuse ;  /* 0x0000b40017007a23 */ /* 0x100fe20000010802 */
[----:B------:R-:W-:Y:S01]  /*f640*/  FSETP.NEU.FTZ.AND P0, PT, R115, -INF , PT ;  /* 0xff8000007300780b */ /* 0x000fe20003f1d000 */
[--C-:B------:R-:W-:Y:S02]  /*f650*/  FFMA.FTZ R4, R30, c[0x0][0x2d0], -R2.reuse ;  /* 0x0000b4001e047a23 */ /* 0x100fe40000010802 */
[----:B------:R1:W-:Y:S08]  /*f660*/  MUFU.EX2 R112, R0 ;  /* 0x0000000000707308 */ /* 0x0003f00000000800 */
[----:B------:R-:W-:Y:S01]  /*f670*/  MUFU.EX2 R176, R4 ;  /* 0x0000000400b07308 */ /* 0x000fe20000000800 */
[----:B-1----:R-:W-:-:S07]  /*f680*/  FFMA.FTZ R0, R28, c[0x0][0x2d0], -R2 ;  /* 0x0000b4001c007a23 */ /* 0x002fce0000010802 */
[----:B------:R1:W2:Y:S02]  /*f690*/  MUFU.EX2 R23, R0 ;  /* 0x0000000000177308 */ /* 0x0002a40000000800 */
[----:B-1----:R-:W-:Y:S01]  /*f6a0*/  FFMA.FTZ R0, R29, c[0x0][0x2d0], -R2 ;  /* 0x0000b4001d007a23 */ /* 0x002fe20000010802 */
[----:B--2---:R-:W-:Y:S01]  /*f6b0*/  F2FP.BF16.PACK_AB R12, R23, R112 ;  /* 0x00000070170c723e */ /* 0x004fe200000010ff */
[----:B------:R-:W-:-:S04]  /*f6c0*/  FADD.FTZ R23, R112, R23 ;  /* 0x0000001770177221 */ /* 0x000fc80000010000 */
[----:B------:R1:W2:Y:S02]  /*f6d0*/  MUFU.EX2 R173, R0 ;  /* 0x0000000000ad7308 */ /* 0x0002a40000000800 */
[----:B-1----:R-:W-:Y:S01]  /*f6e0*/  FMUL.FTZ R0, R115, c[0x0][0x2d0] ;  /* 0x0000b40073007a20 */ /* 0x002fe20000410000 */
[----:B--2---:R-:W-:-:S04]  /*f6f0*/  F2FP.BF16.PACK_AB R14, R176, R173 ;  /* 0x000000adb00e723e */ /* 0x004fc800000010ff */
[----:B------:R-:W-:-:S05]  /*f700*/  FSEL R0, R0, RZ, P0 ;  /* 0x000000ff00007208 */ /* 0x000fca0000000000 */
[----:B------:R-:W-:-:S04]  /*f710*/  FFMA.FTZ R4, R35, c[0x0][0x2d0], -R0 ;  /* 0x0000b40023047a23 */ /* 0x000fc80000010800 */
        /* <DEDUP_REMOVED lines=10> */
[----:B------:R-:W1:Y:S04]  /*f7c0*/  LDSM.16.MT88.4 R28, [R190+0xc00] ;  /* 0x000c0000be1c783b */ /* 0x000e680000004200 */
[----:B------:R2:W-:Y:S02]  /*f7d0*/  MUFU.EX2 R172, R4 ;  /* 0x0000000400ac7308 */ /* 0x0005e40000000800 */
[C---:B------:R-:W-:Y:S08]  /*f7e0*/  HMMA.16816.F32.BF16 R88, R12.reuse, R40, RZ ;  /* 0x000000280c58723c */ /* 0x040ff000000418ff */
[----:B------:R-:W-:Y:S01]  /*f7f0*/  HMMA.16816.F32.BF16 R96, R12, R44, RZ ;  /* 0x0000002c0c60723c */ /* 0x000fe200000418ff */
[----:B--2---:R-:W-:-:S04]  /*f800*/  FFMA.FTZ R4, R22, c[0x0][0x2d0], -R2 ;  /* 0x0000b40016047a23 */ /* 0x004fc80000010802 */
[----:B------:R2:W-:Y:S03]  /*f810*/  MUFU.EX2 R175, R4 ;  /* 0x0000000400af7308 */ /* 0x0005e60000000800 */
[----:B------:R-:W-:Y:S01]  /*f820*/  HMMA.16816.F32.BF16 R80, R12, R24, RZ ;  /* 0x000000180c50723c */ /* 0x000fe200000418ff */
[----:B--2---:R-:W-:-:S07]  /*f830*/  FFMA.FTZ R4, R33, c[0x0][0x2d0], -R2 ;  /* 0x0000b40021047a23 */ /* 0x004fce0000010802 */
[-C--:B-1----:R-:W-:Y:S01]  /*f840*/  HMMA.16816.F32.BF16 R76, R16, R28.reuse, RZ ;  /* 0x0000001c104c723c */ /* 0x082fe200000418ff */
[----:B------:R1:W-:Y:S07]  /*f850*/  MUFU.EX2 R174, R4 ;  /* 0x0000000400ae7308 */ /* 0x0003ee0000000800 */
[----:B------:R-:W-:Y:S01]  /*f860*/  HMMA.16816.F32.BF16 R72, R12, R28, RZ ;  /* 0x0000001c0c48723c */ /* 0x000fe200000418ff */
[----:B-1----:R-:W-:Y:S02]  /*f870*/  FFMA.FTZ R4, R32, c[0x0][0x2d0], -R2 ;  /* 0x0000b40020047a23 */ /* 0x002fe40000010802 */
[----:B------:R-:W-:Y:S02]  /*f880*/  LDSM.16.MT88.4 R32, [R190+0x1c00] ;  /* 0x001c0000be20783b */ /* 0x000fe40000004200 */
[----:B------:R1:W2:Y:S02]  /*f890*/  MUFU.EX2 R177, R4 ;  /* 0x0000000400b17308 */ /* 0x0002a40000000800 */
[--C-:B-1----:R-:W-:Y:S01]  /*f8a0*/  FFMA.FTZ R4, R38, c[0x0][0x2d0], -R0.reuse ;  /* 0x0000b40026047a23 */ /* 0x102fe20000010800 */
[----:B--2---:R-:W-:Y:S01]  /*f8b0*/  F2FP.BF16.PACK_AB R6, R177, R174 ;  /* 0x000000aeb106723e */ /* 0x004fe200000010ff */
[----:B------:R-:W1:Y:S04]  /*f8c0*/  LDSM.16.MT88.4 R36, [R189+0x1c00] ;  /* 0x001c0000bd24783b */ /* 0x000e680000004200 */
[----:B------:R2:W-:Y:S02]  /*f8d0*/  MUFU.EX2 R164, R4 ;  /* 0x0000000400a47308 */ /* 0x0005e40000000800 */
[----:B--2---:R-:W-:-:S06]  /*f8e0*/  FFMA.FTZ R4, R7, c[0x0][0x2d0], -R0 ;  /* 0x0000b40007047a23 */ /* 0x004fcc0000010800 */
[----:B------:R2:W3:Y:S02]  /*f8f0*/  MUFU.EX2 R166, R4 ;  /* 0x0000000400a67308 */ /* 0x0004e40000000800 */
[----:B--2---:R-:W-:Y:S01]  /*f900*/  FFMA.FTZ R4, R9, c[0x0][0x2d0], -R0 ;  /* 0x0000b40009047a23 */ /* 0x004fe20000010800 */
[----:B------:R-:W-:Y:S02]  /*f910*/  F2FP.BF16.PACK_AB R9, R180, R182 ;  /* 0x000000b6b409723e */ /* 0x000fe400000010ff */
[----:B---3--:R-:W-:-:S03]  /*f920*/  F2FP.BF16.PACK_AB R5, R166, R164 ;  /* 0x000000a4a605723e */ /* 0x008fc600000010ff */
[----:B------:R2:W-:Y:S02]  /*f930*/  MUFU.EX2 R165, R4 ;  /* 0x0000000400a57308 */ /* 0x0005e40000000800 */
[----:B--2---:R-:W-:Y:S01]  /*f940*/  FFMA.FTZ R4, R8, c[0x0][0x2d0], -R0 ;  /* 0x0000b40008047a23 */ /* 0x004fe20000010800 */
[----:B------:R-:W-:-:S05]  /*f950*/  F2FP.BF16.PACK_AB R8, R213, R214 ;  /* 0x000000d6d508723e */ /* 0x000fca00000010ff */
[----:B------:R2:W3:Y:S02]  /*f960*/  MUFU.EX2 R168, R4 ;  /* 0x0000000400a87308 */ /* 0x0004e40000000800 */
[C---:B------:R-:W-:Y:S08]  /*f970*/  HMMA.16816.F32.BF16 R152, R8.reuse, R48, R92 ;  /* 0x000000300898723c */ /* 0x040ff0000004185c */
[----:B------:R-:W-:Y:S01]  /*f980*/  HMMA.16816.F32.BF16 R104, R8, R64, R76 ;  /* 0x000000400868723c */ /* 0x000fe2000004184c */
[----:B--2---:R-:W-:-:S02]  /*f990*/  F2FP.BF16.PACK_AB R4, R175, R172 ;  /* 0x000000acaf04723e */ /* 0x004fc400000010ff */
[----:B---3--:R-:W-:-:S05]  /*f9a0*/  F2FP.BF16.PACK_AB R7, R168, R165 ;  /* 0x000000a5a807723e */ /* 0x008fca00000010ff */
[----:B------:R-:W-:Y:S08]  /*f9b0*/  HMMA.16816.F32.BF16 R140, R8, R56, R100 ;  /* 0x00000038088c723c */ /* 0x000ff00000041864 */
[----:B------:R-:W-:Y:S08]  /*f9c0*/  HMMA.16816.F32.BF16 R72, R4, R64, R72 ;  /* 0x000000400448723c */ /* 0x000ff00000041848 */
[----:B------:R-:W-:Y:S01]  /*f9d0*/  HMMA.16816.F32.BF16 R220, R8, R68, R84 ;  /* 0x0000004408dc723c */ /* 0x000fe20000041854 */
[----:B------:R-:W-:-:S02]  /*f9e0*/  IMAD.MOV.U32 R29, RZ, RZ, R106 ;  /* 0x000000ffff1d7224 */ /* 0x000fc400078e006a */
[----:B------:R-:W-:-:S05]  /*f9f0*/  IMAD.MOV.U32 R28, RZ, RZ, R107 ;  /* 0x000000ffff1c7224 */ /* 0x000fca00078e006b */
[C---:B------:R-:W-:Y:S08]  /*fa00*/  HMMA.16816.F32.BF16 R92, R12.reuse, R30, RZ ;  /* 0x0000001e0c5c723c */ /* 0x040ff000000418ff */
[----:B------:R-:W-:Y:S01]  /*fa10*/  HMMA.16816.F32.BF16 R100, R12, R42, RZ ;  /* 0x0000002a0c64723c */ /* 0x000fe200000418ff */
[----:B------:R-:W-:Y:S02]  /*fa20*/  IMAD.MOV.U32 R25, RZ, RZ, R72 ;  /* 0x000000ffff197224 */ /* 0x000fe400078e0048 */
[----:B------:R-:W-:-:S02]  /*fa30*/  IMAD.MOV.U32 R24, RZ, RZ, R73 ;  /* 0x000000ffff187224 */ /* 0x000fc400078e0049 */
[----:B------:R-:W-:Y:S02]  /*fa40*/  IMAD.MOV.U32 R22, RZ, RZ, R74 ;  /* 0x000000ffff167224 */ /* 0x000fe400078e004a */
[----:B------:R-:W-:Y:S01]  /*fa50*/  IMAD.MOV.U32 R21, RZ, RZ, R75 ;  /* 0x000000ffff157224 */ /* 0x000fe200078e004b */
[C---:B------:R-:W-:Y:S08]  /*fa60*/  HMMA.16816.F32.BF16 R84, R12.reuse, R54, RZ ;  /* 0x000000360c54723c */ /* 0x040ff000000418ff */
[----:B------:R-:W-:Y:S08]  /*fa70*/  HMMA.16816.F32.BF16 R76, R12, R62, RZ ;  /* 0x0000003e0c4c723c */ /* 0x000ff000000418ff */
[----:B------:R-:W-:Y:S08]  /*fa80*/  HMMA.16816.F32.BF16 R40, R16, R42, RZ ;  /* 0x0000002a1028723c */ /* 0x000ff000000418ff */
[C---:B------:R-:W-:Y:S07]  /*fa90*/  HMMA.16816.F32.BF16 R148, R4.reuse, R48, R88 ;  /* 0x000000300494723c */ /* 0x040fee0000041858 */
[----:B------:R-:W-:Y:S01]  /*faa0*/  IMAD.MOV.U32 R48, RZ, RZ, R104 ;  /* 0x000000ffff307224 */ /* 0x000fe200078e0068 */
[----:B------:R-:W-:Y:S01]  /*fab0*/  HMMA.16816.F32.BF16 R144, R4, R56, R96 ;  /* 0x000000380490723c */ /* 0x000fe20000041860 */
[----:B------:R-:W-:-:S07]  /*fac0*/  IMAD.MOV.U32 R49, RZ, RZ, R105 ;  /* 0x000000ffff317224 */ /* 0x000fce00078e0069 */
[C---:B------:R-:W-:Y:S08]  /*fad0*/  HMMA.16816.F32.BF16 R216, R4.reuse, R68, R80 ;  /* 0x0000004404d8723c */ /* 0x040ff00000041850 */
[----:B------:R-:W-:Y:S08]  /*fae0*/  HMMA.16816.F32.BF16 R184, R4, R66, R92 ;  /* 0x0000004204b8723c */ /* 0x000ff0000004185c */
[C---:B------:R-:W-:Y:S08]  /*faf0*/  HMMA.16816.F32.BF16 R88, R12.reuse, R52, RZ ;  /* 0x000000340c58723c */ /* 0x040ff000000418ff */
[C---:B------:R-:W-:Y:S08]  /*fb00*/  HMMA.16816.F32.BF16 R80, R12.reuse, R60, RZ ;  /* 0x0000003c0c50723c */ /* 0x040ff000000418ff */
[C---:B------:R-:W-:Y:S08]  /*fb10*/  HMMA.16816.F32.BF16 R104, R12.reuse, R46, RZ ;  /* 0x0000002e0c68723c */ /* 0x040ff000000418ff */
[----:B------:R-:W-:Y:S08]  /*fb20*/  HMMA.16816.F32.BF16 R96, R12, R26, RZ ;  /* 0x0000001a0c60723c */ /* 0x000ff000000418ff */
[C---:B-1----:R-:W-:Y:S08]  /*fb30*/  HMMA.16816.F32.BF16 R92, R4.reuse, R38, R84 ;  /* 0x00000026045c723c */ /* 0x042ff00000041854 */
[C---:B------:R-:W-:Y:S08]  /*fb40*/  HMMA.16816.F32.BF16 R100, R4.reuse, R50, R100 ;  /* 0x000000320464723c */ /* 0x040ff00000041864 */
[----:B------:R-:W-:Y:S07]  /*fb50*/  HMMA.16816.F32.BF16 R84, R4, R34, R76 ;  /* 0x000000220454723c */ /* 0x000fee000004184c */
[----:B------:R-:W-:Y:S01]  /*fb60*/  IMAD.MOV.U32 R76, RZ, RZ, R25 ;  /* 0x000000ffff4c7224 */ /* 0x000fe200078e0019 */
[----:B------:R-:W-:Y:S01]  /*fb70*/  HMMA.16816.F32.BF16 R40, R8, R50, R40 ;  /* 0x000000320828723c */ /* 0x000fe20000041828 */
[----:B------:R-:W-:-:S02]  /*fb80*/  IMAD.MOV.U32 R77, RZ, RZ, R24 ;  /* 0x000000ffff4d7224 */ /* 0x000fc400078e0018 */
[----:B------:R-:W-:Y:S02]  /*fb90*/  IMAD.MOV.U32 R79, RZ, RZ, R21 ;  /* 0x000000ffff4f7224 */ /* 0x000fe400078e0015 */
[----:B------:R-:W-:Y:S02]  /*fba0*/  IMAD.MOV.U32 R78, RZ, RZ, R22 ;  /* 0x000000ffff4e7224 */ /* 0x000fe400078e0016 */
[----:B------:R-:W-:Y:S01]  /*fbb0*/  IMAD.MOV.U32 R50, RZ, RZ, R29 ;  /* 0x000000ffff327224 */ /* 0x000fe200078e001d */
[----:B------:R-:W-:Y:S01]  /*fbc0*/  HMMA.16816.F32.BF16 R72, R16, R52, RZ ;  /* 0x000000341048723c */ /* 0x000fe200000418ff */
[----:B------:R-:W-:-:S07]  /*fbd0*/  IMAD.MOV.U32 R51, RZ, RZ, R28 ;  /* 0x000000ffff337224 */ /* 0x000fce00078e001c */
[C---:B------:R-:W-:Y:S08]  /*fbe0*/  HMMA.16816.F32.BF16 R12, R16.reuse, R60, RZ ;  /* 0x0000003c100c723c */ /* 0x040ff000000418ff */
[C---:B------:R-:W-:Y:S08]  /*fbf0*/  HMMA.16816.F32.BF16 R44, R16.reuse, R46, RZ ;  /* 0x0000002e102c723c */ /* 0x040ff000000418ff */
[C---:B------:R-:W-:Y:S08]  /*fc00*/  HMMA.16816.F32.BF16 R24, R16.reuse, R26, RZ ;  /* 0x0000001a1018723c */ /* 0x040ff000000418ff */
[C---:B------:R-:W-:Y:S08]  /*fc10*/  HMMA.16816.F32.BF16 R28, R16.reuse, R30, RZ ;  /* 0x0000001e101c723c */ /* 0x040ff000000418ff */
[C---:B------:R-:W-:Y:S08]  /*fc20*/  HMMA.16816.F32.BF16 R52, R16.reuse, R54, RZ ;  /* 0x000000361034723c */ /* 0x040ff000000418ff */
[----:B------:R-:W-:Y:S08]  /*fc30*/  HMMA.16816.F32.BF16 R16, R16, R62, RZ ;  /* 0x0000003e1010723c */ /* 0x000ff000000418ff */
[C---:B------:R-:W-:Y:S08]  /*fc40*/  HMMA.16816.F32.BF16 R88, R4.reuse, R36, R88 ;  /* 0x000000240458723c */ /* 0x040ff00000041858 */
[C---:B------:R-:W-:Y:S01]  /*fc50*/  HMMA.16816.F32.BF16 R232, R4.reuse, R32, R80 ;  /* 0x0000002004e8723c */ /* 0x040fe20000041850 */
[----:B------:R-:W-:Y:S07]  /*fc60*/  LDSM.16.MT88.4 R80, [R190+0x1400] ;  /* 0x00140000be50783b */ /* 0x000fee0000004200 */
[C---:B------:R-:W-:Y:S08]  /*fc70*/  HMMA.16816.F32.BF16 R104, R4.reuse, R58, R104 ;  /* 0x0000003a0468723c */ /* 0x040ff00000041868 */
[----:B------:R-:W-:Y:S07]  /*fc80*/  HMMA.16816.F32.BF16 R96, R4, R70, R96 ;  /* 0x000000460460723c */ /* 0x000fee0000041860 */
[----:B------:R-:W-:Y:S01]  /*fc90*/  FFMA.FTZ R4, R135, c[0x0][0x2d0], -R20 ;  /* 0x0000b40087047a23 */ /* 0x000fe20000010814 */
[C---:B------:R-:W-:Y:S08]  /*fca0*/  HMMA.16816.F32.BF16 R208, R8.reuse, R32, R12 ;  /* 0x0000002008d0723c */ /* 0x040ff0000004180c */
[C---:B------:R-:W-:Y:S01]  /*fcb0*/  HMMA.16816.F32.BF16 R32, R8.reuse, R34, R16 ;  /* 0x000000220820723c */ /* 0x040fe20000041810 */
[----:B------:R1:W-:Y:S06]  /*fcc0*/  MUFU.EX2 R18, R4 ;  /* 0x0000000400127308 */ /* 0x0003ec0000000800 */
[----:B------:R-:W-:Y:S01]  /*fcd0*/  FADD.FTZ R19, R114, R113 ;  /* 0x0000007172137221 */ /* 0x000fe20000010000 */
[----:B------:R-:W-:Y:S03]  /*fce0*/  HMMA.16816.F32.BF16 R204, R8, R36, R72 ;  /* 0x0000002408cc723c */ /* 0x000fe60000041848 */
[----:B------:R-:W-:-:S05]  /*fcf0*/  FADD.FTZ R19, R178, R19 ;  /* 0x00000013b2137221 */ /* 0x000fca0000010000 */
[----:B------:R-:W-:Y:S01]  /*fd00*/  HMMA.16816.F32.BF16 R44, R8, R58, R44 ;  /* 0x0000003a082c723c */ /* 0x000fe2000004182c */
[----:B-1----:R-:W-:-:S04]  /*fd10*/  FFMA.FTZ R4, R134, c[0x0][0x2d0], -R20 ;  /* 0x0000b40086047a23 */ /* 0x002fc80000010814 */
[----:B------:R1:W-:Y:S03]  /*fd20*/  MUFU.EX2 R17, R4 ;  /* 0x0000000400117308 */ /* 0x0003e60000000800 */
[C---:B------:R-:W-:Y:S08]  /*fd30*/  HMMA.16816.F32.BF16 R24, R8.reuse, R70, R24 ;  /* 0x000000460818723c */ /* 0x040ff00000041818 */
[----:B------:R-:W-:Y:S01]  /*fd40*/  HMMA.16816.F32.BF16 R28, R8, R66, R28 ;  /* 0x00000042081c723c */ /* 0x000fe2000004181c */
[----:B------:R-:W-:Y:S01]  /*fd50*/  LDSM.16.MT88.4 R64, [R189+0x1400] ;  /* 0x00140000bd40783b */ /* 0x000fe20000004200 */
[----:B-1----:R-:W-:-:S06]  /*fd60*/  FFMA.FTZ R4, R133, c[0x0][0x2d0], -R20 ;  /* 0x0000b40085047a23 */ /* 0x002fcc0000010814 */
[----:B------:R-:W-:Y:S01]  /*fd70*/  HMMA.16816.F32.BF16 R36, R8, R38, R52 ;  /* 0x000000260824723c */ /* 0x000fe20000041834 */
[----:B------:R1:W-:Y:S02]  /*fd80*/  MUFU.EX2 R21, R4 ;  /* 0x0000000400157308 */ /* 0x0003e40000000800 */
[----:B-1----:R-:W-:Y:S02]  /*fd90*/  FFMA.FTZ R4, R132, c[0x0][0x2d0], -R20 ;  /* 0x0000b40084047a23 */ /* 0x002fe40000010814 */
[----:B------:R-:W1:Y:S01]  /*fda0*/  LDSM.16.MT88.4 R132, [R189+0x800] ;  /* 0x00080000bd84783b */ /* 0x000e620000004200 */
[----:B------:R-:W-:-:S03]  /*fdb0*/  FADD.FTZ R20, R137, R136 ;  /* 0x0000008889147221 */ /* 0x000fc60000010000 */
[----:B------:R2:W-:Y:S01]  /*fdc0*/  MUFU.EX2 R22, R4 ;  /* 0x0000000400167308 */ /* 0x0005e20000000800 */
[----:B------:R-:W-:Y:S02]  /*fdd0*/  FADD.FTZ R20, R224, R20 ;  /* 0x00000014e0147221 */ /* 0x000fe40000010000 */
[----:B--2---:R-:W-:-:S05]  /*fde0*/  FFMA.FTZ R4, R131, c[0x0][0x2d0], -R3 ;  /* 0x0000b40083047a23 */ /* 0x004fca0000010803 */
[----:B------:R2:W-:Y:S02]  /*fdf0*/  MUFU.EX2 R16, R4 ;  /* 0x0000000400107308 */ /* 0x0005e40000000800 */
[----:B--2---:R-:W-:-:S06]  /*fe00*/  FFMA.FTZ R4, R130, c[0x0][0x2d0], -R3 ;  /* 0x0000b40082047a23 */ /* 0x004fcc0000010803 */
[----:B------:R2:W-:Y:S02]  /*fe10*/  MUFU.EX2 R15, R4 ;  /* 0x00000004000f7308 */ /* 0x0005e40000000800 */
[--C-:B--2---:R-:W-:Y:S02]  /*fe20*/  FFMA.FTZ R4, R129, c[0x0][0x2d0], -R3.reuse ;  /* 0x0000b40081047a23 */ /* 0x104fe40000010803 */
[----:B------:R-:W-:-:S04]  /*fe30*/  FFMA.FTZ R3, R128, c[0x0][0x2d0], -R3 ;  /* 0x0000b40080037a23 */ /* 0x000fc80000010803 */
[----:B------:R2:W-:Y:S08]  /*fe40*/  MUFU.EX2 R14, R4 ;  /* 0x00000004000e7308 */ /* 0x0005f00000000800 */
[----:B------:R3:W-:Y:S01]  /*fe50*/  MUFU.EX2 R13, R3 ;  /* 0x00000003000d7308 */ /* 0x0007e20000000800 */
[----:B--2---:R-:W-:Y:S01]  /*fe60*/  LDSM.16.MT88.4 R4, [R190+0x2000] ;  /* 0x00200000be04783b */ /* 0x004fe20000004200 */
[----:B---3--:R-:W-:-:S06]  /*fe70*/  FFMA.FTZ R3, R125, c[0x0][0x2d0], -R2 ;  /* 0x0000b4007d037a23 */ /* 0x008fcc0000010802 */
[----:B------:R2:W-:Y:S02]  /*fe80*/  MUFU.EX2 R12, R3 ;  /* 0x00000003000c7308 */ /* 0x0005e40000000800 */
[----:B--2---:R-:W-:-:S06]  /*fe90*/  FFMA.FTZ R3, R127, c[0x0][0x2d0], -R2 ;  /* 0x0000b4007f037a23 */ /* 0x004fcc0000010802 */
[----:B------:R2:W3:Y:S02]  /*fea0*/  MUFU.EX2 R11, R3 ;  /* 0x00000003000b7308 */ /* 0x0004e40000000800 */
[--C-:B--2---:R-:W-:Y:S01]  /*feb0*/  FFMA.FTZ R3, R126, c[0x0][0x2d0], -R2.reuse ;  /* 0x0000b4007e037a23 */ /* 0x104fe20000010802 */
[----:B---3--:R-:W-:Y:S01]  /*fec0*/  F2FP.BF16.PACK_AB R160, R11, R12 ;  /* 0x0000000c0ba0723e */ /* 0x008fe200000010ff */
[----:B------:R-:W-:-:S04]  /*fed0*/  FFMA.FTZ R2, R124, c[0x0][0x2d0], -R2 ;  /* 0x0000b4007c027a23 */ /* 0x000fc80000010802 */
[----:B------:R-:W-:Y:S01]  /*fee0*/  MUFU.EX2 R10, R3 ;  /* 0x00000003000a7308 */ /* 0x000fe20000000800 */
[----:B------:R-:W2:Y:S07]  /*fef0*/  LDSM.16.MT88.4 R124, [R190+0x800] ;  /* 0x00080000be7c783b */ /* 0x000eae0000004200 */
[----:B------:R3:W4:Y:S02]  /*ff00*/  MUFU.EX2 R9, R2 ;  /* 0x0000000200097308 */ /* 0x0007240000000800 */
[----:B---3--:R-:W-:Y:S01]  /*ff10*/  FFMA.FTZ R2, R109, c[0x0][0x2d0], -R0 ;  /* 0x0000b4006d027a23 */ /* 0x008fe20000010800 */
[----:B----4-:R-:W-:-:S02]  /*ff20*/  F2FP.BF16.PACK_AB R162, R9, R10 ;  /* 0x0000000a09a2723e */ /* 0x010fc400000010ff */
[----:B------:R-:W-:-:S03]  /*ff30*/  F2FP.BF16.PACK_AB R109, R15, R16 ;  /* 0x000000100f6d723e */ /* 0x000fc600000010ff */
[----:B------:R3:W-:Y:S02]  /*ff40*/  MUFU.EX2 R8, R2 ;  /* 0x0000000200087308 */ /* 0x0007e40000000800 */
[----:B---3--:R-:W-:Y:S01]  /*ff50*/  FFMA.FTZ R2, R108, c[0x0][0x2d0], -R0 ;  /* 0x0000b4006c027a23 */ /* 0x008fe20000010800 */
[----:B------:R-:W-:-:S05]  /*ff60*/  F2FP.BF16.PACK_AB R108, R17, R18 ;  /* 0x00000012116c723e */ /* 0x000fca00000010ff */
[----:B------:R3:W4:Y:S02]  /*ff70*/  MUFU.EX2 R3, R2 ;  /* 0x0000000200037308 */ /* 0x0007240000000800 */
[--C-:B---3--:R-:W-:Y:S01]  /*ff80*/  FFMA.FTZ R2, R110, c[0x0][0x2d0], -R0.reuse ;  /* 0x0000b4006e027a23 */ /* 0x108fe20000010800 */
[----:B----4-:R-:W-:Y:S01]  /*ff90*/  F2FP.BF16.PACK_AB R161, R3, R8 ;  /* 0x0000000803a1723e */ /* 0x010fe200000010ff */
[----:B------:R-:W-:Y:S01]  /*ffa0*/  FFMA.FTZ R0, R111, c[0x0][0x2d0], -R0 ;  /* 0x0000b4006f007a23 */ /* 0x000fe20000010800 */
[----:B------:R-:W-:Y:S02]  /*ffb0*/  F2FP.BF16.PACK_AB R110, R22, R21 ;  /* 0x00000015166e723e */ /* 0x000fe400000010ff */
[----:B------:R-:W-:Y:S01]  /*ffc0*/  F2FP.BF16.PACK_AB R111, R13, R14 ;  /* 0x0000000e0d6f723e */ /* 0x000fe200000010ff */
[----:B------:R-:W-:Y:S06]  /*ffd0*/  MUFU.EX2 R2, R2 ;  /* 0x0000000200027308 */ /* 0x000fec0000000800 */
[C---:B-1----:R-:W-:Y:S02]  /*ffe0*/  HMMA.16816.F32.BF16 R136, R108.reuse, R132, R140 ;  /* 0x000000846c88723c */ /* 0x042fe4000004188c */
[----:B------:R-:W1:Y:S06]  /*fff0*/  MUFU.EX2 R0, R0 ;  /* 0x0000000000007308 */ /* 0x000e6c0000000800 */
[C---:B--2---:R-:W-:Y:S08]  /*10000*/  HMMA.16816.F32.BF16 R128, R108.reuse, R124, R152 ;  /* 0x0000007c6c80723c */ /* 0x044ff00000041898 */
[----:B------:R-:W-:Y:S01]  /*10010*/  HMMA.16816.F32.BF16 R52, R108, R64, R220 ;  /* 0x000000406c34723c */ /* 0x000fe200000418dc */
[----:B-1----:R-:W-:-:S07]  /*10020*/  F2FP.BF16.PACK_AB R163, R0, R2 ;  /* 0x0000000200a3723e */ /* 0x002fce00000010ff */
[----:B------:R-:W-:Y:S08]  /*10030*/  HMMA.16816.F32.BF16 R68, R108, R80, R48 ;  /* 0x000000506c44723c */ /* 0x000ff00000041830 */
[C---:B------:R-:W-:Y:S01]  /*10040*/  HMMA.16816.F32.BF16 R60, R160.reuse, R66, R96 ;  /* 0x00000042a03c723c */ /* 0x040fe20000041860 */
[----:B------:R-:W1:Y:S07]  /*10050*/  LDSM.16.MT88.4 R96, [R189+0x2000] ;  /* 0x00200000bd60783b */ /* 0x000e6e0000004200 */
[C---:B------:R-:W-:Y:S08]  /*10060*/  HMMA.16816.F32.BF16 R140, R160.reuse, R132, R144 ;  /* 0x00000084a08c723c */ /* 0x040ff00000041890 */
[C---:B------:R-:W-:Y:S08]  /*10070*/  HMMA.16816.F32.BF16 R144, R160.reuse, R134, R104 ;  /* 0x00000086a090723c */ /* 0x040ff00000041868 */
[C---:B------:R-:W-:Y:S08]  /*10080*/  HMMA.16816.F32.BF16 R152, R160.reuse, R126, R100 ;  /* 0x0000007ea098723c */ /* 0x040ff00000041864 */
[-C--:B------:R-:W-:Y:S08]  /*10090*/  HMMA.16816.F32.BF16 R104, R160, R4.reuse, R232 ;  /* 0x00000004a068723c */ /* 0x080ff000000418e8 */
[----:B------:R-:W-:Y:S07]  /*100a0*/  HMMA.16816.F32.BF16 R100, R108, R4, R208 ;  /* 0x000000046c64723c */ /* 0x000fee00000418d0 */
[----:B------:R-:W-:Y:S01]  /*100b0*/  FADD.FTZ R4, R170, R167 ;  /* 0x000000a7aa047221 */ /* 0x000fe20000010000 */
[----:B------:R-:W-:Y:S01]  /*100c0*/  HMMA.16816.F32.BF16 R56, R160, R64, R216 ;  /* 0x00000040a038723c */ /* 0x000fe200000418d8 */
[----:B------:R-:W-:-:S02]  /*100d0*/  FADD.FTZ R5, R173, R23 ;  /* 0x00000017ad057221 */ /* 0x000fc40000010000 */
[----:B------:R-:W-:Y:S02]  /*100e0*/  FADD.FTZ R4, R169, R4 ;  /* 0x00000004a9047221 */ /* 0x000fe40000010000 */
[----:B------:R-:W-:Y:S02]  /*100f0*/  FADD.FTZ R23, R179, R19 ;  /* 0x00000013b3177221 */ /* 0x000fe40000010000 */
[----:B------:R-:W-:Y:S01]  /*10100*/  FADD.FTZ R19, R171, R4 ;  /* 0x00000004ab137221 */ /* 0x000fe20000010000 */
[----:B------:R-:W-:Y:S07]  /*10110*/  HMMA.16816.F32.BF16 R64, R108, R66, R24 ;  /* 0x000000426c40723c */ /* 0x000fee0000041818 */
        /* <DEDUP_REMOVED lines=11> */
[----:B-1----:R-:W-:Y:S01]  /*101d0*/  HMMA.16816.F32.BF16 R88, R160, R96, R88 ;  /* 0x00000060a058723c */ /* 0x002fe20000041858 */
[----:B------:R-:W-:Y:S01]  /*101e0*/  IADD3 R203, R225, -0x2, RZ ;  /* 0xfffffffee1cb7810 */ /* 0x000fe20007ffe0ff */
[----:B------:R-:W-:-:S03]  /*101f0*/  FADD.FTZ R5, R183, R5 ;  /* 0x00000005b7057221 */ /* 0x000fc60000010000 */
[----:B------:R-:W-:Y:S01]  /*10200*/  ISETP.GE.AND P0, PT, R203, R250, PT ;  /* 0x000000facb00720c */ /* 0x000fe20003f06270 */
[----:B------:R-:W-:Y:S02]  /*10210*/  FADD.FTZ R5, R16, R5 ;  /* 0x0000000510057221 */ /* 0x000fe40000010000 */
[----:B------:R-:W-:Y:S02]  /*10220*/  HMMA.16816.F32.BF16 R76, R160, R82, R184 ;  /* 0x00000052a04c723c */ /* 0x000fe400000418b8 */
[----:B------:R-:W-:-:S04]  /*10230*/  FADD.FTZ R5, R15, R5 ;  /* 0x000000050f057221 */ /* 0x000fc80000010000 */
[----:B------:R-:W-:Y:S02]  /*10240*/  FADD.FTZ R5, R14, R5 ;  /* 0x000000050e057221 */ /* 0x000fe40000010000 */
[----:B------:R-:W-:Y:S02]  /*10250*/  HMMA.16816.F32.BF16 R92, R160, R98, R92 ;  /* 0x00000062a05c723c */ /* 0x000fe4000004185c */
[----:B------:R-:W-:-:S06]  /*10260*/  FADD.FTZ R208, R13, R5 ;  /* 0x000000050dd07221 */ /* 0x000fcc0000010000 */
[----:B------:R-:W-:Y:S08]  /*10270*/  HMMA.16816.F32.BF16 R160, R160, R6, R84 ;  /* 0x00000006a0a0723c */ /* 0x000ff00000041854 */
[C---:B------:R-:W-:Y:S08]  /*10280*/  HMMA.16816.F32.BF16 R84, R108.reuse, R96, R204 ;  /* 0x000000606c54723c */ /* 0x040ff000000418cc */
[C---:B------:R-:W-:Y:S08]  /*10290*/  HMMA.16816.F32.BF16 R132, R108.reuse, R134, R44 ;  /* 0x000000866c84723c */ /* 0x040ff0000004182c */
[C---:B------:R-:W-:Y:S08]  /*102a0*/  HMMA.16816.F32.BF16 R124, R108.reuse, R126, R40 ;  /* 0x0000007e6c7c723c */ /* 0x040ff00000041828 */
[C---:B------:R-:W-:Y:S08]  /*102b0*/  HMMA.16816.F32.BF16 R80, R108.reuse, R82, R28 ;  /* 0x000000526c50723c */ /* 0x040ff0000004181c */
[C---:B------:R-:W-:Y:S08]  /*102c0*/  HMMA.16816.F32.BF16 R96, R108.reuse, R98, R36 ;  /* 0x000000626c60723c */ /* 0x040ff00000041824 */
[----:B------:R-:W-:Y:S07]  /*102d0*/  HMMA.16816.F32.BF16 R108, R108, R6, R32 ;  /* 0x000000066c6c723c */ /* 0x000fee0000041820 */
[----:B------:R-:W-:-:S02]  /*102e0*/  FADD.FTZ R7, R172, R20 ;  /* 0x00000014ac077221 */ /* 0x000fc40000010000 */
[----:B------:R-:W-:Y:S02]  /*102f0*/  FADD.FTZ R6, R164, R19 ;  /* 0x00000013a4067221 */ /* 0x000fe40000010000 */
[----:B------:R-:W-:Y:S02]  /*10300*/  FADD.FTZ R7, R175, R7 ;  /* 0x00000007af077221 */ /* 0x000fe40000010000 */
[----:B------:R-:W-:Y:S02]  /*10310*/  FADD.FTZ R6, R166, R6 ;  /* 0x00000006a6067221 */ /* 0x000fe40000010000 */
[----:B------:R-:W-:Y:S02]  /*10320*/  FADD.FTZ R7, R174, R7 ;  /* 0x00000007ae077221 */ /* 0x000fe40000010000 */
[----:B------:R-:W-:Y:S02]  /*10330*/  FADD.FTZ R6, R165, R6 ;  /* 0x00000006a5067221 */ /* 0x000fe40000010000 */
        /* <DEDUP_REMOVED lines=13> */
[----:B------:R-:W-:Y:S01]  /*10410*/  FADD.FTZ R227, R0, R2 ;  /* 0x0000000200e37221 */ /* 0x000fe20000010000 */
[----:B------:R-:W-:Y:S05]  /*10420*/  @!P0 BRA `(.L_x_262) ;  /* 0x0000277000008947 */ /* 0x000fea0003800000 */
[----:B------:R-:W-:Y:S02]  /*10430*/  ISETP.GT.AND P0, PT, R228, 0x3f, PT ;  /* 0x0000003fe400780c */ /* 0x000fe40003f04270 */
[----:B------:R-:W-:Y:S02]  /*10440*/  ISETP.GE.AND P5, PT, R248, c[0x0][0x1d4], PT ;  /* 0x00007500f8007a0c */ /* 0x000fe40003fa6270 */
[----:B------:R-:W-:Y:S02]  /*10450*/  ISETP.GE.AND P4, PT, R245, c[0x0][0x1d4], PT ;  /* 0x00007500f5007a0c */ /* 0x000fe40003f86270 */
[----:B------:R-:W-:Y:S02]  /*10460*/  ISETP.GE.AND P3, PT, R246, c[0x0][0x1d4], PT ;  /* 0x00007500f6007a0c */ /* 0x000fe40003f66270 */
.L_x_265:
[----:B------:R-:W-:Y:S04]  /*10470*/  DEPBAR.LE SB0, 0x0 ;  /* 0x000080000000791a */ /* 0x000fe80000000000 */
[----:B------:R-:W-:Y:S01]  /*10480*/  WARPSYNC 0xffffffff ;  /* 0xffffffff00007948 */ /* 0x000fe20003800000 */
[----:B------:R-:W-:Y:S01]  /*10490*/  BAR.SYNC.DEFER_BLOCKING 0x0 ;  /* 0x0000000000007b1d */ /* 0x000fe20000010000 */
[----:B------:R-:W-:Y:S01]  /*104a0*/  SHF.R.S32.HI R0, RZ, 0x1f, R203 ;  /* 0x0000001fff007819 */ /* 0x000fe200000114cb */
[C---:B------:R-:W-:Y:S01]  /*104b0*/  IMAD.WIDE.U32 R2, R203.reuse, c[0x0][0x208], RZ ;  /* 0x00008200cb027a25 */ /* 0x040fe200078e00ff */
[----:B------:R-:W-:Y:S03]  /*104c0*/  MOV R114, R118 ;  /* 0x0000007600727202 */ /* 0x000fe60000000f00 */
[----:B------:R-:W-:Y:S02]  /*104d0*/  IMAD R0, R0, c[0x0][0x208], RZ ;  /* 0x0000820000007a24 */ /* 0x000fe400078e02ff */
[----:B------:R-:W-:Y:S02]  /*104e0*/  IMAD.MOV.U32 R29, RZ, RZ, c[0x0][0x208] ;  /* 0x00008200ff1d7624 */ /* 0x000fe400078e00ff */
[----:B------:R-:W-:Y:S02]  /*104f0*/  IMAD R0, R203, c[0x0][0x20c], R0 ;  /* 0x00008300cb007a24 */ /* 0x000fe400078e0200 */
[----:B------:R-:W-:Y:S02]  /*10500*/  IMAD.MOV.U32 R30, RZ, RZ, c[0x0][0x20c] ;  /* 0x00008300ff1e7624 */ /* 0x000fe400078e00ff */
[----:B------:R-:W-:Y:S02]  /*10510*/  IMAD.IADD R0, R3, 0x1, R0 ;  /* 0x0000000103007824 */ /* 0x000fe400078e0200 */
[----:B------:R-:W-:Y:S04]  /*10520*/  IMAD.WIDE.U32 R2, R2, 0x30, RZ ;  /* 0x0000003002027825 */ /* 0x000fe800078e00ff */
[----:B------:R-:W-:Y:S01]  /*10530*/  IMAD.MOV.U32 R112, RZ, RZ, R119 ;  /* 0x000000ffff707224 */ /* 0x000fe200078e0077 */
        /* <DEDUP_REMOVED lines=13> */
[----:B------:R-:W-:Y:S04]  /*10610*/  IADD3 R0, P0, R242, R2, RZ ;  /* 0x00000002f2007210 */ /* 0x000fe80007f1e0ff */
[----:B------:R-:W-:Y:S01]  /*10620*/  IMAD.IADD R3, R3, 0x1, R20 ;  /* 0x0000000103037824 */ /* 0x000fe200078e0214 */
[----:B------:R-:W2:Y:S01]  /*10630*/  LDSM.16.M88.4 R180, [R201] ;  /* 0x00000000c9b4783b */ /* 0x000ea20000000200 */
[C---:B---3--:R-:W-:Y:S03]  /*10640*/  HMMA.16816.F32.BF16 R8, R44.reuse, R16, RZ ;  /* 0x000000102c08723c */ /* 0x048fe600000418ff */
[----:B------:R-:W-:Y:S02]  /*10650*/  IADD3.X R28, R3, R244, RZ, P0, !PT ;  /* 0x000000f4031c7210 */ /* 0x000fe400007fe4ff */
[----:B------:R-:W3:Y:S01]  /*10660*/  LDSM.16.M88.4 R184, [R200] ;  /* 0x00000000c8b8783b */ /* 0x000ee20000000200 */
[C---:B------:R-:W-:Y:S02]  /*10670*/  @!P6 LEA R24, P1, R29.reuse, R2, 0x5 ;  /* 0x000000021d18e211 */ /* 0x040fe400078228ff */
[C---:B------:R-:W-:Y:S01]  /*10680*/  LEA R2, P0, R0.reuse, c[0x0][0x1f8], 0x1 ;  /* 0x00007e0000027a11 */ /* 0x040fe200078008ff */
        /* <DEDUP_REMOVED lines=9> */
[----:B------:R-:W-:Y:S01]  /*10720*/  @!P6 IMAD.X R0, R29, 0x1, R244, P2 ;  /* 0x000000011d00e824 */ /* 0x000fe200010e06f4 */
[C---:B------:R-:W-:Y:S03]  /*10730*/  @!P6 LEA R36, P0, R37.reuse, c[0x0][0x1f8], 0x1 ;  /* 0x00007e002524ea11 */ /* 0x040fe600078008ff */
[----:B------:R1:W-:Y:S01]  /*10740*/  LDGSTS.E.BYPASS.LTC128B.128 [R202+0x2480], [R2.64+0x40], !P4 ;  /* 0x0248004002ca7fae */ /* 0x0003e2000e101d46 */
[-C--:B----4-:R-:W-:Y:S03]  /*10750*/  HMMA.16816.F32.BF16 R20, R48, R32.reuse, RZ ;  /* 0x000000203014723c */ /* 0x090fe600000418ff */
[----:B------:R-:W-:Y:S02]  /*10760*/  @!P6 LEA.HI.X R37, R37, c[0x0][0x1fc], R0, 0x1, P0 ;  /* 0x00007f002525ea11 */ /* 0x000fe400000f0c00 */
[----:B------:R-:W-:Y:S01]  /*10770*/  ISETP.GT.AND P2, PT, R203, R250, PT ;  /* 0x000000facb00720c */ /* 0x000fe20003f44270 */
[----:B------:R4:W-:Y:S01]  /*10780*/  LDGSTS.E.BYPASS.LTC128B.128 [R202+0x3080], [R2.64+0x80], !P5 ;  /* 0x0308008002ca7fae */ /* 0x0009e2000e901d46 */
[----:B------:R-:W-:Y:S01]  /*10790*/  MOV R0, R120 ;  /* 0x0000007800007202 */ /* 0x000fe20000000f00 */
[C---:B------:R-:W-:Y:S04]  /*107a0*/  HMMA.16816.F32.BF16 R24, R44.reuse, R32, RZ ;  /* 0x000000202c18723c */ /* 0x040fe800000418ff */
[----:B------:R5:W-:Y:S04]  /*107b0*/  @!P6 LDGSTS.E.BYPASS.LTC128B.128 [R202+0x2080], [R36.64], !P3 ;  /* 0x0208000024caefae */ /* 0x000be8000d901d46 */
[-C--:B------:R-:W-:Y:S02]  /*107c0*/  HMMA.16816.F32.BF16 R28, R44, R34.reuse, RZ ;  /* 0x000000222c1c723c */ /* 0x080fe400000418ff */
[----:B------:R5:W-:Y:S06]  /*107d0*/  @!P6 LDGSTS.E.BYPASS.LTC128B.128 [R202+0x2c80], [R36.64+0x40], !P4 ;  /* 0x02c8004024caefae */ /* 0x000bec000e101d46 */
[----:B------:R5:W-:Y:S01]  /*107e0*/  @!P6 LDGSTS.E.BYPASS.LTC128B.128 [R202+0x3880], [R36.64+0x80], !P5 ;  /* 0x0388008024caefae */ /* 0x000be2000e901d46 */
[C---:B------:R-:W-:Y:S05]  /*107f0*/  HMMA.16816.F32.BF16 R32, R48.reuse, R34, RZ ;  /* 0x000000223020723c */ /* 0x040fea00000418ff */
[----:B------:R-:W0:Y:S03]  /*10800*/  LDGDEPBAR ;  /* 0x00000000000079af */ /* 0x000e260000000000 */
[-C--:B-----5:R-:W-:Y:S08]  /*10810*/  HMMA.16816.F32.BF16 R36, R48, R164.reuse, RZ ;  /* 0x000000a43024723c */ /* 0x0a0ff000000418ff */
[C---:B------:R-:W-:Y:S08]  /*10820*/  HMMA.16816.F32.BF16 R40, R44.reuse, R164, RZ ;  /* 0x000000a42c28723c */ /* 0x040ff000000418ff */
[-C--:B------:R-:W-:Y:S08]  /*10830*/  HMMA.16816.F32.BF16 R44, R44, R166.reuse, RZ ;  /* 0x000000a62c2c723c */ /* 0x080ff000000418ff */
[----:B------:R-:W-:Y:S01]  /*10840*/  HMMA.16816.F32.BF16 R48, R48, R166, RZ ;  /* 0x000000a63030723c */ /* 0x000fe200000418ff */
[----:B------:R-:W-:Y:S07]  /*10850*/  LDSM.16.M88.4 R164, [R191+0x2000] ;  /* 0x00200000bfa4783b */ /* 0x000fee0000000200 */
[-C--:B------:R-:W-:Y:S08]  /*10860*/  HMMA.16816.F32.BF16 R4, R168, R172.reuse, R4 ;  /* 0x000000aca804723c */ /* 0x080ff00000041804 */
[C---:B-1----:R-:W-:Y:S08]  /*10870*/  HMMA.16816.F32.BF16 R8, R176.reuse, R172, R8 ;  /* 0x000000acb008723c */ /* 0x042ff00000041808 */
        /* <DEDUP_REMOVED lines=30> */
[----:B------:R-:W5:Y:S01]  /*10a60*/  LDSM.16.M88.4 R180, [R197] ;  /* 0x00000000c5b4783b */ /* 0x000f620000000200 */
        /* <DEDUP_REMOVED lines=10> */
[-C--:B-----5:R-:W-:Y:S08]  /*10b10*/  HMMA.16816.F32.BF16 R36, R168, R180.reuse, R36 ;  /* 0x000000b4a824723c */ /* 0x0a0ff00000041824 */
[C---:B------:R-:W-:Y:S08]  /*10b20*/  HMMA.16816.F32.BF16 R40, R176.reuse, R180, R40 ;  /* 0x000000b4b028723c */ /* 0x040ff00000041828 */
[-C--:B------:R-:W-:Y:S01]  /*10b30*/  HMMA.16816.F32.BF16 R44, R176, R182.reuse, R44 ;  /* 0x000000b6b02c723c */ /* 0x080fe2000004182c */
[----:B------:R-:W2:Y:S07]  /*10b40*/  LDSM.16.M88.4 R176, [R191+0x5000] ;  /* 0x00500000bfb0783b */ /* 0x000eae0000000200 */
[----:B------:R-:W-:Y:S01]  /*10b50*/  HMMA.16816.F32.BF16 R48, R168, R182, R48 ;  /* 0x000000b6a830723c */ /* 0x000fe20000041830 */
[----:B------:R-:W3:Y:S06]  /*10b60*/  LDSM.16.M88.4 R168, [R188+0x1c00] ;  /* 0x001c0000bca8783b */ /* 0x000eec0000000200 */
[----:B------:R-:W5:Y:S01]  /*10b70*/  LDSM.16.M88.4 R180, [R188+0x2000] ;  /* 0x00200000bcb4783b */ /* 0x000f620000000200 */
        /* <DEDUP_REMOVED lines=15> */
[----:B------:R-:W3:Y:S06]  /*10c70*/  LDSM.16.M88.4 R164, [R195] ;  /* 0x00000000c3a4783b */ /* 0x000eec0000000200 */
[----:B------:R-:W5:Y:S01]  /*10c80*/  LDSM.16.M88.4 R180, [R194] ;  /* 0x00000000c2b4783b */ /* 0x000f620000000200 */
        /* <DEDUP_REMOVED lines=10> */
[-C--:B-----5:R-:W-:Y:S08]  /*10d30*/  HMMA.16816.F32.BF16 R36, R168, R180.reuse, R36 ;  /* 0x000000b4a824723c */ /* 0x0a0ff00000041824 */
[C---:B------:R-:W-:Y:S08]  /*10d40*/  HMMA.16816.F32.BF16 R40, R176.reuse, R180, R40 ;  /* 0x000000b4b028723c */ /* 0x040ff00000041828 */
[-C--:B------:R-:W-:Y:S08]  /*10d50*/  HMMA.16816.F32.BF16 R44, R176, R182.reuse, R44 ;  /* 0x000000b6b02c723c */ /* 0x080ff0000004182c */
[----:B------:R-:W-:Y:S01]  /*10d60*/  HMMA.16816.F32.BF16 R48, R168, R182, R48 ;  /* 0x000000b6a830723c */ /* 0x000fe20000041830 */
[----:B------:R-:W-:Y:S07]  /*10d70*/  @!UPT UIADD3 URZ, URZ, URZ, URZ ;  /* 0x0000003f3f3ff290 */ /* 0x000fee000fffe03f */
[----:B------:R-:W-:-:S11]  /*10d80*/  @!P2 BRA `(.L_x_264) ;  /* 0x000002a00000a947 */ /* 0x000fd60003800000 */
[----:B----4-:R-:W-:Y:S04]  /*10d90*/  IADD3 R113, -R238, 0x30, RZ ;  /* 0x00000030ee717810 */ /* 0x010fe80007ffe1ff */
[----:B------:R-:W-:Y:S11]  /*10da0*/  ISETP.GE.AND P1, PT, R113, 0x1, PT ;  /* 0x000000017100780c */ /* 0x000ff60003f26270 */
[----:B------:R-:W-:Y:S02]  /*10db0*/  @!UPT UIADD3 URZ, URZ, URZ, URZ ;  /* 0x0000003f3f3ff290 */ /* 0x000fe4000fffe03f */
[----:B------:R-:W-:Y:S04]  /*10dc0*/  @P1 IADD3 R2, R203, -0x1, RZ ;  /* 0xffffffffcb021810 */ /* 0x000fe80007ffe0ff */
[----:B------:R-:W-:Y:S01]  /*10dd0*/  @P1 SHF.R.S32.HI R3, RZ, 0x1f, R2 ;  /* 0x0000001fff031819 */ /* 0x000fe20000011402 */
[C---:B------:R-:W-:Y:S04]  /*10de0*/  @P1 IMAD.WIDE.U32 R164, R2.reuse, c[0x0][0x1e0], RZ ;  /* 0x0000780002a41a25 */ /* 0x040fe800078e00ff */
[----:B------:R-:W-:Y:S04]  /*10df0*/  @P1 IMAD R3, R3, c[0x0][0x1e0], RZ ;  /* 0x0000780003031a24 */ /* 0x000fe800078e02ff */
[----:B------:R-:W-:Y:S01]  /*10e00*/  @P1 IMAD R2, R2, c[0x0][0x1e4], R3 ;  /* 0x0000790002021a24 */ /* 0x000fe200078e0203 */
[----:B------:R-:W-:Y:S03]  /*10e10*/  @P1 MOV R3, R239 ;  /* 0x000000ef00031202 */ /* 0x000fe60000000f00 */
[----:B------:R-:W-:Y:S02]  /*10e20*/  @P1 IMAD.IADD R165, R165, 0x1, R2 ;  /* 0x00000001a5a51824 */ /* 0x000fe400078e0202 */
[----:B------:R-:W-:Y:S02]  /*10e30*/  @P1 IMAD.MOV.U32 R2, RZ, RZ, R240 ;  /* 0x000000ffff021224 */ /* 0x000fe400078e00f0 */
[----:B------:R-:W-:Y:S02]  /*10e40*/  @P1 IMAD R165, R165, 0x30, RZ ;  /* 0x00000030a5a51824 */ /* 0x000fe400078e02ff */
[----:B------:R-:W-:Y:S04]  /*10e50*/  @P1 IMAD.WIDE.U32 R2, R164, 0x30, R2 ;  /* 0x00000030a4021825 */ /* 0x000fe800078e0002 */
[----:B------:R-:W-:Y:S01]  /*10e60*/  @P1 IMAD.IADD R3, R3, 0x1, R165 ;  /* 0x0000000103031824 */ /* 0x000fe200078e02a5 */
[C---:B------:R-:W-:Y:S04]  /*10e70*/  @P1 LEA R164, P0, R2.reuse, c[0x0][0x1c8], 0x1 ;  /* 0x0000720002a41a11 */ /* 0x040fe800078008ff */
[----:B------:R-:W-:Y:S02]  /*10e80*/  @P1 LEA.HI.X R165, R2, c[0x0][0x1cc], R3, 0x1, P0 ;  /* 0x0000730002a51a11 */ /* 0x000fe400000f0c03 */
[----:B------:R-:W-:Y:S03]  /*10e90*/  ISETP.GE.AND P0, PT, R113, 0x21, PT ;  /* 0x000000217100780c */ /* 0x000fe60003f06270 */
[----:B------:R-:W-:Y:S01]  /*10ea0*/  @!PT LDS RZ, [RZ] ;  /* 0x00000000fffff984 */ /* 0x000fe20000000800 */
[----:B------:R-:W-:Y:S01]  /*10eb0*/  @!PT LDS RZ, [RZ] ;  /* 0x00000000fffff984 */ /* 0x000fe20000000800 */
[----:B------:R-:W-:Y:S01]  /*10ec0*/  @!PT LDS RZ, [RZ] ;  /* 0x00000000fffff984 */ /* 0x000fe20000000800 */
[----:B------:R1:W-:Y:S05]  /*10ed0*/  @P1 LDGSTS.E.BYPASS.LTC128B.128 [R202+0x3c80], [R164.64], !P3 ;  /* 0x03c80000a4ca1fae */ /* 0x0003ea000d901d46 */
[----:B------:R1:W-:Y:S05]  /*10ee0*/  @P1 LDGSTS.E.BYPASS.LTC128B.128 [R202+0x4880], [R164.64+0x40], !P4 ;  /* 0x04880040a4ca1fae */ /* 0x0003ea000e101d46 */
[----:B------:R1:W-:Y:S01]  /*10ef0*/  @P1 LDGSTS.E.BYPASS.LTC128B.128 [R202+0x5480], [R164.64+0x80], !P5 ;  /* 0x05480080a4ca1fae */ /* 0x0003e2000e901d46 */
[----:B------:R-:W-:Y:S01]  /*10f00*/  @P0 IADD3 R2, R203, -0x1, RZ ;  /* 0xffffffffcb020810 */ /* 0x000fe20007ffe0ff */
[----:B------:R-:W-:Y:S01]  /*10f10*/  @P0 IMAD.MOV.U32 R113, RZ, RZ, c[0x0][0x1e0] ;  /* 0x00007800ff710624 */ /* 0x000fe200078e00ff */
[----:B------:R-:W-:Y:S02]  /*10f20*/  @P0 MOV R166, 0x5 ;  /* 0x0000000500a60802 */ /* 0x000fe40000000f00 */
[----:B------:R-:W-:Y:S02]  /*10f30*/  @P0 SHF.R.S32.HI R3, RZ, 0x1f, R2 ;  /* 0x0000001fff030819 */ /* 0x000fe40000011402 */
[C---:B------:R-:W-:Y:S01]  /*10f40*/  @P0 SHF.L.U64.HI R167, R113.reuse, R166, c[0x0][0x1e4] ;  /* 0x0000790071a70619 */ /* 0x040fe200000102a6 */
[----:B------:R-:W-:Y:S02]  /*10f50*/  @P0 IMAD.SHL.U32 R166, R113, 0x20, RZ ;  /* 0x0000002071a60824 */ /* 0x000fe400078e00ff */
[----:B------:R-:W-:Y:S04]  /*10f60*/  @P0 IMAD R3, R3, c[0x0][0x1e0], RZ ;  /* 0x0000780003030a24 */ /* 0x000fe800078e02ff */
[C---:B------:R-:W-:Y:S02]  /*10f70*/  @P0 IMAD R113, R2.reuse, c[0x0][0x1e4], R3 ;  /* 0x0000790002710a24 */ /* 0x040fe400078e0203 */
[----:B------:R-:W-:Y:S05]  /*10f80*/  @P0 IMAD.WIDE.U32 R2, R2, c[0x0][0x1e0], RZ ;  /* 0x0000780002020a25 */ /* 0x000fea00078e00ff */
[----:B------:R-:W-:Y:S01]  /*10f90*/  @P0 IADD3 R113, R3, R113, RZ ;  /* 0x0000007103710210 */ /* 0x000fe20007ffe0ff */
[----:B------:R-:W-:Y:S04]  /*10fa0*/  @P0 IMAD.WIDE.U32 R2, R2, 0x30, R166 ;  /* 0x0000003002020825 */ /* 0x000fe800078e00a6 */
[----:B------:R-:W-:Y:S01]  /*10fb0*/  @P0 IMAD R166, R113, 0x30, RZ ;  /* 0x0000003071a60824 */ /* 0x000fe200078e02ff */
[----:B------:R-:W-:Y:S04]  /*10fc0*/  @P0 IADD3 R113, P6, R240, R2, RZ ;  /* 0x00000002f0710210 */ /* 0x000fe80007fde0ff */
[----:B------:R-:W-:Y:S02]  /*10fd0*/  @P0 IADD3.X R3, R239, R166, R3, P6, !PT ;  /* 0x000000a6ef030210 */ /* 0x000fe400037fe403 */
[C---:B------:R-:W-:Y:S04]  /*10fe0*/  @P0 LEA R2, P6, R113.reuse, c[0x0][0x1c8], 0x1 ;  /* 0x0000720071020a11 */ /* 0x040fe800078c08ff */
[----:B------:R-:W-:Y:S05]  /*10ff0*/  @P0 LEA.HI.X R3, R113, c[0x0][0x1cc], R3, 0x1, P6 ;  /* 0x0000730071030a11 */ /* 0x000fea00030f0c03 */
[----:B------:R1:W-:Y:S05]  /*11000*/  @P0 LDGSTS.E.BYPASS.LTC128B.128 [R202+0x4480], [R2.64], !P3 ;  /* 0x0448000002ca0fae */ /* 0x0003ea000d901d46 */
[----:B------:R1:W-:Y:S05]  /*11010*/  @P0 LDGSTS.E.BYPASS.LTC128B.128 [R202+0x5080], [R2.64+0x40], !P4 ;  /* 0x0508004002ca0fae */ /* 0x0003ea000e101d46 */
[----:B------:R1:W-:Y:S02]  /*11020*/  @P0 LDGSTS.E.BYPASS.LTC128B.128 [R202+0x5c80], [R2.64+0x80], !P5 ;  /* 0x05c8008002ca0fae */ /* 0x0003e4000e901d46 */
.L_x_264:
[----:B----4-:R-:W-:Y:S05]  /*11030*/  BSYNC B0 ;  /* 0x0000000000007941 */ /* 0x010fea0003800000 */
.L_x_263:
[----:B-1----:R-:W-:Y:S01]  /*11040*/  FMNMX.FTZ R2, R4, R120, !PT ;  /* 0x0000007804027209 */ /* 0x002fe20007810000 */
        /* <DEDUP_REMOVED lines=28> */
[----:B------:R-:W-:Y:S02]  /*11210*/  FMNMX.FTZ R113, R24, R113, !PT ;  /* 0x0000007118717209 */ /* 0x000fe40007810000 */
[----:B------:R-:W-:Y:S02]  /*11220*/  FMNMX.FTZ R3, R51, R3, !PT ;  /* 0x0000000333037209 */ /* 0x000fe40007810000 */
[----:B------:R-:W-:Y:S02]  /*11230*/  FMNMX.FTZ R113, R25, R113, !PT ;  /* 0x0000007119717209 */ /* 0x000fe40007810000 */
[----:B------:R-:W-:Y:S01]  /*11240*/  IADD3 R203, R203, -0x1, RZ ;  /* 0xffffffffcbcb7810 */ /* 0x000fe20007ffe0ff */
[----:B------:R-:W1:Y:S01]  /*11250*/  SHFL.BFLY PT, R120, R3, 0x2, 0x1f ;  /* 0x0c401f0003787f89 */ /* 0x000e6200000e0000 */
[----:B------:R-:W-:Y:S04]  /*11260*/  FMNMX.FTZ R113, R28, R113, !PT ;  /* 0x000000711c717209 */ /* 0x000fe80007810000 */
[----:B------:R-:W-:Y:S04]  /*11270*/  FMNMX.FTZ R113, R29, R113, !PT ;  /* 0x000000711d717209 */ /* 0x000fe80007810000 */
[----:B------:R-:W-:Y:S04]  /*11280*/  FMNMX.FTZ R113, R40, R113, !PT ;  /* 0x0000007128717209 */ /* 0x000fe80007810000 */
[----:B------:R-:W-:Y:S04]  /*11290*/  FMNMX.FTZ R113, R41, R113, !PT ;  /* 0x0000007129717209 */ /* 0x000fe80007810000 */
[----:B------:R-:W-:Y:S02]  /*112a0*/  FMNMX.FTZ R113, R44, R113, !PT ;  /* 0x000000712c717209 */ /* 0x000fe40007810000 */
[----:B-1----:R-:W-:Y:S02]  /*112b0*/  FMNMX.FTZ R3, R3, R120, !PT ;  /* 0x0000007803037209 */ /* 0x002fe40007810000 */
[----:B------:R-:W-:Y:S02]  /*112c0*/  FMNMX.FTZ R2, R2, R118, !PT ;  /* 0x0000007602027209 */ /* 0x000fe40007810000 */
[----:B------:R-:W-:Y:S03]  /*112d0*/  FMNMX.FTZ R118, R10, R115, !PT ;  /* 0x000000730a767209 */ /* 0x000fe60007810000 */
[----:B------:R-:W1:Y:S01]  /*112e0*/  SHFL.BFLY PT, R164, R2, 0x1, 0x1f ;  /* 0x0c201f0002a47f89 */ /* 0x000e6200000e0000 */
[----:B------:R-:W-:Y:S04]  /*112f0*/  FMNMX.FTZ R118, R11, R118, !PT ;  /* 0x000000760b767209 */ /* 0x000fe80007810000 */
[----:B------:R-:W-:Y:S04]  /*11300*/  FMNMX.FTZ R118, R14, R118, !PT ;  /* 0x000000760e767209 */ /* 0x000fe80007810000 */
[----:B------:R-:W-:Y:S04]  /*11310*/  FMNMX.FTZ R118, R15, R118, !PT ;  /* 0x000000760f767209 */ /* 0x000fe80007810000 */
[----:B------:R-:W-:Y:S02]  /*11320*/  FMNMX.FTZ R119, R26, R118, !PT ;  /* 0x000000761a777209 */ /* 0x000fe40007810000 */
[----:B------:R-:W-:Y:S02]  /*11330*/  FMNMX.FTZ R118, R45, R113, !PT ;  /* 0x000000712d767209 */ /* 0x000fe40007810000 */
[----:B------:R-:W-:Y:S02]  /*11340*/  FMNMX.FTZ R113, R27, R119, !PT ;  /* 0x000000771b717209 */ /* 0x000fe40007810000 */
[----:B------:R-:W2:Y:S02]  /*11350*/  SHFL.BFLY PT, R119, R3, 0x1, 0x1f ;  /* 0x0c201f0003777f89 */ /* 0x000ea400000e0000 */
[----:B------:R-:W-:Y:S02]  /*11360*/  FMNMX.FTZ R113, R30, R113, !PT ;  /* 0x000000711e717209 */ /* 0x000fe40007810000 */
[----:B-1----:R-:W-:Y:S02]  /*11370*/  FMNMX.FTZ R120, R2, R164, !PT ;  /* 0x000000a402787209 */ /* 0x002fe40007810000 */
[----:B------:R-:W-:Y:S02]  /*11380*/  FMNMX.FTZ R2, R31, R113, !PT ;  /* 0x000000711f027209 */ /* 0x000fe40007810000 */
[----:B------:R-:W1:Y:S01]  /*11390*/  SHFL.BFLY PT, R165, R118, 0x2, 0x1f ;  /* 0x0c401f0076a57f89 */ /* 0x000e6200000e0000 */
[----:B------:R-:W-:Y:S01]  /*113a0*/  FADD.FTZ R0, -R120, R0 ;  /* 0x0000000078007221 */ /* 0x000fe20000010100 */
[----:B------:R-:W-:Y:S01]  /*113b0*/  FMNMX.FTZ R113, R42, R2, !PT ;  /* 0x000000022a717209 */ /* 0x000fe20007810000 */
[----:B------:R-:W-:Y:S02]  /*113c0*/  FMUL.FTZ R166, R120, c[0x0][0x2d0] ;  /* 0x0000b40078a67a20 */ /* 0x000fe40000410000 */
[----:B------:R-:W-:Y:S01]  /*113d0*/  FMUL.FTZ R2, R0, c[0x0][0x2d0] ;  /* 0x0000b40000027a20 */ /* 0x000fe20000410000 */
[----:B------:R-:W-:Y:S01]  /*113e0*/  FMNMX.FTZ R0, R43, R113, !PT ;  /* 0x000000712b007209 */ /* 0x000fe20007810000 */
[--C-:B------:R-:W-:Y:S02]  /*113f0*/  FFMA.FTZ R173, R32, c[0x0][0x2d0], -R166.reuse ;  /* 0x0000b40020ad7a23 */ /* 0x100fe400000108a6 */
[----:B------:R3:W4:Y:S01]  /*11400*/  MUFU.EX2 R113, R2 ;  /* 0x0000000200717308 */ /* 0x0007220000000800 */
[----:B------:R-:W-:Y:S01]  /*11410*/  FMNMX.FTZ R0, R46, R0, !PT ;  /* 0x000000002e007209 */ /* 0x000fe20007810000 */
[--C-:B------:R-:W-:Y:S02]  /*11420*/  FFMA.FTZ R172, R33, c[0x0][0x2d0], -R166.reuse ;  /* 0x0000b40021ac7a23 */ /* 0x100fe400000108a6 */
[--C-:B------:R-:W-:Y:S01]  /*11430*/  FFMA.FTZ R176, R20, c[0x0][0x2d0], -R166.reuse ;  /* 0x0000b40014b07a23 */ /* 0x100fe200000108a6 */
[----:B------:R-:W-:Y:S01]  /*11440*/  FMNMX.FTZ R0, R47, R0, !PT ;  /* 0x000000002f007209 */ /* 0x000fe20007810000 */
[--C-:B------:R-:W-:Y:S01]  /*11450*/  FFMA.FTZ R174, R21, c[0x0][0x2d0], -R166.reuse ;  /* 0x0000b40015ae7a23 */ /* 0x100fe200000108a6 */
[----:B--2---:R-:W-:Y:S01]  /*11460*/  FMNMX.FTZ R119, R3, R119, !PT ;  /* 0x0000007703777209 */ /* 0x004fe20007810000 */
[--C-:B------:R-:W-:Y:S02]  /*11470*/  FFMA.FTZ R187, R36, c[0x0][0x2d0], -R166.reuse ;  /* 0x0000b40024bb7a23 */ /* 0x100fe400000108a6 */
[----:B------:R-:W2:Y:S01]  /*11480*/  SHFL.BFLY PT, R3, R0, 0x2, 0x1f ;  /* 0x0c401f0000037f89 */ /* 0x000ea200000e0000 */
[--C-:B------:R-:W-:Y:S01]  /*11490*/  FFMA.FTZ R186, R37, c[0x0][0x2d0], -R166.reuse ;  /* 0x0000b40025ba7a23 */ /* 0x100fe200000108a6 */
[----:B------:R-:W-:Y:S01]  /*114a0*/  MUFU.EX2 R221, R174 ;  /* 0x000000ae00dd7308 */ /* 0x000fe20000000800 */
[--C-:B------:R-:W-:Y:S09]  /*114b0*/  FFMA.FTZ R185, R48, c[0x0][0x2d0], -R166.reuse ;  /* 0x0000b40030b97a23 */ /* 0x100ff200000108a6 */
[----:B------:R-:W-:Y:S01]  /*114c0*/  MUFU.EX2 R222, R173 ;  /* 0x000000ad00de7308 */ /* 0x000fe20000000800 */
[--C-:B---3--:R-:W-:Y:S01]  /*114d0*/  FFMA.FTZ R2, R4, c[0x0][0x2d0], -R166.reuse ;  /* 0x0000b40004027a23 */ /* 0x108fe200000108a6 */
[----:B-1----:R-:W-:Y:S01]  /*114e0*/  FMNMX.FTZ R4, R118, R165, !PT ;  /* 0x000000a576047209 */ /* 0x002fe20007810000 */
[----:B------:R-:W-:Y:S02]  /*114f0*/  FMUL.FTZ R165, R119, c[0x0][0x2d0] ;  /* 0x0000b40077a57a20 */ /* 0x000fe40000410000 */
[----:B----4-:R-:W-:Y:S02]  /*11500*/  FMUL.FTZ R20, R113, R128 ;  /* 0x0000008071147220 */ /* 0x010fe40000410000 */
[----:B------:R-:W1:Y:S01]  /*11510*/  SHFL.BFLY PT, R118, R4, 0x1, 0x1f ;  /* 0x0c201f0004767f89 */ /* 0x000e6200000e0000 */
[--C-:B------:R-:W-:Y:S02]  /*11520*/  FFMA.FTZ R6, R6, c[0x0][0x2d0], -R165.reuse ;  /* 0x0000b40006067a23 */ /* 0x100fe400000108a5 */
[----:B------:R3:W-:Y:S01]  /*11530*/  MUFU.EX2 R178, R2 ;  /* 0x0000000200b27308 */ /* 0x0007e20000000800 */
[--C-:B------:R-:W-:Y:S01]  /*11540*/  FFMA.FTZ R168, R34, c[0x0][0x2d0], -R165.reuse ;  /* 0x0000b40022a87a23 */ /* 0x100fe200000108a5 */
[----:B--2---:R-:W-:Y:S01]  /*11550*/  FMNMX.FTZ R0, R0, R3, !PT ;  /* 0x0000000300007209 */ /* 0x004fe20007810000 */
[--C-:B------:R-:W-:Y:S02]  /*11560*/  FFMA.FTZ R167, R35, c[0x0][0x2d0], -R165.reuse ;  /* 0x0000b40023a77a23 */ /* 0x100fe400000108a5 */
[----:B------:R-:W-:Y:S01]  /*11570*/  FMUL.FTZ R21, R113, R129 ;  /* 0x0000008171157220 */ /* 0x000fe20000410000 */
[----:B------:R-:W-:Y:S01]  /*11580*/  LDSM.16.MT88.4 R32, [R189] ;  /* 0x00000000bd20783b */ /* 0x000fe20000004200 */
[--C-:B------:R-:W-:Y:S02]  /*11590*/  FFMA.FTZ R170, R22, c[0x0][0x2d0], -R165.reuse ;  /* 0x0000b40016aa7a23 */ /* 0x100fe400000108a5 */
[--C-:B------:R-:W-:Y:S01]  /*115a0*/  FFMA.FTZ R169, R23, c[0x0][0x2d0], -R165.reuse ;  /* 0x0000b40017a97a23 */ /* 0x100fe200000108a5 */
[----:B------:R-:W-:Y:S01]  /*115b0*/  MUFU.EX2 R177, R6 ;  /* 0x0000000600b17308 */ /* 0x000fe20000000800 */
[C---:B------:R-:W-:Y:S02]  /*115c0*/  FMUL.FTZ R48, R113.reuse, R124 ;  /* 0x0000007c71307220 */ /* 0x040fe40000410000 */
[C---:B------:R-:W-:Y:S01]  /*115d0*/  FMUL.FTZ R52, R113.reuse, R52 ;  /* 0x0000003471347220 */ /* 0x040fe20000410000 */
[----:B------:R-:W2:Y:S01]  /*115e0*/  SHFL.BFLY PT, R3, R0, 0x1, 0x1f ;  /* 0x0c201f0000037f89 */ /* 0x000ea200000e0000 */
[C---:B------:R-:W-:Y:S02]  /*115f0*/  FMUL.FTZ R53, R113.reuse, R53 ;  /* 0x0000003571357220 */ /* 0x040fe40000410000 */
[C---:B------:R-:W-:Y:S02]  /*11600*/  FMUL.FTZ R64, R113.reuse, R64 ;  /* 0x0000004071407220 */ /* 0x040fe40000410000 */
[C---:B------:R-:W-:Y:S01]  /*11610*/  FMUL.FTZ R65, R113.reuse, R65 ;  /* 0x0000004171417220 */ /* 0x040fe20000410000 */
[----:B------:R-:W-:Y:S01]  /*11620*/  MUFU.EX2 R217, R170 ;  /* 0x000000aa00d97308 */ /* 0x000fe20000000800 */
[----:B------:R-:W-:Y:S01]  /*11630*/  FMUL.FTZ R68, R113, R68 ;  /* 0x0000004471447220 */ /* 0x000fe20000410000 */
[----:B-1----:R-:W-:Y:S01]  /*11640*/  FMNMX.FTZ R118, R4, R118, !PT ;  /* 0x0000007604767209 */ /* 0x002fe20007810000 */
[----:B------:R-:W-:Y:S02]  /*11650*/  FFMA.FTZ R4, R16, c[0x0][0x2d0], -R166 ;  /* 0x0000b40010047a23 */ /* 0x000fe400000108a6 */
[----:B---3--:R-:W-:Y:S02]  /*11660*/  FADD.FTZ R2, -R119, R112 ;  /* 0x0000007077027221 */ /* 0x008fe40000010100 */
[C---:B------:R-:W-:Y:S02]  /*11670*/  FMUL.FTZ R16, R113.reuse, R132 ;  /* 0x0000008471107220 */ /* 0x040fe40000410000 */
[----:B------:R-:W-:Y:S01]  /*11680*/  FMUL.FTZ R2, R2, c[0x0][0x2d0] ;  /* 0x0000b40002027a20 */ /* 0x000fe20000410000 */
[----:B------:R1:W-:Y:S01]  /*11690*/  MUFU.EX2 R216, R4 ;  /* 0x0000000400d87308 */ /* 0x0003e20000000800 */
[C---:B------:R-:W-:Y:S02]  /*116a0*/  FMUL.FTZ R69, R113.reuse, R69 ;  /* 0x0000004571457220 */ /* 0x040fe40000410000 */
[C---:B------:R-:W-:Y:S02]  /*116b0*/  FMUL.FTZ R80, R113.reuse, R80 ;  /* 0x0000005071507220 */ /* 0x040fe40000410000 */
[C---:B------:R-:W-:Y:S02]  /*116c0*/  FMUL.FTZ R81, R113.reuse, R81 ;  /* 0x0000005171517220 */ /* 0x040fe40000410000 */
[----:B------:R-:W-:Y:S01]  /*116d0*/  FMUL.FTZ R84, R113, R84 ;  /* 0x0000005471547220 */ /* 0x000fe20000410000 */
[----:B--2---:R-:W-:Y:S01]  /*116e0*/  FMNMX.FTZ R3, R0, R3, !PT ;  /* 0x0000000300037209 */ /* 0x004fe20007810000 */
[--C-:B------:R-:W-:Y:S01]  /*116f0*/  FFMA.FTZ R0, R19, c[0x0][0x2d0], -R165.reuse ;  /* 0x0000b40013007a23 */ /* 0x100fe200000108a5 */
[----:B------:R2:W3:Y:S01]  /*11700*/  MUFU.EX2 R112, R2 ;  /* 0x0000000200707308 */ /* 0x0004e20000000800 */
[----:B------:R-:W-:Y:S02]  /*11710*/  FMUL.FTZ R85, R113, R85 ;  /* 0x0000005571557220 */ /* 0x000fe40000410000 */
[----:B------:R-:W-:Y:S02]  /*11720*/  FMUL.FTZ R164, R3, c[0x0][0x2d0] ;  /* 0x0000b40003a47a20 */ /* 0x000fe40000410000 */
[C---:B------:R-:W-:Y:S02]  /*11730*/  FMUL.FTZ R96, R113.reuse, R96 ;  /* 0x0000006071607220 */ /* 0x040fe40000410000 */
[C---:B------:R-:W-:Y:S02]  /*11740*/  FMUL.FTZ R97, R113.reuse, R97 ;  /* 0x0000006171617220 */ /* 0x040fe40000410000 */
[C---:B------:R-:W-:Y:S01]  /*11750*/  FMUL.FTZ R100, R113.reuse, R100 ;  /* 0x0000006471647220 */ /* 0x040fe20000410000 */
[----:B------:R4:W-:Y:S01]  /*11760*/  MUFU.EX2 R233, R0 ;  /* 0x0000000000e97308 */ /* 0x0009e20000000800 */
[C---:B------:R-:W-:Y:S02]  /*11770*/  FMUL.FTZ R101, R113.reuse, R101 ;  /* 0x0000006571657220 */ /* 0x040fe40000410000 */
[----:B------:R-:W-:Y:S02]  /*11780*/  FMUL.FTZ R108, R113, R108 ;  /* 0x0000006c716c7220 */ /* 0x000fe40000410000 */
[--C-:B-1----:R-:W-:Y:S02]  /*11790*/  FFMA.FTZ R4, R17, c[0x0][0x2d0], -R166.reuse ;  /* 0x0000b40011047a23 */ /* 0x102fe400000108a6 */
[C---:B------:R-:W-:Y:S02]  /*117a0*/  FMUL.FTZ R17, R113.reuse, R133 ;  /* 0x0000008571117220 */ /* 0x040fe40000410000 */
[----:B------:R-:W-:Y:S01]  /*117b0*/  FMUL.FTZ R109, R113, R109 ;  /* 0x0000006d716d7220 */ /* 0x000fe20000410000 */
[----:B------:R1:W-:Y:S01]  /*117c0*/  MUFU.EX2 R235, R4 ;  /* 0x0000000400eb7308 */ /* 0x0003e20000000800 */
[--C-:B------:R-:W-:Y:S02]  /*117d0*/  FFMA.FTZ R183, R38, c[0x0][0x2d0], -R165.reuse ;  /* 0x0000b40026b77a23 */ /* 0x100fe400000108a5 */
[----:B------:R-:W-:Y:S02]  /*117e0*/  FFMA.FTZ R182, R39, c[0x0][0x2d0], -R165 ;  /* 0x0000b40027b67a23 */ /* 0x000fe400000108a5 */
[--C-:B--2---:R-:W-:Y:S02]  /*117f0*/  FFMA.FTZ R2, R5, c[0x0][0x2d0], -R166.reuse ;  /* 0x0000b40005027a23 */ /* 0x104fe400000108a6 */
[C---:B---3--:R-:W-:Y:S02]  /*11800*/  FMUL.FTZ R22, R112.reuse, R130 ;  /* 0x0000008270167220 */ /* 0x048fe40000410000 */
[C---:B------:R-:W-:Y:S01]  /*11810*/  FMUL.FTZ R23, R112.reuse, R131 ;  /* 0x0000008370177220 */ /* 0x040fe20000410000 */
[----:B------:R2:W-:Y:S01]  /*11820*/  MUFU.EX2 R218, R2 ;  /* 0x0000000200da7308 */ /* 0x0005e20000000800 */
[----:B------:R-:W3:Y:S01]  /*11830*/  LDSM.16.MT88.4 R128, [R190] ;  /* 0x00000000be80783b */ /* 0x000ee20000004200 */
[----:B------:R-:W-:Y:S02]  /*11840*/  FMUL.FTZ R19, R112, R135 ;  /* 0x0000008770137220 */ /* 0x000fe40000410000 */
[----:B----4-:R-:W-:Y:S02]  /*11850*/  FADD.FTZ R0, -R3, R115 ;  /* 0x0000007303007221 */ /* 0x010fe40000010100 */
[----:B------:R-:W-:Y:S02]  /*11860*/  FFMA.FTZ R166, R49, c[0x0][0x2d0], -R166 ;  /* 0x0000b40031a67a23 */ /* 0x000fe400000108a6 */
[----:B------:R-:W-:Y:S02]  /*11870*/  FMUL.FTZ R0, R0, c[0x0][0x2d0] ;  /* 0x0000b40000007a20 */ /* 0x000fe40000410000 */
[----:B------:R-:W-:Y:S01]  /*11880*/  FMUL.FTZ R49, R113, R125 ;  /* 0x0000007d71317220 */ /* 0x000fe20000410000 */
[----:B------:R-:W-:Y:S01]  /*11890*/  MUFU.EX2 R219, R169 ;  /* 0x000000a900db7308 */ /* 0x000fe20000000800 */
[----:B------:R-:W-:Y:S02]  /*118a0*/  FMUL.FTZ R54, R112, R54 ;  /* 0x0000003670367220 */ /* 0x000fe40000410000 */
[--C-:B-1----:R-:W-:Y:S02]  /*118b0*/  FFMA.FTZ R4, R18, c[0x0][0x2d0], -R165.reuse ;  /* 0x0000b40012047a23 */ /* 0x102fe400000108a5 */
[C---:B------:R-:W-:Y:S02]  /*118c0*/  FMUL.FTZ R18, R112.reuse, R134 ;  /* 0x0000008670127220 */ /* 0x040fe40000410000 */
[C---:B------:R-:W-:Y:S02]  /*118d0*/  FMUL.FTZ R55, R112.reuse, R55 ;  /* 0x0000003770377220 */ /* 0x040fe40000410000 */
[C---:B------:R-:W-:Y:S01]  /*118e0*/  FMUL.FTZ R66, R112.reuse, R66 ;  /* 0x0000004270427220 */ /* 0x040fe20000410000 */
[----:B------:R-:W1:Y:S01]  /*118f0*/  MUFU.EX2 R234, R4 ;  /* 0x0000000400ea7308 */ /* 0x000e620000000800 */
[C---:B------:R-:W-:Y:S02]  /*11900*/  FMUL.FTZ R67, R112.reuse, R67 ;  /* 0x0000004370437220 */ /* 0x040fe40000410000 */
[--C-:B--2---:R-:W-:Y:S02]  /*11910*/  FFMA.FTZ R2, R7, c[0x0][0x2d0], -R165.reuse ;  /* 0x0000b40007027a23 */ /* 0x104fe400000108a5 */
[C---:B------:R-:W-:Y:S02]  /*11920*/  FMUL.FTZ R7, R112.reuse, R139 ;  /* 0x0000008b70077220 */ /* 0x040fe40000410000 */
        /* <DEDUP_REMOVED lines=8> */
[----:B------:R-:W4:Y:S01]  /*119b0*/  MUFU.EX2 R0, R0 ;  /* 0x0000000000007308 */ /* 0x000f220000000800 */
[C---:B------:R-:W-:Y:S02]  /*119c0*/  FMUL.FTZ R99, R112.reuse, R99 ;  /* 0x0000006370637220 */ /* 0x040fe40000410000 */
[----:B------:R-:W-:Y:S01]  /*119d0*/  FMUL.FTZ R102, R112, R102 ;  /* 0x0000006670667220 */ /* 0x000fe20000410000 */
[----:B-1----:R-:W-:Y:S01]  /*119e0*/  F2FP.BF16.PACK_AB R115, R233, R234 ;  /* 0x000000eae973723e */ /* 0x002fe200000010ff */
[----:B------:R-:W-:Y:S02]  /*119f0*/  FMUL.FTZ R4, R118, c[0x0][0x2d0] ;  /* 0x0000b40076047a20 */ /* 0x000fe40000410000 */
[----:B------:R-:W-:Y:S02]  /*11a00*/  FMUL.FTZ R103, R112, R103 ;  /* 0x0000006770677220 */ /* 0x000fe40000410000 */
[--C-:B------:R-:W-:Y:S01]  /*11a10*/  FFMA.FTZ R5, R8, c[0x0][0x2d0], -R4.reuse ;  /* 0x0000b40008057a23 */ /* 0x100fe20000010804 */
[----:B------:R-:W-:Y:S01]  /*11a20*/  MUFU.EX2 R139, R176 ;  /* 0x000000b0008b7308 */ /* 0x000fe20000000800 */
[--C-:B------:R-:W-:Y:S02]  /*11a30*/  FFMA.FTZ R6, R13, c[0x0][0x2d0], -R4.reuse ;  /* 0x0000b4000d067a23 */ /* 0x100fe40000010804 */
[----:B------:R-:W-:Y:S02]  /*11a40*/  FFMA.FTZ R184, R44, c[0x0][0x2d0], -R4 ;  /* 0x0000b4002cb87a23 */ /* 0x000fe40000010804 */
[----:B--2---:R-:W-:Y:S01]  /*11a50*/  FADD.FTZ R2, -R118, R114 ;  /* 0x0000007276027221 */ /* 0x004fe20000010100 */
[----:B------:R-:W-:Y:S01]  /*11a60*/  F2FP.BF16.PACK_AB R114, R235, R216 ;  /* 0x000000d8eb72723e */ /* 0x000fe200000010ff */
[--C-:B------:R-:W-:Y:S02]  /*11a70*/  FFMA.FTZ R204, R45, c[0x0][0x2d0], -R4.reuse ;  /* 0x0000b4002dcc7a23 */ /* 0x100fe40000010804 */
[----:B------:R-:W-:Y:S01]  /*11a80*/  FMUL.FTZ R2, R2, c[0x0][0x2d0] ;  /* 0x0000b40002027a20 */ /* 0x000fe20000410000 */
[----:B------:R1:W-:Y:S01]  /*11a90*/  MUFU.EX2 R209, R5 ;  /* 0x0000000500d17308 */ /* 0x0003e20000000800 */
[C---:B------:R-:W-:Y:S02]  /*11aa0*/  FMUL.FTZ R110, R112.reuse, R110 ;  /* 0x0000006e706e7220 */ /* 0x040fe40000410000 */
[----:B------:R-:W-:Y:S02]  /*11ab0*/  FMUL.FTZ R111, R112, R111 ;  /* 0x0000006f706f7220 */ /* 0x000fe40000410000 */
[--C-:B------:R-:W-:Y:S02]  /*11ac0*/  FFMA.FTZ R181, R50, c[0x0][0x2d0], -R165.reuse ;  /* 0x0000b40032b57a23 */ /* 0x100fe400000108a5 */
[----:B------:R-:W-:Y:S02]  /*11ad0*/  FFMA.FTZ R165, R51, c[0x0][0x2d0], -R165 ;  /* 0x0000b40033a57a23 */ /* 0x000fe400000108a5 */
[C---:B------:R-:W-:Y:S01]  /*11ae0*/  FMUL.FTZ R50, R112.reuse, R126 ;  /* 0x0000007e70327220 */ /* 0x040fe20000410000 */
[----:B------:R2:W-:Y:S01]  /*11af0*/  MUFU.EX2 R232, R6 ;  /* 0x0000000600e87308 */ /* 0x0005e20000000800 */
[----:B------:R-:W-:Y:S02]  /*11b00*/  FMUL.FTZ R51, R112, R127 ;  /* 0x0000007f70337220 */ /* 0x000fe40000410000 */
[--C-:B------:R-:W-:Y:S02]  /*11b10*/  FFMA.FTZ R24, R24, c[0x0][0x2d0], -R4.reuse ;  /* 0x0000b40018187a23 */ /* 0x100fe40000010804 */
[--C-:B------:R-:W-:Y:S02]  /*11b20*/  FFMA.FTZ R25, R25, c[0x0][0x2d0], -R4.reuse ;  /* 0x0000b40019197a23 */ /* 0x100fe40000010804 */
[--C-:B------:R-:W-:Y:S02]  /*11b30*/  FFMA.FTZ R171, R28, c[0x0][0x2d0], -R4.reuse ;  /* 0x0000b4001cab7a23 */ /* 0x100fe40000010804 */
[----:B------:R-:W-:Y:S01]  /*11b40*/  FFMA.FTZ R28, R112, R208, R177 ;  /* 0x000000d0701c7223 */ /* 0x000fe200000100b1 */
[----:B------:R-:W5:Y:S01]  /*11b50*/  MUFU.EX2 R2, R2 ;  /* 0x0000000200027308 */ /* 0x000f620000000800 */
[----:B------:R-:W-:Y:S02]  /*11b60*/  FFMA.FTZ R175, R29, c[0x0][0x2d0], -R4 ;  /* 0x0000b4001daf7a23 */ /* 0x000fe40000010804 */
[----:B------:R-:W-:Y:S02]  /*11b70*/  FFMA.FTZ R29, R113, R205, R178 ;  /* 0x000000cd711d7223 */ /* 0x000fe400000100b2 */
[--C-:B-1----:R-:W-:Y:S02]  /*11b80*/  FFMA.FTZ R5, R9, c[0x0][0x2d0], -R4.reuse ;  /* 0x0000b40009057a23 */ /* 0x102fe40000010804 */
[--C-:B------:R-:W-:Y:S02]  /*11b90*/  FFMA.FTZ R180, R40, c[0x0][0x2d0], -R4.reuse ;  /* 0x0000b40028b47a23 */ /* 0x100fe40000010804 */
[----:B------:R-:W-:Y:S01]  /*11ba0*/  FFMA.FTZ R179, R41, c[0x0][0x2d0], -R4 ;  /* 0x0000b40029b37a23 */ /* 0x000fe20000010804 */
[----:B------:R-:W1:Y:S01]  /*11bb0*/  MUFU.EX2 R210, R5 ;  /* 0x0000000500d27308 */ /* 0x000e620000000800 */
[C---:B----4-:R-:W-:Y:S02]  /*11bc0*/  FMUL.FTZ R38, R0.reuse, R154 ;  /* 0x0000009a00267220 */ /* 0x050fe40000410000 */
[C---:B------:R-:W-:Y:S02]  /*11bd0*/  FMUL.FTZ R39, R0.reuse, R155 ;  /* 0x0000009b00277220 */ /* 0x040fe40000410000 */
[----:B--2---:R-:W-:Y:S02]  /*11be0*/  FFMA.FTZ R6, R11, c[0x0][0x2d0], -R164 ;  /* 0x0000b4000b067a23 */ /* 0x004fe400000108a4 */
[C---:B------:R-:W-:Y:S02]  /*11bf0*/  FMUL.FTZ R11, R0.reuse, R143 ;  /* 0x0000008f000b7220 */ /* 0x040fe40000410000 */
[C---:B------:R-:W-:Y:S01]  /*11c00*/  FMUL.FTZ R58, R0.reuse, R58 ;  /* 0x0000003a003a7220 */ /* 0x040fe20000410000 */
[----:B------:R2:W-:Y:S01]  /*11c10*/  MUFU.EX2 R206, R6 ;  /* 0x0000000600ce7308 */ /* 0x0005e20000000800 */
[C---:B------:R-:W-:Y:S02]  /*11c20*/  FMUL.FTZ R59, R0.reuse, R59 ;  /* 0x0000003b003b7220 */ /* 0x040fe40000410000 */
[----:B------:R-:W-:Y:S02]  /*11c30*/  FMUL.FTZ R62, R0, R62 ;  /* 0x0000003e003e7220 */ /* 0x000fe40000410000 */
[C---:B-----5:R-:W-:Y:S02]  /*11c40*/  FMUL.FTZ R8, R2.reuse, R140 ;  /* 0x0000008c02087220 */ /* 0x060fe40000410000 */
[C---:B------:R-:W-:Y:S02]  /*11c50*/  FMUL.FTZ R9, R2.reuse, R141 ;  /* 0x0000008d02097220 */ /* 0x040fe40000410000 */
[C---:B------:R-:W-:Y:S01]  /*11c60*/  FMUL.FTZ R13, R2.reuse, R145 ;  /* 0x00000091020d7220 */ /* 0x040fe20000410000 */
[----:B------:R-:W-:Y:S01]  /*11c70*/  MUFU.EX2 R176, R166 ;  /* 0x000000a600b07308 */ /* 0x000fe20000000800 */
[C---:B------:R-:W-:Y:S02]  /*11c80*/  FMUL.FTZ R36, R2.reuse, R152 ;  /* 0x0000009802247220 */ /* 0x040fe40000410000 */
[----:B------:R-:W-:Y:S01]  /*11c90*/  FMUL.FTZ R37, R2, R153 ;  /* 0x0000009902257220 */ /* 0x000fe20000410000 */
[----:B-1----:R-:W-:Y:S01]  /*11ca0*/  F2FP.BF16.PACK_AB R124, R210, R209 ;  /* 0x000000d1d27c723e */ /* 0x002fe200000010ff */
[----:B------:R-:W-:Y:S02]  /*11cb0*/  FFMA.FTZ R5, R12, c[0x0][0x2d0], -R4 ;  /* 0x0000b4000c057a23 */ /* 0x000fe40000010804 */
[----:B------:R-:W-:Y:S02]  /*11cc0*/  FMUL.FTZ R4, R113, R136 ;  /* 0x0000008871047220 */ /* 0x000fe40000410000 */
[C---:B------:R-:W-:Y:S01]  /*11cd0*/  FMUL.FTZ R12, R2.reuse, R144 ;  /* 0x00000090020c7220 */ /* 0x040fe20000410000 */
[----:B------:R-:W1:Y:S01]  /*11ce0*/  MUFU.EX2 R231, R5 ;  /* 0x0000000500e77308 */ /* 0x000e620000000800 */
[C---:B------:R-:W-:Y:S02]  /*11cf0*/  FMUL.FTZ R56, R2.reuse, R56 ;  /* 0x0000003802387220 */ /* 0x040fe40000410000 */
[----:B------:R-:W-:Y:S02]  /*11d00*/  FMUL.FTZ R57, R2, R57 ;  /* 0x0000003902397220 */ /* 0x000fe40000410000 */
[--C-:B--2---:R-:W-:Y:S02]  /*11d10*/  FFMA.FTZ R6, R15, c[0x0][0x2d0], -R164.reuse ;  /* 0x0000b4000f067a23 */ /* 0x104fe400000108a4 */
[----:B------:R-:W-:Y:S02]  /*11d20*/  FMUL.FTZ R15, R0, R147 ;  /* 0x00000093000f7220 */ /* 0x000fe40000410000 */
[C---:B------:R-:W-:Y:S01]  /*11d30*/  FMUL.FTZ R60, R2.reuse, R60 ;  /* 0x0000003c023c7220 */ /* 0x040fe20000410000 */
[----:B------:R2:W-:Y:S01]  /*11d40*/  MUFU.EX2 R225, R6 ;  /* 0x0000000600e17308 */ /* 0x0005e20000000800 */
[----:B------:R-:W-:Y:S02]  /*11d50*/  FMUL.FTZ R61, R2, R61 ;  /* 0x0000003d023d7220 */ /* 0x000fe40000410000 */
[----:B------:R-:W-:Y:S02]  /*11d60*/  FMUL.FTZ R63, R0, R63 ;  /* 0x0000003f003f7220 */ /* 0x000fe40000410000 */
[C---:B------:R-:W-:Y:S02]  /*11d70*/  FMUL.FTZ R72, R2.reuse, R72 ;  /* 0x0000004802487220 */ /* 0x040fe40000410000 */
[----:B------:R-:W-:Y:S02]  /*11d80*/  FMUL.FTZ R73, R2, R73 ;  /* 0x0000004902497220 */ /* 0x000fe40000410000 */
[C---:B------:R-:W-:Y:S01]  /*11d90*/  FMUL.FTZ R74, R0.reuse, R74 ;  /* 0x0000004a004a7220 */ /* 0x040fe20000410000 */
[----:B------:R-:W-:Y:S01]  /*11da0*/  MUFU.EX2 R213, R24 ;  /* 0x0000001800d57308 */ /* 0x000fe20000000800 */
[----:B------:R-:W-:Y:S02]  /*11db0*/  FMUL.FTZ R75, R0, R75 ;  /* 0x0000004b004b7220 */ /* 0x000fe40000410000 */
[----:B------:R-:W-:Y:S01]  /*11dc0*/  FMUL.FTZ R76, R2, R76 ;  /* 0x0000004c024c7220 */ /* 0x000fe20000410000 */
[----:B-1----:R-:W-:Y:S01]  /*11dd0*/  F2FP.BF16.PACK_AB R126, R232, R231 ;  /* 0x000000e7e87e723e */ /* 0x002fe200000010ff */
[--C-:B------:R-:W-:Y:S02]  /*11de0*/  FFMA.FTZ R5, R10, c[0x0][0x2d0], -R164.reuse ;  /* 0x0000b4000a057a23 */ /* 0x100fe400000108a4 */
[----:B------:R-:W-:Y:S02]  /*11df0*/  FMUL.FTZ R10, R0, R142 ;  /* 0x0000008e000a7220 */ /* 0x000fe40000410000 */
[----:B------:R-:W-:Y:S01]  /*11e00*/  FMUL.FTZ R77, R2, R77 ;  /* 0x0000004d024d7220 */ /* 0x000fe20000410000 */
[----:B------:R-:W1:Y:S01]  /*11e10*/  MUFU.EX2 R207, R5 ;  /* 0x0000000500cf7308 */ /* 0x000e620000000800 */
[C---:B------:R-:W-:Y:S02]  /*11e20*/  FMUL.FTZ R78, R0.reuse, R78 ;  /* 0x0000004e004e7220 */ /* 0x040fe40000410000 */
[----:B------:R-:W-:Y:S02]  /*11e30*/  FMUL.FTZ R79, R0, R79 ;  /* 0x0000004f004f7220 */ /* 0x000fe40000410000 */
[----:B--2---:R-:W-:Y:S01]  /*11e40*/  FMUL.FTZ R6, R112, R138 ;  /* 0x0000008a70067220 */ /* 0x004fe20000410000 */
[----:B------:R-:W-:Y:S01]  /*11e50*/  F2FP.BF16.PACK_AB R112, R218, R178 ;  /* 0x000000b2da70723e */ /* 0x000fe200000010ff */
[--C-:B------:R-:W-:Y:S02]  /*11e60*/  FFMA.FTZ R132, R42, c[0x0][0x2d0], -R164.reuse ;  /* 0x0000b4002a847a23 */ /* 0x100fe400000108a4 */
[--C-:B------:R-:W-:Y:S01]  /*11e70*/  FFMA.FTZ R133, R43, c[0x0][0x2d0], -R164.reuse ;  /* 0x0000b4002b857a23 */ /* 0x100fe200000108a4 */
[----:B------:R2:W-:Y:S01]  /*11e80*/  MUFU.EX2 R215, R25 ;  /* 0x0000001900d77308 */ /* 0x0005e20000000800 */
[--C-:B------:R-:W-:Y:S02]  /*11e90*/  FFMA.FTZ R136, R46, c[0x0][0x2d0], -R164.reuse ;  /* 0x0000b4002e887a23 */ /* 0x100fe400000108a4 */
[C---:B------:R-:W-:Y:S02]  /*11ea0*/  FMUL.FTZ R88, R2.reuse, R88 ;  /* 0x0000005802587220 */ /* 0x040fe40000410000 */
[----:B------:R-:W-:Y:S02]  /*11eb0*/  FMUL.FTZ R89, R2, R89 ;  /* 0x0000005902597220 */ /* 0x000fe40000410000 */
[C---:B------:R-:W-:Y:S02]  /*11ec0*/  FMUL.FTZ R90, R0.reuse, R90 ;  /* 0x0000005a005a7220 */ /* 0x040fe40000410000 */
[----:B------:R-:W-:Y:S01]  /*11ed0*/  FMUL.FTZ R91, R0, R91 ;  /* 0x0000005b005b7220 */ /* 0x000fe20000410000 */
[----:B------:R-:W-:Y:S01]  /*11ee0*/  MUFU.EX2 R166, R132 ;  /* 0x0000008400a67308 */ /* 0x000fe20000000800 */
[C---:B------:R-:W-:Y:S02]  /*11ef0*/  FMUL.FTZ R92, R2.reuse, R92 ;  /* 0x0000005c025c7220 */ /* 0x040fe40000410000 */
[----:B------:R-:W-:Y:S01]  /*11f00*/  FMUL.FTZ R93, R2, R93 ;  /* 0x0000005d025d7220 */ /* 0x000fe20000410000 */
[----:B-1----:R-:W-:Y:S01]  /*11f10*/  F2FP.BF16.PACK_AB R125, R206, R207 ;  /* 0x000000cfce7d723e */ /* 0x002fe200000010ff */
[--C-:B------:R-:W-:Y:S02]  /*11f20*/  FFMA.FTZ R5, R14, c[0x0][0x2d0], -R164.reuse ;  /* 0x0000b4000e057a23 */ /* 0x100fe400000108a4 */
[C---:B------:R-:W-:Y:S02]  /*11f30*/  FMUL.FTZ R14, R0.reuse, R146 ;  /* 0x00000092000e7220 */ /* 0x040fe40000410000 */
[C---:B------:R-:W-:Y:S01]  /*11f40*/  FMUL.FTZ R94, R0.reuse, R94 ;  /* 0x0000005e005e7220 */ /* 0x040fe20000410000 */
[----:B------:R-:W1:Y:S01]  /*11f50*/  MUFU.EX2 R228, R5 ;  /* 0x0000000500e47308 */ /* 0x000e620000000800 */
[----:B------:R-:W-:Y:S02]  /*11f60*/  FMUL.FTZ R95, R0, R95 ;  /* 0x0000005f005f7220 */ /* 0x000fe40000410000 */
[--C-:B------:R-:W-:Y:S02]  /*11f70*/  FFMA.FTZ R26, R26, c[0x0][0x2d0], -R164.reuse ;  /* 0x0000b4001a1a7a23 */ /* 0x100fe400000108a4 */
[--C-:B------:R-:W-:Y:S02]  /*11f80*/  FFMA.FTZ R27, R27, c[0x0][0x2d0], -R164.reuse ;  /* 0x0000b4001b1b7a23 */ /* 0x100fe400000108a4 */
[C---:B------:R-:W-:Y:S02]  /*11f90*/  FMUL.FTZ R104, R2.reuse, R104 ;  /* 0x0000006802687220 */ /* 0x040fe40000410000 */
[----:B------:R-:W-:Y:S01]  /*11fa0*/  FMUL.FTZ R105, R2, R105 ;  /* 0x0000006902697220 */ /* 0x000fe20000410000 */
[----:B------:R4:W-:Y:S01]  /*11fb0*/  MUFU.EX2 R212, R26 ;  /* 0x0000001a00d47308 */ /* 0x0009e20000000800 */
[C---:B------:R-:W-:Y:S02]  /*11fc0*/  FMUL.FTZ R106, R0.reuse, R106 ;  /* 0x0000006a006a7220 */ /* 0x040fe40000410000 */
[----:B------:R-:W-:Y:S02]  /*11fd0*/  FMUL.FTZ R107, R0, R107 ;  /* 0x0000006b006b7220 */ /* 0x000fe40000410000 */
[C---:B------:R-:W-:Y:S02]  /*11fe0*/  FMUL.FTZ R24, R2.reuse, R160 ;  /* 0x000000a002187220 */ /* 0x040fe40000410000 */
[----:B--2---:R-:W-:Y:S02]  /*11ff0*/  FMUL.FTZ R25, R2, R161 ;  /* 0x000000a102197220 */ /* 0x004fe40000410000 */
[--C-:B------:R-:W-:Y:S01]  /*12000*/  FFMA.FTZ R30, R30, c[0x0][0x2d0], -R164.reuse ;  /* 0x0000b4001e1e7a23 */ /* 0x100fe200000108a4 */
[----:B------:R2:W5:Y:S01]  /*12010*/  MUFU.EX2 R208, R27 ;  /* 0x0000001b00d07308 */ /* 0x0005620000000800 */
[--C-:B------:R-:W-:Y:S02]  /*12020*/  FFMA.FTZ R31, R31, c[0x0][0x2d0], -R164.reuse ;  /* 0x0000b4001f1f7a23 */ /* 0x100fe400000108a4 */
[----:B------:R-:W-:Y:S01]  /*12030*/  FFMA.FTZ R164, R47, c[0x0][0x2d0], -R164 ;  /* 0x0000b4002fa47a23 */ /* 0x000fe200000108a4 */
[----:B-1----:R-:W-:Y:S01]  /*12040*/  F2FP.BF16.PACK_AB R127, R225, R228 ;  /* 0x000000e4e17f723e */ /* 0x002fe200000010ff */
[----:B------:R-:W-:Y:S01]  /*12050*/  FMUL.FTZ R5, R113, R137 ;  /* 0x0000008971057220 */ /* 0x000fe20000410000 */
[C---:B------:R-:W-:Y:S01]  /*12060*/  F2FP.BF16.PACK_AB R113, R214.reuse, R177 ;  /* 0x000000b1d671723e */ /* 0x040fe200000010ff */
[----:B------:R-:W-:Y:S01]  /*12070*/  LDSM.16.MT88.4 R44, [R190+0x1000] ;  /* 0x00100000be2c783b */ /* 0x000fe20000004200 */
[----:B------:R-:W-:Y:S01]  /*12080*/  FADD.FTZ R138, R214, R28 ;  /* 0x0000001cd68a7221 */ /* 0x000fe20000010000 */
[----:B------:R-:W-:Y:S01]  /*12090*/  F2FP.BF16.PACK_AB R28, R221, R139 ;  /* 0x0000008bdd1c723e */ /* 0x000fe200000010ff */
[----:B------:R-:W1:Y:S01]  /*120a0*/  MUFU.EX2 R224, R172 ;  /* 0x000000ac00e07308 */ /* 0x000e620000000800 */
[----:B------:R-:W-:Y:S01]  /*120b0*/  FADD.FTZ R40, R218, R29 ;  /* 0x0000001dda287221 */ /* 0x000fe20000010000 */
[----:B------:R-:W-:Y:S01]  /*120c0*/  F2FP.BF16.PACK_AB R29, R219, R217 ;  /* 0x000000d9db1d723e */ /* 0x000fe200000010ff */
[-C--:B------:R-:W-:Y:S05]  /*120d0*/  HMMA.16816.F32.BF16 R4, R112, R32.reuse, R4 ;  /* 0x000000207004723c */ /* 0x080fea0000041804 */
[C---:B----4-:R-:W-:Y:S02]  /*120e0*/  FMUL.FTZ R26, R0.reuse, R162 ;  /* 0x000000a2001a7220 */ /* 0x050fe40000410000 */
[----:B------:R-:W-:Y:S01]  /*120f0*/  MUFU.EX2 R220, R168 ;  /* 0x000000a800dc7308 */ /* 0x000fe20000000800 */
[C---:B------:R-:W-:Y:S04]  /*12100*/  HMMA.16816.F32.BF16 R8, R124.reuse, R32, R8 ;  /* 0x000000207c08723c */ /* 0x040fe80000041808 */
[----:B--2---:R-:W-:Y:S01]  /*12110*/  FMUL.FTZ R27, R0, R163 ;  /* 0x000000a3001b7220 */ /* 0x004fe20000410000 */
[----:B-----5:R-:W-:Y:S02]  /*12120*/  F2FP.BF16.PACK_AB R41, R208, R212 ;  /* 0x000000d4d029723e */ /* 0x020fe400000010ff */
[C---:B------:R-:W-:Y:S01]  /*12130*/  FMUL.FTZ R32, R2.reuse, R148 ;  /* 0x0000009402207220 */ /* 0x040fe20000410000 */
[-C--:B------:R-:W-:Y:S01]  /*12140*/  HMMA.16816.F32.BF16 R12, R124, R34.reuse, R12 ;  /* 0x000000227c0c723c */ /* 0x080fe2000004180c */
[----:B------:R-:W2:Y:S03]  /*12150*/  MUFU.EX2 R223, R167 ;  /* 0x000000a700df7308 */ /* 0x000ea60000000800 */
[C---:B------:R-:W-:Y:S02]  /*12160*/  FMUL.FTZ R33, R2.reuse, R149 ;  /* 0x0000009502217220 */ /* 0x040fe40000410000 */
[----:B------:R-:W-:Y:S02]  /*12170*/  FFMA.FTZ R2, R2, R226, R209 ;  /* 0x000000e202027223 */ /* 0x000fe400000100d1 */
[C---:B------:R-:W-:Y:S03]  /*12180*/  HMMA.16816.F32.BF16 R16, R112.reuse, R34, R16 ;  /* 0x000000227010723c */ /* 0x040fe60000041810 */
[----:B------:R1:W-:Y:S01]  /*12190*/  MUFU.EX2 R178, R30 ;  /* 0x0000001e00b27308 */ /* 0x0003e20000000800 */
[----:B------:R-:W-:Y:S02]  /*121a0*/  FADD.FTZ R137, R210, R2 ;  /* 0x00000002d2897221 */ /* 0x000fe40000010000 */
[----:B------:R-:W-:Y:S01]  /*121b0*/  FADD.FTZ R2, R216, R40 ;  /* 0x00000028d8027221 */ /* 0x000fe20000010000 */
[----:B------:R-:W-:Y:S01]  /*121c0*/  F2FP.BF16.PACK_AB R40, R215, R213 ;  /* 0x000000d5d728723e */ /* 0x000fe200000010ff */
[-C--:B---3--:R-:W-:Y:S04]  /*121d0*/  HMMA.16816.F32.BF16 R20, R112, R128.reuse, R20 ;  /* 0x000000807014723c */ /* 0x088fe80000041814 */
[C---:B------:R-:W-:Y:S01]  /*121e0*/  FMUL.FTZ R34, R0.reuse, R150 ;  /* 0x0000009600227220 */ /* 0x040fe20000410000 */
[----:B------:R2:W3:Y:S01]  /*121f0*/  MUFU.EX2 R177, R31 ;  /* 0x0000001f00b17308 */ /* 0x0004e20000000800 */
[C---:B------:R-:W-:Y:S02]  /*12200*/  FMUL.FTZ R35, R0.reuse, R151 ;  /* 0x0000009700237220 */ /* 0x040fe40000410000 */
[----:B------:R-:W-:Y:S04]  /*12210*/  FADD.FTZ R2, R235, R2 ;  /* 0x00000002eb027221 */ /* 0x000fe80000010000 */
[----:B------:R-:W-:Y:S01]  /*12220*/  FADD.FTZ R2, R139, R2 ;  /* 0x000000028b027221 */ /* 0x000fe20000010000 */
[C---:B------:R-:W-:Y:S02]  /*12230*/  HMMA.16816.F32.BF16 R32, R124.reuse, R128, R32 ;  /* 0x000000807c20723c */ /* 0x040fe40000041820 */
[----:B------:R-:W-:Y:S02]  /*12240*/  MUFU.EX2 R211, R171 ;  /* 0x000000ab00d37308 */ /* 0x000fe40000000800 */
[----:B------:R-:W-:Y:S01]  /*12250*/  FFMA.FTZ R0, R0, R227, R207 ;  /* 0x000000e300007223 */ /* 0x000fe200000100cf */
[----:B-1----:R-:W-:Y:S01]  /*12260*/  F2FP.BF16.PACK_AB R30, R224, R222 ;  /* 0x000000dee01e723e */ /* 0x002fe200000010ff */
[----:B------:R-:W-:Y:S02]  /*12270*/  FADD.FTZ R2, R221, R2 ;  /* 0x00000002dd027221 */ /* 0x000fe40000010000 */
[-C--:B------:R-:W-:Y:S04]  /*12280*/  HMMA.16816.F32.BF16 R36, R124, R130.reuse, R36 ;  /* 0x000000827c24723c */ /* 0x080fe80000041824 */
[----:B------:R-:W1:Y:S01]  /*12290*/  MUFU.EX2 R205, R175 ;  /* 0x000000af00cd7308 */ /* 0x000e620000000800 */
[----:B------:R-:W-:Y:S03]  /*122a0*/  FADD.FTZ R0, R206, R0 ;  /* 0x00000000ce007221 */ /* 0x000fe60000010000 */
[C---:B------:R-:W-:Y:S01]  /*122b0*/  HMMA.16816.F32.BF16 R48, R112.reuse, R130, R48 ;  /* 0x000000827030723c */ /* 0x040fe20000041830 */
[----:B------:R-:W4:Y:S03]  /*122c0*/  LDSM.16.MT88.4 R128, [R189+0xc00] ;  /* 0x000c0000bd80783b */ /* 0x000f260000004200 */
[----:B--2---:R-:W-:Y:S01]  /*122d0*/  F2FP.BF16.PACK_AB R31, R223, R220 ;  /* 0x000000dcdf1f723e */ /* 0x004fe200000010ff */
[----:B------:R-:W-:Y:S01]  /*122e0*/  FADD.FTZ R0, R228, R0 ;  /* 0x00000000e4007221 */ /* 0x000fe20000010000 */
[----:B---3--:R-:W-:Y:S01]  /*122f0*/  F2FP.BF16.PACK_AB R43, R177, R178 ;  /* 0x000000b2b12b723e */ /* 0x008fe200000010ff */
[----:B------:R-:W-:Y:S10]  /*12300*/  MUFU.EX2 R175, R165 ;  /* 0x000000a500af7308 */ /* 0x000ff40000000800 */
[----:B------:R2:W3:Y:S01]  /*12310*/  MUFU.EX2 R165, R133 ;  /* 0x0000008500a57308 */ /* 0x0004e20000000800 */
[----:B-1----:R-:W-:Y:S09]  /*12320*/  F2FP.BF16.PACK_AB R42, R205, R211 ;  /* 0x000000d3cd2a723e */ /* 0x002ff200000010ff */
[----:B------:R-:W-:Y:S10]  /*12330*/  MUFU.EX2 R168, R187 ;  /* 0x000000bb00a87308 */ /* 0x000ff40000000800 */
[----:B------:R-:W-:Y:S01]  /*12340*/  MUFU.EX2 R173, R186 ;  /* 0x000000ba00ad7308 */ /* 0x000fe20000000800 */
[-C--:B----4-:R-:W-:Y:S01]  /*12350*/  HMMA.16816.F32.BF16 R52, R112, R128.reuse, R52 ;  /* 0x000000807034723c */ /* 0x090fe20000041834 */
[----:B--2---:R-:W-:Y:S02]  /*12360*/  LDSM.16.MT88.4 R132, [R189+0x800] ;  /* 0x00080000bd84783b */ /* 0x004fe40000004200 */
[----:B---3--:R-:W-:Y:S06]  /*12370*/  F2FP.BF16.PACK_AB R161, R165, R166 ;  /* 0x000000a6a5a1723e */ /* 0x008fec00000010ff */
[----:B------:R-:W-:Y:S01]  /*12380*/  MUFU.EX2 R170, R183 ;  /* 0x000000b700aa7308 */ /* 0x000fe20000000800 */
[C---:B------:R-:W-:Y:S08]  /*12390*/  HMMA.16816.F32.BF16 R56, R124.reuse, R128, R56 ;  /* 0x000000807c38723c */ /* 0x040ff00000041838 */
[-C--:B------:R-:W-:Y:S01]  /*123a0*/  HMMA.16816.F32.BF16 R60, R124, R130.reuse, R60 ;  /* 0x000000827c3c723c */ /* 0x080fe2000004183c */
[----:B------:R-:W-:Y:S07]  /*123b0*/  MUFU.EX2 R171, R182 ;  /* 0x000000b600ab7308 */ /* 0x000fee0000000800 */
[C---:B------:R-:W-:Y:S01]  /*123c0*/  HMMA.16816.F32.BF16 R64, R112.reuse, R130, R64 ;  /* 0x000000827040723c */ /* 0x040fe20000041840 */
[----:B------:R-:W1:Y:S02]  /*123d0*/  LDSM.16.MT88.4 R128, [R190+0xc00] ;  /* 0x000c0000be80783b */ /* 0x000e640000004200 */
[----:B------:R-:W-:Y:S10]  /*123e0*/  MUFU.EX2 R174, R185 ;  /* 0x000000b900ae7308 */ /* 0x000ff40000000800 */
[----:B------:R-:W-:Y:S10]  /*123f0*/  MUFU.EX2 R172, R181 ;  /* 0x000000b500ac7308 */ /* 0x000ff40000000800 */
[----:B------:R-:W-:Y:S10]  /*12400*/  MUFU.EX2 R167, R180 ;  /* 0x000000b400a77308 */ /* 0x000ff40000000800 */
[----:B------:R-:W2:Y:S01]  /*12410*/  MUFU.EX2 R169, R179 ;  /* 0x000000b300a97308 */ /* 0x000ea20000000800 */
[-C--:B-1----:R-:W-:Y:S08]  /*12420*/  HMMA.16816.F32.BF16 R68, R112, R128.reuse, R68 ;  /* 0x000000807044723c */ /* 0x082ff00000041844 */
[C---:B------:R-:W-:Y:S08]  /*12430*/  HMMA.16816.F32.BF16 R72, R124.reuse, R128, R72 ;  /* 0x000000807c48723c */ /* 0x040ff00000041848 */
[-C--:B------:R-:W-:Y:S04]  /*12440*/  HMMA.16816.F32.BF16 R76, R124, R130.reuse, R76 ;  /* 0x000000827c4c723c */ /* 0x080fe8000004184c */
[----:B--2---:R-:W-:Y:S04]  /*12450*/  F2FP.BF16.PACK_AB R160, R169, R167 ;  /* 0x000000a7a9a0723e */ /* 0x004fe800000010ff */
        /* <DEDUP_REMOVED lines=9> */
[-C--:B------:R-:W-:Y:S01]  /*124f0*/  HMMA.16816.F32.BF16 R24, R124, R130.reuse, R24 ;  /* 0x000000827c18723c */ /* 0x080fe20000041818 */
[----:B------:R-:W1:Y:S07]  /*12500*/  LDSM.16.MT88.4 R124, [R189+0x400] ;  /* 0x00040000bd7c783b */ /* 0x000e6e0000004200 */
[----:B------:R-:W-:Y:S01]  /*12510*/  HMMA.16816.F32.BF16 R108, R112, R130, R108 ;  /* 0x00000082706c723c */ /* 0x000fe2000004186c */
[----:B------:R-:W2:Y:S08]  /*12520*/  LDSM.16.MT88.4 R112, [R190+0x400] ;  /* 0x00040000be70783b */ /* 0x000eb00000004200 */
[----:B------:R-:W3:Y:S01]  /*12530*/  LDSM.16.MT88.4 R128, [R189+0x1000] ;  /* 0x00100000bd80783b */ /* 0x000ee20000004200 */
[-C--:B-1----:R-:W-:Y:S08]  /*12540*/  HMMA.16816.F32.BF16 R4, R28, R124.reuse, R4 ;  /* 0x0000007c1c04723c */ /* 0x082ff00000041804 */
        /* <DEDUP_REMOVED lines=9> */
[-C--:B---3--:R-:W-:Y:S08]  /*125e0*/  HMMA.16816.F32.BF16 R52, R28, R128.reuse, R52 ;  /* 0x000000801c34723c */ /* 0x088ff00000041834 */
[C---:B------:R-:W-:Y:S08]  /*125f0*/  HMMA.16816.F32.BF16 R56, R40.reuse, R128, R56 ;  /* 0x000000802838723c */ /* 0x040ff00000041838 */
[-C--:B------:R-:W-:Y:S08]  /*12600*/  HMMA.16816.F32.BF16 R60, R40, R130.reuse, R60 ;  /* 0x00000082283c723c */ /* 0x080ff0000004183c */
[C---:B------:R-:W-:Y:S08]  /*12610*/  HMMA.16816.F32.BF16 R64, R28.reuse, R130, R64 ;  /* 0x000000821c40723c */ /* 0x040ff00000041840 */
[-C--:B------:R-:W-:Y:S08]  /*12620*/  HMMA.16816.F32.BF16 R68, R28, R44.reuse, R68 ;  /* 0x0000002c1c44723c */ /* 0x080ff00000041844 */
[C---:B------:R-:W-:Y:S01]  /*12630*/  HMMA.16816.F32.BF16 R72, R40.reuse, R44, R72 ;  /* 0x0000002c2848723c */ /* 0x040fe20000041848 */
[----:B------:R-:W-:Y:S07]  /*12640*/  MUFU.EX2 R45, R136 ;  /* 0x00000088002d7308 */ /* 0x000fee0000000800 */
[-C--:B------:R-:W-:Y:S03]  /*12650*/  HMMA.16816.F32.BF16 R76, R40, R46.reuse, R76 ;  /* 0x0000002e284c723c */ /* 0x080fe6000004184c */
[----:B------:R-:W2:Y:S05]  /*12660*/  MUFU.EX2 R44, R164 ;  /* 0x000000a4002c7308 */ /* 0x000eaa0000000800 */
[C---:B------:R-:W-:Y:S05]  /*12670*/  HMMA.16816.F32.BF16 R80, R28.reuse, R46, R80 ;  /* 0x0000002e1c50723c */ /* 0x040fea0000041850 */
[----:B------:R-:W-:Y:S03]  /*12680*/  MUFU.EX2 R47, R184 ;  /* 0x000000b8002f7308 */ /* 0x000fe60000000800 */
[-C--:B-1----:R-:W-:Y:S07]  /*12690*/  HMMA.16816.F32.BF16 R84, R28, R112.reuse, R84 ;  /* 0x000000701c54723c */ /* 0x082fee0000041854 */
[----:B------:R-:W1:Y:S01]  /*126a0*/  MUFU.EX2 R46, R204 ;  /* 0x000000cc002e7308 */ /* 0x000e620000000800 */
[C---:B------:R-:W-:Y:S04]  /*126b0*/  HMMA.16816.F32.BF16 R88, R40.reuse, R112, R88 ;  /* 0x000000702858723c */ /* 0x040fe80000041858 */
[----:B--2---:R-:W-:Y:S04]  /*126c0*/  F2FP.BF16.PACK_AB R163, R44, R45 ;  /* 0x0000002d2ca3723e */ /* 0x004fe800000010ff */
[-C--:B------:R-:W-:Y:S08]  /*126d0*/  HMMA.16816.F32.BF16 R92, R40, R114.reuse, R92 ;  /* 0x00000072285c723c */ /* 0x080ff0000004185c */
[C---:B------:R-:W-:Y:S04]  /*126e0*/  HMMA.16816.F32.BF16 R96, R28.reuse, R114, R96 ;  /* 0x000000721c60723c */ /* 0x040fe80000041860 */
[----:B-1----:R-:W-:Y:S04]  /*126f0*/  F2FP.BF16.PACK_AB R162, R46, R47 ;  /* 0x0000002f2ea2723e */ /* 0x002fe800000010ff */
[-C--:B------:R-:W-:Y:S04]  /*12700*/  HMMA.16816.F32.BF16 R100, R28, R124.reuse, R100 ;  /* 0x0000007c1c64723c */ /* 0x080fe80000041864 */
[----:B------:R-:W-:Y:S04]  /*12710*/  MOV R115, R3 ;  /* 0x0000000300737202 */ /* 0x000fe80000000f00 */
[C---:B------:R-:W-:Y:S08]  /*12720*/  HMMA.16816.F32.BF16 R104, R40.reuse, R124, R104 ;  /* 0x0000007c2868723c */ /* 0x040ff00000041868 */
[-C--:B------:R-:W-:Y:S07]  /*12730*/  HMMA.16816.F32.BF16 R24, R40, R126.reuse, R24 ;  /* 0x0000007e2818723c */ /* 0x080fee0000041818 */
[----:B------:R-:W-:Y:S01]  /*12740*/  FADD.FTZ R40, R234, R138 ;  /* 0x0000008aea287221 */ /* 0x000fe20000010000 */
[----:B------:R-:W-:Y:S01]  /*12750*/  HMMA.16816.F32.BF16 R108, R28, R126, R108 ;  /* 0x0000007e1c6c723c */ /* 0x000fe2000004186c */
[----:B------:R-:W1:Y:S03]  /*12760*/  LDSM.16.MT88.4 R124, [R190+0x800] ;  /* 0x00080000be7c783b */ /* 0x000e660000004200 */
[----:B------:R-:W-:Y:S02]  /*12770*/  FADD.FTZ R41, R231, R137 ;  /* 0x00000089e7297221 */ /* 0x000fe40000010000 */
[----:B------:R-:W-:Y:S01]  /*12780*/  FADD.FTZ R42, R233, R40 ;  /* 0x00000028e92a7221 */ /* 0x000fe20000010000 */
[----:B------:R-:W-:Y:S01]  /*12790*/  F2FP.BF16.PACK_AB R28, R173, R168 ;  /* 0x000000a8ad1c723e */ /* 0x000fe200000010ff */
[----:B------:R-:W-:Y:S01]  /*127a0*/  FADD.FTZ R41, R232, R41 ;  /* 0x00000029e8297221 */ /* 0x000fe20000010000 */
[----:B------:R-:W-:Y:S03]  /*127b0*/  F2FP.BF16.PACK_AB R29, R171, R170 ;  /* 0x000000aaab1d723e */ /* 0x000fe600000010ff */
[----:B------:R-:W-:Y:S01]  /*127c0*/  F2FP.BF16.PACK_AB R30, R176, R174 ;  /* 0x000000aeb01e723e */ /* 0x000fe200000010ff */
[----:B------:R-:W-:Y:S01]  /*127d0*/  FADD.FTZ R40, R225, R0 ;  /* 0x00000000e1287221 */ /* 0x000fe20000010000 */
[----:B------:R-:W-:Y:S01]  /*127e0*/  F2FP.BF16.PACK_AB R31, R175, R172 ;  /* 0x000000acaf1f723e */ /* 0x000fe200000010ff */
[----:B------:R-:W-:Y:S04]  /*127f0*/  FADD.FTZ R0, R217, R42 ;  /* 0x0000002ad9007221 */ /* 0x000fe80000010000 */
[----:B------:R-:W-:Y:S02]  /*12800*/  FADD.FTZ R0, R219, R0 ;  /* 0x00000000db007221 */ /* 0x000fe40000010000 */
[-C--:B------:R-:W-:Y:S01]  /*12810*/  HMMA.16816.F32.BF16 R136, R28, R132.reuse, R4 ;  /* 0x000000841c88723c */ /* 0x080fe20000041804 */
[----:B------:R-:W2:Y:S07]  /*12820*/  LDSM.16.MT88.4 R4, [R189+0x1400] ;  /* 0x00140000bd04783b */ /* 0x000eae0000004200 */
[C---:B------:R-:W-:Y:S01]  /*12830*/  HMMA.16816.F32.BF16 R140, R160.reuse, R132, R8 ;  /* 0x00000084a08c723c */ /* 0x040fe20000041808 */
[----:B------:R-:W3:Y:S07]  /*12840*/  LDSM.16.MT88.4 R8, [R190+0x1400] ;  /* 0x00140000be08783b */ /* 0x000eee0000004200 */
[-C--:B------:R-:W-:Y:S01]  /*12850*/  HMMA.16816.F32.BF16 R144, R160, R134.reuse, R12 ;  /* 0x00000086a090723c */ /* 0x080fe2000004180c */
[----:B------:R-:W4:Y:S07]  /*12860*/  LDSM.16.MT88.4 R12, [R189+0x2000] ;  /* 0x00200000bd0c783b */ /* 0x000f2e0000004200 */
[C---:B------:R-:W-:Y:S01]  /*12870*/  HMMA.16816.F32.BF16 R132, R28.reuse, R134, R16 ;  /* 0x000000861c84723c */ /* 0x040fe20000041810 */
[----:B------:R-:W5:Y:S07]  /*12880*/  LDSM.16.MT88.4 R16, [R190+0x2000] ;  /* 0x00200000be10783b */ /* 0x000f6e0000004200 */
[-C--:B-1----:R-:W-:Y:S08]  /*12890*/  HMMA.16816.F32.BF16 R128, R28, R124.reuse, R20 ;  /* 0x0000007c1c80723c */ /* 0x082ff00000041814 */
[C---:B------:R-:W-:Y:S08]  /*128a0*/  HMMA.16816.F32.BF16 R148, R160.reuse, R124, R32 ;  /* 0x0000007ca094723c */ /* 0x040ff00000041820 */
[-C--:B------:R-:W-:Y:S08]  /*128b0*/  HMMA.16816.F32.BF16 R152, R160, R126.reuse, R36 ;  /* 0x0000007ea098723c */ /* 0x080ff00000041824 */
[C---:B------:R-:W-:Y:S08]  /*128c0*/  HMMA.16816.F32.BF16 R124, R28.reuse, R126, R48 ;  /* 0x0000007e1c7c723c */ /* 0x040ff00000041830 */
[-C--:B--2---:R-:W-:Y:S08]  /*128d0*/  HMMA.16816.F32.BF16 R52, R28, R4.reuse, R52 ;  /* 0x000000041c34723c */ /* 0x084ff00000041834 */
[C---:B------:R-:W-:Y:S07]  /*128e0*/  HMMA.16816.F32.BF16 R56, R160.reuse, R4, R56 ;  /* 0x00000004a038723c */ /* 0x040fee0000041838 */
[----:B------:R-:W-:Y:S01]  /*128f0*/  FADD.FTZ R5, R213, R41 ;  /* 0x00000029d5057221 */ /* 0x000fe20000010000 */
[-C--:B------:R-:W-:Y:S04]  /*12900*/  HMMA.16816.F32.BF16 R60, R160, R6.reuse, R60 ;  /* 0x00000006a03c723c */ /* 0x080fe8000004183c */
[----:B------:R-:W-:Y:S04]  /*12910*/  FADD.FTZ R4, R212, R40 ;  /* 0x00000028d4047221 */ /* 0x000fe80000010000 */
[C---:B------:R-:W-:Y:S07]  /*12920*/  HMMA.16816.F32.BF16 R64, R28.reuse, R6, R64 ;  /* 0x000000061c40723c */ /* 0x040fee0000041840 */
[----:B------:R-:W-:Y:S01]  /*12930*/  FADD.FTZ R7, R208, R4 ;  /* 0x00000004d0077221 */ /* 0x000fe20000010000 */
[-C--:B---3--:R-:W-:Y:S04]  /*12940*/  HMMA.16816.F32.BF16 R68, R28, R8.reuse, R68 ;  /* 0x000000081c44723c */ /* 0x088fe80000041844 */
[----:B------:R-:W-:Y:S04]  /*12950*/  FADD.FTZ R6, R220, R0 ;  /* 0x00000000dc067221 */ /* 0x000fe80000010000 */
[C---:B------:R-:W-:Y:S04]  /*12960*/  HMMA.16816.F32.BF16 R72, R160.reuse, R8, R72 ;  /* 0x00000008a048723c */ /* 0x040fe80000041848 */
[----:B------:R-:W-:Y:S03]  /*12970*/  FADD.FTZ R6, R223, R6 ;  /* 0x00000006df067221 */ /* 0x000fe60000010000 */
[----:B------:R-:W-:Y:S01]  /*12980*/  FADD.FTZ R8, R215, R5 ;  /* 0x00000005d7087221 */ /* 0x000fe20000010000 */
[-C--:B------:R-:W-:Y:S04]  /*12990*/  HMMA.16816.F32.BF16 R76, R160, R10.reuse, R76 ;  /* 0x0000000aa04c723c */ /* 0x080fe8000004184c */
[----:B------:R-:W-:Y:S02]  /*129a0*/  FADD.FTZ R5, R222, R2 ;  /* 0x00000002de057221 */ /* 0x000fe40000010000 */
[----:B------:R-:W-:Y:S02]  /*129b0*/  FADD.FTZ R4, R211, R8 ;  /* 0x00000008d3047221 */ /* 0x000fe40000010000 */
[C---:B------:R-:W-:Y:S04]  /*129c0*/  HMMA.16816.F32.BF16 R80, R28.reuse, R10, R80 ;  /* 0x0000000a1c50723c */ /* 0x040fe80000041850 */
[----:B------:R-:W-:Y:S02]  /*129d0*/  FADD.FTZ R2, R178, R7 ;  /* 0x00000007b2027221 */ /* 0x000fe40000010000 */
[----:B------:R-:W-:Y:S02]  /*129e0*/  FADD.FTZ R0, R224, R5 ;  /* 0x00000005e0007221 */ /* 0x000fe40000010000 */
[-C--:B----4-:R-:W-:Y:S04]  /*129f0*/  HMMA.16816.F32.BF16 R84, R28, R12.reuse, R84 ;  /* 0x0000000c1c54723c */ /* 0x090fe80000041854 */
        /* <DEDUP_REMOVED lines=11> */
[-C--:B-----5:R-:W-:Y:S04]  /*12ab0*/  HMMA.16816.F32.BF16 R100, R28, R16.reuse, R100 ;  /* 0x000000101c64723c */ /* 0x0a0fe80000041864 */
        /* <DEDUP_REMOVED lines=8> */
[----:B------:R-:W-:Y:S04]  /*12b40*/  HMMA.16816.F32.BF16 R108, R28, R18, R108 ;  /* 0x000000121c6c723c */ /* 0x000fe8000004186c */
[----:B------:R-:W-:Y:S02]  /*12b50*/  FADD.FTZ R205, R176, R6 ;  /* 0x00000006b0cd7221 */ /* 0x000fe40000010000 */
[----:B------:R-:W-:Y:S02]  /*12b60*/  FADD.FTZ R208, R175, R4 ;  /* 0x00000004afd07221 */ /* 0x000fe40000010000 */
[----:B------:R-:W-:Y:S04]  /*12b70*/  FADD.FTZ R226, R46, R2 ;  /* 0x000000022ee27221 */ /* 0x000fe80000010000 */
[----:B------:R-:W-:Y:S01]  /*12b80*/  FADD.FTZ R227, R44, R0 ;  /* 0x000000002ce37221 */ /* 0x000fe20000010000 */
[----:B------:R-:W-:-:S05]  /*12b90*/  @P2 BRA `(.L_x_265) ;  /* 0xffffd8d000002947 */ /* 0x000fca000383ffff */
.L_x_262:
[----:B------:R-:W-:Y:S01]  /*12ba0*/  @!UPT UIADD3 URZ, URZ, URZ, URZ ;  /* 0x0000003f3f3ff290 */ /* 0x000fe2000fffe03f */
        /* <DEDUP_REMOVED lines=16> */
.L_x_342:
        /* <DEDUP_REMOVED lines=51> */
[----:B---3--:R-:W-:Y:S01]  /*12fe0*/  @P1 FMUL.FTZ R6, R0, 0.69314718246459960938 ;  /* 0x3f31721800061820 */ /* 0x008fe20000410000 */
[----:B------:R-:W-:Y:S01]  /*12ff0*/  MOV R0, RZ ;  /* 0x000000ff00007202 */ /* 0x000fe20000000f00 */
[C---:B------:R-:W-:Y:S02]  /*13000*/  FMUL.FTZ R109, R3.reuse, R55 ;  /* 0x00000037036d7220 */ /* 0x040fe40000410000 */
[C---:B------:R-:W-:Y:S02]  /*13010*/  FMUL.FTZ R182, R3.reuse, R86 ;  /* 0x0000005603b67220 */ /* 0x040fe40000410000 */
[C---:B------:R-:W-:Y:S01]  /*13020*/  FMUL.FTZ R183, R3.reuse, R87 ;  /* 0x0000005703b77220 */ /* 0x040fe20000410000 */
[----:B------:R-:W1:Y:S01]  /*13030*/  @P0 MUFU.RCP R0, R4 ;  /* 0x0000000400000308 */ /* 0x000e620000001000 */
[----:B------:R-:W-:-:S02]  /*13040*/  FMUL.FTZ R180, R3, R98 ;  /* 0x0000006203b47220 */ /* 0x000fc40000410000 */
[C---:B------:R-:W-:Y:S02]  /*13050*/  FMUL.FTZ R181, R3.reuse, R99 ;  /* 0x0000006303b57220 */ /* 0x040fe40000410000 */
[C---:B------:R-:W-:Y:S02]  /*13060*/  FMUL.FTZ R64, R2.reuse, R56 ;  /* 0x0000003802407220 */ /* 0x040fe40000410000 */
[C---:B------:R-:W-:Y:S02]  /*13070*/  FMUL.FTZ R65, R2.reuse, R57 ;  /* 0x0000003902417220 */ /* 0x040fe40000410000 */
[C---:B------:R-:W-:Y:S02]  /*13080*/  FMUL.FTZ R50, R2.reuse, R60 ;  /* 0x0000003c02327220 */ /* 0x040fe40000410000 */
[----:B------:R-:W-:Y:S02]  /*13090*/  FMUL.FTZ R51, R2, R61 ;  /* 0x0000003d02337220 */ /* 0x000fe40000410000 */
        /* <DEDUP_REMOVED lines=11> */
[----:B------:R-:W-:Y:S01]  /*13150*/  FMUL.FTZ R87, R3, R111 ;  /* 0x0000006f03577220 */ /* 0x000fe20000410000 */
[----:B------:R-:W-:Y:S01]  /*13160*/  @P3 MOV R3, 0x3f317218 ;  /* 0x3f31721800033802 */ /* 0x000fe20000000f00 */
        /* <DEDUP_REMOVED lines=19> */
[----:B------:R-:W-:Y:S02]  /*132a0*/  FMUL.FTZ R37, R2, R161 ;  /* 0x000000a102257220 */ /* 0x000fe40000410000 */
[----:B------:R2:W3:Y:S01]  /*132b0*/  @P0 MUFU.LG2 R2, R4 ;  /* 0x0000000400020308 */ /* 0x0004e20000000c00 */
[----:B------:R-:W-:Y:S02]  /*132c0*/  @P3 FMUL.FTZ R9, R7, 0.69314718246459960938 ;  /* 0x3f31721807093820 */ /* 0x000fe40000410000 */
[----:B------:R-:W-:Y:S02]  /*132d0*/  @P3 FMUL.FTZ R7, R3, c[0x0][0x2d0] ;  /* 0x0000b40003073a20 */ /* 0x000fe40000410000 */
[----:B------:R-:W-:Y:S02]  /*132e0*/  @P1 FMUL.FTZ R3, R10, c[0x0][0x2d0] ;  /* 0x0000b4000a031a20 */ /* 0x000fe40000410000 */
[----:B------:R-:W-:Y:S02]  /*132f0*/  @P2 FMUL.FTZ R5, R5, c[0x0][0x2d0] ;  /* 0x0000b40005052a20 */ /* 0x000fe40000410000 */
[----:B------:R-:W-:Y:S01]  /*13300*/  @P1 FFMA.FTZ R23, R3, R118, R6 ;  /* 0x0000007603171223 */ /* 0x000fe20000010006 */
[----:B------:R-:W-:Y:S01]  /*13310*/  @P0 MOV R3, 0x3f317218 ;  /* 0x3f31721800030802 */ /* 0x000fe20000000f00 */
[----:B-1----:R-:W-:-:S02]  /*13320*/  FMUL.FTZ R48, R0, R58 ;  /* 0x0000003a00307220 */ /* 0x002fc40000410000 */
[----:B------:R-:W-:Y:S02]  /*13330*/  FMUL.FTZ R49, R0, R59 ;  /* 0x0000003b00317220 */ /* 0x000fe40000410000 */
[----:B------:R-:W-:Y:S01]  /*13340*/  @P0 FMUL.FTZ R3, R3, c[0x0][0x2d0] ;  /* 0x0000b40003030a20 */ /* 0x000fe20000410000 */
[----:B--2---:R-:W-:Y:S01]  /*13350*/  MOV R4, 0x1 ;  /* 0x0000000100047802 */ /* 0x004fe20000000f00 */
[----:B---3--:R-:W-:Y:S02]  /*13360*/  @P0 FMUL.FTZ R2, R2, 0.69314718246459960938 ;  /* 0x3f31721802020820 */ /* 0x008fe40000410000 */
        /* <DEDUP_REMOVED lines=25> */
[----:B------:R-:W-:Y:S02]  /*13500*/  @P0 FFMA.FTZ R20, R3, R115, R2 ;  /* 0x0000007303140223 */ /* 0x000fe40000010002 */
.L_x_207:
[----:B------:R1:W5:Y:S04]  /*13510*/  LDL R6, [R1] ;  /* 0x0000000001067983 */ /* 0x0003680000100800 */
[----:B------:R-:W2:Y:S01]  /*13520*/  S2R R2, SR_TID.X ;  /* 0x0000000000027919 */ /* 0x000ea20000002100 */
[----:B------:R-:W-:Y:S01]  /*13530*/  BSSY B0, `(.L_x_267) ;  /* 0x0000011000007945 */ /* 0x000fe20003800000 */
[----:B--2---:R-:W-:-:S13]  /*13540*/  LOP3.LUT P0, RZ, R2, 0x7f, RZ, 0xc0, !PT ;  /* 0x0000007f02ff7812 */ /* 0x004fda000780c0ff */
[----:B------:R-:W-:Y:S05]  /*13550*/  @P0 BRA `(.L_x_268) ;  /* 0x000000e000000947 */ /* 0x000fea0003800000 */
[----:B-1----:R-:W1:Y:S01]  /*13560*/  S2R R4, SR_LANEID ;  /* 0x0000000000047919 */ /* 0x002e620000000000 */
[----:B------:R-:W-:Y:S01]  /*13570*/  VOTEU.ANY UR4, UPT, PT ;  /* 0x0000000000047886 */ /* 0x000fe200038e0100 */
[----:B------:R-:W-:Y:S01]  /*13580*/  IMAD.MOV.U32 R5, RZ, RZ, c[0x0][0x564] ;  /* 0x00015900ff057624 */ /* 0x000fe200078e00ff */
[----:B------:R-:W1:Y:S08]  /*13590*/  FLO.U32 R3, UR4 ;  /* 0x0000000400037d00 */ /* 0x000e7000080e0000 */
[----:B------:R-:W2:Y:S01]  /*135a0*/  POPC R2, UR4 ;  /* 0x0000000400027d09 */ /* 0x000ea20008000000 */
[----:B-1----:R-:W-:Y:S01]  /*135b0*/  ISETP.EQ.U32.AND P0, PT, R3, R4, PT ;  /* 0x000000040300720c */ /* 0x002fe20003f02070 */
[----:B------:R-:W-:-:S12]  /*135c0*/  IMAD.MOV.U32 R4, RZ, RZ, c[0x0][0x560] ;  /* 0x00015800ff047624 */ /* 0x000fd800078e00ff */
[----:B--2---:R1:W2:Y:S04]  /*135d0*/  @P0 ATOMG.E.ADD.STRONG.GPU PT, R2, [R4.64], R2 ;  /* 0x00000002040209a8 */ /* 0x0042a800081ee1c6 */
[----:B-1----:R-:W1:Y:S04]  /*135e0*/  S2R R4, SR_LTMASK ;  /* 0x0000000000047919 */ /* 0x002e680000003900 */
[----:B--2---:R1:W2:Y:S02]  /*135f0*/  SHFL.IDX PT, R3, R2, R3, 0x1f ;  /* 0x00001f0302037589 */ /* 0x0042a400000e0000 */
[----:B-1----:R-:W-:-:S06]  /*13600*/  LOP3.LUT R2, R4, UR4, RZ, 0xc0, !PT ;  /* 0x0000000404027c12 */ /* 0x002fcc000f8ec0ff */
[----:B------:R-:W2:Y:S02]  /*13610*/  POPC R2, R2 ;  /* 0x0000000200027309 */ /* 0x000ea40000000000 */
[----:B--2--5:R-:W-:-:S05]  /*13620*/  IADD3 R6, R3, c[0x0][0xc], R2 ;  /* 0x0000030003067a10 */ /* 0x024fca0007ffe002 */
[----:B------:R1:W-:Y:S02]  /*13630*/  STL [R1], R6 ;  /* 0x0000000601007387 */ /* 0x0003e40000100800 */
.L_x_268:
[----:B-1----:R-:W-:Y:S05]  /*13640*/  BSYNC B0 ;  /* 0x0000000000007941 */ /* 0x002fea0003800000 */
.L_x_267:
[----:B------:R-:W-:Y:S01]  /*13650*/  PRMT R0, R0, 0x9910, RZ ;  /* 0x0000991000007816 */ /* 0x000fe200000000ff */
[----:B------:R-:W-:Y:S01]  /*13660*/  BSSY B1, `(.L_x_269) ;  /* 0x000034a000017945 */ /* 0x000fe20003800000 */
[----:B-----5:R-:W-:Y:S02]  /*13670*/  IMAD.MOV.U32 R78, RZ, RZ, R6 ;  /* 0x000000ffff4e7224 */ /* 0x020fe400078e0006 */
[----:B------:R-:W-:-:S13]  /*13680*/  ISETP.NE.AND P0, PT, R0, RZ, PT ;  /* 0x000000ff0000720c */ /* 0x000fda0003f05270 */
[----:B------:R-:W-:Y:S05]  /*13690*/  @!P0 BRA `(.L_x_270) ;  /* 0x0000277000008947 */ /* 0x000fea0003800000 */
[----:B------:R-:W2:Y:S04]  /*136a0*/  LDL R9, [R1+0x14] ;  /* 0x0000140001097983 */ /* 0x000ea80000100800 */
[----:B------:R-:W3:Y:S04]  /*136b0*/  LDL R7, [R1+0x18] ;  /* 0x0000180001077983 */ /* 0x000ee80000100800 */
[----:B------:R-:W4:Y:S04]  /*136c0*/  LDL R6, [R1+0x20] ;  /* 0x0000200001067983 */ /* 0x000f280000100800 */
[----:B------:R-:W4:Y:S04]  /*136d0*/  LDL R11, [R1+0x1c] ;  /* 0x00001c00010b7983 */ /* 0x000f280000100800 */
[----:B------:R-:W4:Y:S01]  /*136e0*/  LDL R8, [R1+0x10] ;  /* 0x0000100001087983 */ /* 0x000f220000100800 */
[----:B------:R-:W-:Y:S01]  /*136f0*/  WARPSYNC 0xffffffff ;  /* 0xffffffff00007948 */ /* 0x000fe20003800000 */
[----:B------:R-:W-:-:S02]  /*13700*/  F2FP.BF16.PACK_AB R0, R137, R136 ;  /* 0x000000888900723e */ /* 0x000fc400000010ff */
[----:B------:R-:W-:Y:S01]  /*13710*/  BAR.SYNC.DEFER_BLOCKING 0x1, 0x80 ;  /* 0x0042000000007b1d */ /* 0x000fe20000010000 */
[----:B------:R-:W-:Y:S02]  /*13720*/  F2FP.BF16.PACK_AB R3, R173, R172 ;  /* 0x000000acad03723e */ /* 0x000fe400000010ff */
[----:B------:R-:W-:Y:S02]  /*13730*/  F2FP.BF16.PACK_AB R2, R133, R132 ;  /* 0x000000848502723e */ /* 0x000fe400000010ff */
[----:B------:R-:W-:Y:S02]  /*13740*/  F2FP.BF16.PACK_AB R4, R77, R76 ;  /* 0x0000004c4d04723e */ /* 0x000fe400000010ff */
[----:B------:R-:W-:Y:S02]  /*13750*/  F2FP.BF16.PACK_AB R5, R75, R74 ;  /* 0x0000004a4b05723e */ /* 0x000fe400000010ff */
[----:B------:R-:W-:-:S04]  /*13760*/  ISETP.NE.U32.AND P0, PT, RZ, c[0x0][0x508], PT ;  /* 0x00014200ff007a0c */ /* 0x000fc80003f05070 */
[----:B------:R-:W-:Y:S02]  /*13770*/  ISETP.NE.AND.EX P1, PT, RZ, c[0x0][0x50c], PT, P0 ;  /* 0x00014300ff007a0c */ /* 0x000fe40003f25300 */
[----:B------:R-:W-:-:S04]  /*13780*/  ISETP.NE.U32.AND P2, PT, RZ, c[0x0][0x500], PT ;  /* 0x00014000ff007a0c */ /* 0x000fc80003f45070 */
[----:B------:R-:W-:Y:S01]  /*13790*/  ISETP.NE.AND.EX P2, PT, RZ, c[0x0][0x504], PT, P2 ;  /* 0x00014100ff007a0c */ /* 0x000fe20003f45320 */
[----:B------:R-:W-:Y:S01]  /*137a0*/  IMAD.MOV.U32 R10, RZ, RZ, c[0x0][0x388] ;  /* 0x0000e200ff0a7624 */ /* 0x000fe200078e00ff */
        /* <DEDUP_REMOVED lines=8> */
[----:B------:R3:W-:Y:S01]  /*13830*/  STS [R9+0x1280], R2 ;  /* 0x0012800209007388 */ /* 0x0007e20000000800 */
[----:B-1----:R-:W-:Y:S02]  /*13840*/  F2FP.BF16.PACK_AB R0, R43, R42 ;  /* 0x0000002a2b00723e */ /* 0x002fe400000010ff */
[----:B--2---:R-:W-:-:S03]  /*13850*/  F2FP.BF16.PACK_AB R3, R129, R128 ;  /* 0x000000808103723e */ /* 0x004fc600000010ff */
[----:B------:R1:W-:Y:S01]  /*13860*/  STS [R7+0x1000], R0 ;  /* 0x0010000007007388 */ /* 0x0003e20000000800 */
[----:B---3--:R-:W-:-:S03]  /*13870*/  F2FP.BF16.PACK_AB R2, R177, R176 ;  /* 0x000000b0b102723e */ /* 0x008fc600000010ff */
[----:B------:R2:W-:Y:S04]  /*13880*/  STS [R7+0x1200], R4 ;  /* 0x0012000407007388 */ /* 0x0005e80000000800 */
[----:B----4-:R3:W-:Y:S04]  /*13890*/  STS [R6+0x80], R3 ;  /* 0x0000800306007388 */ /* 0x0107e80000000800 */
[----:B------:R4:W-:Y:S01]  /*138a0*/  STS [R6+0x280], R2 ;  /* 0x0002800206007388 */ /* 0x0009e20000000800 */
[----:B-1----:R-:W-:Y:S02]  /*138b0*/  F2FP.BF16.PACK_AB R0, R125, R124 ;  /* 0x0000007c7d00723e */ /* 0x002fe400000010ff */
[----:B--2---:R-:W-:-:S03]  /*138c0*/  F2FP.BF16.PACK_AB R4, R45, R44 ;  /* 0x0000002c2d04723e */ /* 0x004fc600000010ff */
[----:B------:R1:W-:Y:S01]  /*138d0*/  STS [R11], R0 ;  /* 0x000000000b007388 */ /* 0x0003e20000000800 */
[----:B---3--:R-:W-:Y:S02]  /*138e0*/  F2FP.BF16.PACK_AB R3, R101, R100 ;  /* 0x000000646503723e */ /* 0x008fe400000010ff */
[----:B----4-:R-:W-:-:S03]  /*138f0*/  F2FP.BF16.PACK_AB R2, R73, R72 ;  /* 0x000000484902723e */ /* 0x010fc600000010ff */
[----:B------:R2:W-:Y:S04]  /*13900*/  STS [R11+0x200], R3 ;  /* 0x000200030b007388 */ /* 0x0005e80000000800 */
[----:B------:R3:W-:Y:S04]  /*13910*/  STS [R6+0x1080], R4 ;  /* 0x0010800406007388 */ /* 0x0007e80000000800 */
[----:B------:R4:W-:Y:S01]  /*13920*/  STS [R6+0x1280], R2 ;  /* 0x0012800206007388 */ /* 0x0009e20000000800 */
[----:B-1----:R-:W-:-:S05]  /*13930*/  F2FP.BF16.PACK_AB R0, R47, R46 ;  /* 0x0000002e2f00723e */ /* 0x002fca00000010ff */
[----:B------:R1:W-:Y:S01]  /*13940*/  STS [R11+0x1000], R0 ;  /* 0x001000000b007388 */ /* 0x0003e20000000800 */
[----:B--2---:R-:W-:Y:S02]  /*13950*/  F2FP.BF16.PACK_AB R3, R165, R164 ;  /* 0x000000a4a503723e */ /* 0x004fe400000010ff */
        /* <DEDUP_REMOVED lines=19> */
[----:B------:R3:W-:Y:S01]  /*13a90*/  STS [R6+0x2080], R3 ;  /* 0x0020800306007388 */ /* 0x0007e20000000800 */
[----:B-1----:R-:W-:-:S03]  /*13aa0*/  F2FP.BF16.PACK_AB R0, R171, R170 ;  /* 0x000000aaab00723e */ /* 0x002fc600000010ff */
[----:B------:R1:W-:Y:S04]  /*13ab0*/  STS [R6+0x2280], R2 ;  /* 0x0022800206007388 */ /* 0x0003e80000000800 */
[----:B------:R4:W-:Y:S01]  /*13ac0*/  STS [R11+0x2000], R0 ;  /* 0x002000000b007388 */ /* 0x0009e20000000800 */
[----:B--2---:R-:W-:Y:S02]  /*13ad0*/  F2FP.BF16.PACK_AB R4, R53, R52 ;  /* 0x000000343504723e */ /* 0x004fe400000010ff */
[----:B---3--:R-:W-:Y:S02]  /*13ae0*/  F2FP.BF16.PACK_AB R3, R139, R138 ;  /* 0x0000008a8b03723e */ /* 0x008fe400000010ff */
[----:B-1----:R-:W-:-:S03]  /*13af0*/  F2FP.BF16.PACK_AB R2, R81, R80 ;  /* 0x000000505102723e */ /* 0x002fc600000010ff */
[----:B------:R1:W-:Y:S01]  /*13b00*/  STS [R11+0x2200], R3 ;  /* 0x002200030b007388 */ /* 0x0003e20000000800 */
[----:B----4-:R-:W-:-:S03]  /*13b10*/  F2FP.BF16.PACK_AB R0, R55, R54 ;  /* 0x000000363700723e */ /* 0x010fc600000010ff */
[----:B------:R2:W-:Y:S04]  /*13b20*/  STS [R6+0x3080], R4 ;  /* 0x0030800406007388 */ /* 0x0005e80000000800 */
[----:B------:R3:W-:Y:S04]  /*13b30*/  STS [R6+0x3280], R2 ;  /* 0x0032800206007388 */ /* 0x0007e80000000800 */
[----:B------:R4:W-:Y:S04]  /*13b40*/  STS [R11+0x3000], R0 ;  /* 0x003000000b007388 */ /* 0x0009e80000000800 */
[----:B------:R-:W-:Y:S01]  /*13b50*/  STS [R11+0x3200], R5 ;  /* 0x003200050b007388 */ /* 0x000fe20000000800 */
[----:B-1----:R-:W-:-:S02]  /*13b60*/  F2FP.BF16.PACK_AB R3, R183, R182 ;  /* 0x000000b6b703723e */ /* 0x002fc400000010ff */
[----:B--2---:R-:W-:Y:S02]  /*13b70*/  F2FP.BF16.PACK_AB R4, R113, R112 ;  /* 0x000000707104723e */ /* 0x004fe400000010ff */
[----:B---3--:R-:W-:-:S03]  /*13b80*/  F2FP.BF16.PACK_AB R2, R179, R178 ;  /* 0x000000b2b302723e */ /* 0x008fc600000010ff */
[----:B------:R1:W-:Y:S01]  /*13b90*/  STS [R9+0x4080], R4 ;  /* 0x0040800409007388 */ /* 0x0003e20000000800 */
[----:B----4-:R-:W-:-:S03]  /*13ba0*/  F2FP.BF16.PACK_AB R0, R181, R180 ;  /* 0x000000b4b500723e */ /* 0x010fc600000010ff */
[----:B------:R2:W-:Y:S04]  /*13bb0*/  STS [R9+0x4280], R3 ;  /* 0x0042800309007388 */ /* 0x0005e80000000800 */
[----:B------:R3:W-:Y:S04]  /*13bc0*/  STS [R7+0x4000], R2 ;  /* 0x0040000207007388 */ /* 0x0007e80000000800 */
[----:B------:R4:W-:Y:S01]  /*13bd0*/  STS [R7+0x4200], R0 ;  /* 0x0042000007007388 */ /* 0x0009e20000000800 */
[----:B-1----:R-:W-:Y:S02]  /*13be0*/  F2FP.BF16.PACK_AB R4, R69, R68 ;  /* 0x000000444504723e */ /* 0x002fe400000010ff */
[----:B--2---:R-:W-:-:S03]  /*13bf0*/  F2FP.BF16.PACK_AB R3, R71, R70 ;  /* 0x000000464703723e */ /* 0x004fc600000010ff */
[----:B------:R-:W-:Y:S01]  /*13c00*/  STS [R9+0x5080], R4 ;  /* 0x0050800409007388 */ /* 0x000fe20000000800 */
[----:B---3--:R-:W-:-:S03]  /*13c10*/  F2FP.BF16.PACK_AB R2, R61, R60 ;  /* 0x0000003c3d02723e */ /* 0x008fc600000010ff */
[----:B------:R1:W-:Y:S01]  /*13c20*/  STS [R9+0x5280], R3 ;  /* 0x0052800309007388 */ /* 0x0003e20000000800 */
[----:B----4-:R-:W-:-:S03]  /*13c30*/  F2FP.BF16.PACK_AB R0, R63, R62 ;  /* 0x0000003e3f00723e */ /* 0x010fc600000010ff */
[----:B------:R2:W-:Y:S04]  /*13c40*/  STS [R7+0x5000], R2 ;  /* 0x0050000207007388 */ /* 0x0005e80000000800 */
[----:B------:R3:W-:Y:S01]  /*13c50*/  STS [R7+0x5200], R0 ;  /* 0x0052000007007388 */ /* 0x0007e20000000800 */
[----:B-1----:R-:W-:-:S03]  /*13c60*/  F2FP.BF16.PACK_AB R3, R97, R96 ;  /* 0x000000606103723e */ /* 0x002fc600000010ff */
[----:B------:R-:W4:Y:S01]  /*13c70*/  LDL.LU R9, [R1+0x8] ;  /* 0x0000080001097983 */ /* 0x000f220000300800 */
[----:B------:R-:W-:Y:S02]  /*13c80*/  @P1 LEA R4, P0, R249, c[0x0][0x508], 0x2 ;  /* 0x00014200f9041a11 */ /* 0x000fe400078010ff */
[----:B--2---:R-:W-:Y:S01]  /*13c90*/  F2FP.BF16.PACK_AB R2, R99, R98 ;  /* 0x000000626302723e */ /* 0x004fe200000010ff */
[----:B------:R1:W-:Y:S01]  /*13ca0*/  STS [R6+0x4080], R3 ;  /* 0x0040800306007388 */ /* 0x0003e20000000800 */
[----:B------:R-:W-:Y:S02]  /*13cb0*/  @P1 LEA.HI.X R5, R249, c[0x0][0x50c], R8, 0x2, P0 ;  /* 0x00014300f9051a11 */ /* 0x000fe400000f1408 */
[----:B---3--:R-:W-:Y:S01]  /*13cc0*/  F2FP.BF16.PACK_AB R0, R85, R84 ;  /* 0x000000545500723e */ /* 0x008fe200000010ff */
[----:B------:R2:W-:Y:S04]  /*13cd0*/  STS [R6+0x4280], R2 ;  /* 0x0042800206007388 */ /* 0x0005e80000000800 */
[----:B------:R3:W-:Y:S01]  /*13ce0*/  STS [R11+0x4000], R0 ;  /* 0x004000000b007388 */ /* 0x0007e20000000800 */
[----:B-1----:R-:W-:-:S02]  /*13cf0*/  F2FP.BF16.PACK_AB R3, R87, R86 ;  /* 0x000000565703723e */ /* 0x002fc400000010ff */
[----:B--2---:R-:W-:-:S03]  /*13d00*/  F2FP.BF16.PACK_AB R2, R57, R56 ;  /* 0x000000383902723e */ /* 0x004fc600000010ff */
[----:B------:R1:W-:Y:S01]  /*13d10*/  STS [R11+0x4200], R3 ;  /* 0x004200030b007388 */ /* 0x0003e20000000800 */
[----:B---3--:R-:W-:-:S03]  /*13d20*/  F2FP.BF16.PACK_AB R0, R59, R58 ;  /* 0x0000003a3b00723e */ /* 0x008fc600000010ff */
[----:B------:R2:W-:Y:S04]  /*13d30*/  STS [R6+0x5080], R2 ;  /* 0x0050800206007388 */ /* 0x0005e80000000800 */
[----:B------:R3:W-:Y:S01]  /*13d40*/  STS [R6+0x5280], R0 ;  /* 0x0052800006007388 */ /* 0x0007e20000000800 */
[----:B-1----:R-:W-:Y:S01]  /*13d50*/  F2FP.BF16.PACK_AB R3, R37, R36 ;  /* 0x000000242503723e */ /* 0x002fe200000010ff */
[----:B--2---:R-:W-:-:S04]  /*13d60*/  IMAD.MOV.U32 R2, RZ, RZ, RZ ;  /* 0x000000ffff027224 */ /* 0x004fc800078e00ff */
[----:B------:R-:W-:Y:S01]  /*13d70*/  STS [R11+0x5000], R3 ;  /* 0x005000030b007388 */ /* 0x000fe20000000800 */
[----:B---3--:R-:W-:Y:S01]  /*13d80*/  F2FP.BF16.PACK_AB R0, R39, R38 ;  /* 0x000000262700723e */ /* 0x008fe200000010ff */
[----:B------:R-:W-:-:S04]  /*13d90*/  IMAD.MOV.U32 R6, RZ, RZ, 0x4 ;  /* 0x00000004ff067424 */ /* 0x000fc800078e00ff */
[----:B------:R1:W-:Y:S01]  /*13da0*/  STS [R11+0x5200], R0 ;  /* 0x005200000b007388 */ /* 0x0003e20000000800 */
[----:B------:R-:W-:-:S03]  /*13db0*/  IMAD.WIDE R6, R249, R6, c[0x0][0x500] ;  /* 0x00014000f9067625 */ /* 0x000fc600078e0206 */
[----:B------:R-:W-:Y:S06]  /*13dc0*/  BAR.SYNC.DEFER_BLOCKING 0x1, 0x80 ;  /* 0x0042000000007b1d */ /* 0x000fec0000010000 */
[----:B------:R2:W5:Y:S04]  /*13dd0*/  @P1 LDG.E R10, [R4.64] ;  /* 0x00000006040a1981 */ /* 0x000568000c1e1900 */
[----:B------:R2:W5:Y:S01]  /*13de0*/  @P2 LDG.E R2, [R6.64] ;  /* 0x0000000606022981 */ /* 0x000562000c1e1900 */
[----:B----4-:R-:W-:-:S04]  /*13df0*/  ISETP.NE.AND P0, PT, R9, RZ, PT ;  /* 0x000000ff0900720c */ /* 0x010fc80003f05270 */
[----:B-1----:R-:W-:Y:S01]  /*13e00*/  SEL R0, R9, c[0x0][0x3d4], P0 ;  /* 0x0000f50009007a07 */ /* 0x002fe20000000000 */
[----:B------:R-:W-:Y:S05]  /*13e10*/  @P1 BRA `(.L_x_271) ;  /* 0x0000004000001947 */ /* 0x000fea0003800000 */
[----:B--2---:R-:W-:Y:S05]  /*13e20*/  @!P2 BRA `(.L_x_271) ;  /* 0x000000300000a947 */ /* 0x004fea0003800000 */
[----:B-----5:R1:W2:Y:S04]  /*13e30*/  LDG.E R10, [R6.64] ;  /* 0x00000006060a7981 */ /* 0x0202a8000c1e1900 */
[----:B-1----:R-:W2:Y:S02]  /*13e40*/  LDG.E R6, [R6.64+0x4] ;  /* 0x0000040606067981 */ /* 0x002ea4000c1e1900 */
[----:B--2---:R-:W-:Y:S02]  /*13e50*/  IADD3 R10, -R10, R6, RZ ;  /* 0x000000060a0a7210 */ /* 0x004fe40007ffe1ff */
.L_x_271:
[----:B--2---:R-:W2:Y:S04]  /*13e60*/  LDL R3, [R1+0x84] ;  /* 0x0000840001037983 */ /* 0x004ea80000100800 */
[----:B------:R-:W2:Y:S04]  /*13e70*/  LDL R79, [R1+0x4] ;  /* 0x00000400014f7983 */ /* 0x000ea80000100800 */
[----:B------:R-:W3:Y:S04]  /*13e80*/  LDL R13, [R1+0x3c] ;  /* 0x00003c00010d7983 */ /* 0x000ee80000100800 */
[----:B------:R-:W4:Y:S04]  /*13e90*/  LDL R25, [R1+0x80] ;  /* 0x0000800001197983 */ /* 0x000f280000100800 */
[----:B------:R-:W4:Y:S01]  /*13ea0*/  LDL.LU R24, [R1+0x2c] ;  /* 0x00002c0001187983 */ /* 0x000f220000300800 */
[----:B------:R-:W-:Y:S01]  /*13eb0*/  IMAD.MOV.U32 R11, RZ, RZ, 0x368 ;  /* 0x00000368ff0b7424 */ /* 0x000fe200078e00ff */
[----:B------:R-:W-:-:S04]  /*13ec0*/  ISETP.GT.AND P2, PT, R0, 0x1, PT ;  /* 0x000000010000780c */ /* 0x000fc80003f44270 */
[----:B------:R-:W-:-:S04]  /*13ed0*/  SEL R11, R11, 0x328, P2 ;  /* 0x000003280b0b7807 */ /* 0x000fc80001000000 */
[----:B------:R-:W1:Y:S08]  /*13ee0*/  LDC.64 R6, c[0x0][R11+0x170] ;  /* 0x00005c000b067b82 */ /* 0x000e700000000a00 */
[----:B------:R-:W1:Y:S08]  /*13ef0*/  LDC.64 R14, c[0x0][R11+0x168] ;  /* 0x00005a000b0e7b82 */ /* 0x000e700000000a00 */
[----:B------:R1:W2:Y:S08]  /*13f00*/  LDC.64 R18, c[0x0][R11+0x178] ;  /* 0x00005e000b127b82 */ /* 0x0002b00000000a00 */
[----:B------:R1:W2:Y:S01]  /*13f10*/  LDC.64 R16, c[0x0][R11+0x160] ;  /* 0x000058000b107b82 */ /* 0x0002a20000000a00 */
[----:B------:R-:W-:Y:S01]  /*13f20*/  ISETP.NE.U32.AND P0, PT, RZ, c[0x0][0x500], PT ;  /* 0x00014000ff007a0c */ /* 0x000fe20003f05070 */
[----:B------:R-:W-:-:S03]  /*13f30*/  IMAD.MOV.U32 R0, RZ, RZ, c[0x0][0x4e8] ;  /* 0x00013a00ff007624 */ /* 0x000fc600078e00ff */
[----:B------:R-:W-:Y:S02]  /*13f40*/  ISETP.NE.AND.EX P0, PT, RZ, c[0x0][0x504], PT, P0 ;  /* 0x00014100ff007a0c */ /* 0x000fe40003f05300 */
[----:B------:R-:W-:Y:S02]  /*13f50*/  ISETP.NE.AND P5, PT, R0, 0x1, PT ;  /* 0x000000010000780c */ /* 0x000fe40003fa5270 */
[----:B------:R-:W-:Y:S02]  /*13f60*/  SEL R0, R249, RZ, !P0 ;  /* 0x000000fff9007207 */ /* 0x000fe40004000000 */
[----:B------:R-:W-:Y:S01]  /*13f70*/  SEL R5, R8, RZ, !P0 ;  /* 0x000000ff08057207 */ /* 0x000fe20004000000 */
[----:B------:R-:W1:Y:S02]  /*13f80*/  S2R R26, SR_TID.X ;  /* 0x00000000001a7919 */ /* 0x000e640000002100 */
[----:B-1----:R-:W-:-:S04]  /*13f90*/  IMAD R4, R7, R0, RZ ;  /* 0x0000000007047224 */ /* 0x002fc800078e02ff */
[C---:B------:R-:W-:Y:S02]  /*13fa0*/  IMAD R12, R6.reuse, R5, R4 ;  /* 0x00000005060c7224 */ /* 0x040fe400078e0204 */
[----:B------:R-:W-:-:S04]  /*13fb0*/  IMAD.WIDE.U32 R6, R6, R0, RZ ;  /* 0x0000000006067225 */ /* 0x000fc800078e00ff */
[----:B------:R-:W-:-:S04]  /*13fc0*/  IMAD.WIDE.U32 R8, R14, R251, RZ ;  /* 0x000000fb0e087225 */ /* 0x000fc800078e00ff */
[----:B------:R-:W-:Y:S01]  /*13fd0*/  IMAD R11, R15, R251, RZ ;  /* 0x000000fb0f0b7224 */ /* 0x000fe200078e02ff */
[----:B-----5:R-:W-:Y:S01]  /*13fe0*/  SHF.R.S32.HI R14, RZ, 0x1f, R2 ;  /* 0x0000001fff0e7819 */ /* 0x020fe20000011402 */
[----:B------:R-:W-:Y:S01]  /*13ff0*/  IMAD.IADD R12, R7, 0x1, R12 ;  /* 0x00000001070c7824 */ /* 0x000fe200078e020c */
[----:B------:R-:W-:-:S04]  /*14000*/  SHF.R.S32.HI R15, RZ, 0x1f, R26 ;  /* 0x0000001fff0f7819 */ /* 0x000fc8000001141a */
[----:B------:R-:W-:-:S04]  /*14010*/  LEA.HI R15, R15, R26, RZ, 0x5 ;  /* 0x0000001a0f0f7211 */ /* 0x000fc800078f28ff */
[----:B------:R-:W-:-:S05]  /*14020*/  LOP3.LUT R15, R15, 0xffffffe0, RZ, 0xc0, !PT ;  /* 0xffffffe00f0f7812 */ /* 0x000fca00078ec0ff */
[----:B------:R-:W-:Y:S02]  /*14030*/  IMAD.IADD R15, R26, 0x1, -R15 ;  /* 0x000000011a0f7824 */ /* 0x000fe400078e0a0f */
[----:B--2---:R-:W-:-:S04]  /*14040*/  IMAD R3, R79, 0x80, R3 ;  /* 0x000000804f037824 */ /* 0x004fc800078e0203 */
[----:B------:R-:W-:-:S04]  /*14050*/  @P5 IMAD.HI.U32 R5, R3, c[0x0][0x4ec], RZ ;  /* 0x00013b0003055a27 */ /* 0x000fc800078e00ff */
[----:B------:R-:W-:Y:S01]  /*14060*/  IMAD.MOV.U32 R4, RZ, RZ, R3 ;  /* 0x000000ffff047224 */ /* 0x000fe200078e0003 */
[----:B------:R-:W-:Y:S02]  /*14070*/  @P5 SHF.R.U32.HI R4, RZ, c[0x0][0x4f0], R5 ;  /* 0x00013c00ff045a19 */ /* 0x000fe40000011605 */
[----:B---3--:R-:W-:Y:S02]  /*14080*/  SEL R5, R13, RZ, P2 ;  /* 0x000000ff0d057207 */ /* 0x008fe40001000000 */
[----:B------:R-:W-:Y:S01]  /*14090*/  IADD3 R13, P1, P0, R6, R8, R2 ;  /* 0x00000008060d7210 */ /* 0x000fe2000783e002 */
[----:B------:R-:W-:Y:S02]  /*140a0*/  IMAD.IADD R8, R9, 0x1, R11 ;  /* 0x0000000109087824 */ /* 0x000fe400078e020b */
[----:B------:R-:W-:Y:S02]  /*140b0*/  IMAD.MOV R9, RZ, RZ, -R4 ;  /* 0x000000ffff097224 */ /* 0x000fe400078e0a04 */
[----:B------:R-:W-:-:S02]  /*140c0*/  IMAD R11, R19, R5, RZ ;  /* 0x00000005130b7224 */ /* 0x000fc400078e02ff */
        /* <DEDUP_REMOVED lines=13> */
[----:B------:R-:W-:Y:S01]  /*141a0*/  IMAD.MOV.U32 R7, RZ, RZ, c[0x0][0x4ac] ;  /* 0x00012b00ff077624 */ /* 0x000fe200078e00ff */
[----:B------:R-:W-:Y:S01]  /*141b0*/  LEA R6, P0, R4, R6, 0x2 ;  /* 0x0000000604067211 */ /* 0x000fe200078010ff */
[----:B------:R-:W-:-:S03]  /*141c0*/  IMAD.IADD R5, R5, 0x1, R8 ;  /* 0x0000000105057824 */ /* 0x000fc600078e0208 */
[----:B------:R-:W-:-:S04]  /*141d0*/  SEL R7, R7, c[0x0][0x454], P2 ;  /* 0x0001150007077a07 */ /* 0x000fc80001000000 */
[----:B------:R-:W-:Y:S01]  /*141e0*/  LEA.HI.X R5, R4, R7, R5, 0x2, P0 ;  /* 0x0000000704057211 */ /* 0x000fe200000f1405 */
[----:B------:R-:W-:Y:S01]  /*141f0*/  IMAD R4, R10, c[0x0][0x4e8], RZ ;  /* 0x00013a000a047a24 */ /* 0x000fe200078e02ff */
[----:B------:R-:W-:Y:S04]  /*14200*/  SHFL.IDX PT, R12, R6, RZ, 0x1c1f ;  /* 0x001c1fff060c7589 */ /* 0x000fe800000e0000 */
[----:B------:R-:W1:Y:S04]  /*14210*/  SHFL.IDX PT, R13, R5, RZ, 0x1c1f ;  /* 0x001c1fff050d7589 */ /* 0x000e6800000e0000 */
[----:B------:R-:W-:Y:S04]  /*14220*/  SHFL.IDX PT, R10, R6, 0x1, 0x1c1f ;  /* 0x003c1f00060a7f89 */ /* 0x000fe800000e0000 */
[----:B------:R-:W2:Y:S04]  /*14230*/  SHFL.IDX PT, R11, R5, 0x1, 0x1c1f ;  /* 0x003c1f00050b7f89 */ /* 0x000ea800000e0000 */
[----:B------:R-:W-:Y:S04]  /*14240*/  SHFL.IDX PT, R9, R5, 0x2, 0x1c1f ;  /* 0x005c1f0005097f89 */ /* 0x000fe800000e0000 */
[----:B------:R4:W-:Y:S01]  /*14250*/  SHFL.IDX PT, R7, R5, 0x3, 0x1c1f ;  /* 0x007c1f0005077f89 */ /* 0x0009e200000e0000 */
[----:B------:R-:W-:-:S03]  /*14260*/  LOP3.LUT P0, RZ, R15, 0x3, RZ, 0xc0, !PT ;  /* 0x000000030fff7812 */ /* 0x000fc6000780c0ff */
[----:B------:R-:W3:Y:S01]  /*14270*/  SHFL.IDX PT, R8, R6, 0x2, 0x1c1f ;  /* 0x005c1f0006087f89 */ /* 0x000ee200000e0000 */
[----:B----4-:R-:W-:-:S05]  /*14280*/  IMAD R5, R79, 0x80, R25 ;  /* 0x000000804f057824 */ /* 0x010fca00078e0219 */
[C---:B------:R-:W-:Y:S02]  /*14290*/  IADD3 R17, R5.reuse, 0x8, RZ ;  /* 0x0000000805117810 */ /* 0x040fe40007ffe0ff */
[CC--:B------:R-:W-:Y:S02]  /*142a0*/  ISETP.GE.OR P4, PT, R5.reuse, R4.reuse, P0 ;  /* 0x000000040500720c */ /* 0x0c0fe40000786670 */
[----:B------:R-:W-:Y:S02]  /*142b0*/  IADD3 R16, R5, 0x40, RZ ;  /* 0x0000004005107810 */ /* 0x000fe40007ffe0ff */
[-C--:B------:R-:W-:Y:S02]  /*142c0*/  ISETP.GE.OR P3, PT, R17, R4.reuse, P0 ;  /* 0x000000041100720c */ /* 0x080fe40000766670 */
[----:B------:R-:W-:Y:S02]  /*142d0*/  ISETP.GE.OR P1, PT, R16, R4, P0 ;  /* 0x000000041000720c */ /* 0x000fe40000726670 */
[----:B------:R-:W-:-:S05]  /*142e0*/  IADD3 R15, R5, 0x48, RZ ;  /* 0x00000048050f7810 */ /* 0x000fca0007ffe0ff */
[----:B-1----:R-:W-:Y:S04]  /*142f0*/  @!P4 ST.E [R12.64], R21 ;  /* 0x000000150c00c985 */ /* 0x002fe8000c101906 */
[----:B--2---:R-:W-:Y:S01]  /*14300*/  @!P3 ST.E [R10.64], R22 ;  /* 0x000000160a00b985 */ /* 0x004fe2000c101906 */
[----:B------:R-:W-:-:S03]  /*14310*/  ISETP.GE.AND P3, PT, R16, R4, PT ;  /* 0x000000041000720c */ /* 0x000fc60003f66270 */
[----:B---3--:R-:W-:Y:S01]  /*14320*/  @!P1 ST.E [R8.64], R23 ;  /* 0x0000001708009985 */ /* 0x008fe2000c101906 */
[----:B------:R-:W-:Y:S02]  /*14330*/  ISETP.GE.AND P1, PT, R15, R4, PT ;  /* 0x000000040f00720c */ /* 0x000fe40003f26270 */
[----:B------:R-:W-:-:S04]  /*14340*/  LOP3.LUT R24, R24, 0xfffffffd, RZ, 0xc0, !PT ;  /* 0xfffffffd18187812 */ /* 0x000fc800078ec0ff */
[----:B------:R-:W-:-:S04]  /*14350*/  LOP3.LUT R24, R24, 0xfffffffe, RZ, 0xc0, !PT ;  /* 0xfffffffe18187812 */ /* 0x000fc800078ec0ff */
[----:B------:R-:W-:Y:S01]  /*14360*/  @P3 LOP3.LUT R24, R24, 0x1, RZ, 0xfc, !PT ;  /* 0x0000000118183812 */ /* 0x000fe200078efcff */
[----:B------:R-:W1:Y:S03]  /*14370*/  SHFL.IDX PT, R6, R6, 0x3, 0x1c1f ;  /* 0x007c1f0006067f89 */ /* 0x000e6600000e0000 */
[----:B------:R-:W-:-:S05]  /*14380*/  @P1 LOP3.LUT R24, R24, 0x2, RZ, 0xfc, !PT ;  /* 0x0000000218181812 */ /* 0x000fca00078efcff */
[----:B------:R2:W-:Y:S01]  /*14390*/  STL [R1+0x2c], R24 ;  /* 0x00002c1801007387 */ /* 0x0005e20000100800 */
[-C--:B------:R-:W-:Y:S02]  /*143a0*/  ISETP.GE.OR P0, PT, R15, R4.reuse, P0 ;  /* 0x000000040f00720c */ /* 0x080fe40000706670 */
[----:B------:R-:W-:-:S11]  /*143b0*/  ISETP.GE.AND P6, PT, R17, R4, PT ;  /* 0x000000041100720c */ /* 0x000fd60003fc6270 */
[----:B-1----:R2:W-:Y:S01]  /*143c0*/  @!P0 ST.E [R6.64], R20 ;  /* 0x0000001406008985 */ /* 0x0025e2000c101906 */
[----:B------:R-:W-:Y:S01]  /*143d0*/  ISETP.GE.AND P0, PT, R5, R4, PT ;  /* 0x000000040500720c */ /* 0x000fe20003f06270 */
[----:B------:R-:W-:Y:S05]  /*143e0*/  @P2 BRA `(.L_x_272) ;  /* 0x000008b000002947 */ /* 0x000fea0003800000 */
[----:B------:R-:W1:Y:S01]  /*143f0*/  S2R R25, SR_TID.X ;  /* 0x0000000000197919 */ /* 0x000e620000002100 */
[----:B------:R-:W-:Y:S01]  /*14400*/  IMAD R14, R14, c[0x0][0x3a0], RZ ;  /* 0x0000e8000e0e7a24 */ /* 0x000fe200078e02ff */
[----:B------:R-:W-:Y:S01]  /*14410*/  LEA R11, R79, R238, 0x7 ;  /* 0x000000ee4f0b7211 */ /* 0x000fe200078e38ff */
[----:B--2---:R-:W-:-:S04]  /*14420*/  IMAD.WIDE.U32 R6, R2, c[0x0][0x3a0], RZ ;  /* 0x0000e80002067a25 */ /* 0x004fc800078e00ff */
[----:B------:R-:W-:-:S05]  /*14430*/  IMAD R2, R2, c[0x0][0x3a4], R14 ;  /* 0x0000e90002027a24 */ /* 0x000fca00078e020e */
[----:B------:R-:W-:Y:S02]  /*14440*/  IADD3 R3, R7, R2, RZ ;  /* 0x0000000207037210 */ /* 0x000fe40007ffe0ff */
[----:B------:R-:W-:-:S05]  /*14450*/  MOV R2, R6 ;  /* 0x0000000600027202 */ /* 0x000fca0000000f00 */
[----:B------:R-:W-:Y:S01]  /*14460*/  IMAD.WIDE.U32 R6, R251, c[0x0][0x3e8], R2 ;  /* 0x0000fa00fb067a25 */ /* 0x000fe200078e0002 */
[----:B------:R-:W-:-:S03]  /*14470*/  SHF.R.S32.HI R3, RZ, 0x1f, R0 ;  /* 0x0000001fff037819 */ /* 0x000fc60000011400 */
[----:B------:R-:W-:Y:S01]  /*14480*/  IMAD R7, R251, c[0x0][0x3ec], R7 ;  /* 0x0000fb00fb077a24 */ /* 0x000fe200078e0207 */
[----:B-1----:R-:W-:Y:S01]  /*14490*/  SHF.R.S32.HI R24, RZ, 0x1f, R25 ;  /* 0x0000001fff187819 */ /* 0x002fe20000011419 */
[----:B------:R-:W-:Y:S01]  /*144a0*/  IMAD R8, R3, c[0x0][0x3f0], RZ ;  /* 0x0000fc0003087a24 */ /* 0x000fe200078e02ff */
[----:B------:R-:W-:Y:S01]  /*144b0*/  SHF.L.U32 R3, R236, 0x1, RZ ;  /* 0x00000001ec037819 */ /* 0x000fe200000006ff */
[----:B------:R-:W-:Y:S01]  /*144c0*/  IMAD.WIDE.U32 R6, R0, c[0x0][0x3f0], R6 ;  /* 0x0000fc0000067a25 */ /* 0x000fe200078e0006 */
[----:B------:R-:W-:-:S03]  /*144d0*/  LEA.HI R24, R24, R25, RZ, 0x2 ;  /* 0x0000001918187211 */ /* 0x000fc600078f10ff */
[----:B------:R-:W1:Y:S01]  /*144e0*/  LDS.128 R36, [R3+0x880] ;  /* 0x0008800003247984 */ /* 0x000e620000000c00 */
[----:B------:R-:W-:-:S03]  /*144f0*/  LOP3.LUT R24, R24, 0xfffffffc, RZ, 0xc0, !PT ;  /* 0xfffffffc18187812 */ /* 0x000fc600078ec0ff */
[----:B------:R-:W2:Y:S01]  /*14500*/  LDS.128 R48, [R3+0x1080] ;  /* 0x0010800003307984 */ /* 0x000ea20000000c00 */
[----:B------:R-:W-:-:S03]  /*14510*/  IADD3 R24, -R24, R25, RZ ;  /* 0x0000001918187210 */ /* 0x000fc60007ffe1ff */
[----:B------:R-:W3:Y:S01]  /*14520*/  LDS.128 R60, [R3+0x1880] ;  /* 0x00188000033c7984 */ /* 0x000ee20000000c00 */
[----:B------:R-:W-:-:S03]  /*14530*/  LEA R5, R24, R238, 0x5 ;  /* 0x000000ee18057211 */ /* 0x000fc600078e28ff */
[----:B------:R-:W4:Y:S01]  /*14540*/  LDS.128 R24, [R3+0x80] ;  /* 0x0000800003187984 */ /* 0x000f220000000c00 */
[----:B------:R-:W-:-:S03]  /*14550*/  LEA R5, R79, R5, 0x7 ;  /* 0x000000054f057211 */ /* 0x000fc600078e38ff */
[----:B------:R-:W1:Y:S02]  /*14560*/  LDS.128 R20, [R3+0x2080] ;  /* 0x0020800003147984 */ /* 0x000e640000000c00 */
[----:B------:R-:W-:Y:S02]  /*14570*/  @P5 IMAD.HI.U32 R9, R5, c[0x0][0x4ec], RZ ;  /* 0x00013b0005095a27 */ /* 0x000fe400078e00ff */
[----:B------:R-:W1:Y:S02]  /*14580*/  LDS.128 R32, [R3+0x2880] ;  /* 0x0028800003207984 */ /* 0x000e640000000c00 */
[----:B------:R-:W-:Y:S01]  /*14590*/  IMAD.MOV.U32 R2, RZ, RZ, R5 ;  /* 0x000000ffff027224 */ /* 0x000fe200078e0005 */
[----:B------:R-:W-:Y:S01]  /*145a0*/  @P5 SHF.R.U32.HI R2, RZ, c[0x0][0x4f0], R9 ;  /* 0x00013c00ff025a19 */ /* 0x000fe20000011609 */
[----:B------:R-:W-:Y:S01]  /*145b0*/  IMAD R9, R0, c[0x0][0x3f4], R8 ;  /* 0x0000fd0000097a24 */ /* 0x000fe200078e0208 */
[----:B------:R-:W1:Y:S02]  /*145c0*/  LDS.128 R44, [R3+0x3080] ;  /* 0x00308000032c7984 */ /* 0x000e640000000c00 */
[----:B------:R-:W-:Y:S01]  /*145d0*/  SHF.R.S32.HI R8, RZ, 0x1f, R2 ;  /* 0x0000001fff087819 */ /* 0x000fe20000011402 */
[----:B------:R-:W-:Y:S01]  /*145e0*/  IMAD.IADD R7, R7, 0x1, R9 ;  /* 0x0000000107077824 */ /* 0x000fe200078e0209 */
[----:B------:R-:W-:Y:S01]  /*145f0*/  IADD3 R0, -R2, RZ, RZ ;  /* 0x000000ff02007210 */ /* 0x000fe20007ffe1ff */
[----:B------:R-:W1:Y:S04]  /*14600*/  LDS.128 R56, [R3+0x3880] ;  /* 0x0038800003387984 */ /* 0x000e680000000c00 */
[----:B------:R-:W1:Y:S01]  /*14610*/  LDS.128 R16, [R3+0x4080] ;  /* 0x0040800003107984 */ /* 0x000e620000000c00 */
[----:B------:R-:W-:-:S03]  /*14620*/  IMAD R0, R0, c[0x0][0x4e8], R5 ;  /* 0x00013a0000007a24 */ /* 0x000fc600078e0205 */
[----:B------:R-:W1:Y:S02]  /*14630*/  LDS.128 R28, [R3+0x4880] ;  /* 0x00488000031c7984 */ /* 0x000e640000000c00 */
[----:B------:R-:W-:Y:S02]  /*14640*/  SHF.R.S32.HI R5, RZ, 0x1f, R0 ;  /* 0x0000001fff057819 */ /* 0x000fe40000011400 */
[----:B------:R-:W1:Y:S03]  /*14650*/  LDS.128 R40, [R3+0x5080] ;  /* 0x0050800003287984 */ /* 0x000e660000000c00 */
[----:B------:R-:W-:Y:S01]  /*14660*/  IMAD R5, R5, c[0x0][0x3d8], RZ ;  /* 0x0000f60005057a24 */ /* 0x000fe200078e02ff */
        /* <DEDUP_REMOVED lines=12> */
.L_x_343:
[----:B------:R-:W-:Y:S05]  /*14730*/  BRA.DIV ~URZ, `(.L_x_274) ;  /* 0x00003a327f007947 */ /* 0x000fea000b800000 */
[----:B------:R3:W4:Y:S02]  /*14740*/  SHFL.IDX PT, R0, R13, RZ, 0x1c1f ;  /* 0x001c1fff0d007589 */ /* 0x00072400000e0000 */
.L_x_344:
        /* <DEDUP_REMOVED lines=17> */
.L_x_276:
[----:B------:R-:W-:Y:S05]  /*14860*/  BSYNC B0 ;  /* 0x0000000000007941 */ /* 0x000fea0003800000 */
.L_x_275:
[----:B------:R-:W-:Y:S05]  /*14870*/  BRA.DIV ~URZ, `(.L_x_277) ;  /* 0x000039527f007947 */ /* 0x000fea000b800000 */
[----:B--2---:R2:W1:Y:S04]  /*14880*/  SHFL.IDX PT, R10, R12, 0x1, 0x1c1f ;  /* 0x003c1f000c0a7f89 */ /* 0x00446800000e0000 */
[----:B----4-:R2:W4:Y:S02]  /*14890*/  SHFL.IDX PT, R0, R13, 0x1, 0x1c1f ;  /* 0x003c1f000d007f89 */ /* 0x01052400000e0000 */
.L_x_345:
        /* <DEDUP_REMOVED lines=18> */
.L_x_279:
[----:B------:R-:W-:Y:S05]  /*149c0*/  BSYNC B0 ;  /* 0x0000000000007941 */ /* 0x000fea0003800000 */
.L_x_278:
[----:B------:R-:W-:Y:S05]  /*149d0*/  BRA.DIV ~URZ, `(.L_x_280) ;  /* 0x000038b27f007947 */ /* 0x000fea000b800000 */
[----:B-1----:R1:W2:Y:S02]  /*149e0*/  SHFL.IDX PT, R10, R12, 0x2, 0x1c1f ;  /* 0x005c1f000c0a7f89 */ /* 0x0022a400000e0000 */
.L_x_346:
[----:B------:R-:W-:Y:S05]  /*149f0*/  BRA.DIV ~URZ, `(.L_x_281) ;  /* 0x000039027f007947 */ /* 0x000fea000b800000 */
[----:B----4-:R4:W1:Y:S02]  /*14a00*/  SHFL.IDX PT, R0, R13, 0x2, 0x1c1f ;  /* 0x005c1f000d007f89 */ /* 0x01086400000e0000 */
.L_x_347:
        /* <DEDUP_REMOVED lines=18> */
.L_x_283:
[----:B------:R-:W-:Y:S05]  /*14b30*/  BSYNC B0 ;  /* 0x0000000000007941 */ /* 0x000fea0003800000 */
.L_x_282:
[----:B------:R-:W-:Y:S05]  /*14b40*/  BRA.DIV ~URZ, `(.L_x_284) ;  /* 0x000038127f007947 */ /* 0x000fea000b800000 */
[----:B-1----:R1:W3:Y:S04]  /*14b50*/  SHFL.IDX PT, R6, R12, 0x3, 0x1c1f ;  /* 0x007c1f000c067f89 */ /* 0x0022e800000e0000 */
[----:B------:R1:W4:Y:S02]  /*14b60*/  SHFL.IDX PT, R0, R13, 0x3, 0x1c1f ;  /* 0x007c1f000d007f89 */ /* 0x00032400000e0000 */
.L_x_348:
        /* <DEDUP_REMOVED lines=19> */
.L_x_272:
[----:B--2---:R-:W2:Y:S01]  /*14ca0*/  LDL.LU R7, [R1+0x3c] ;  /* 0x00003c0001077983 */ /* 0x004ea20000300800 */
[----:B------:R-:W-:Y:S02]  /*14cb0*/  IMAD R14, R14, c[0x0][0x408], RZ ;  /* 0x000102000e0e7a24 */ /* 0x000fe400078e02ff */
[----:B------:R-:W-:-:S04]  /*14cc0*/  IMAD.WIDE.U32 R4, R2, c[0x0][0x408], RZ ;  /* 0x0001020002047a25 */ /* 0x000fc800078e00ff */
[----:B------:R-:W-:Y:S02]  /*14cd0*/  IMAD R2, R2, c[0x0][0x40c], R14 ;  /* 0x0001030002027a24 */ /* 0x000fe400078e020e */
[----:B------:R-:W-:-:S03]  /*14ce0*/  @P5 IMAD.HI.U32 R6, R3, c[0x0][0x4ec], RZ ;  /* 0x00013b0003065a27 */ /* 0x000fc600078e00ff */
[----:B------:R-:W-:Y:S02]  /*14cf0*/  IADD3 R5, R5, R2, RZ ;  /* 0x0000000205057210 */ /* 0x000fe40007ffe0ff */
[----:B------:R-:W-:-:S03]  /*14d00*/  SHF.R.S32.HI R2, RZ, 0x1f, R0 ;  /* 0x0000001fff027819 */ /* 0x000fc60000011400 */
[----:B------:R-:W-:-:S04]  /*14d10*/  IMAD.WIDE.U32 R4, R251, c[0x0][0x438], R4 ;  /* 0x00010e00fb047a25 */ /* 0x000fc800078e0004 */
[----:B------:R-:W-:Y:S02]  /*14d20*/  IMAD R2, R2, c[0x0][0x440], RZ ;  /* 0x0001100002027a24 */ /* 0x000fe400078e02ff */
[----:B------:R-:W-:Y:S02]  /*14d30*/  IMAD R5, R251, c[0x0][0x43c], R5 ;  /* 0x00010f00fb057a24 */ /* 0x000fe400078e0205 */
[C---:B------:R-:W-:Y:S02]  /*14d40*/  IMAD R2, R0.reuse, c[0x0][0x444], R2 ;  /* 0x0001110000027a24 */ /* 0x040fe400078e0202 */
[----:B------:R-:W-:Y:S01]  /*14d50*/  IMAD.WIDE.U32 R4, R0, c[0x0][0x440], R4 ;  /* 0x0001100000047a25 */ /* 0x000fe200078e0004 */
[----:B------:R-:W-:Y:S02]  /*14d60*/  MOV R0, R3 ;  /* 0x0000000300007202 */ /* 0x000fe40000000f00 */
[----:B------:R-:W-:Y:S02]  /*14d70*/  @P5 SHF.R.U32.HI R0, RZ, c[0x0][0x4f0], R6 ;  /* 0x00013c00ff005a19 */ /* 0x000fe40000011606 */
[----:B------:R-:W-:-:S02]  /*14d80*/  IADD3 R5, R5, R2, RZ ;  /* 0x0000000205057210 */ /* 0x000fc40007ffe0ff */
[----:B------:R-:W-:Y:S02]  /*14d90*/  SHF.R.S32.HI R2, RZ, 0x1f, R0 ;  /* 0x0000001fff027819 */ /* 0x000fe40000011400 */
[----:B------:R-:W-:-:S03]  /*14da0*/  IADD3 R6, -R0, RZ, RZ ;  /* 0x000000ff00067210 */ /* 0x000fc60007ffe1ff */
[----:B------:R-:W-:Y:S02]  /*14db0*/  IMAD R2, R2, c[0x0][0x430], RZ ;  /* 0x00010c0002027a24 */ /* 0x000fe400078e02ff */
[----:B------:R-:W-:Y:S02]  /*14dc0*/  IMAD R6, R6, c[0x0][0x4e8], R3 ;  /* 0x00013a0006067a24 */ /* 0x000fe400078e0203 */
[----:B--2---:R-:W-:-:S04]  /*14dd0*/  IMAD.WIDE.U32 R4, R7, c[0x0][0x448], R4 ;  /* 0x0001120007047a25 */ /* 0x004fc800078e0004 */
[----:B------:R-:W-:Y:S02]  /*14de0*/  IMAD R5, R7, c[0x0][0x44c], R5 ;  /* 0x0001130007057a24 */ /* 0x000fe400078e0205 */
[C---:B------:R-:W-:Y:S02]  /*14df0*/  IMAD R7, R0.reuse, c[0x0][0x434], R2 ;  /* 0x00010d0000077a24 */ /* 0x040fe400078e0202 */
        /* <DEDUP_REMOVED lines=11> */
.L_x_349:
[----:B------:R-:W-:Y:S05]  /*14eb0*/  BRA.DIV ~URZ, `(.L_x_287) ;  /* 0x000035d27f007947 */ /* 0x000fea000b800000 */
[----:B------:R3:W4:Y:S02]  /*14ec0*/  SHFL.IDX PT, R0, R24, RZ, 0x1c1f ;  /* 0x001c1fff18007589 */ /* 0x00072400000e0000 */
.L_x_350:
[C---:B------:R-:W-:Y:S01]  /*14ed0*/  IADD3 R16, R252.reuse, 0x20, RZ ;  /* 0x00000020fc107810 */ /* 0x040fe20007ffe0ff */
[----:B------:R-:W-:Y:S01]  /*14ee0*/  BSSY B0, `(.L_x_288) ;  /* 0x0000048000007945 */ /* 0x000fe20003800000 */
[C---:B------:R-:W-:Y:S02]  /*14ef0*/  IADD3 R15, R252.reuse, 0x28, RZ ;  /* 0x00000028fc0f7810 */ /* 0x040fe40007ffe0ff */
[C---:B------:R-:W-:Y:S02]  /*14f00*/  IADD3 R14, R252.reuse, 0x30, RZ ;  /* 0x00000030fc0e7810 */ /* 0x040fe40007ffe0ff */
[C---:B------:R-:W-:Y:S02]  /*14f10*/  IADD3 R13, R252.reuse, 0x38, RZ ;  /* 0x00000038fc0d7810 */ /* 0x040fe40007ffe0ff */
[C---:B------:R-:W-:Y:S02]  /*14f20*/  IADD3 R12, R252.reuse, 0x40, RZ ;  /* 0x00000040fc0c7810 */ /* 0x040fe40007ffe0ff */
[----:B------:R-:W-:-:S02]  /*14f30*/  IADD3 R11, R252, 0x48, RZ ;  /* 0x00000048fc0b7810 */ /* 0x000fc40007ffe0ff */
[C---:B------:R-:W-:Y:S02]  /*14f40*/  IADD3 R10, R252.reuse, 0x50, RZ ;  /* 0x00000050fc0a7810 */ /* 0x040fe40007ffe0ff */
[C---:B------:R-:W-:Y:S02]  /*14f50*/  IADD3 R9, R252.reuse, 0x58, RZ ;  /* 0x00000058fc097810 */ /* 0x040fe40007ffe0ff */
[C---:B------:R-:W-:Y:S02]  /*14f60*/  IADD3 R8, R252.reuse, 0x8, RZ ;  /* 0x00000008fc087810 */ /* 0x040fe40007ffe0ff */
[C---:B------:R-:W-:Y:S02]  /*14f70*/  IADD3 R7, R252.reuse, 0x10, RZ ;  /* 0x00000010fc077810 */ /* 0x040fe40007ffe0ff */
[----:B------:R-:W-:Y:S02]  /*14f80*/  IADD3 R6, R252, 0x18, RZ ;  /* 0x00000018fc067810 */ /* 0x000fe40007ffe0ff */
[----:B------:R-:W-:-:S02]  /*14f90*/  SHF.R.S32.HI R28, RZ, 0x1f, R16 ;  /* 0x0000001fff1c7819 */ /* 0x000fc40000011410 */
[----:B------:R-:W-:Y:S02]  /*14fa0*/  SHF.R.S32.HI R29, RZ, 0x1f, R15 ;  /* 0x0000001fff1d7819 */ /* 0x000fe4000001140f */
[----:B------:R-:W-:Y:S02]  /*14fb0*/  SHF.R.S32.HI R31, RZ, 0x1f, R14 ;  /* 0x0000001fff1f7819 */ /* 0x000fe4000001140e */
[----:B------:R-:W-:Y:S02]  /*14fc0*/  SHF.R.S32.HI R30, RZ, 0x1f, R13 ;  /* 0x0000001fff1e7819 */ /* 0x000fe4000001140d */
[----:B------:R-:W-:Y:S02]  /*14fd0*/  SHF.R.S32.HI R32, RZ, 0x1f, R12 ;  /* 0x0000001fff207819 */ /* 0x000fe4000001140c */
[----:B------:R-:W-:Y:S02]  /*14fe0*/  SHF.R.S32.HI R33, RZ, 0x1f, R11 ;  /* 0x0000001fff217819 */ /* 0x000fe4000001140b */
[----:B------:R-:W-:-:S02]  /*14ff0*/  SHF.R.S32.HI R34, RZ, 0x1f, R10 ;  /* 0x0000001fff227819 */ /* 0x000fc4000001140a */
[----:B------:R-:W-:Y:S02]  /*15000*/  SHF.R.S32.HI R35, RZ, 0x1f, R9 ;  /* 0x0000001fff237819 */ /* 0x000fe40000011409 */
[----:B------:R-:W-:Y:S02]  /*15010*/  SHF.R.S32.HI R26, RZ, 0x1f, R8 ;  /* 0x0000001fff1a7819 */ /* 0x000fe40000011408 */
[----:B------:R-:W-:Y:S02]  /*15020*/  SHF.R.S32.HI R25, RZ, 0x1f, R7 ;  /* 0x0000001fff197819 */ /* 0x000fe40000011407 */
[----:B------:R-:W-:Y:S01]  /*15030*/  SHF.R.S32.HI R27, RZ, 0x1f, R6 ;  /* 0x0000001fff1b7819 */ /* 0x000fe20000011406 */
[----:B------:R-:W-:Y:S05]  /*15040*/  @P0 BRA `(.L_x_289) ;  /* 0x0000031000000947 */ /* 0x000fea0003800000 */
[----:B------:R-:W-:Y:S02]  /*15050*/  ISETP.GE.AND P0, PT, R252, c[0x0][0x3c8], PT ;  /* 0x0000f200fc007a0c */ /* 0x000fe40003f06270 */
[----:B------:R-:W-:Y:S02]  /*15060*/  ISETP.GE.AND P1, PT, R8, c[0x0][0x3c8], PT ;  /* 0x0000f20008007a0c */ /* 0x000fe40003f26270 */
[----:B------:R-:W-:-:S02]  /*15070*/  ISETP.GE.AND P3, PT, R7, c[0x0][0x3c8], PT ;  /* 0x0000f20007007a0c */ /* 0x000fc40003f66270 */
[----:B------:R-:W-:-:S07]  /*15080*/  ISETP.GE.AND P4, PT, R6, c[0x0][0x3c8], PT ;  /* 0x0000f20006007a0c */ /* 0x000fce0003f86270 */
[----:B----4-:R-:W-:Y:S02]  /*15090*/  @!P0 IMAD.MOV.U32 R2, RZ, RZ, R0 ;  /* 0x000000ffff028224 */ /* 0x010fe400078e0000 */
[----:B--2---:R-:W-:-:S04]  /*150a0*/  @!P0 IMAD.MOV.U32 R3, RZ, RZ, R4 ;  /* 0x000000ffff038224 */ /* 0x004fc800078e0004 */
[----:B------:R-:W-:Y:S01]  /*150b0*/  @!P0 IMAD.WIDE R18, R252, 0x4, R2 ;  /* 0x00000004fc128825 */ /* 0x000fe200078e0202 */
[----:B------:R-:W-:-:S04]  /*150c0*/  @!P1 LEA R2, P2, R8, R0, 0x2 ;  /* 0x0000000008029211 */ /* 0x000fc800078410ff */
[----:B------:R-:W-:Y:S01]  /*150d0*/  @!P1 LEA.HI.X R3, R8, R4, R26, 0x2, P2 ;  /* 0x0000000408039211 */ /* 0x000fe200010f141a */
[----:B------:R2:W-:Y:S01]  /*150e0*/  @!P0 ST.E.64 [R18.64], R136 ;  /* 0x0000008812008985 */ /* 0x0005e2000c101b06 */
[----:B------:R-:W-:-:S03]  /*150f0*/  ISETP.GE.AND P2, PT, R15, c[0x0][0x3c8], PT ;  /* 0x0000f2000f007a0c */ /* 0x000fc60003f46270 */
[----:B------:R4:W-:Y:S01]  /*15100*/  @!P1 ST.E.64 [R2.64], R132 ;  /* 0x0000008402009985 */ /* 0x0009e2000c101b06 */
[----:B------:R-:W-:Y:S02]  /*15110*/  ISETP.GE.AND P1, PT, R16, c[0x0][0x3c8], PT ;  /* 0x0000f20010007a0c */ /* 0x000fe40003f26270 */
[----:B--2---:R-:W-:-:S04]  /*15120*/  @!P3 LEA R18, P0, R7, R0, 0x2 ;  /* 0x000000000712b211 */ /* 0x004fc800078010ff */
[----:B------:R-:W-:Y:S02]  /*15130*/  @!P3 LEA.HI.X R19, R7, R4, R25, 0x2, P0 ;  /* 0x000000040713b211 */ /* 0x000fe400000f1419 */
[----:B----4-:R-:W-:-:S03]  /*15140*/  @!P4 LEA R2, P0, R6, R0, 0x2 ;  /* 0x000000000602c211 */ /* 0x010fc600078010ff */
[----:B------:R2:W-:Y:S01]  /*15150*/  @!P3 ST.E.64 [R18.64], R128 ;  /* 0x000000801200b985 */ /* 0x0005e2000c101b06 */
[----:B------:R-:W-:Y:S02]  /*15160*/  @!P4 LEA.HI.X R3, R6, R4, R27, 0x2, P0 ;  /* 0x000000040603c211 */ /* 0x000fe400000f141b */
[----:B------:R-:W-:-:S03]  /*15170*/  ISETP.GE.AND P3, PT, R12, c[0x0][0x3c8], PT ;  /* 0x0000f2000c007a0c */ /* 0x000fc60003f66270 */
[----:B------:R4:W-:Y:S01]  /*15180*/  @!P4 ST.E.64 [R2.64], R124 ;  /* 0x0000007c0200c985 */ /* 0x0009e2000c101b06 */
[----:B------:R-:W-:Y:S02]  /*15190*/  ISETP.GE.AND P4, PT, R14, c[0x0][0x3c8], PT ;  /* 0x0000f2000e007a0c */ /* 0x000fe40003f86270 */
[----:B--2---:R-:W-:-:S04]  /*151a0*/  @!P1 LEA R18, P0, R16, R0, 0x2 ;  /* 0x0000000010129211 */ /* 0x004fc800078010ff */
[----:B------:R-:W-:Y:S02]  /*151b0*/  @!P1 LEA.HI.X R19, R16, R4, R28, 0x2, P0 ;  /* 0x0000000410139211 */ /* 0x000fe400000f141c */
[----:B----4-:R-:W-:-:S03]  /*151c0*/  @!P2 LEA R2, P0, R15, R0, 0x2 ;  /* 0x000000000f02a211 */ /* 0x010fc600078010ff */
[----:B------:R2:W-:Y:S01]  /*151d0*/  @!P1 ST.E.64 [R18.64], R164 ;  /* 0x000000a412009985 */ /* 0x0005e2000c101b06 */
[----:B------:R-:W-:Y:S02]  /*151e0*/  ISETP.GE.AND P1, PT, R13, c[0x0][0x3c8], PT ;  /* 0x0000f2000d007a0c */ /* 0x000fe40003f26270 */
[----:B------:R-:W-:Y:S02]  /*151f0*/  @!P2 LEA.HI.X R3, R15, R4, R29, 0x2, P0 ;  /* 0x000000040f03a211 */ /* 0x000fe400000f141d */
[----:B------:R-:W-:-:S03]  /*15200*/  @!P4 LEA R20, P0, R14, R0, 0x2 ;  /* 0x000000000e14c211 */ /* 0x000fc600078010ff */
        /* <DEDUP_REMOVED lines=11> */
[----:B-----5:R-:W-:-:S03]  /*152c0*/  @!P4 LEA R20, P0, R11, R0, 0x2 ;  /* 0x000000000b14c211 */ /* 0x020fc600078010ff */
[----:B------:R4:W-:Y:S01]  /*152d0*/  @!P3 ST.E.64 [R2.64], R112 ;  /* 0x000000700200b985 */ /* 0x0009e2000c101b06 */
[----:B------:R-:W-:-:S05]  /*152e0*/  @!P4 LEA.HI.X R21, R11, R4, R33, 0x2, P0 ;  /* 0x000000040b15c211 */ /* 0x000fca00000f1421 */
[----:B------:R1:W-:Y:S01]  /*152f0*/  @!P4 ST.E.64 [R20.64], R178 ;  /* 0x000000b21400c985 */ /* 0x0003e2000c101b06 */
[----:B--2---:R-:W-:-:S04]  /*15300*/  @!P2 LEA R18, P0, R10, R0, 0x2 ;  /* 0x000000000a12a211 */ /* 0x004fc800078010ff */
[----:B------:R-:W-:Y:S02]  /*15310*/  @!P2 LEA.HI.X R19, R10, R4, R34, 0x2, P0 ;  /* 0x000000040a13a211 */ /* 0x000fe400000f1422 */
[----:B----4-:R-:W-:-:S03]  /*15320*/  @!P1 LEA R2, P0, R9, R0, 0x2 ;  /* 0x0000000009029211 */ /* 0x010fc600078010ff */
[----:B------:R1:W-:Y:S01]  /*15330*/  @!P2 ST.E.64 [R18.64], R96 ;  /* 0x000000601200a985 */ /* 0x0003e2000c101b06 */
[----:B------:R-:W-:-:S05]  /*15340*/  @!P1 LEA.HI.X R3, R9, R4, R35, 0x2, P0 ;  /* 0x0000000409039211 */ /* 0x000fca00000f1423 */
[----:B------:R1:W-:Y:S04]  /*15350*/  @!P1 ST.E.64 [R2.64], R84 ;  /* 0x0000005402009985 */ /* 0x0003e8000c101b06 */
.L_x_289:
[----:B------:R-:W-:Y:S05]  /*15360*/  BSYNC B0 ;  /* 0x0000000000007941 */ /* 0x000fea0003800000 */
.L_x_288:
[----:B------:R-:W-:Y:S05]  /*15370*/  BRA.DIV ~URZ, `(.L_x_290) ;  /* 0x000031727f007947 */ /* 0x000fea000b800000 */
[----:B--2---:R2:W1:Y:S04]  /*15380*/  SHFL.IDX PT, R4, R17, 0x1, 0x1c1f ;  /* 0x003c1f0011047f89 */ /* 0x00446800000e0000 */
[----:B----4-:R2:W4:Y:S02]  /*15390*/  SHFL.IDX PT, R0, R24, 0x1, 0x1c1f ;  /* 0x003c1f0018007f89 */ /* 0x01052400000e0000 */
.L_x_351:
[----:B------:R-:W-:Y:S01]  /*153a0*/  BSSY B0, `(.L_x_291) ;  /* 0x0000033000007945 */ /* 0x000fe20003800000 */
[----:B------:R-:W-:Y:S05]  /*153b0*/  @P6 BRA `(.L_x_292) ;  /* 0x0000031000006947 */ /* 0x000fea0003800000 */
[----:B------:R-:W-:Y:S02]  /*153c0*/  ISETP.GE.AND P1, PT, R252, c[0x0][0x3c8], PT ;  /* 0x0000f200fc007a0c */ /* 0x000fe40003f26270 */
[----:B------:R-:W-:Y:S02]  /*153d0*/  ISETP.GE.AND P0, PT, R8, c[0x0][0x3c8], PT ;  /* 0x0000f20008007a0c */ /* 0x000fe40003f06270 */
[----:B------:R-:W-:Y:S02]  /*153e0*/  ISETP.GE.AND P3, PT, R7, c[0x0][0x3c8], PT ;  /* 0x0000f20007007a0c */ /* 0x000fe40003f66270 */
[----:B------:R-:W-:-:S07]  /*153f0*/  ISETP.GE.AND P4, PT, R6, c[0x0][0x3c8], PT ;  /* 0x0000f20006007a0c */ /* 0x000fce0003f86270 */
[----:B-1--4-:R-:W-:Y:S02]  /*15400*/  @!P1 IMAD.MOV.U32 R18, RZ, RZ, R0 ;  /* 0x000000ffff129224 */ /* 0x012fe400078e0000 */
[----:B------:R-:W-:Y:S01]  /*15410*/  @!P1 IMAD.MOV.U32 R19, RZ, RZ, R4 ;  /* 0x000000ffff139224 */ /* 0x000fe200078e0004 */
[----:B------:R-:W-:-:S03]  /*15420*/  @!P0 LEA R2, P2, R8, R0, 0x2 ;  /* 0x0000000008028211 */ /* 0x000fc600078410ff */
[----:B------:R-:W-:Y:S01]  /*15430*/  @!P1 IMAD.WIDE R18, R252, 0x4, R18 ;  /* 0x00000004fc129825 */ /* 0x000fe200078e0212 */
[----:B------:R-:W-:Y:S02]  /*15440*/  @!P0 LEA.HI.X R3, R8, R4, R26, 0x2, P2 ;  /* 0x0000000408038211 */ /* 0x000fe400010f141a */
[----:B------:R-:W-:Y:S02]  /*15450*/  ISETP.GE.AND P2, PT, R16, c[0x0][0x3c8], PT ;  /* 0x0000f20010007a0c */ /* 0x000fe40003f46270 */
[----:B------:R1:W-:Y:S01]  /*15460*/  @!P1 ST.E.64 [R18.64], R172 ;  /* 0x000000ac12009985 */ /* 0x0003e2000c101b06 */
[----:B------:R-:W-:-:S03]  /*15470*/  ISETP.GE.AND P1, PT, R15, c[0x0][0x3c8], PT ;  /* 0x0000f2000f007a0c */ /* 0x000fc60003f26270 */
[----:B------:R4:W-:Y:S01]  /*15480*/  @!P0 ST.E.64 [R2.64], R174 ;  /* 0x000000ae02008985 */ /* 0x0009e2000c101b06 */
[CC--:B-1----:R-:W-:Y:S02]  /*15490*/  @!P3 LEA R18, P5, R7.reuse, R0.reuse, 0x2 ;  /* 0x000000000712b211 */ /* 0x0c2fe400078a10ff */
[C---:B----4-:R-:W-:Y:S02]  /*154a0*/  @!P4 LEA R2, P0, R6.reuse, R0, 0x2 ;  /* 0x000000000602c211 */ /* 0x050fe400078010ff */
[-C--:B------:R-:W-:Y:S02]  /*154b0*/  @!P3 LEA.HI.X R19, R7, R4.reuse, R25, 0x2, P5 ;  /* 0x000000040713b211 */ /* 0x080fe400028f1419 */
[----:B------:R-:W-:Y:S02]  /*154c0*/  @!P4 LEA.HI.X R3, R6, R4, R27, 0x2, P0 ;  /* 0x000000040603c211 */ /* 0x000fe400000f141b */
[----:B------:R-:W-:Y:S01]  /*154d0*/  ISETP.GE.AND P0, PT, R14, c[0x0][0x3c8], PT ;  /* 0x0000f2000e007a0c */ /* 0x000fe20003f06270 */
[----:B------:R1:W-:Y:S01]  /*154e0*/  @!P3 ST.E.64 [R18.64], R176 ;  /* 0x000000b01200b985 */ /* 0x0003e2000c101b06 */
[----:B------:R-:W-:-:S03]  /*154f0*/  ISETP.GE.AND P5, PT, R12, c[0x0][0x3c8], PT ;  /* 0x0000f2000c007a0c */ /* 0x000fc60003fa6270 */
[----:B------:R4:W-:Y:S01]  /*15500*/  @!P4 ST.E.64 [R2.64], R100 ;  /* 0x000000640200c985 */ /* 0x0009e2000c101b06 */
        /* <DEDUP_REMOVED lines=10> */
[CC--:B----4-:R-:W-:Y:S02]  /*155b0*/  @!P4 LEA R2, P1, R13.reuse, R0.reuse, 0x2 ;  /* 0x000000000d02c211 */ /* 0x0d0fe400078210ff */
[----:B------:R-:W-:Y:S01]  /*155c0*/  ISETP.GE.AND P2, PT, R10, c[0x0][0x3c8], PT ;  /* 0x0000f2000a007a0c */ /* 0x000fe20003f46270 */
[----:B------:R1:W-:Y:S01]  /*155d0*/  @!P0 ST.E.64 [R18.64], R130 ;  /* 0x0000008212008985 */ /* 0x0003e2000c101b06 */
[----:B------:R-:W-:Y:S02]  /*155e0*/  @!P5 LEA R22, P0, R12, R0, 0x2 ;  /* 0x000000000c16d211 */ /* 0x000fe400078010ff */
[----:B------:R-:W-:Y:S02]  /*155f0*/  @!P4 LEA.HI.X R3, R13, R4, R30, 0x2, P1 ;  /* 0x000000040d03c211 */ /* 0x000fe400008f141e */
[----:B------:R-:W-:-:S02]  /*15600*/  ISETP.GE.AND P1, PT, R9, c[0x0][0x3c8], PT ;  /* 0x0000f20009007a0c */ /* 0x000fc40003f26270 */
[----:B------:R-:W-:Y:S01]  /*15610*/  @!P5 LEA.HI.X R23, R12, R4, R32, 0x2, P0 ;  /* 0x000000040c17d211 */ /* 0x000fe200000f1420 */
[----:B------:R4:W-:Y:S01]  /*15620*/  @!P4 ST.E.64 [R2.64], R138 ;  /* 0x0000008a0200c985 */ /* 0x0009e2000c101b06 */
[----:B------:R-:W-:-:S03]  /*15630*/  @!P3 LEA R20, P0, R11, R0, 0x2 ;  /* 0x000000000b14b211 */ /* 0x000fc600078010ff */
[----:B------:R2:W-:Y:S01]  /*15640*/  @!P5 ST.E.64 [R22.64], R182 ;  /* 0x000000b61600d985 */ /* 0x0005e2000c101b06 */
[----:B------:R-:W-:-:S05]  /*15650*/  @!P3 LEA.HI.X R21, R11, R4, R33, 0x2, P0 ;  /* 0x000000040b15b211 */ /* 0x000fca00000f1421 */
[----:B------:R2:W-:Y:S01]  /*15660*/  @!P3 ST.E.64 [R20.64], R180 ;  /* 0x000000b41400b985 */ /* 0x0005e2000c101b06 */
[----:B-1----:R-:W-:-:S04]  /*15670*/  @!P2 LEA R18, P0, R10, R0, 0x2 ;  /* 0x000000000a12a211 */ /* 0x002fc800078010ff */
[----:B------:R-:W-:Y:S02]  /*15680*/  @!P2 LEA.HI.X R19, R10, R4, R34, 0x2, P0 ;  /* 0x000000040a13a211 */ /* 0x000fe400000f1422 */
[----:B----4-:R-:W-:-:S03]  /*15690*/  @!P1 LEA R2, P0, R9, R0, 0x2 ;  /* 0x0000000009029211 */ /* 0x010fc600078010ff */
[----:B------:R2:W-:Y:S01]  /*156a0*/  @!P2 ST.E.64 [R18.64], R98 ;  /* 0x000000621200a985 */ /* 0x0005e2000c101b06 */
[----:B------:R-:W-:-:S05]  /*156b0*/  @!P1 LEA.HI.X R3, R9, R4, R35, 0x2, P0 ;  /* 0x0000000409039211 */ /* 0x000fca00000f1423 */
[----:B------:R2:W-:Y:S04]  /*156c0*/  @!P1 ST.E.64 [R2.64], R86 ;  /* 0x0000005602009985 */ /* 0x0005e8000c101b06 */
.L_x_292:
[----:B------:R-:W-:Y:S05]  /*156d0*/  BSYNC B0 ;  /* 0x0000000000007941 */ /* 0x000fea0003800000 */
.L_x_291:
[----:B------:R-:W-:Y:S05]  /*156e0*/  BRA.DIV ~URZ, `(.L_x_293) ;  /* 0x00002ec27f007947 */ /* 0x000fea000b800000 */
[----:B-1----:R1:W2:Y:S02]  /*156f0*/  SHFL.IDX PT, R4, R17, 0x2, 0x1c1f ;  /* 0x005c1f0011047f89 */ /* 0x0022a400000e0000 */
.L_x_352:
[----:B------:R-:W-:Y:S05]  /*15700*/  BRA.DIV ~URZ, `(.L_x_294) ;  /* 0x00002f127f007947 */ /* 0x000fea000b800000 */
[----:B----4-:R4:W1:Y:S02]  /*15710*/  SHFL.IDX PT, R0, R24, 0x2, 0x1c1f ;  /* 0x005c1f0018007f89 */ /* 0x01086400000e0000 */
.L_x_353:
[----:B--2---:R-:W2:Y:S01]  /*15720*/  LDL R2, [R1+0x2c] ;  /* 0x00002c0001027983 */ /* 0x004ea20000100800 */
[----:B------:R-:W-:Y:S01]  /*15730*/  BSSY B0, `(.L_x_295) ;  /* 0x0000034000007945 */ /* 0x000fe20003800000 */
[----:B--2---:R-:W-:-:S13]  /*15740*/  LOP3.LUT P0, RZ, R2, 0x1, RZ, 0xc0, !PT ;  /* 0x0000000102ff7812 */ /* 0x004fda000780c0ff */
[----:B------:R-:W-:Y:S05]  /*15750*/  @P0 BRA `(.L_x_296) ;  /* 0x0000031000000947 */ /* 0x000fea0003800000 */
[----:B------:R-:W-:Y:S02]  /*15760*/  ISETP.GE.AND P0, PT, R252, c[0x0][0x3c8], PT ;  /* 0x0000f200fc007a0c */ /* 0x000fe40003f06270 */
[----:B------:R-:W-:Y:S02]  /*15770*/  ISETP.GE.AND P2, PT, R8, c[0x0][0x3c8], PT ;  /* 0x0000f20008007a0c */ /* 0x000fe40003f46270 */
[----:B------:R-:W-:Y:S02]  /*15780*/  ISETP.GE.AND P4, PT, R7, c[0x0][0x3c8], PT ;  /* 0x0000f20007007a0c */ /* 0x000fe40003f86270 */
[----:B------:R-:W-:Y:S02]  /*15790*/  ISETP.GE.AND P3, PT, R6, c[0x0][0x3c8], PT ;  /* 0x0000f20006007a0c */ /* 0x000fe40003f66270 */
[----:B------:R-:W-:-:S05]  /*157a0*/  ISETP.GE.AND P6, PT, R14, c[0x0][0x3c8], PT ;  /* 0x0000f2000e007a0c */ /* 0x000fca0003fc6270 */
[----:B-1----:R-:W-:Y:S02]  /*157b0*/  @!P0 IMAD.MOV.U32 R18, RZ, RZ, R0 ;  /* 0x000000ffff128224 */ /* 0x002fe400078e0000 */
        /* <DEDUP_REMOVED lines=9> */
[C---:B--2---:R-:W-:Y:S02]  /*15850*/  @!P3 LEA R2, P2, R6.reuse, R0, 0x2 ;  /* 0x000000000602b211 */ /* 0x044fe400078410ff */
[-C--:B------:R-:W-:Y:S02]  /*15860*/  @!P4 LEA.HI.X R19, R7, R4.reuse, R25, 0x2, P5 ;  /* 0x000000040713c211 */ /* 0x080fe400028f1419 */
[----:B------:R-:W-:Y:S02]  /*15870*/  @!P3 LEA.HI.X R3, R6, R4, R27, 0x2, P2 ;  /* 0x000000040603b211 */ /* 0x000fe400010f141b */
[----:B------:R-:W-:Y:S01]  /*15880*/  @!P1 LEA R20, P5, R16, R0, 0x2 ;  /* 0x0000000010149211 */ /* 0x000fe200078a10ff */
[----:B------:R1:W-:Y:S01]  /*15890*/  @!P4 ST.E.64 [R18.64], R44 ;  /* 0x0000002c1200c985 */ /* 0x0003e2000c101b06 */
[----:B------:R-:W-:-:S02]  /*158a0*/  ISETP.GE.AND P4, PT, R13, c[0x0][0x3c8], PT ;  /* 0x0000f2000d007a0c */ /* 0x000fc40003f86270 */
[----:B------:R-:W-:Y:S01]  /*158b0*/  @!P1 LEA.HI.X R21, R16, R4, R28, 0x2, P5 ;  /* 0x0000000410159211 */ /* 0x000fe200028f141c */
[----:B------:R2:W-:Y:S01]  /*158c0*/  @!P3 ST.E.64 [R2.64], R46 ;  /* 0x0000002e0200b985 */ /* 0x0005e2000c101b06 */
[----:B------:R-:W-:-:S03]  /*158d0*/  ISETP.GE.AND P3, PT, R12, c[0x0][0x3c8], PT ;  /* 0x0000f2000c007a0c */ /* 0x000fc60003f66270 */
[----:B------:R-:W-:Y:S01]  /*158e0*/  @!P1 ST.E.64 [R20.64], R64 ;  /* 0x0000004014009985 */ /* 0x000fe2000c101b06 */
[----:B------:R-:W-:Y:S02]  /*158f0*/  ISETP.GE.AND P1, PT, R10, c[0x0][0x3c8], PT ;  /* 0x0000f2000a007a0c */ /* 0x000fe40003f26270 */
[CC--:B-1----:R-:W-:Y:S02]  /*15900*/  @!P6 LEA R18, P5, R14.reuse, R0.reuse, 0x2 ;  /* 0x000000000e12e211 */ /* 0x0c2fe400078a10ff */
[C---:B--2---:R-:W-:Y:S02]  /*15910*/  @!P0 LEA R2, P2, R15.reuse, R0, 0x2 ;  /* 0x000000000f028211 */ /* 0x044fe400078410ff */
[-C--:B------:R-:W-:Y:S02]  /*15920*/  @!P6 LEA.HI.X R19, R14, R4.reuse, R31, 0x2, P5 ;  /* 0x000000040e13e211 */ /* 0x080fe400028f141f */
[----:B------:R-:W-:Y:S02]  /*15930*/  @!P0 LEA.HI.X R3, R15, R4, R29, 0x2, P2 ;  /* 0x000000040f038211 */ /* 0x000fe400010f141d */
[----:B------:R-:W-:-:S03]  /*15940*/  ISETP.GE.AND P2, PT, R11, c[0x0][0x3c8], PT ;  /* 0x0000f2000b007a0c */ /* 0x000fc60003f46270 */
[----:B------:R1:W-:Y:S01]  /*15950*/  @!P0 ST.E.64 [R2.64], R50 ;  /* 0x0000003202008985 */ /* 0x0003e2000c101b06 */
[----:B------:R-:W-:-:S03]  /*15960*/  ISETP.GE.AND P0, PT, R9, c[0x0][0x3c8], PT ;  /* 0x0000f20009007a0c */ /* 0x000fc60003f06270 */
[----:B------:R2:W-:Y:S01]  /*15970*/  @!P6 ST.E.64 [R18.64], R52 ;  /* 0x000000341200e985 */ /* 0x0005e2000c101b06 */
[----:B-1----:R-:W-:-:S04]  /*15980*/  @!P4 LEA R2, P5, R13, R0, 0x2 ;  /* 0x000000000d02c211 */ /* 0x002fc800078a10ff */
[----:B------:R-:W-:Y:S02]  /*15990*/  @!P4 LEA.HI.X R3, R13, R4, R30, 0x2, P5 ;  /* 0x000000040d03c211 */ /* 0x000fe400028f141e */
[----:B------:R-:W-:-:S03]  /*159a0*/  @!P3 LEA R22, P5, R12, R0, 0x2 ;  /* 0x000000000c16b211 */ /* 0x000fc600078a10ff */
[----:B------:R1:W-:Y:S01]  /*159b0*/  @!P4 ST.E.64 [R2.64], R54 ;  /* 0x000000360200c985 */ /* 0x0003e2000c101b06 */
[C---:B------:R-:W-:Y:S02]  /*159c0*/  @!P2 LEA R20, P4, R11.reuse, R0, 0x2 ;  /* 0x000000000b14a211 */ /* 0x040fe400078810ff */
[----:B------:R-:W-:Y:S02]  /*159d0*/  @!P3 LEA.HI.X R23, R12, R4, R32, 0x2, P5 ;  /* 0x000000040c17b211 */ /* 0x000fe400028f1420 */
[C---:B--2---:R-:W-:Y:S02]  /*159e0*/  @!P1 LEA R18, P5, R10.reuse, R0, 0x2 ;  /* 0x000000000a129211 */ /* 0x044fe400078a10ff */
[-C--:B------:R-:W-:Y:S01]  /*159f0*/  @!P2 LEA.HI.X R21, R11, R4.reuse, R33, 0x2, P4 ;  /* 0x000000040b15a211 */ /* 0x080fe200020f1421 */
[----:B------:R2:W-:Y:S01]  /*15a00*/  @!P3 ST.E.64 [R22.64], R68 ;  /* 0x000000441600b985 */ /* 0x0005e2000c101b06 */
[----:B------:R-:W-:-:S03]  /*15a10*/  @!P1 LEA.HI.X R19, R10, R4, R34, 0x2, P5 ;  /* 0x000000040a139211 */ /* 0x000fc600028f1422 */
[----:B------:R2:W-:Y:S04]  /*15a20*/  @!P2 ST.E.64 [R20.64], R60 ;  /* 0x0000003c1400a985 */ /* 0x0005e8000c101b06 */
[----:B------:R2:W-:Y:S01]  /*15a30*/  @!P1 ST.E.64 [R18.64], R56 ;  /* 0x0000003812009985 */ /* 0x0005e2000c101b06 */
[----:B-1----:R-:W-:-:S04]  /*15a40*/  @!P0 LEA R2, P4, R9, R0, 0x2 ;  /* 0x0000000009028211 */ /* 0x002fc800078810ff */
[----:B------:R-:W-:-:S05]  /*15a50*/  @!P0 LEA.HI.X R3, R9, R4, R35, 0x2, P4 ;  /* 0x0000000409038211 */ /* 0x000fca00020f1423 */
[----:B------:R2:W-:Y:S04]  /*15a60*/  @!P0 ST.E.64 [R2.64], R36 ;  /* 0x0000002402008985 */ /* 0x0005e8000c101b06 */
.L_x_296:
[----:B------:R-:W-:Y:S05]  /*15a70*/  BSYNC B0 ;  /* 0x0000000000007941 */ /* 0x000fea0003800000 */
.L_x_295:
[----:B------:R-:W-:Y:S05]  /*15a80*/  BRA.DIV ~URZ, `(.L_x_297) ;  /* 0x00002bf27f007947 */ /* 0x000fea000b800000 */
[----:B------:R2:W3:Y:S04]  /*15a90*/  SHFL.IDX PT, R4, R17, 0x3, 0x1c1f ;  /* 0x007c1f0011047f89 */ /* 0x0004e800000e0000 */
[----:B-1----:R2:W1:Y:S02]  /*15aa0*/  SHFL.IDX PT, R0, R24, 0x3, 0x1c1f ;  /* 0x007c1f0018007f89 */ /* 0x00246400000e0000 */
.L_x_354:
[----:B--2---:R-:W2:Y:S02]  /*15ab0*/  LDL R2, [R1+0x2c] ;  /* 0x00002c0001027983 */ /* 0x004ea40000100800 */
[----:B--2---:R-:W-:-:S13]  /*15ac0*/  LOP3.LUT P0, RZ, R2, 0x2, RZ, 0xc0, !PT ;  /* 0x0000000202ff7812 */ /* 0x004fda000780c0ff */
[----:B------:R-:W-:Y:S05]  /*15ad0*/  @P0 BRA `(.L_x_285) ;  /* 0x0000102000000947 */ /* 0x000fea0003800000 */
[----:B------:R-:W-:Y:S02]  /*15ae0*/  ISETP.GE.AND P3, PT, R8, c[0x0][0x3c8], PT ;  /* 0x0000f20008007a0c */ /* 0x000fe40003f66270 */
[----:B------:R-:W-:Y:S02]  /*15af0*/  ISETP.GE.AND P2, PT, R7, c[0x0][0x3c8], PT ;  /* 0x0000f20007007a0c */ /* 0x000fe40003f46270 */
[----:B------:R-:W-:Y:S02]  /*15b00*/  ISETP.GE.AND P1, PT, R6, c[0x0][0x3c8], PT ;  /* 0x0000f20006007a0c */ /* 0x000fe40003f26270 */
[----:B------:R-:W-:Y:S02]  /*15b10*/  ISETP.GE.AND P4, PT, R252, c[0x0][0x3c8], PT ;  /* 0x0000f200fc007a0c */ /* 0x000fe40003f86270 */
[----:B------:R-:W-:-:S05]  /*15b20*/  ISETP.GE.AND P0, PT, R16, c[0x0][0x3c8], PT ;  /* 0x0000f20010007a0c */ /* 0x000fca0003f06270 */
[CC--:B-1----:R-:W-:Y:S02]  /*15b30*/  @!P3 LEA R22, P6, R8.reuse, R0.reuse, 0x2 ;  /* 0x000000000816b211 */ /* 0x0c2fe400078c10ff */
[C---:B------:R-:W-:Y:S02]  /*15b40*/  @!P2 LEA R20, P5, R7.reuse, R0, 0x2 ;  /* 0x000000000714a211 */ /* 0x040fe400078a10ff */
[-C--:B---3--:R-:W-:Y:S02]  /*15b50*/  @!P3 LEA.HI.X R23, R8, R4.reuse, R26, 0x2, P6 ;  /* 0x000000040817b211 */ /* 0x088fe400030f141a */
[----:B------:R-:W-:Y:S01]  /*15b60*/  @!P2 LEA.HI.X R21, R7, R4, R25, 0x2, P5 ;  /* 0x000000040715a211 */ /* 0x000fe200028f1419 */
[----:B----4-:R-:W-:Y:S01]  /*15b70*/  @!P4 IMAD.MOV.U32 R24, RZ, RZ, R0 ;  /* 0x000000ffff18c224 */ /* 0x010fe200078e0000 */
[-C--:B------:R-:W-:Y:S01]  /*15b80*/  @!P1 LEA R18, P6, R6, R0.reuse, 0x2 ;  /* 0x0000000006129211 */ /* 0x080fe200078c10ff */
[----:B------:R-:W-:Y:S01]  /*15b90*/  @!P4 IMAD.MOV.U32 R25, RZ, RZ, R4 ;  /* 0x000000ffff19c224 */ /* 0x000fe200078e0004 */
[----:B------:R-:W-:-:S02]  /*15ba0*/  @!P0 LEA R2, P5, R16, R0, 0x2 ;  /* 0x0000000010028211 */ /* 0x000fc400078a10ff */
[-C--:B------:R-:W-:Y:S01]  /*15bb0*/  @!P1 LEA.HI.X R19, R6, R4.reuse, R27, 0x2, P6 ;  /* 0x0000000406139211 */ /* 0x080fe200030f141b */
[----:B------:R-:W-:Y:S01]  /*15bc0*/  @!P4 IMAD.WIDE R24, R252, 0x4, R24 ;  /* 0x00000004fc18c825 */ /* 0x000fe200078e0218 */
[----:B------:R-:W-:Y:S02]  /*15bd0*/  ISETP.GE.AND P6, PT, R15, c[0x0][0x3c8], PT ;  /* 0x0000f2000f007a0c */ /* 0x000fe40003fc6270 */
[----:B------:R-:W-:Y:S02]  /*15be0*/  @!P0 LEA.HI.X R3, R16, R4, R28, 0x2, P5 ;  /* 0x0000000410038211 */ /* 0x000fe400028f141c */
[----:B------:R-:W-:Y:S01]  /*15bf0*/  ISETP.GE.AND P5, PT, R14, c[0x0][0x3c8], PT ;  /* 0x0000f2000e007a0c */ /* 0x000fe20003fa6270 */
[----:B------:R-:W-:Y:S01]  /*15c00*/  @!P4 ST.E.64 [R24.64], R82 ;  /* 0x000000521800c985 */ /* 0x000fe2000c101b06 */
[----:B------:R-:W-:-:S03]  /*15c10*/  ISETP.GE.AND P4, PT, R13, c[0x0][0x3c8], PT ;  /* 0x0000f2000d007a0c */ /* 0x000fc60003f86270 */
[----:B------:R-:W-:Y:S01]  /*15c20*/  @!P3 ST.E.64 [R22.64], R76 ;  /* 0x0000004c1600b985 */ /* 0x000fe2000c101b06 */
[----:B------:R-:W-:-:S03]  /*15c30*/  ISETP.GE.AND P3, PT, R12, c[0x0][0x3c8], PT ;  /* 0x0000f2000c007a0c */ /* 0x000fc60003f66270 */
[----:B------:R1:W-:Y:S01]  /*15c40*/  @!P2 ST.E.64 [R20.64], R72 ;  /* 0x000000481400a985 */ /* 0x0003e2000c101b06 */
[----:B------:R-:W-:-:S03]  /*15c50*/  ISETP.GE.AND P2, PT, R11, c[0x0][0x3c8], PT ;  /* 0x0000f2000b007a0c */ /* 0x000fc60003f46270 */
[----:B------:R2:W-:Y:S04]  /*15c60*/  @!P1 ST.E.64 [R18.64], R66 ;  /* 0x0000004212009985 */ /* 0x0005e8000c101b06 */
[----:B------:R3:W-:Y:S01]  /*15c70*/  @!P0 ST.E.64 [R2.64], R48 ;  /* 0x0000003002008985 */ /* 0x0007e2000c101b06 */
[CC--:B-1----:R-:W-:Y:S02]  /*15c80*/  @!P6 LEA R20, P0, R15.reuse, R0.reuse, 0x2 ;  /* 0x000000000f14e211 */ /* 0x0c2fe400078010ff */
[----:B--2---:R-:W-:Y:S02]  /*15c90*/  @!P5 LEA R18, P1, R14, R0, 0x2 ;  /* 0x000000000e12d211 */ /* 0x004fe400078210ff */
[----:B------:R-:W-:Y:S02]  /*15ca0*/  @!P6 LEA.HI.X R21, R15, R4, R29, 0x2, P0 ;  /* 0x000000040f15e211 */ /* 0x000fe400000f141d */
[----:B------:R-:W-:-:S02]  /*15cb0*/  @!P4 LEA R16, P0, R13, R0, 0x2 ;  /* 0x000000000d10c211 */ /* 0x000fc400078010ff */
[-C--:B------:R-:W-:Y:S01]  /*15cc0*/  @!P5 LEA.HI.X R19, R14, R4.reuse, R31, 0x2, P1 ;  /* 0x000000040e13d211 */ /* 0x080fe200008f141f */
[----:B------:R1:W-:Y:S01]  /*15cd0*/  @!P6 ST.E.64 [R20.64], R88 ;  /* 0x000000581400e985 */ /* 0x0003e2000c101b06 */
[----:B------:R-:W-:Y:S02]  /*15ce0*/  ISETP.GE.AND P1, PT, R10, c[0x0][0x3c8], PT ;  /* 0x0000f2000a007a0c */ /* 0x000fe40003f26270 */
[----:B------:R-:W-:Y:S01]  /*15cf0*/  @!P4 LEA.HI.X R17, R13, R4, R30, 0x2, P0 ;  /* 0x000000040d11c211 */ /* 0x000fe200000f141e */
[----:B------:R1:W-:Y:S01]  /*15d00*/  @!P5 ST.E.64 [R18.64], R80 ;  /* 0x000000501200d985 */ /* 0x0003e2000c101b06 */
[----:B------:R-:W-:-:S03]  /*15d10*/  @!P3 LEA R14, P0, R12, R0, 0x2 ;  /* 0x000000000c0eb211 */ /* 0x000fc600078010ff */
[----:B------:R1:W-:Y:S01]  /*15d20*/  @!P4 ST.E.64 [R16.64], R74 ;  /* 0x0000004a1000c985 */ /* 0x0003e2000c101b06 */
[----:B------:R-:W-:Y:S02]  /*15d30*/  @!P3 LEA.HI.X R15, R12, R4, R32, 0x2, P0 ;  /* 0x000000040c0fb211 */ /* 0x000fe400000f1420 */
[----:B------:R-:W-:-:S03]  /*15d40*/  @!P2 LEA R6, P0, R11, R0, 0x2 ;  /* 0x000000000b06a211 */ /* 0x000fc600078010ff */
[----:B------:R1:W-:Y:S01]  /*15d50*/  @!P3 ST.E.64 [R14.64], R70 ;  /* 0x000000460e00b985 */ /* 0x0003e2000c101b06 */
[----:B------:R-:W-:Y:S02]  /*15d60*/  @!P2 LEA.HI.X R7, R11, R4, R33, 0x2, P0 ;  /* 0x000000040b07a211 */ /* 0x000fe400000f1421 */
[----:B---3--:R-:W-:-:S03]  /*15d70*/  @!P1 LEA R2, P0, R10, R0, 0x2 ;  /* 0x000000000a029211 */ /* 0x008fc600078010ff */
[----:B------:R1:W-:Y:S01]  /*15d80*/  @!P2 ST.E.64 [R6.64], R62 ;  /* 0x0000003e0600a985 */ /* 0x0003e2000c101b06 */
[----:B------:R-:W-:Y:S02]  /*15d90*/  @!P1 LEA.HI.X R3, R10, R4, R34, 0x2, P0 ;  /* 0x000000040a039211 */ /* 0x000fe400000f1422 */
[----:B------:R-:W-:-:S03]  /*15da0*/  ISETP.GE.AND P0, PT, R9, c[0x0][0x3c8], PT ;  /* 0x0000f20009007a0c */ /* 0x000fc60003f06270 */
[----:B------:R1:W-:Y:S10]  /*15db0*/  @!P1 ST.E.64 [R2.64], R58 ;  /* 0x0000003a02009985 */ /* 0x0003f4000c101b06 */
[----:B------:R-:W-:Y:S05]  /*15dc0*/  @P0 BRA `(.L_x_285) ;  /* 0x00000d3000000947 */ /* 0x000fea0003800000 */
[----:B-1----:R-:W-:-:S04]  /*15dd0*/  LEA R2, P0, R9, R0, 0x2 ;  /* 0x0000000009027211 */ /* 0x002fc800078010ff */
[----:B------:R-:W-:-:S05]  /*15de0*/  LEA.HI.X R3, R9, R4, R35, 0x2, P0 ;  /* 0x0000000409037211 */ /* 0x000fca00000f1423 */
[----:B------:R1:W-:Y:S01]  /*15df0*/  ST.E.64 [R2.64], R38 ;  /* 0x0000002602007985 */ /* 0x0003e2000c101b06 */
[----:B------:R-:W-:Y:S05]  /*15e00*/  BRA `(.L_x_285) ;  /* 0x00000cf000007947 */ /* 0x000fea0003800000 */
.L_x_270:
[----:B------:R-:W2:Y:S04]  /*15e10*/  LDL.LU R7, [R1+0x8] ;  /* 0x0000080001077983 */ /* 0x000ea80000300800 */
[----:B------:R-:W3:Y:S01]  /*15e20*/  LDL R6, [R1+0x10] ;  /* 0x0000100001067983 */ /* 0x000ee20000100800 */
        /* <DEDUP_REMOVED lines=10> */
[----:B---3--:R-:W-:-:S05]  /*15ed0*/  @P1 LEA.HI.X R3, R249, c[0x0][0x50c], R6, 0x2, P0 ;  /* 0x00014300f9031a11 */ /* 0x008fca00000f1406 */
[----:B------:R1:W5:Y:S01]  /*15ee0*/  @P1 LDG.E R19, [R2.64] ;  /* 0x0000000602131981 */ /* 0x000362000c1e1900 */
[----:B--2---:R-:W-:-:S04]  /*15ef0*/  ISETP.NE.AND P0, PT, R7, RZ, PT ;  /* 0x000000ff0700720c */ /* 0x004fc80003f05270 */
[----:B------:R-:W-:Y:S01]  /*15f00*/  SEL R17, R7, c[0x0][0x3d4], P0 ;  /* 0x0000f50007117a07 */ /* 0x000fe20000000000 */
[----:B------:R-:W-:Y:S05]  /*15f10*/  @P1 BRA `(.L_x_298) ;  /* 0x0000004000001947 */ /* 0x000fea0003800000 */
[----:B------:R-:W-:Y:S05]  /*15f20*/  @!P2 BRA `(.L_x_298) ;  /* 0x000000300000a947 */ /* 0x000fea0003800000 */
[----:B-1----:R1:W2:Y:S04]  /*15f30*/  LDG.E R2, [R4.64] ;  /* 0x0000000604027981 */ /* 0x0022a8000c1e1900 */
[----:B-1----:R-:W2:Y:S02]  /*15f40*/  LDG.E R4, [R4.64+0x4] ;  /* 0x0000040604047981 */ /* 0x002ea4000c1e1900 */
[----:B--2--5:R-:W-:Y:S02]  /*15f50*/  IADD3 R19, -R2, R4, RZ ;  /* 0x0000000402137210 */ /* 0x024fe40007ffe1ff */
.L_x_298:
[----:B-1----:R-:W1:Y:S01]  /*15f60*/  S2R R4, SR_TID.X ;  /* 0x0000000000047919 */ /* 0x002e620000002100 */
[----:B------:R-:W-:Y:S01]  /*15f70*/  BSSY B0, `(.L_x_299) ;  /* 0x0000037000007945 */ /* 0x000fe20003800000 */
[----:B------:R-:W-:Y:S02]  /*15f80*/  SEL R10, R249, RZ, !P2 ;  /* 0x000000fff90a7207 */ /* 0x000fe40005000000 */
[----:B------:R-:W-:-:S02]  /*15f90*/  SEL R20, R6, RZ, !P2 ;  /* 0x000000ff06147207 */ /* 0x000fc40005000000 */
[----:B-----5:R-:W-:Y:S02]  /*15fa0*/  SHF.R.S32.HI R16, RZ, 0x1f, R0 ;  /* 0x0000001fff107819 */ /* 0x020fe40000011400 */
[----:B-1----:R-:W-:-:S13]  /*15fb0*/  ISETP.GT.AND P0, PT, R4, 0x7f, PT ;  /* 0x0000007f0400780c */ /* 0x002fda0003f04270 */
[----:B------:R-:W-:Y:S05]  /*15fc0*/  @P0 BRA `(.L_x_300) ;  /* 0x0000031000000947 */ /* 0x000fea0003800000 */
[----:B------:R-:W2:Y:S01]  /*15fd0*/  LDL R3, [R1+0x4] ;  /* 0x0000040001037983 */ /* 0x000ea20000100800 */
[----:B------:R-:W-:Y:S01]  /*15fe0*/  IMAD R2, R19, c[0x0][0x4e8], RZ ;  /* 0x00013a0013027a24 */ /* 0x000fe200078e02ff */
[----:B--2---:R-:W-:-:S04]  /*15ff0*/  LEA R11, R3, R4, 0x7 ;  /* 0x00000004030b7211 */ /* 0x004fc800078e38ff */
[----:B------:R-:W-:-:S13]  /*16000*/  ISETP.GE.AND P0, PT, R11, R2, PT ;  /* 0x000000020b00720c */ /* 0x000fda0003f06270 */
[----:B------:R-:W-:Y:S05]  /*16010*/  @P0 BRA `(.L_x_300) ;  /* 0x000002c000000947 */ /* 0x000fea0003800000 */
[----:B------:R-:W2:Y:S01]  /*16020*/  LDL.LU R21, [R1+0x3c] ;  /* 0x00003c0001157983 */ /* 0x000ea20000300800 */
[----:B------:R-:W-:Y:S01]  /*16030*/  IMAD.MOV.U32 R2, RZ, RZ, 0x368 ;  /* 0x00000368ff027424 */ /* 0x000fe200078e00ff */
[----:B------:R-:W-:-:S04]  /*16040*/  ISETP.GT.AND P2, PT, R17, 0x1, PT ;  /* 0x000000011100780c */ /* 0x000fc80003f44270 */
[----:B------:R-:W-:-:S04]  /*16050*/  SEL R2, R2, 0x328, P2 ;  /* 0x0000032802027807 */ /* 0x000fc80001000000 */
[----:B------:R1:W3:Y:S08]  /*16060*/  LDC.64 R8, c[0x0][R2+0x170] ;  /* 0x00005c0002087b82 */ /* 0x0002f00000000a00 */
[----:B------:R1:W4:Y:S08]  /*16070*/  LDC.64 R6, c[0x0][R2+0x168] ;  /* 0x00005a0002067b82 */ /* 0x0003300000000a00 */
[----:B------:R1:W5:Y:S08]  /*16080*/  LDC.64 R14, c[0x0][R2+0x178] ;  /* 0x00005e00020e7b82 */ /* 0x0003700000000a00 */
[----:B------:R1:W2:Y:S02]  /*16090*/  LDC.64 R12, c[0x0][R2+0x160] ;  /* 0x00005800020c7b82 */ /* 0x0002a40000000a00 */
[----:B-1----:R-:W-:-:S02]  /*160a0*/  IMAD.MOV.U32 R2, RZ, RZ, c[0x0][0x4e8] ;  /* 0x00013a00ff027624 */ /* 0x002fc400078e00ff */
[-C--:B---3--:R-:W-:Y:S02]  /*160b0*/  IMAD R3, R9, R10.reuse, RZ ;  /* 0x0000000a09037224 */ /* 0x088fe400078e02ff */
[----:B------:R-:W-:Y:S01]  /*160c0*/  IMAD.WIDE.U32 R4, R8, R10, RZ ;  /* 0x0000000a08047225 */ /* 0x000fe200078e00ff */
[----:B------:R-:W-:Y:S02]  /*160d0*/  ISETP.NE.AND P0, PT, R2, 0x1, PT ;  /* 0x000000010200780c */ /* 0x000fe40003f05270 */
[----:B------:R-:W-:Y:S01]  /*160e0*/  MOV R2, R11 ;  /* 0x0000000b00027202 */ /* 0x000fe20000000f00 */
[----:B------:R-:W-:Y:S02]  /*160f0*/  IMAD R8, R8, R20, R3 ;  /* 0x0000001408087224 */ /* 0x000fe400078e0203 */
[-C--:B----4-:R-:W-:Y:S02]  /*16100*/  IMAD R9, R7, R251.reuse, RZ ;  /* 0x000000fb07097224 */ /* 0x090fe400078e02ff */
        /* <DEDUP_REMOVED lines=9> */
[-C--:B-----5:R-:W-:Y:S02]  /*161a0*/  IMAD R8, R15, R3.reuse, RZ ;  /* 0x000000030f087224 */ /* 0x0a0fe400078e02ff */
        /* <DEDUP_REMOVED lines=19> */
.L_x_300:
[----:B------:R-:W-:Y:S05]  /*162e0*/  BSYNC B0 ;  /* 0x0000000000007941 */ /* 0x000fea0003800000 */
.L_x_299:
[----:B------:R-:W-:-:S13]  /*162f0*/  ISETP.GT.AND P0, PT, R17, 0x1, PT ;  /* 0x000000011100780c */ /* 0x000fda0003f04270 */
[----:B------:R-:W-:Y:S05]  /*16300*/  @P0 BRA `(.L_x_285) ;  /* 0x000007f000000947 */ /* 0x000fea0003800000 */
[----:B-1----:R-:W2:Y:S01]  /*16310*/  LDL.LU R2, [R1+0x4] ;  /* 0x0000040001027983 */ /* 0x002ea20000300800 */
[----:B------:R-:W-:-:S03]  /*16320*/  IMAD R4, R16, c[0x0][0x3a0], RZ ;  /* 0x0000e80010047a24 */ /* 0x000fc600078e02ff */
[----:B------:R-:W1:Y:S02]  /*16330*/  S2R R3, SR_TID.X ;  /* 0x0000000000037919 */ /* 0x000e640000002100 */
[----:B-1----:R-:W-:-:S04]  /*16340*/  SHF.R.S32.HI R5, RZ, 0x1f, R3 ;  /* 0x0000001fff057819 */ /* 0x002fc80000011403 */
[----:B------:R-:W-:-:S04]  /*16350*/  LEA.HI R5, R5, R3, RZ, 0x2 ;  /* 0x0000000305057211 */ /* 0x000fc800078f10ff */
[----:B------:R-:W-:-:S04]  /*16360*/  LOP3.LUT R5, R5, 0xfffffffc, RZ, 0xc0, !PT ;  /* 0xfffffffc05057812 */ /* 0x000fc800078ec0ff */
[----:B------:R-:W-:Y:S02]  /*16370*/  IADD3 R5, -R5, R3, RZ ;  /* 0x0000000305057210 */ /* 0x000fe40007ffe1ff */
[----:B--2---:R-:W-:Y:S02]  /*16380*/  MOV R8, R2 ;  /* 0x0000000200087202 */ /* 0x004fe40000000f00 */
[----:B------:R-:W-:Y:S02]  /*16390*/  MOV R2, c[0x0][0x4e8] ;  /* 0x00013a0000027a02 */ /* 0x000fe40000000f00 */
[----:B------:R-:W-:Y:S02]  /*163a0*/  LEA R11, R8, R238, 0x7 ;  /* 0x000000ee080b7211 */ /* 0x000fe400078e38ff */
[----:B------:R-:W-:Y:S01]  /*163b0*/  ISETP.NE.AND P0, PT, R2, 0x1, PT ;  /* 0x000000010200780c */ /* 0x000fe20003f05270 */
        /* <DEDUP_REMOVED lines=30> */
.L_x_355:
[----:B------:R-:W-:Y:S05]  /*165a0*/  BRA.DIV ~URZ, `(.L_x_302) ;  /* 0x000022027f007947 */ /* 0x000fea000b800000 */
[----:B------:R3:W4:Y:S02]  /*165b0*/  SHFL.IDX PT, R0, R12, RZ, 0x1c1f ;  /* 0x001c1fff0c007589 */ /* 0x00072400000e0000 */
.L_x_356:
        /* <DEDUP_REMOVED lines=18> */
.L_x_304:
[----:B------:R-:W-:Y:S05]  /*166e0*/  BSYNC B0 ;  /* 0x0000000000007941 */ /* 0x000fea0003800000 */
.L_x_303:
[----:B------:R-:W-:Y:S05]  /*166f0*/  BRA.DIV ~URZ, `(.L_x_305) ;  /* 0x000021127f007947 */ /* 0x000fea000b800000 */
[----:B--2---:R2:W1:Y:S04]  /*16700*/  SHFL.IDX PT, R8, R9, 0x1, 0x1c1f ;  /* 0x003c1f0009087f89 */ /* 0x00446800000e0000 */
[----:B----4-:R2:W4:Y:S02]  /*16710*/  SHFL.IDX PT, R0, R12, 0x1, 0x1c1f ;  /* 0x003c1f000c007f89 */ /* 0x01052400000e0000 */
.L_x_357:
        /* <DEDUP_REMOVED lines=18> */
.L_x_307:
[----:B------:R-:W-:Y:S05]  /*16840*/  BSYNC B0 ;  /* 0x0000000000007941 */ /* 0x000fea0003800000 */
.L_x_306:
[----:B------:R-:W-:Y:S05]  /*16850*/  BRA.DIV ~URZ, `(.L_x_308) ;  /* 0x000020727f007947 */ /* 0x000fea000b800000 */
[----:B-1----:R1:W2:Y:S02]  /*16860*/  SHFL.IDX PT, R8, R9, 0x2, 0x1c1f ;  /* 0x005c1f0009087f89 */ /* 0x0022a400000e0000 */
.L_x_358:
[----:B------:R-:W-:Y:S05]  /*16870*/  BRA.DIV ~URZ, `(.L_x_309) ;  /* 0x000020c27f007947 */ /* 0x000fea000b800000 */
[----:B----4-:R4:W1:Y:S02]  /*16880*/  SHFL.IDX PT, R0, R12, 0x2, 0x1c1f ;  /* 0x005c1f000c007f89 */ /* 0x01086400000e0000 */
.L_x_359:
        /* <DEDUP_REMOVED lines=18> */
.L_x_311:
[----:B------:R-:W-:Y:S05]  /*169b0*/  BSYNC B0 ;  /* 0x0000000000007941 */ /* 0x000fea0003800000 */
.L_x_310:
[----:B------:R-:W-:Y:S05]  /*169c0*/  BRA.DIV ~URZ, `(.L_x_312) ;  /* 0x00001fd27f007947 */ /* 0x000fea000b800000 */
[----:B--2---:R2:W3:Y:S04]  /*169d0*/  SHFL.IDX PT, R8, R9, 0x3, 0x1c1f ;  /* 0x007c1f0009087f89 */ /* 0x0044e800000e0000 */
[----:B-1----:R2:W1:Y:S02]  /*169e0*/  SHFL.IDX PT, R0, R12, 0x3, 0x1c1f ;  /* 0x007c1f000c007f89 */ /* 0x00246400000e0000 */
.L_x_360:
        /* <DEDUP_REMOVED lines=17> */
.L_x_285:
[----:B------:R-:W-:Y:S05]  /*16b00*/  BSYNC B1 ;  /* 0x0000000000017941 */ /* 0x000fea0003800000 */
.L_x_269:
[----:B-1--4-:R-:W4:Y:S02]  /*16b10*/  LDL R0, [R1+0x7c] ;  /* 0x00007c0001007983 */ /* 0x012f240000100800 */
[----:B----4-:R-:W-:-:S13]  /*16b20*/  ISETP.NE.AND P0, PT, R0, RZ, PT ;  /* 0x000000ff0000720c */ /* 0x010fda0003f05270 */
[----:B------:R-:W-:Y:S01]  /*16b30*/  @P0 WARPSYNC 0xffffffff ;  /* 0xffffffff00000948 */ /* 0x000fe20003800000 */
[----:B------:R-:W-:Y:S06]  /*16b40*/  @P0 BAR.SYNC.DEFER_BLOCKING 0x5, 0x80 ;  /* 0x0142000000000b1d */ /* 0x000fec0000010000 */
[----:B---3--:R-:W1:Y:S04]  /*16b50*/  @P0 LDS.128 R4, [0xc080] ;  /* 0x00c08000ff040984 */ /* 0x008e680000000c00 */
[----:B-1----:R1:W-:Y:S04]  /*16b60*/  @P0 STL.64 [R1], R4 ;  /* 0x0000000401000387 */ /* 0x0023e80000100a00 */
[----:B------:R1:W-:Y:S04]  /*16b70*/  @P0 STL.64 [R1+0x8], R6 ;  /* 0x0000080601000387 */ /* 0x0003e80000100a00 */
[----:B------:R-:W-:Y:S06]  /*16b80*/  @P0 BAR.ARV 0x4, 0x80 ;  /* 0x0102000000000b1d */ /* 0x000fec0000002000 */
[----:B------:R-:W-:Y:S05]  /*16b90*/  @P0 BRA `(.L_x_313) ;  /* 0x00000ba000000947 */ /* 0x000fea0003800000 */
[----:B------:R-:W3:Y:S01]  /*16ba0*/  S2R R0, SR_TID.X ;  /* 0x0000000000007919 */ /* 0x000ee20000002100 */
[----:B-1----:R-:W-:Y:S01]  /*16bb0*/  IMAD.MOV.U32 R7, RZ, RZ, RZ ;  /* 0x000000ffff077224 */ /* 0x002fe200078e00ff */
[----:B---3--:R-:W-:-:S04]  /*16bc0*/  LOP3.LUT R14, R0, 0x1f, RZ, 0xc0, !PT ;  /* 0x0000001f000e7812 */ /* 0x008fc800078ec0ff */
[----:B------:R-:W-:Y:S01]  /*16bd0*/  ISETP.NE.AND P6, PT, R14, 0x1f, PT ;  /* 0x0000001f0e00780c */ /* 0x000fe20003fc5270 */
[----:B------:R-:W-:Y:S10]  /*16be0*/  BRA.DIV ~URZ, `(.L_x_314) ;  /* 0x00001e727f007947 */ /* 0x000ff4000b800000 */
[----:B--2---:R1:W2:Y:S02]  /*16bf0*/  SHFL.IDX PT, R9, R78, RZ, 0x1f ;  /* 0x00001fff4e097589 */ /* 0x0042a400000e0000 */
.L_x_361:
[----:B------:R-:W-:Y:S05]  /*16c00*/  BRA.DIV ~URZ, `(.L_x_315) ;  /* 0x00001ec27f007947 */ /* 0x000fea000b800000 */
[----:B------:R3:W4:Y:S02]  /*16c10*/  SHFL.IDX PT, R8, R78, 0x1, 0x1f ;  /* 0x00201f004e087f89 */ /* 0x00072400000e0000 */
.L_x_362:
[----:B------:R-:W5:Y:S01]  /*16c20*/  LDL R0, [R1+0xc] ;  /* 0x00000c0001007983 */ /* 0x000f620000100800 */
[----:B------:R-:W-:Y:S02]  /*16c30*/  IMAD.MOV.U32 R6, RZ, RZ, RZ ;  /* 0x000000ffff067224 */ /* 0x000fe400078e00ff */
[----:B-----5:R-:W-:-:S05]  /*16c40*/  IMAD.IADD R0, R0, 0x1, R14 ;  /* 0x0000000100007824 */ /* 0x020fca00078e020e */
[----:B------:R-:W-:-:S13]  /*16c50*/  ISETP.GE.OR P0, PT, R0, c[0x0][0x53c], !P6 ;  /* 0x00014f0000007a0c */ /* 0x000fda0007706670 */
[----:B------:R-:W-:Y:S01]  /*16c60*/  @!P0 MOV R2, 0x4 ;  /* 0x0000000400028802 */ /* 0x000fe20000000f00 */
[----:B------:R-:W-:-:S04]  /*16c70*/  @!P0 IMAD.MOV.U32 R4, RZ, RZ, 0x4 ;  /* 0x00000004ff048424 */ /* 0x000fc800078e00ff */
        /* <DEDUP_REMOVED lines=13> */
.L_x_363:
        /* <DEDUP_REMOVED lines=16> */
.L_x_364:
[----:B---3--:R-:W-:Y:S01]  /*16e50*/  IMAD R0, R0, c[0x0][0x538], RZ ;  /* 0x00014e0000007a24 */ /* 0x008fe200078e02ff */
[----:B------:R-:W-:Y:S04]  /*16e60*/  BSSY B1, `(.L_x_318) ;  /* 0x0000084000017945 */ /* 0x000fe80003800000 */
[----:B----4-:R-:W-:-:S04]  /*16e70*/  IADD3 R8, R0, R8, RZ ;  /* 0x0000000800087210 */ /* 0x010fc80007ffe0ff */
[----:B--2---:R-:W-:-:S13]  /*16e80*/  ISETP.GT.AND P0, PT, R8, R9, PT ;  /* 0x000000090800720c */ /* 0x004fda0003f04270 */
[----:B------:R-:W-:Y:S05]  /*16e90*/  @P0 BRA `(.L_x_319) ;  /* 0x0000025000000947 */ /* 0x000fea0003800000 */
.L_x_323:
[----:B------:R-:W2:Y:S02]  /*16ea0*/  LDL.LU R0, [R1+0xc] ;  /* 0x00000c0001007983 */ /* 0x000ea40000300800 */
[----:B--2---:R-:W-:-:S04]  /*16eb0*/  IADD3 R0, R0, 0x1f, RZ ;  /* 0x0000001f00007810 */ /* 0x004fc80007ffe0ff */
[----:B------:R-:W-:-:S13]  /*16ec0*/  ISETP.GE.AND P0, PT, R0, c[0x0][0x53c], PT ;  /* 0x00014f0000007a0c */ /* 0x000fda0003f06270 */
[----:B------:R-:W-:Y:S05]  /*16ed0*/  @P0 BRA `(.L_x_320) ;  /* 0x0000077000000947 */ /* 0x000fea0003800000 */
[----:B------:R2:W-:Y:S01]  /*16ee0*/  STL [R1+0xc], R0 ;  /* 0x00000c0001007387 */ /* 0x0005e20000100800 */
[----:B------:R-:W-:Y:S01]  /*16ef0*/  CS2R R6, SRZ ;  /* 0x0000000000067805 */ /* 0x000fe2000001ff00 */
[----:B--2---:R-:W-:-:S04]  /*16f00*/  IADD3 R0, R0, R14, RZ ;  /* 0x0000000e00007210 */ /* 0x004fc80007ffe0ff */
[----:B------:R-:W-:-:S13]  /*16f10*/  ISETP.GE.OR P0, PT, R0, c[0x0][0x53c], !P6 ;  /* 0x00014f0000007a0c */ /* 0x000fda0007706670 */
[----:B-1----:R-:W-:Y:S02]  /*16f20*/  @!P0 MOV R4, 0x4 ;  /* 0x0000000400048802 */ /* 0x002fe40000000f00 */
[----:B------:R-:W-:-:S03]  /*16f30*/  @!P0 MOV R2, 0x4 ;  /* 0x0000000400028802 */ /* 0x000fc60000000f00 */
[----:B------:R-:W-:-:S04]  /*16f40*/  @!P0 IMAD.WIDE R4, R0, R4, c[0x0][0x580] ;  /* 0x0001600000048625 */ /* 0x000fc800078e0204 */
[----:B------:R-:W-:Y:S01]  /*16f50*/  @!P0 IMAD.WIDE R2, R0, R2, c[0x0][0x578] ;  /* 0x00015e0000028625 */ /* 0x000fe200078e0202 */
[----:B------:R-:W2:Y:S04]  /*16f60*/  @!P0 LDG.E R6, [R4.64] ;  /* 0x0000000604068981 */ /* 0x000ea8000c1e1900 */
[----:B------:R-:W2:Y:S02]  /*16f70*/  @!P0 LDG.E R7, [R2.64] ;  /* 0x0000000602078981 */ /* 0x000ea4000c1e1900 */
[----:B--2---:R-:W-:Y:S01]  /*16f80*/  IMAD R0, R7, R6, RZ ;  /* 0x0000000607007224 */ /* 0x004fe200078e02ff */
[----:B------:R-:W-:Y:S05]  /*16f90*/  BRA.DIV ~URZ, `(.L_x_321) ;  /* 0x00001d827f007947 */ /* 0x000fea000b800000 */
[----:B------:R1:W2:Y:S02]  /*16fa0*/  SHFL.UP PT, R2, R0, 0x1, RZ ;  /* 0x0420000000027989 */ /* 0x0002a400000e00ff */
.L_x_365:
        /* <DEDUP_REMOVED lines=16> */
.L_x_366:
[----:B--2---:R-:W-:-:S05]  /*170b0*/  IMAD R0, R0, c[0x0][0x538], RZ ;  /* 0x00014e0000007a24 */ /* 0x004fca00078e02ff */
[----:B------:R-:W-:-:S04]  /*170c0*/  IADD3 R8, R0, R8, RZ ;  /* 0x0000000800087210 */ /* 0x000fc80007ffe0ff */
[----:B------:R-:W-:-:S13]  /*170d0*/  ISETP.GT.AND P0, PT, R8, R9, PT ;  /* 0x000000090800720c */ /* 0x000fda0003f04270 */
[----:B-1----:R-:W-:Y:S05]  /*170e0*/  @!P0 BRA `(.L_x_323) ;  /* 0xfffffdb000008947 */ /* 0x002fea000383ffff */
.L_x_319:
[----:B------:R-:W-:-:S05]  /*170f0*/  IADD3 R12, -R0, R8, RZ ;  /* 0x00000008000c7210 */ /* 0x000fca0007ffe1ff */
[----:B------:R-:W-:-:S05]  /*17100*/  IMAD R0, R4, c[0x0][0x538], R12 ;  /* 0x00014e0004007a24 */ /* 0x000fca00078e020c */
[----:B------:R-:W-:Y:S01]  /*17110*/  ISETP.GT.AND P0, PT, R0, R9, PT ;  /* 0x000000090000720c */ /* 0x000fe20003f04270 */
[----:B------:R-:W-:-:S12]  /*17120*/  BRA.DIV ~URZ, `(.L_x_324) ;  /* 0x00001de27f007947 */ /* 0x000fd8000b800000 */
[----:B------:R-:W-:-:S04]  /*17130*/  VOTE.ANY R11, PT, !P0 ;  /* 0x00000000000b7806 */ /* 0x000fc800040e0100 */
.L_x_367:
[----:B------:R2:W3:Y:S01]  /*17140*/  POPC R10, R11 ;  /* 0x0000000b000a7309 */ /* 0x0004e20000000000 */
[----:B------:R-:W-:Y:S05]  /*17150*/  BRA.DIV ~URZ, `(.L_x_325) ;  /* 0x00001e027f007947 */ /* 0x000fea000b800000 */
[----:B---3--:R3:W4:Y:S04]  /*17160*/  SHFL.IDX PT, R8, R6, R10, 0x1f ;  /* 0x00001f0a06087589 */ /* 0x00872800000e0000 */
[----:B------:R3:W1:Y:S02]  /*17170*/  SHFL.IDX PT, R7, R7, R10, 0x1f ;  /* 0x00001f0a07077589 */ /* 0x00066400000e0000 */
.L_x_368:
[----:B------:R-:W-:Y:S01]  /*17180*/  ISETP.NE.AND P0, PT, R11, RZ, PT ;  /* 0x000000ff0b00720c */ /* 0x000fe20003f05270 */
[----:B------:R-:W-:-:S12]  /*17190*/  BSSY B0, `(.L_x_326) ;  /* 0x0000005000007945 */ /* 0x000fd80003800000 */
[----:B------:R-:W-:Y:S05]  /*171a0*/  @!P0 BRA `(.L_x_327) ;  /* 0x0000003000008947 */ /* 0x000fea0003800000 */
[----:B------:R-:W-:Y:S01]  /*171b0*/  IADD3 R3, R10, -0x1, RZ ;  /* 0xffffffff0a037810 */ /* 0x000fe20007ffe0ff */
[----:B------:R-:W-:Y:S05]  /*171c0*/  BRA.DIV ~URZ, `(.L_x_328) ;  /* 0x00001e627f007947 */ /* 0x000fea000b800000 */
[----:B------:R2:W3:Y:S02]  /*171d0*/  SHFL.IDX PT, R13, R4, R3, 0x1f ;  /* 0x00001f03040d7589 */ /* 0x0004e400000e0000 */
.L_x_327:
[----:B------:R-:W-:Y:S05]  /*171e0*/  BSYNC B0 ;  /* 0x0000000000007941 */ /* 0x000fea0003800000 */
.L_x_326:
[----:B---3--:R-:W-:Y:S01]  /*171f0*/  IMAD R6, R13, c[0x0][0x538], R12 ;  /* 0x00014e000d067a24 */ /* 0x008fe200078e020c */
[----:B----4-:R-:W-:Y:S02]  /*17200*/  IABS R2, R8 ;  /* 0x0000000800027213 */ /* 0x010fe40000000000 */
[----:B-12---:R-:W-:Y:S01]  /*17210*/  IABS R3, R7 ;  /* 0x0000000700037213 */ /* 0x006fe20000000000 */
[----:B------:R-:W-:Y:S01]  /*17220*/  IMAD.IADD R9, R9, 0x1, -R6 ;  /* 0x0000000109097824 */ /* 0x000fe200078e0a06 */
[----:B------:R1:W-:Y:S01]  /*17230*/  STL [R1], R6 ;  /* 0x0000000601007387 */ /* 0x0003e20000100800 */
[----:B------:R-:W2:Y:S03]  /*17240*/  I2F.RP R4, R2 ;  /* 0x0000000200047306 */ /* 0x000ea60000209400 */
[----:B------:R-:W3:Y:S05]  /*17250*/  LDL.LU R13, [R1+0xc] ;  /* 0x00000c00010d7983 */ /* 0x000eea0000300800 */
[----:B--2---:R-:W2:Y:S02]  /*17260*/  MUFU.RCP R4, R4 ;  /* 0x0000000400047308 */ /* 0x004ea40000001000 */
[----:B--2---:R-:W-:-:S06]  /*17270*/  IADD3 R4, R4, 0xffffffe, RZ ;  /* 0x0ffffffe04047810 */ /* 0x004fcc0007ffe0ff */
[----:B------:R-:W2:Y:S01]  /*17280*/  F2I.FTZ.U32.TRUNC.NTZ R5, R4 ;  /* 0x0000000400057305 */ /* 0x000ea2000021f000 */
[----:B-1----:R-:W-:Y:S02]  /*17290*/  MOV R6, R3 ;  /* 0x0000000300067202 */ /* 0x002fe40000000f00 */
[----:B------:R-:W-:Y:S01]  /*172a0*/  IABS R11, R9 ;  /* 0x00000009000b7213 */ /* 0x000fe20000000000 */
[----:B--2---:R-:W-:-:S04]  /*172b0*/  IMAD.MOV R0, RZ, RZ, -R5 ;  /* 0x000000ffff007224 */ /* 0x004fc800078e0a05 */
[----:B------:R-:W-:Y:S01]  /*172c0*/  IMAD.MOV.U32 R4, RZ, RZ, R0 ;  /* 0x000000ffff047224 */ /* 0x000fe200078e0000 */
[----:B------:R-:W-:-:S03]  /*172d0*/  IABS R0, R8 ;  /* 0x0000000800007213 */ /* 0x000fc60000000000 */
[----:B------:R-:W-:Y:S02]  /*172e0*/  IMAD R3, R4, R2, RZ ;  /* 0x0000000204037224 */ /* 0x000fe400078e02ff */
[----:B------:R-:W-:Y:S01]  /*172f0*/  IMAD.MOV.U32 R4, RZ, RZ, RZ ;  /* 0x000000ffff047224 */ /* 0x000fe200078e00ff */
[----:B------:R-:W1:Y:S01]  /*17300*/  I2F.RP R12, R6 ;  /* 0x00000006000c7306 */ /* 0x000e620000209400 */
[----:B------:R-:W-:Y:S02]  /*17310*/  IMAD.MOV R0, RZ, RZ, -R0 ;  /* 0x000000ffff007224 */ /* 0x000fe400078e0a00 */
[----:B------:R-:W-:-:S04]  /*17320*/  IMAD.HI.U32 R5, R5, R3, R4 ;  /* 0x0000000305057227 */ /* 0x000fc800078e0004 */
[----:B------:R-:W-:Y:S01]  /*17330*/  IMAD.MOV.U32 R3, RZ, RZ, R11 ;  /* 0x000000ffff037224 */ /* 0x000fe200078e000b */
[----:B------:R-:W-:-:S03]  /*17340*/  MOV R4, R0 ;  /* 0x0000000000047202 */ /* 0x000fc60000000f00 */
[----:B------:R-:W-:-:S04]  /*17350*/  IMAD.HI.U32 R0, R5, R3, RZ ;  /* 0x0000000305007227 */ /* 0x000fc800078e00ff */
[----:B------:R-:W-:Y:S02]  /*17360*/  IMAD R3, R0, R4, R3 ;  /* 0x0000000400037224 */ /* 0x000fe400078e0203 */
[----:B-1----:R-:W1:Y:S03]  /*17370*/  MUFU.RCP R4, R12 ;  /* 0x0000000c00047308 */ /* 0x002e660000001000 */
[----:B------:R-:W-:-:S13]  /*17380*/  ISETP.GT.U32.AND P0, PT, R2, R3, PT ;  /* 0x000000030200720c */ /* 0x000fda0003f04070 */
[----:B------:R-:W-:Y:S01]  /*17390*/  @!P0 IMAD.IADD R3, R3, 0x1, -R2 ;  /* 0x0000000103038824 */ /* 0x000fe200078e0a02 */
[----:B-1----:R-:W-:-:S04]  /*173a0*/  IADD3 R4, R4, 0xffffffe, RZ ;  /* 0x0ffffffe04047810 */ /* 0x002fc80007ffe0ff */
[----:B------:R-:W-:Y:S02]  /*173b0*/  ISETP.GE.U32.AND P2, PT, R3, R2, PT ;  /* 0x000000020300720c */ /* 0x000fe40003f46070 */
[----:B------:R-:W1:Y:S01]  /*173c0*/  F2I.FTZ.U32.TRUNC.NTZ R3, R4 ;  /* 0x0000000400037305 */ /* 0x000e62000021f000 */
[----:B------:R-:W-:Y:S02]  /*173d0*/  LOP3.LUT R2, R9, R8, RZ, 0x3c, !PT ;  /* 0x0000000809027212 */ /* 0x000fe400078e3cff */
[----:B------:R-:W-:Y:S02]  /*173e0*/  @!P0 IADD3 R0, R0, 0x1, RZ ;  /* 0x0000000100008810 */ /* 0x000fe40007ffe0ff */
[----:B------:R-:W-:Y:S02]  /*173f0*/  ISETP.GE.AND P1, PT, R2, RZ, PT ;  /* 0x000000ff0200720c */ /* 0x000fe40003f26270 */
[----:B------:R-:W-:-:S04]  /*17400*/  ISETP.NE.AND P0, PT, R8, RZ, PT ;  /* 0x000000ff0800720c */ /* 0x000fc80003f05270 */
[----:B------:R-:W-:Y:S01]  /*17410*/  @P2 IADD3 R0, R0, 0x1, RZ ;  /* 0x0000000100002810 */ /* 0x000fe20007ffe0ff */
[----:B-1----:R-:W-:-:S06]  /*17420*/  IMAD.MOV R2, RZ, RZ, -R3 ;  /* 0x000000ffff027224 */ /* 0x002fcc00078e0a03 */
[----:B------:R-:W-:Y:S01]  /*17430*/  @!P1 IMAD.MOV R0, RZ, RZ, -R0 ;  /* 0x000000ffff009224 */ /* 0x000fe200078e0a00 */
[----:B------:R-:W-:Y:S02]  /*17440*/  MOV R4, R2 ;  /* 0x0000000200047202 */ /* 0x000fe40000000f00 */
[----:B------:R-:W-:Y:S02]  /*17450*/  IABS R2, R7 ;  /* 0x0000000700027213 */ /* 0x000fe40000000000 */
[----:B------:R-:W-:Y:S01]  /*17460*/  @!P0 LOP3.LUT R0, RZ, R8, RZ, 0x33, !PT ;  /* 0x00000008ff008212 */ /* 0x000fe200078e33ff */
[----:B------:R-:W-:Y:S02]  /*17470*/  IMAD R4, R4, R6, RZ ;  /* 0x0000000604047224 */ /* 0x000fe400078e02ff */
[----:B------:R-:W-:Y:S01]  /*17480*/  IMAD.MOV R5, RZ, RZ, -R2 ;  /* 0x000000ffff057224 */ /* 0x000fe200078e0a02 */
[----:B------:R-:W-:Y:S01]  /*17490*/  IABS R11, R0 ;  /* 0x00000000000b7213 */ /* 0x000fe20000000000 */
[----:B------:R-:W-:-:S04]  /*174a0*/  IMAD.MOV.U32 R2, RZ, RZ, RZ ;  /* 0x000000ffff027224 */ /* 0x000fc800078e00ff */
[----:B------:R-:W-:Y:S01]  /*174b0*/  IMAD.HI.U32 R2, R3, R4, R2 ;  /* 0x0000000403027227 */ /* 0x000fe200078e0002 */
[----:B------:R-:W-:-:S03]  /*174c0*/  MOV R4, R5 ;  /* 0x0000000500047202 */ /* 0x000fc60000000f00 */
[----:B------:R-:W-:-:S04]  /*174d0*/  IMAD.MOV.U32 R3, RZ, RZ, R11 ;  /* 0x000000ffff037224 */ /* 0x000fc800078e000b */
[----:B------:R-:W-:-:S04]  /*174e0*/  IMAD.HI.U32 R2, R2, R3, RZ ;  /* 0x0000000302027227 */ /* 0x000fc800078e00ff */
[----:B------:R-:W-:-:S05]  /*174f0*/  IMAD R3, R2, R4, R3 ;  /* 0x0000000402037224 */ /* 0x000fca00078e0203 */
[----:B------:R-:W-:-:S13]  /*17500*/  ISETP.GT.U32.AND P0, PT, R6, R3, PT ;  /* 0x000000030600720c */ /* 0x000fda0003f04070 */
[----:B------:R-:W-:-:S05]  /*17510*/  @!P0 IMAD.IADD R3, R3, 0x1, -R6 ;  /* 0x0000000103038824 */ /* 0x000fca00078e0a06 */
[----:B------:R-:W-:Y:S02]  /*17520*/  ISETP.GE.U32.AND P2, PT, R3, R6, PT ;  /* 0x000000060300720c */ /* 0x000fe40003f46070 */
[----:B------:R-:W-:Y:S02]  /*17530*/  LOP3.LUT R3, R0, R7, RZ, 0x3c, !PT ;  /* 0x0000000700037212 */ /* 0x000fe400078e3cff */
[----:B------:R-:W-:Y:S02]  /*17540*/  @!P0 IADD3 R2, R2, 0x1, RZ ;  /* 0x0000000102028810 */ /* 0x000fe40007ffe0ff */
[----:B------:R-:W-:Y:S02]  /*17550*/  ISETP.GE.AND P1, PT, R3, RZ, PT ;  /* 0x000000ff0300720c */ /* 0x000fe40003f26270 */
[----:B------:R-:W-:-:S05]  /*17560*/  ISETP.NE.AND P0, PT, R7, RZ, PT ;  /* 0x000000ff0700720c */ /* 0x000fca0003f05270 */
[----:B------:R-:W-:-:S06]  /*17570*/  @P2 IADD3 R2, R2, 0x1, RZ ;  /* 0x0000000102022810 */ /* 0x000fcc0007ffe0ff */
[----:B------:R-:W-:Y:S02]  /*17580*/  @!P1 IMAD.MOV R2, RZ, RZ, -R2 ;  /* 0x000000ffff029224 */ /* 0x000fe400078e0a02 */
[----:B------:R-:W-:-:S04]  /*17590*/  @!P0 LOP3.LUT R2, RZ, R7, RZ, 0x33, !PT ;  /* 0x00000007ff028212 */ /* 0x000fc800078e33ff */
[----:B------:R-:W-:Y:S01]  /*175a0*/  IADD3 R3, -R2, RZ, RZ ;  /* 0x000000ff02037210 */ /* 0x000fe20007ffe1ff */
[----:B------:R-:W-:Y:S02]  /*175b0*/  IMAD R4, R0, R8, RZ ;  /* 0x0000000800047224 */ /* 0x000fe400078e02ff */
[C---:B------:R-:W-:Y:S02]  /*175c0*/  IMAD R2, R7.reuse, 0x1000000, R2 ;  /* 0x0100000007027824 */ /* 0x040fe400078e0202 */
[----:B------:R-:W-:Y:S01]  /*175d0*/  IMAD R0, R7, R3, R0 ;  /* 0x0000000307007224 */ /* 0x000fe200078e0200 */
[----:B------:R-:W-:-:S03]  /*175e0*/  IADD3 R3, R9, -R4, RZ ;  /* 0x8000000409037210 */ /* 0x000fc60007ffe0ff */
[----:B------:R-:W-:-:S05]  /*175f0*/  IMAD R0, R0, 0x10000, R2 ;  /* 0x0001000000007824 */ /* 0x000fca00078e0202 */
[----:B------:R1:W-:Y:S01]  /*17600*/  STL [R1+0x8], R0 ;  /* 0x0000080001007387 */ /* 0x0003e20000100800 */
[----:B---3--:R-:W-:-:S05]  /*17610*/  IMAD.IADD R13, R10, 0x1, R13 ;  /* 0x000000010a0d7824 */ /* 0x008fca00078e020d */
[----:B------:R1:W-:Y:S04]  /*17620*/  STL [R1+0xc], R13 ;  /* 0x00000c0d01007387 */ /* 0x0003e80000100800 */
[----:B------:R1:W-:Y:S01]  /*17630*/  STL [R1+0x4], R3 ;  /* 0x0000040301007387 */ /* 0x0003e20000100800 */
[----:B------:R-:W-:Y:S05]  /*17640*/  BRA `(.L_x_329) ;  /* 0x0000005000007947 */ /* 0x000fea0003800000 */
.L_x_320:
[----:B------:R-:W-:Y:S01]  /*17650*/  MOV R0, c[0x0][0x53c] ;  /* 0x00014f0000007a02 */ /* 0x000fe20000000f00 */
[----:B------:R2:W-:Y:S04]  /*17660*/  STL [R1], R9 ;  /* 0x0000000901007387 */ /* 0x0005e80000100800 */
[----:B------:R2:W-:Y:S04]  /*17670*/  STL [R1+0x4], RZ ;  /* 0x000004ff01007387 */ /* 0x0005e80000100800 */
[----:B------:R2:W-:Y:S04]  /*17680*/  STL [R1+0x8], RZ ;  /* 0x000008ff01007387 */ /* 0x0005e80000100800 */
[----:B------:R2:W-:Y:S02]  /*17690*/  STL [R1+0xc], R0 ;  /* 0x00000c0001007387 */ /* 0x0005e40000100800 */
.L_x_329:
[----:B------:R-:W-:Y:S05]  /*176a0*/  BSYNC B1 ;  /* 0x0000000000017941 */ /* 0x000fea0003800000 */
.L_x_318:
[----:B-1----:R-:W3:Y:S04]  /*176b0*/  LDL R4, [R1] ;  /* 0x0000000001047983 */ /* 0x002ee80000100800 */
[----:B------:R-:W3:Y:S04]  /*176c0*/  LDL R5, [R1+0x4] ;  /* 0x0000040001057983 */ /* 0x000ee80000100800 */
[----:B------:R-:W3:Y:S04]  /*176d0*/  LDL R6, [R1+0x8] ;  /* 0x0000080001067983 */ /* 0x000ee80000100800 */
[----:B------:R-:W3:Y:S01]  /*176e0*/  LDL R7, [R1+0xc] ;  /* 0x00000c0001077983 */ /* 0x000ee20000100800 */
[----:B------:R-:W-:Y:S03]  /*176f0*/  WARPSYNC 0xffffffff ;  /* 0xffffffff00007948 */ /* 0x000fe60003800000 */
[----:B------:R-:W-:Y:S01]  /*17700*/  BAR.SYNC.DEFER_BLOCKING 0x4, 0x80 ;  /* 0x0102000000007b1d */ /* 0x000fe20000010000 */
[----:B------:R-:W-:-:S13]  /*17710*/  ISETP.NE.AND P0, PT, R14, RZ, PT ;  /* 0x000000ff0e00720c */ /* 0x000fda0003f05270 */
[----:B---3--:R1:W-:Y:S04]  /*17720*/  @!P0 STS.128 [0xc080], R4 ;  /* 0x00c08004ff008388 */ /* 0x0083e80000000c00 */
[----:B------:R-:W-:Y:S06]  /*17730*/  BAR.ARV 0x5, 0x80 ;  /* 0x0142000000007b1d */ /* 0x000fec0000002000 */
.L_x_313:
[----:B--2---:R-:W2:Y:S02]  /*17740*/  LDL R0, [R1+0xc] ;  /* 0x00000c0001007983 */ /* 0x004ea40000100800 */
[----:B--2---:R-:W-:-:S13]  /*17750*/  ISETP.GE.AND P0, PT, R0, c[0x0][0x53c], PT ;  /* 0x00014f0000007a0c */ /* 0x004fda0003f06270 */
[----:B-1----:R-:W-:Y:S01]  /*17760*/  @P0 CALL.REL.NOINC `(.L_x_330) ;  /* 0x0000001000000944 */ /* 0x002fe20003c00000 */
[----:B------:R-:W-:Y:S05]  /*17770*/  BRA `(.L_x_331) ;  /* 0xfffea41000007947 */ /* 0x000fea000383ffff */
.L_x_330:
[----:B------:R-:W-:Y:S05]  /*17780*/  EXIT ;  /* 0x000000000000794d */ /* 0x000fea0003800000 */
.L_x_163:
[----:B------:R-:W-:Y:S01]  /*17790*/  IMAD.MOV.U32 R0, RZ, RZ, R5 ;  /* 0x000000ffff007224 */ /* 0x000fe200078e0005 */
[----:B------:R-:W-:Y:S02]  /*177a0*/  MOV R2, 0x1 ;  /* 0x0000000100027802 */ /* 0x000fe40000000f00 */
[----:B------:R-:W-:Y:S02]  /*177b0*/  MOV R3, 0x177d0 ;  /* 0x000177d000037802 */ /* 0x000fe40000000f00 */
[----:B------:R-:W-:Y:S05]  /*177c0*/  CALL.REL.NOINC `($__internal_6_$__cuda_sm70_shflsync_up_p) ;  /* 0x0000195000007944 */ /* 0x000fea0003c00000 */
[----:B------:R-:W-:Y:S01]  /*177d0*/  MOV R0, R4 ;  /* 0x0000000400007202 */ /* 0x000fe20000000f00 */
[----:B------:R-:W-:Y:S05]  /*177e0*/  BRA `(.L_x_332) ;  /* 0xfffe8c8000007947 */ /* 0x000fea000383ffff */
.L_x_164:
[----:B------:R-:W-:Y:S01]  /*177f0*/  IMAD.MOV.U32 R0, RZ, RZ, R5 ;  /* 0x000000ffff007224 */ /* 0x000fe200078e0005 */
[----:B------:R-:W-:Y:S02]  /*17800*/  MOV R2, 0x2 ;  /* 0x0000000200027802 */ /* 0x000fe40000000f00 */
[----:B------:R-:W-:Y:S02]  /*17810*/  MOV R3, 0x17830 ;  /* 0x0001783000037802 */ /* 0x000fe40000000f00 */
[----:B------:R-:W-:Y:S05]  /*17820*/  CALL.REL.NOINC `($__internal_6_$__cuda_sm70_shflsync_up_p) ;  /* 0x000018f000007944 */ /* 0x000fea0003c00000 */
[----:B------:R-:W-:Y:S01]  /*17830*/  SEL R0, R4, RZ, P4 ;  /* 0x000000ff04007207 */ /* 0x000fe20002000000 */
[----:B------:R-:W-:Y:S01]  /*17840*/  IMAD.MOV.U32 R2, RZ, RZ, 0x4 ;  /* 0x00000004ff027424 */ /* 0x000fe200078e00ff */
[----:B------:R-:W-:-:S03]  /*17850*/  MOV R3, 0x17880 ;  /* 0x0001788000037802 */ /* 0x000fc60000000f00 */
[----:B------:R-:W-:Y:S02]  /*17860*/  IMAD.IADD R0, R5, 0x1, R0 ;  /* 0x0000000105007824 */ /* 0x000fe400078e0200 */
        /* <DEDUP_REMOVED lines=14> */
[----:B------:R-:W-:Y:S01]  /*17950*/  IMAD.IADD R4, R0, 0x1, R4 ;  /* 0x0000000100047824 */ /* 0x000fe200078e0204 */
[----:B------:R-:W-:-:S03]  /*17960*/  MOV R0, 0x1f ;  /* 0x0000001f00007802 */ /* 0x000fc60000000f00 */
[----:B------:R-:W-:Y:S02]  /*17970*/  IMAD.MOV.U32 R5, RZ, RZ, R4 ;  /* 0x000000ffff057224 */ /* 0x000fe400078e0004 */
[----:B------:R-:W-:Y:S05]  /*17980*/  CALL.REL.NOINC `($__internal_5_$__cuda_sm70_shflsync_idx_p) ;  /* 0x0000174000007944 */ /* 0x000fea0003c00000 */
[----:B------:R-:W-:Y:S05]  /*17990*/  BRA `(.L_x_333) ;  /* 0xfffe8bd000007947 */ /* 0x000fea000383ffff */
.L_x_166:
[----:B------:R-:W-:Y:S02]  /*179a0*/  SEL R0, RZ, 0x1, P0 ;  /* 0x00000001ff007807 */ /* 0x000fe40000000000 */
[----:B------:R-:W-:Y:S02]  /*179b0*/  MOV R2, 0x179d0 ;  /* 0x000179d000027802 */ /* 0x000fe40000000f00 */
[----:B------:R-:W-:Y:S05]  /*179c0*/  CALL.REL.NOINC `($__internal_7_$__cuda_sm70_votesync_ballot) ;  /* 0x000017c000007944 */ /* 0x000fea0003c00000 */
[----:B------:R-:W-:Y:S01]  /*179d0*/  MOV R6, R0 ;  /* 0x0000000000067202 */ /* 0x000fe20000000f00 */
[----:B------:R-:W-:Y:S05]  /*179e0*/  BRA `(.L_x_334) ;  /* 0xfffe8c1000007947 */ /* 0x000fea000383ffff */
.L_x_167:
[----:B------:R-:W-:Y:S01]  /*179f0*/  IMAD.MOV.U32 R5, RZ, RZ, R8 ;  /* 0x000000ffff057224 */ /* 0x000fe200078e0008 */
[----:B--2---:R-:W-:Y:S01]  /*17a00*/  MOV R3, R13 ;  /* 0x0000000d00037202 */ /* 0x004fe20000000f00 */
[----:B------:R-:W-:Y:S01]  /*17a10*/  IMAD.MOV.U32 R0, RZ, RZ, 0x1f ;  /* 0x0000001fff007424 */ /* 0x000fe200078e00ff */
[----:B------:R-:W-:Y:S02]  /*17a20*/  MOV R2, 0x17a40 ;  /* 0x00017a4000027802 */ /* 0x000fe40000000f00 */
[----:B-1----:R-:W-:Y:S05]  /*17a30*/  CALL.REL.NOINC `($__internal_5_$__cuda_sm70_shflsync_idx_p) ;  /* 0x0000169000007944 */ /* 0x002fea0003c00000 */
[----:B------:R-:W-:Y:S01]  /*17a40*/  IMAD.MOV.U32 R11, RZ, RZ, R0 ;  /* 0x000000ffff0b7224 */ /* 0x000fe200078e0000 */
[----:B------:R-:W-:Y:S01]  /*17a50*/  MOV R5, R7 ;  /* 0x0000000700057202 */ /* 0x000fe20000000f00 */
[----:B------:R-:W-:Y:S01]  /*17a60*/  IMAD.MOV.U32 R7, RZ, RZ, RZ ;  /* 0x000000ffff077224 */ /* 0x000fe200078e00ff */
[----:B------:R-:W-:Y:S01]  /*17a70*/  MOV R3, R13 ;  /* 0x0000000d00037202 */ /* 0x000fe20000000f00 */
[----:B------:R-:W-:Y:S01]  /*17a80*/  IMAD.MOV.U32 R0, RZ, RZ, 0x1f ;  /* 0x0000001fff007424 */ /* 0x000fe200078e00ff */
[----:B------:R-:W-:-:S02]  /*17a90*/  MOV R2, 0x17ab0 ;  /* 0x00017ab000027802 */ /* 0x000fc40000000f00 */
[----:B------:R-:W-:Y:S05]  /*17aa0*/  CALL.REL.NOINC `($__internal_5_$__cuda_sm70_shflsync_idx_p) ;  /* 0x0000162000007944 */ /* 0x000fea0003c00000 */
[----:B------:R-:W-:Y:S01]  /*17ab0*/  MOV R10, R0 ;  /* 0x00000000000a7202 */ /* 0x000fe20000000f00 */
[----:B------:R-:W-:Y:S05]  /*17ac0*/  BRA `(.L_x_335) ;  /* 0xfffe8b8000007947 */ /* 0x000fea000383ffff */
.L_x_170:
[----:B------:R-:W-:Y:S01]  /*17ad0*/  IMAD.MOV.U32 R5, RZ, RZ, R4 ;  /* 0x000000ffff057224 */ /* 0x000fe200078e0004 */
[----:B------:R-:W-:-:S02]  /*17ae0*/  MOV R0, 0x1f ;  /* 0x0000001f00007802 */ /* 0x000fc40000000f00 */
[----:B------:R-:W-:Y:S02]  /*17af0*/  MOV R2, 0x17b10 ;  /* 0x00017b1000027802 */ /* 0x000fe40000000f00 */
[----:B-1----:R-:W-:Y:S05]  /*17b00*/  CALL.REL.NOINC `($__internal_5_$__cuda_sm70_shflsync_idx_p) ;  /* 0x000015c000007944 */ /* 0x002fea0003c00000 */
[----:B------:R-:W-:Y:S01]  /*17b10*/  MOV R7, R0 ;  /* 0x0000000000077202 */ /* 0x000fe20000000f00 */
[----:B------:R-:W-:Y:S05]  /*17b20*/  BRA `(.L_x_169) ;  /* 0xfffe8b8000007947 */ /* 0x000fea000383ffff */
.L_x_208:
[----:B------:R-:W-:Y:S01]  /*17b30*/  IMAD.MOV.U32 R5, RZ, RZ, R10 ;  /* 0x000000ffff057224 */ /* 0x000fe200078e000a */
[----:B------:R-:W-:Y:S01]  /*17b40*/  MOV R3, RZ ;  /* 0x000000ff00037202 */ /* 0x000fe20000000f00 */
[----:B------:R-:W-:Y:S01]  /*17b50*/  IMAD.MOV.U32 R0, RZ, RZ, 0x1c1f ;  /* 0x00001c1fff007424 */ /* 0x000fe200078e00ff */
[----:B------:R-:W-:Y:S02]  /*17b60*/  MOV R2, 0x17b80 ;  /* 0x00017b8000027802 */ /* 0x000fe40000000f00 */
[----:B-----5:R-:W-:Y:S05]  /*17b70*/  CALL.REL.NOINC `($__internal_5_$__cuda_sm70_shflsync_idx_p) ;  /* 0x0000155000007944 */ /* 0x020fea0003c00000 */
[----:B------:R-:W-:Y:S01]  /*17b80*/  MOV R8, R0 ;  /* 0x0000000000087202 */ /* 0x000fe20000000f00 */
[----:B------:R-:W-:Y:S05]  /*17b90*/  BRA `(.L_x_336) ;  /* 0xffff040000007947 */ /* 0x000fea000383ffff */
.L_x_209:
[----:B------:R-:W-:Y:S01]  /*17ba0*/  IMAD.MOV.U32 R5, RZ, RZ, R11 ;  /* 0x000000ffff057224 */ /* 0x000fe200078e000b */
[----:B------:R-:W-:Y:S01]  /*17bb0*/  MOV R3, RZ ;  /* 0x000000ff00037202 */ /* 0x000fe20000000f00 */
[----:B------:R-:W-:Y:S01]  /*17bc0*/  IMAD.MOV.U32 R0, RZ, RZ, 0x1c1f ;  /* 0x00001c1fff007424 */ /* 0x000fe200078e00ff */
[----:B------:R-:W-:Y:S02]  /*17bd0*/  MOV R2, 0x17bf0 ;  /* 0x00017bf000027802 */ /* 0x000fe40000000f00 */
[----:B-12--5:R-:W-:Y:S05]  /*17be0*/  CALL.REL.NOINC `($__internal_5_$__cuda_sm70_shflsync_idx_p) ;  /* 0x000014e000007944 */ /* 0x026fea0003c00000 */
[----:B------:R-:W-:Y:S05]  /*17bf0*/  BRA `(.L_x_337) ;  /* 0xffff03c000007947 */ /* 0x000fea000383ffff */
.L_x_212:
[----:B--2---:R-:W-:Y:S01]  /*17c00*/  IMAD.MOV.U32 R5, RZ, RZ, R10 ;  /* 0x000000ffff057224 */ /* 0x004fe200078e000a */
[----:B------:R-:W-:Y:S01]  /*17c10*/  MOV R3, 0x1 ;  /* 0x0000000100037802 */ /* 0x000fe20000000f00 */
[----:B----4-:R-:W-:Y:S01]  /*17c20*/  IMAD.MOV.U32 R0, RZ, RZ, 0x1c1f ;  /* 0x00001c1fff007424 */ /* 0x010fe200078e00ff */
[----:B------:R-:W-:-:S02]  /*17c30*/  MOV R2, 0x17c50 ;  /* 0x00017c5000027802 */ /* 0x000fc40000000f00 */
[----:B-1-3-5:R-:W-:Y:S05]  /*17c40*/  CALL.REL.NOINC `($__internal_5_$__cuda_sm70_shflsync_idx_p) ;  /* 0x0000148000007944 */ /* 0x02afea0003c00000 */
[----:B------:R-:W-:Y:S01]  /*17c50*/  IMAD.MOV.U32 R8, RZ, RZ, R0 ;  /* 0x000000ffff087224 */ /* 0x000fe200078e0000 */
[----:B------:R-:W-:Y:S01]  /*17c60*/  MOV R3, 0x1 ;  /* 0x0000000100037802 */ /* 0x000fe20000000f00 */
[----:B------:R-:W-:Y:S01]  /*17c70*/  IMAD.MOV.U32 R5, RZ, RZ, R11 ;  /* 0x000000ffff057224 */ /* 0x000fe200078e000b */
[----:B------:R-:W-:-:S02]  /*17c80*/  MOV R0, 0x1c1f ;  /* 0x00001c1f00007802 */ /* 0x000fc40000000f00 */
[----:B------:R-:W-:Y:S02]  /*17c90*/  MOV R2, 0x17cb0 ;  /* 0x00017cb000027802 */ /* 0x000fe40000000f00 */
[----:B------:R-:W-:Y:S05]  /*17ca0*/  CALL.REL.NOINC `($__internal_5_$__cuda_sm70_shflsync_idx_p) ;  /* 0x0000142000007944 */ /* 0x000fea0003c00000 */
[----:B------:R-:W-:Y:S05]  /*17cb0*/  BRA `(.L_x_338) ;  /* 0xffff047000007947 */ /* 0x000fea000383ffff */
.L_x_215:
[----:B-1----:R-:W-:Y:S01]  /*17cc0*/  IMAD.MOV.U32 R5, RZ, RZ, R10 ;  /* 0x000000ffff057224 */ /* 0x002fe200078e000a */
[----:B------:R-:W-:Y:S01]  /*17cd0*/  MOV R3, 0x2 ;  /* 0x0000000200037802 */ /* 0x000fe20000000f00 */
[----:B----4-:R-:W-:Y:S01]  /*17ce0*/  IMAD.MOV.U32 R0, RZ, RZ, 0x1c1f ;  /* 0x00001c1fff007424 */ /* 0x010fe200078e00ff */
[----:B------:R-:W-:Y:S02]  /*17cf0*/  MOV R2, 0x17d10 ;  /* 0x00017d1000027802 */ /* 0x000fe40000000f00 */
[----:B--23-5:R-:W-:Y:S05]  /*17d00*/  CALL.REL.NOINC `($__internal_5_$__cuda_sm70_shflsync_idx_p) ;  /* 0x000013c000007944 */ /* 0x02cfea0003c00000 */
[----:B------:R-:W-:Y:S01]  /*17d10*/  MOV R8, R0 ;  /* 0x0000000000087202 */ /* 0x000fe20000000f00 */
[----:B------:R-:W-:Y:S05]  /*17d20*/  BRA `(.L_x_339) ;  /* 0xffff056000007947 */ /* 0x000fea000383ffff */
.L_x_216:
[----:B------:R-:W-:Y:S01]  /*17d30*/  IMAD.MOV.U32 R5, RZ, RZ, R11 ;  /* 0x000000ffff057224 */ /* 0x000fe200078e000b */
[----:B------:R-:W-:Y:S01]  /*17d40*/  MOV R3, 0x2 ;  /* 0x0000000200037802 */ /* 0x000fe20000000f00 */
[----:B----4-:R-:W-:Y:S01]  /*17d50*/  IMAD.MOV.U32 R0, RZ, RZ, 0x1c1f ;  /* 0x00001c1fff007424 */ /* 0x010fe200078e00ff */
[----:B------:R-:W-:Y:S02]  /*17d60*/  MOV R2, 0x17d80 ;  /* 0x00017d8000027802 */ /* 0x000fe40000000f00 */
[----:B-123-5:R-:W-:Y:S05]  /*17d70*/  CALL.REL.NOINC `($__internal_5_$__cuda_sm70_shflsync_idx_p) ;  /* 0x0000135000007944 */ /* 0x02efea0003c00000 */
[----:B------:R-:W-:Y:S05]  /*17d80*/  BRA `(.L_x_340) ;  /* 0xffff052000007947 */ /* 0x000fea000383ffff */
.L_x_219:
[----:B-1----:R-:W-:Y:S01]  /*17d90*/  IMAD.MOV.U32 R5, RZ, RZ, R10 ;  /* 0x000000ffff057224 */ /* 0x002fe200078e000a */
[----:B------:R-:W-:Y:S01]  /*17da0*/  MOV R3, 0x3 ;  /* 0x0000000300037802 */ /* 0x000fe20000000f00 */
[----:B------:R-:W-:Y:S01]  /*17db0*/  IMAD.MOV.U32 R0, RZ, RZ, 0x1c1f ;  /* 0x00001c1fff007424 */ /* 0x000fe200078e00ff */
[----:B------:R-:W-:-:S02]  /*17dc0*/  MOV R2, 0x17de0 ;  /* 0x00017de000027802 */ /* 0x000fc40000000f00 */
[----:B--2345:R-:W-:Y:S05]  /*17dd0*/  CALL.REL.NOINC `($__internal_5_$__cuda_sm70_shflsync_idx_p) ;  /* 0x000012f000007944 */ /* 0x03cfea0003c00000 */
[----:B------:R-:W-:Y:S01]  /*17de0*/  IMAD.MOV.U32 R8, RZ, RZ, R0 ;  /* 0x000000ffff087224 */ /* 0x000fe200078e0000 */
[----:B------:R-:W-:Y:S01]  /*17df0*/  MOV R3, 0x3 ;  /* 0x0000000300037802 */ /* 0x000fe20000000f00 */
[----:B------:R-:W-:Y:S01]  /*17e00*/  IMAD.MOV.U32 R5, RZ, RZ, R11 ;  /* 0x000000ffff057224 */ /* 0x000fe200078e000b */
[----:B------:R-:W-:-:S02]  /*17e10*/  MOV R0, 0x1c1f ;  /* 0x00001c1f00007802 */ /* 0x000fc40000000f00 */
[----:B------:R-:W-:Y:S02]  /*17e20*/  MOV R2, 0x17e40 ;  /* 0x00017e4000027802 */ /* 0x000fe40000000f00 */
[----:B------:R-:W-:Y:S05]  /*17e30*/  CALL.REL.NOINC `($__internal_5_$__cuda_sm70_shflsync_idx_p) ;  /* 0x0000129000007944 */ /* 0x000fea0003c00000 */
[----:B------:R-:W-:Y:S05]  /*17e40*/  BRA `(.L_x_341) ;  /* 0xffff05d000007947 */ /* 0x000fea000383ffff */
.L_x_266:
[----:B------:R-:W-:Y:S01]  /*17e50*/  IMAD.MOV.U32 R0, RZ, RZ, R205 ;  /* 0x000000ffff007224 */ /* 0x000fe200078e00cd */
[----:B------:R-:W-:Y:S01]  /*17e60*/  MOV R9, 0x1f ;  /* 0x0000001f00097802 */ /* 0x000fe20000000f00 */
[----:B------:R-:W-:Y:S01]  /*17e70*/  IMAD.MOV.U32 R3, RZ, RZ, 0x2 ;  /* 0x00000002ff037424 */ /* 0x000fe200078e00ff */
[----:B------:R-:W-:Y:S02]  /*17e80*/  MOV R8, 0xffffffff ;  /* 0xffffffff00087802 */ /* 0x000fe40000000f00 */
[----:B------:R-:W-:Y:S02]  /*17e90*/  MOV R2, 0x17eb0 ;  /* 0x00017eb000027802 */ /* 0x000fe40000000f00 */
[----:B------:R-:W-:Y:S05]  /*17ea0*/  CALL.REL.NOINC `($__internal_4_$__cuda_sm70_shflsync_bfly_p) ;  /* 0x000011e000007944 */ /* 0x000fea0003c00000 */
[----:B------:R-:W-:Y:S01]  /*17eb0*/  FADD.FTZ R7, R205, R0 ;  /* 0x00000000cd077221 */ /* 0x000fe20000010000 */
[----:B------:R-:W-:Y:S02]  /*17ec0*/  MOV R3, 0x1 ;  /* 0x0000000100037802 */ /* 0x000fe40000000f00 */
[----:B------:R-:W-:Y:S02]  /*17ed0*/  MOV R2, 0x17f00 ;  /* 0x00017f0000027802 */ /* 0x000fe40000000f00 */
[----:B------:R-:W-:-:S02]  /*17ee0*/  MOV R0, R7 ;  /* 0x0000000700007202 */ /* 0x000fc40000000f00 */
[----:B------:R-:W-:Y:S05]  /*17ef0*/  CALL.REL.NOINC `($__internal_4_$__cuda_sm70_shflsync_bfly_p) ;  /* 0x0000119000007944 */ /* 0x000fea0003c00000 */
[----:B------:R-:W-:Y:S01]  /*17f00*/  FADD.FTZ R7, R7, R0 ;  /* 0x0000000007077221 */ /* 0x000fe20000010000 */
[----:B------:R-:W-:-:S02]  /*17f10*/  MOV R0, R208 ;  /* 0x000000d000007202 */ /* 0x000fc40000000f00 */
[----:B------:R-:W-:Y:S02]  /*17f20*/  MOV R3, 0x2 ;  /* 0x0000000200037802 */ /* 0x000fe40000000f00 */
[----:B------:R-:W-:Y:S02]  /*17f30*/  MOV R2, 0x17f50 ;  /* 0x00017f5000027802 */ /* 0x000fe40000000f00 */
[----:B------:R-:W-:Y:S05]  /*17f40*/  CALL.REL.NOINC `($__internal_4_$__cuda_sm70_shflsync_bfly_p) ;  /* 0x0000114000007944 */ /* 0x000fea0003c00000 */
[----:B------:R-:W-:Y:S01]  /*17f50*/  FADD.FTZ R6, R208, R0 ;  /* 0x00000000d0067221 */ /* 0x000fe20000010000 */
[----:B------:R-:W-:Y:S02]  /*17f60*/  MOV R3, 0x1 ;  /* 0x0000000100037802 */ /* 0x000fe40000000f00 */
[----:B------:R-:W-:Y:S02]  /*17f70*/  MOV R2, 0x17fa0 ;  /* 0x00017fa000027802 */ /* 0x000fe40000000f00 */
[----:B------:R-:W-:Y:S02]  /*17f80*/  MOV R0, R6 ;  /* 0x0000000600007202 */ /* 0x000fe40000000f00 */
[----:B------:R-:W-:Y:S05]  /*17f90*/  CALL.REL.NOINC `($__internal_4_$__cuda_sm70_shflsync_bfly_p) ;  /* 0x000010f000007944 */ /* 0x000fea0003c00000 */
[----:B------:R-:W-:Y:S01]  /*17fa0*/  FADD.FTZ R6, R6, R0 ;  /* 0x0000000006067221 */ /* 0x000fe20000010000 */
[----:B------:R-:W-:Y:S02]  /*17fb0*/  MOV R0, R226 ;  /* 0x000000e200007202 */ /* 0x000fe40000000f00 */
[----:B------:R-:W-:-:S02]  /*17fc0*/  MOV R3, 0x2 ;  /* 0x0000000200037802 */ /* 0x000fc40000000f00 */
        /* <DEDUP_REMOVED lines=9> */
[----:B------:R-:W-:Y:S02]  /*18060*/  MOV R3, 0x2 ;  /* 0x0000000200037802 */ /* 0x000fe40000000f00 */
[----:B------:R-:W-:-:S02]  /*18070*/  MOV R2, 0x18090 ;  /* 0x0001809000027802 */ /* 0x000fc40000000f00 */
[----:B------:R-:W-:Y:S05]  /*18080*/  CALL.REL.NOINC `($__internal_4_$__cuda_sm70_shflsync_bfly_p) ;  /* 0x0000100000007944 */ /* 0x000fea0003c00000 */
[----:B------:R-:W-:Y:S01]  /*18090*/  FADD.FTZ R4, R227, R0 ;  /* 0x00000000e3047221 */ /* 0x000fe20000010000 */
[----:B------:R-:W-:-:S02]  /*180a0*/  MOV R3, 0x1 ;  /* 0x0000000100037802 */ /* 0x000fc40000000f00 */
[----:B------:R-:W-:Y:S02]  /*180b0*/  MOV R2, 0x180e0 ;  /* 0x000180e000027802 */ /* 0x000fe40000000f00 */
[----:B------:R-:W-:Y:S02]  /*180c0*/  MOV R0, R4 ;  /* 0x0000000400007202 */ /* 0x000fe40000000f00 */
[----:B------:R-:W-:Y:S05]  /*180d0*/  CALL.REL.NOINC `($__internal_4_$__cuda_sm70_shflsync_bfly_p) ;  /* 0x00000fb000007944 */ /* 0x000fea0003c00000 */
[----:B------:R-:W-:Y:S01]  /*180e0*/  MOV R8, R0 ;  /* 0x0000000000087202 */ /* 0x000fe20000000f00 */
[----:B------:R-:W-:Y:S05]  /*180f0*/  BRA `(.L_x_342) ;  /* 0xffffabb000007947 */ /* 0x000fea000383ffff */
.L_x_273:
[----:B-1234-:R-:W-:Y:S01]  /*18100*/  IMAD.MOV.U32 R5, RZ, RZ, R12 ;  /* 0x000000ffff057224 */ /* 0x01efe200078e000c */
[----:B------:R-:W-:Y:S01]  /*18110*/  MOV R3, RZ ;  /* 0x000000ff00037202 */ /* 0x000fe20000000f00 */
[----:B------:R-:W-:Y:S01]  /*18120*/  IMAD.MOV.U32 R0, RZ, RZ, 0x1c1f ;  /* 0x00001c1fff007424 */ /* 0x000fe200078e00ff */
[----:B------:R-:W-:Y:S02]  /*18130*/  MOV R2, 0x18150 ;  /* 0x0001815000027802 */ /* 0x000fe40000000f00 */
[----:B------:R-:W-:Y:S05]  /*18140*/  CALL.REL.NOINC `($__internal_5_$__cuda_sm70_shflsync_idx_p) ;  /* 0x00000f8000007944 */ /* 0x000fea0003c00000 */
[----:B------:R-:W-:Y:S01]  /*18150*/  MOV R10, R0 ;  /* 0x00000000000a7202 */ /* 0x000fe20000000f00 */
[----:B------:R-:W-:Y:S05]  /*18160*/  BRA `(.L_x_343) ;  /* 0xffffc5c000007947 */ /* 0x000fea000383ffff */
.L_x_274:
[----:B------:R-:W-:Y:S01]  /*18170*/  IMAD.MOV.U32 R5, RZ, RZ, R13 ;  /* 0x000000ffff057224 */ /* 0x000fe200078e000d */
[----:B------:R-:W-:Y:S01]  /*18180*/  MOV R3, RZ ;  /* 0x000000ff00037202 */ /* 0x000fe20000000f00 */
[----:B------:R-:W-:Y:S01]  /*18190*/  IMAD.MOV.U32 R0, RZ, RZ, 0x1c1f ;  /* 0x00001c1fff007424 */ /* 0x000fe200078e00ff */
[----:B------:R-:W-:-:S02]  /*181a0*/  MOV R2, 0x181c0 ;  /* 0x000181c000027802 */ /* 0x000fc40000000f00 */
[----:B-12---:R-:W-:Y:S05]  /*181b0*/  CALL.REL.NOINC `($__internal_5_$__cuda_sm70_shflsync_idx_p) ;  /* 0x00000f1000007944 */ /* 0x006fea0003c00000 */
[----:B------:R-:W-:Y:S05]  /*181c0*/  BRA `(.L_x_344) ;  /* 0xffffc58000007947 */ /* 0x000fea000383ffff */
.L_x_277:
[----:B------:R-:W-:Y:S01]  /*181d0*/  IMAD.MOV.U32 R5, RZ, RZ, R12 ;  /* 0x000000ffff057224 */ /* 0x000fe200078e000c */
[----:B--2---:R-:W-:Y:S01]  /*181e0*/  MOV R3, 0x1 ;  /* 0x0000000100037802 */ /* 0x004fe20000000f00 */
[----:B----4-:R-:W-:Y:S01]  /*181f0*/  IMAD.MOV.U32 R0, RZ, RZ, 0x1c1f ;  /* 0x00001c1fff007424 */ /* 0x010fe200078e00ff */
[----:B------:R-:W-:-:S02]  /*18200*/  MOV R2, 0x18220 ;  /* 0x0001822000027802 */ /* 0x000fc40000000f00 */
[----:B-1-3--:R-:W-:Y:S05]  /*18210*/  CALL.REL.NOINC `($__internal_5_$__cuda_sm70_shflsync_idx_p) ;  /* 0x00000eb000007944 */ /* 0x00afea0003c00000 */
[----:B------:R-:W-:Y:S01]  /*18220*/  IMAD.MOV.U32 R10, RZ, RZ, R0 ;  /* 0x000000ffff0a7224 */ /* 0x000fe200078e0000 */
[----:B------:R-:W-:Y:S01]  /*18230*/  MOV R3, 0x1 ;  /* 0x0000000100037802 */ /* 0x000fe20000000f00 */
[----:B------:R-:W-:Y:S01]  /*18240*/  IMAD.MOV.U32 R5, RZ, RZ, R13 ;  /* 0x000000ffff057224 */ /* 0x000fe200078e000d */
[----:B------:R-:W-:-:S02]  /*18250*/  MOV R0, 0x1c1f ;  /* 0x00001c1f00007802 */ /* 0x000fc40000000f00 */
[----:B------:R-:W-:Y:S02]  /*18260*/  MOV R2, 0x18280 ;  /* 0x0001828000027802 */ /* 0x000fe40000000f00 */
[----:B------:R-:W-:Y:S05]  /*18270*/  CALL.REL.NOINC `($__internal_5_$__cuda_sm70_shflsync_idx_p) ;  /* 0x00000e5000007944 */ /* 0x000fea0003c00000 */
[----:B------:R-:W-:Y:S05]  /*18280*/  BRA `(.L_x_345) ;  /* 0xffffc61000007947 */ /* 0x000fea000383ffff */
.L_x_280:
[----:B------:R-:W-:Y:S01]  /*18290*/  IMAD.MOV.U32 R5, RZ, RZ, R12 ;  /* 0x000000ffff057224 */ /* 0x000fe200078e000c */
[----:B-1----:R-:W-:Y:S01]  /*182a0*/  MOV R3, 0x2 ;  /* 0x0000000200037802 */ /* 0x002fe20000000f00 */
[----:B----4-:R-:W-:Y:S01]  /*182b0*/  IMAD.MOV.U32 R0, RZ, RZ, 0x1c1f ;  /* 0x00001c1fff007424 */ /* 0x010fe200078e00ff */
[----:B------:R-:W-:Y:S02]  /*182c0*/  MOV R2, 0x182e0 ;  /* 0x000182e000027802 */ /* 0x000fe40000000f00 */
[----:B--23--:R-:W-:Y:S05]  /*182d0*/  CALL.REL.NOINC `($__internal_5_$__cuda_sm70_shflsync_idx_p) ;  /* 0x00000df000007944 */ /* 0x00cfea0003c00000 */
[----:B------:R-:W-:Y:S01]  /*182e0*/  MOV R10, R0 ;  /* 0x00000000000a7202 */ /* 0x000fe20000000f00 */
[----:B------:R-:W-:Y:S05]  /*182f0*/  BRA `(.L_x_346) ;  /* 0xffffc6f000007947 */ /* 0x000fea000383ffff */
.L_x_281:
[----:B------:R-:W-:Y:S01]  /*18300*/  IMAD.MOV.U32 R5, RZ, RZ, R13 ;  /* 0x000000ffff057224 */ /* 0x000fe200078e000d */
[----:B------:R-:W-:Y:S01]  /*18310*/  MOV R3, 0x2 ;  /* 0x0000000200037802 */ /* 0x000fe20000000f00 */
[----:B----4-:R-:W-:Y:S01]  /*18320*/  IMAD.MOV.U32 R0, RZ, RZ, 0x1c1f ;  /* 0x00001c1fff007424 */ /* 0x010fe200078e00ff */
[----:B------:R-:W-:Y:S02]  /*18330*/  MOV R2, 0x18350 ;  /* 0x0001835000027802 */ /* 0x000fe40000000f00 */
[----:B-123--:R-:W-:Y:S05]  /*18340*/  CALL.REL.NOINC `($__internal_5_$__cuda_sm70_shflsync_idx_p) ;  /* 0x00000d8000007944 */ /* 0x00efea0003c00000 */
[----:B------:R-:W-:Y:S05]  /*18350*/  BRA `(.L_x_347) ;  /* 0xffffc6b000007947 */ /* 0x000fea000383ffff */
.L_x_284:
[----:B------:R-:W-:Y:S01]  /*18360*/  IMAD.MOV.U32 R5, RZ, RZ, R12 ;  /* 0x000000ffff057224 */ /* 0x000fe200078e000c */
[----:B-1----:R-:W-:Y:S01]  /*18370*/  MOV R3, 0x3 ;  /* 0x0000000300037802 */ /* 0x002fe20000000f00 */
[----:B------:R-:W-:Y:S01]  /*18380*/  IMAD.MOV.U32 R0, RZ, RZ, 0x1c1f ;  /* 0x00001c1fff007424 */ /* 0x000fe200078e00ff */
[----:B------:R-:W-:-:S02]  /*18390*/  MOV R2, 0x183b0 ;  /* 0x000183b000027802 */ /* 0x000fc40000000f00 */
[----:B--234-:R-:W-:Y:S05]  /*183a0*/  CALL.REL.NOINC `($__internal_5_$__cuda_sm70_shflsync_idx_p) ;  /* 0x00000d2000007944 */ /* 0x01cfea0003c00000 */
[----:B------:R-:W-:Y:S01]  /*183b0*/  IMAD.MOV.U32 R6, RZ, RZ, R0 ;  /* 0x000000ffff067224 */ /* 0x000fe200078e0000 */
[----:B------:R-:W-:Y:S01]  /*183c0*/  MOV R3, 0x3 ;  /* 0x0000000300037802 */ /* 0x000fe20000000f00 */
[----:B------:R-:W-:Y:S01]  /*183d0*/  IMAD.MOV.U32 R5, RZ, RZ, R13 ;  /* 0x000000ffff057224 */ /* 0x000fe200078e000d */
[----:B------:R-:W-:-:S02]  /*183e0*/  MOV R0, 0x1c1f ;  /* 0x00001c1f00007802 */ /* 0x000fc40000000f00 */
[----:B------:R-:W-:Y:S02]  /*183f0*/  MOV R2, 0x18410 ;  /* 0x0001841000027802 */ /* 0x000fe40000000f00 */
[----:B------:R-:W-:Y:S05]  /*18400*/  CALL.REL.NOINC `($__internal_5_$__cuda_sm70_shflsync_idx_p) ;  /* 0x00000cc000007944 */ /* 0x000fea0003c00000 */
[----:B------:R-:W-:Y:S05]  /*18410*/  BRA `(.L_x_348) ;  /* 0xffffc75000007947 */ /* 0x000fea000383ffff */
.L_x_286:
[----:B------:R-:W-:Y:S01]  /*18420*/  IMAD.MOV.U32 R5, RZ, RZ, R17 ;  /* 0x000000ffff057224 */ /* 0x000fe200078e0011 */
[----:B------:R-:W-:Y:S01]  /*18430*/  MOV R3, RZ ;  /* 0x000000ff00037202 */ /* 0x000fe20000000f00 */
[----:B------:R-:W-:Y:S01]  /*18440*/  IMAD.MOV.U32 R0, RZ, RZ, 0x1c1f ;  /* 0x00001c1fff007424 */ /* 0x000fe200078e00ff */
[----:B------:R-:W-:Y:S02]  /*18450*/  MOV R2, 0x18470 ;  /* 0x0001847000027802 */ /* 0x000fe40000000f00 */
[----:B------:R-:W-:Y:S05]  /*18460*/  CALL.REL.NOINC `($__internal_5_$__cuda_sm70_shflsync_idx_p) ;  /* 0x00000c6000007944 */ /* 0x000fea0003c00000 */
[----:B------:R-:W-:Y:S01]  /*18470*/  MOV R4, R0 ;  /* 0x0000000000047202 */ /* 0x000fe20000000f00 */
[----:B------:R-:W-:Y:S05]  /*18480*/  BRA `(.L_x_349) ;  /* 0xffffca2000007947 */ /* 0x000fea000383ffff */
.L_x_287:
[----:B------:R-:W-:Y:S01]  /*18490*/  IMAD.MOV.U32 R5, RZ, RZ, R24 ;  /* 0x000000ffff057224 */ /* 0x000fe200078e0018 */
[----:B------:R-:W-:Y:S01]  /*184a0*/  MOV R3, RZ ;  /* 0x000000ff00037202 */ /* 0x000fe20000000f00 */
[----:B------:R-:W-:Y:S01]  /*184b0*/  IMAD.MOV.U32 R0, RZ, RZ, 0x1c1f ;  /* 0x00001c1fff007424 */ /* 0x000fe200078e00ff */
[----:B------:R-:W-:Y:S02]  /*184c0*/  MOV R2, 0x184e0 ;  /* 0x000184e000027802 */ /* 0x000fe40000000f00 */
[----:B-12---:R-:W-:Y:S05]  /*184d0*/  CALL.REL.NOINC `($__internal_5_$__cuda_sm70_shflsync_idx_p) ;  /* 0x00000bf000007944 */ /* 0x006fea0003c00000 */
[----:B------:R-:W-:Y:S05]  /*184e0*/  BRA `(.L_x_350) ;  /* 0xffffc9e000007947 */ /* 0x000fea000383ffff */
.L_x_290:
[----:B------:R-:W-:Y:S01]  /*184f0*/  IMAD.MOV.U32 R5, RZ, RZ, R17 ;  /* 0x000000ffff057224 */ /* 0x000fe200078e0011 */
[----:B-1----:R-:W-:Y:S01]  /*18500*/  MOV R3, 0x1 ;  /* 0x0000000100037802 */ /* 0x002fe20000000f00 */
[----:B----4-:R-:W-:Y:S01]  /*18510*/  IMAD.MOV.U32 R0, RZ, RZ, 0x1c1f ;  /* 0x00001c1fff007424 */ /* 0x010fe200078e00ff */
[----:B------:R-:W-:-:S02]  /*18520*/  MOV R2, 0x18540 ;  /* 0x0001854000027802 */ /* 0x000fc40000000f00 */
[----:B--23--:R-:W-:Y:S05]  /*18530*/  CALL.REL.NOINC `($__internal_5_$__cuda_sm70_shflsync_idx_p) ;  /* 0x00000b9000007944 */ /* 0x00cfea0003c00000 */
[----:B------:R-:W-:Y:S01]  /*18540*/  IMAD.MOV.U32 R4, RZ, RZ, R0 ;  /* 0x000000ffff047224 */ /* 0x000fe200078e0000 */
[----:B------:R-:W-:Y:S01]  /*18550*/  MOV R3, 0x1 ;  /* 0x0000000100037802 */ /* 0x000fe20000000f00 */
[----:B------:R-:W-:Y:S01]  /*18560*/  IMAD.MOV.U32 R5, RZ, RZ, R24 ;  /* 0x000000ffff057224 */ /* 0x000fe200078e0018 */
[----:B------:R-:W-:-:S02]  /*18570*/  MOV R0, 0x1c1f ;  /* 0x00001c1f00007802 */ /* 0x000fc40000000f00 */
[----:B------:R-:W-:Y:S02]  /*18580*/  MOV R2, 0x185a0 ;  /* 0x000185a000027802 */ /* 0x000fe40000000f00 */
[----:B------:R-:W-:Y:S05]  /*18590*/  CALL.REL.NOINC `($__internal_5_$__cuda_sm70_shflsync_idx_p) ;  /* 0x00000b3000007944 */ /* 0x000fea0003c00000 */
[----:B------:R-:W-:Y:S05]  /*185a0*/  BRA `(.L_x_351) ;  /* 0xffffcdf000007947 */ /* 0x000fea000383ffff */
.L_x_293:
[----:B------:R-:W-:Y:S01]  /*185b0*/  IMAD.MOV.U32 R5, RZ, RZ, R17 ;  /* 0x000000ffff057224 */ /* 0x000fe200078e0011 */
[----:B-12---:R-:W-:Y:S01]  /*185c0*/  MOV R3, 0x2 ;  /* 0x0000000200037802 */ /* 0x006fe20000000f00 */
[----:B----4-:R-:W-:Y:S01]  /*185d0*/  IMAD.MOV.U32 R0, RZ, RZ, 0x1c1f ;  /* 0x00001c1fff007424 */ /* 0x010fe200078e00ff */
[----:B------:R-:W-:Y:S02]  /*185e0*/  MOV R2, 0x18600 ;  /* 0x0001860000027802 */ /* 0x000fe40000000f00 */
[----:B---3--:R-:W-:Y:S05]  /*185f0*/  CALL.REL.NOINC `($__internal_5_$__cuda_sm70_shflsync_idx_p) ;  /* 0x00000ad000007944 */ /* 0x008fea0003c00000 */
[----:B------:R-:W-:Y:S01]  /*18600*/  MOV R4, R0 ;  /* 0x0000000000047202 */ /* 0x000fe20000000f00 */
[----:B------:R-:W-:Y:S05]  /*18610*/  BRA `(.L_x_352) ;  /* 0xffffd0e000007947 */ /* 0x000fea000383ffff */
.L_x_294:
[----:B------:R-:W-:Y:S01]  /*18620*/  IMAD.MOV.U32 R5, RZ, RZ, R24 ;  /* 0x000000ffff057224 */ /* 0x000fe200078e0018 */
[----:B--2---:R-:W-:Y:S01]  /*18630*/  MOV R3, 0x2 ;  /* 0x0000000200037802 */ /* 0x004fe20000000f00 */
[----:B----4-:R-:W-:Y:S01]  /*18640*/  IMAD.MOV.U32 R0, RZ, RZ, 0x1c1f ;  /* 0x00001c1fff007424 */ /* 0x010fe200078e00ff */
[----:B------:R-:W-:Y:S02]  /*18650*/  MOV R2, 0x18670 ;  /* 0x0001867000027802 */ /* 0x000fe40000000f00 */
[----:B-1-3--:R-:W-:Y:S05]  /*18660*/  CALL.REL.NOINC `($__internal_5_$__cuda_sm70_shflsync_idx_p) ;  /* 0x00000a6000007944 */ /* 0x00afea0003c00000 */
[----:B------:R-:W-:Y:S05]  /*18670*/  BRA `(.L_x_353) ;  /* 0xffffd0a000007947 */ /* 0x000fea000383ffff */
.L_x_297:
[----:B------:R-:W-:Y:S01]  /*18680*/  IMAD.MOV.U32 R5, RZ, RZ, R17 ;  /* 0x000000ffff057224 */ /* 0x000fe200078e0011 */
[----:B--2---:R-:W-:Y:S01]  /*18690*/  MOV R3, 0x3 ;  /* 0x0000000300037802 */ /* 0x004fe20000000f00 */
[----:B-1----:R-:W-:Y:S01]  /*186a0*/  IMAD.MOV.U32 R0, RZ, RZ, 0x1c1f ;  /* 0x00001c1fff007424 */ /* 0x002fe200078e00ff */
[----:B------:R-:W-:-:S02]  /*186b0*/  MOV R2, 0x186d0 ;  /* 0x000186d000027802 */ /* 0x000fc40000000f00 */
[----:B---34-:R-:W-:Y:S05]  /*186c0*/  CALL.REL.NOINC `($__internal_5_$__cuda_sm70_shflsync_idx_p) ;  /* 0x00000a0000007944 */ /* 0x018fea0003c00000 */
[----:B------:R-:W-:Y:S01]  /*186d0*/  IMAD.MOV.U32 R4, RZ, RZ, R0 ;  /* 0x000000ffff047224 */ /* 0x000fe200078e0000 */
[----:B------:R-:W-:Y:S01]  /*186e0*/  MOV R3, 0x3 ;  /* 0x0000000300037802 */ /* 0x000fe20000000f00 */
[----:B------:R-:W-:Y:S01]  /*186f0*/  IMAD.MOV.U32 R5, RZ, RZ, R24 ;  /* 0x000000ffff057224 */ /* 0x000fe200078e0018 */
[----:B------:R-:W-:-:S02]  /*18700*/  MOV R0, 0x1c1f ;  /* 0x00001c1f00007802 */ /* 0x000fc40000000f00 */
[----:B------:R-:W-:Y:S02]  /*18710*/  MOV R2, 0x18730 ;  /* 0x0001873000027802 */ /* 0x000fe40000000f00 */
[----:B------:R-:W-:Y:S05]  /*18720*/  CALL.REL.NOINC `($__internal_5_$__cuda_sm70_shflsync_idx_p) ;  /* 0x000009a000007944 */ /* 0x000fea0003c00000 */
[----:B------:R-:W-:Y:S05]  /*18730*/  BRA `(.L_x_354) ;  /* 0xffffd37000007947 */ /* 0x000fea000383ffff */
.L_x_301:
[----:B------:R-:W-:Y:S01]  /*18740*/  IMAD.MOV.U32 R5, RZ, RZ, R9 ;  /* 0x000000ffff057224 */ /* 0x000fe200078e0009 */
[----:B------:R-:W-:Y:S01]  /*18750*/  MOV R3, RZ ;  /* 0x000000ff00037202 */ /* 0x000fe20000000f00 */
[----:B------:R-:W-:Y:S01]  /*18760*/  IMAD.MOV.U32 R0, RZ, RZ, 0x1c1f ;  /* 0x00001c1fff007424 */ /* 0x000fe200078e00ff */
[----:B------:R-:W-:Y:S02]  /*18770*/  MOV R2, 0x18790 ;  /* 0x0001879000027802 */ /* 0x000fe40000000f00 */
[----:B------:R-:W-:Y:S05]  /*18780*/  CALL.REL.NOINC `($__internal_5_$__cuda_sm70_shflsync_idx_p) ;  /* 0x0000094000007944 */ /* 0x000fea0003c00000 */
[----:B------:R-:W-:Y:S01]  /*18790*/  MOV R8, R0 ;  /* 0x0000000000087202 */ /* 0x000fe20000000f00 */
[----:B------:R-:W-:Y:S05]  /*187a0*/  BRA `(.L_x_355) ;  /* 0xffffddf000007947 */ /* 0x000fea000383ffff */
.L_x_302:
[----:B------:R-:W-:Y:S01]  /*187b0*/  IMAD.MOV.U32 R5, RZ, RZ, R12 ;  /* 0x000000ffff057224 */ /* 0x000fe200078e000c */
[----:B------:R-:W-:Y:S01]  /*187c0*/  MOV R3, RZ ;  /* 0x000000ff00037202 */ /* 0x000fe20000000f00 */
[----:B------:R-:W-:Y:S01]  /*187d0*/  IMAD.MOV.U32 R0, RZ, RZ, 0x1c1f ;  /* 0x00001c1fff007424 */ /* 0x000fe200078e00ff */
[----:B------:R-:W-:Y:S02]  /*187e0*/  MOV R2, 0x18800 ;  /* 0x0001880000027802 */ /* 0x000fe40000000f00 */
[----:B-12---:R-:W-:Y:S05]  /*187f0*/  CALL.REL.NOINC `($__internal_5_$__cuda_sm70_shflsync_idx_p) ;  /* 0x000008d000007944 */ /* 0x006fea0003c00000 */
[----:B------:R-:W-:Y:S05]  /*18800*/  BRA `(.L_x_356) ;  /* 0xffffddb000007947 */ /* 0x000fea000383ffff */
.L_x_305:
[----:B--2---:R-:W-:Y:S01]  /*18810*/  IMAD.MOV.U32 R5, RZ, RZ, R9 ;  /* 0x000000ffff057224 */ /* 0x004fe200078e0009 */
[----:B------:R-:W-:Y:S01]  /*18820*/  MOV R3, 0x1 ;  /* 0x0000000100037802 */ /* 0x000fe20000000f00 */
        /* <DEDUP_REMOVED lines=10> */
.L_x_308:
[----:B-1----:R-:W-:Y:S01]  /*188d0*/  IMAD.MOV.U32 R5, RZ, RZ, R9 ;  /* 0x000000ffff057224 */ /* 0x002fe200078e0009 */
[----:B------:R-:W-:Y:S01]  /*188e0*/  MOV R3, 0x2 ;  /* 0x0000000200037802 */ /* 0x000fe20000000f00 */
[----:B----4-:R-:W-:Y:S01]  /*188f0*/  IMAD.MOV.U32 R0, RZ, RZ, 0x1c1f ;  /* 0x00001c1fff007424 */ /* 0x010fe200078e00ff */
[----:B------:R-:W-:Y:S02]  /*18900*/  MOV R2, 0x18920 ;  /* 0x0001892000027802 */ /* 0x000fe40000000f00 */
[----:B--23--:R-:W-:Y:S05]  /*18910*/  CALL.REL.NOINC `($__internal_5_$__cuda_sm70_shflsync_idx_p) ;  /* 0x000007b000007944 */ /* 0x00cfea0003c00000 */
[----:B------:R-:W-:Y:S01]  /*18920*/  MOV R8, R0 ;  /* 0x0000000000087202 */ /* 0x000fe20000000f00 */
[----:B------:R-:W-:Y:S05]  /*18930*/  BRA `(.L_x_358) ;  /* 0xffffdf3000007947 */ /* 0x000fea000383ffff */
.L_x_309:
[----:B------:R-:W-:Y:S01]  /*18940*/  IMAD.MOV.U32 R5, RZ, RZ, R12 ;  /* 0x000000ffff057224 */ /* 0x000fe200078e000c */
[----:B------:R-:W-:Y:S01]  /*18950*/  MOV R3, 0x2 ;  /* 0x0000000200037802 */ /* 0x000fe20000000f00 */
[----:B----4-:R-:W-:Y:S01]  /*18960*/  IMAD.MOV.U32 R0, RZ, RZ, 0x1c1f ;  /* 0x00001c1fff007424 */ /* 0x010fe200078e00ff */
[----:B------:R-:W-:Y:S02]  /*18970*/  MOV R2, 0x18990 ;  /* 0x0001899000027802 */ /* 0x000fe40000000f00 */
[----:B-123--:R-:W-:Y:S05]  /*18980*/  CALL.REL.NOINC `($__internal_5_$__cuda_sm70_shflsync_idx_p) ;  /* 0x0000074000007944 */ /* 0x00efea0003c00000 */
[----:B------:R-:W-:Y:S05]  /*18990*/  BRA `(.L_x_359) ;  /* 0xffffdef000007947 */ /* 0x000fea000383ffff */
.L_x_312:
[----:B-1----:R-:W-:Y:S01]  /*189a0*/  IMAD.MOV.U32 R5, RZ, RZ, R9 ;  /* 0x000000ffff057224 */ /* 0x002fe200078e0009 */
[----:B------:R-:W-:Y:S01]  /*189b0*/  MOV R3, 0x3 ;  /* 0x0000000300037802 */ /* 0x000fe20000000f00 */
        /* <DEDUP_REMOVED lines=10> */
.L_x_314:
[----:B------:R-:W-:Y:S01]  /*18a60*/  IMAD.MOV.U32 R5, RZ, RZ, R78 ;  /* 0x000000ffff057224 */ /* 0x000fe200078e004e */
[----:B------:R-:W-:Y:S01]  /*18a70*/  MOV R3, RZ ;  /* 0x000000ff00037202 */ /* 0x000fe20000000f00 */
[----:B------:R-:W-:Y:S01]  /*18a80*/  IMAD.MOV.U32 R0, RZ, RZ, 0x1f ;  /* 0x0000001fff007424 */ /* 0x000fe200078e00ff */
[----:B------:R-:W-:Y:S02]  /*18a90*/  MOV R2, 0x18ab0 ;  /* 0x00018ab000027802 */ /* 0x000fe40000000f00 */
[----:B--2---:R-:W-:Y:S05]  /*18aa0*/  CALL.REL.NOINC `($__internal_5_$__cuda_sm70_shflsync_idx_p) ;  /* 0x0000062000007944 */ /* 0x004fea0003c00000 */
[----:B------:R-:W-:Y:S01]  /*18ab0*/  MOV R9, R0 ;  /* 0x0000000000097202 */ /* 0x000fe20000000f00 */
[----:B------:R-:W-:Y:S05]  /*18ac0*/  BRA `(.L_x_361) ;  /* 0xffffe13000007947 */ /* 0x000fea000383ffff */
.L_x_315:
[----:B------:R-:W-:Y:S01]  /*18ad0*/  IMAD.MOV.U32 R5, RZ, RZ, R78 ;  /* 0x000000ffff057224 */ /* 0x000fe200078e004e */
[----:B------:R-:W-:Y:S01]  /*18ae0*/  MOV R3, 0x1 ;  /* 0x0000000100037802 */ /* 0x000fe20000000f00 */
[----:B------:R-:W-:Y:S01]  /*18af0*/  IMAD.MOV.U32 R0, RZ, RZ, 0x1f ;  /* 0x0000001fff007424 */ /* 0x000fe200078e00ff */
[----:B------:R-:W-:Y:S02]  /*18b00*/  MOV R2, 0x18b20 ;  /* 0x00018b2000027802 */ /* 0x000fe40000000f00 */
[----:B-12---:R-:W-:Y:S05]  /*18b10*/  CALL.REL.NOINC `($__internal_5_$__cuda_sm70_shflsync_idx_p) ;  /* 0x000005b000007944 */ /* 0x006fea0003c00000 */
[----:B------:R-:W-:Y:S01]  /*18b20*/  MOV R8, R0 ;  /* 0x0000000000087202 */ /* 0x000fe20000000f00 */
[----:B------:R-:W-:Y:S05]  /*18b30*/  BRA `(.L_x_362) ;  /* 0xffffe0e000007947 */ /* 0x000fea000383ffff */
.L_x_316:
[----:B------:R-:W-:Y:S02]  /*18b40*/  MOV R2, 0x1 ;  /* 0x0000000100027802 */ /* 0x000fe40000000f00 */
[----:B------:R-:W-:-:S02]  /*18b50*/  MOV R3, 0x18b70 ;  /* 0x00018b7000037802 */ /* 0x000fc40000000f00 */
[----:B-1234-:R-:W-:Y:S05]  /*18b60*/  CALL.REL.NOINC `($__internal_6_$__cuda_sm70_shflsync_up_p) ;  /* 0x000005b000007944 */ /* 0x01efea0003c00000 */
[----:B------:R-:W-:Y:S05]  /*18b70*/  BRA `(.L_x_363) ;  /* 0xffffe1d000007947 */ /* 0x000fea000383ffff */
.L_x_317:
[----:B------:R-:W-:Y:S02]  /*18b80*/  MOV R2, 0x2 ;  /* 0x0000000200027802 */ /* 0x000fe40000000f00 */
[----:B------:R-:W-:-:S02]  /*18b90*/  MOV R3, 0x18bb0 ;  /* 0x00018bb000037802 */ /* 0x000fc40000000f00 */
[----:B--2-4-:R-:W-:Y:S05]  /*18ba0*/  CALL.REL.NOINC `($__internal_6_$__cuda_sm70_shflsync_up_p) ;  /* 0x0000057000007944 */ /* 0x014fea0003c00000 */
        /* <DEDUP_REMOVED lines=23> */
.L_x_321:
[----:B------:R-:W-:Y:S02]  /*18d20*/  MOV R2, 0x1 ;  /* 0x0000000100027802 */ /* 0x000fe40000000f00 */
[----:B------:R-:W-:Y:S02]  /*18d30*/  MOV R3, 0x18d50 ;  /* 0x00018d5000037802 */ /* 0x000fe40000000f00 */
[----:B------:R-:W-:Y:S05]  /*18d40*/  CALL.REL.NOINC `($__internal_6_$__cuda_sm70_shflsync_up_p) ;  /* 0x000003d000007944 */ /* 0x000fea0003c00000 */
[----:B------:R-:W-:Y:S01]  /*18d50*/  MOV R2, R4 ;  /* 0x0000000400027202 */ /* 0x000fe20000000f00 */
[----:B------:R-:W-:Y:S05]  /*18d60*/  BRA `(.L_x_365) ;  /* 0xffffe24000007947 */ /* 0x000fea000383ffff */
.L_x_322:
        /* <DEDUP_REMOVED lines=26> */
.L_x_324:
[----:B------:R-:W-:Y:S02]  /*18f10*/  SEL R0, RZ, 0x1, P0 ;  /* 0x00000001ff007807 */ /* 0x000fe40000000000 */
[----:B------:R-:W-:Y:S02]  /*18f20*/  MOV R2, 0x18f40 ;  /* 0x00018f4000027802 */ /* 0x000fe40000000f00 */
[----:B-1----:R-:W-:Y:S05]  /*18f30*/  CALL.REL.NOINC `($__internal_7_$__cuda_sm70_votesync_ballot) ;  /* 0x0000025000007944 */ /* 0x002fea0003c00000 */
[----:B------:R-:W-:Y:S01]  /*18f40*/  MOV R11, R0 ;  /* 0x00000000000b7202 */ /* 0x000fe20000000f00 */
[----:B------:R-:W-:Y:S05]  /*18f50*/  BRA `(.L_x_367) ;  /* 0xffffe1e000007947 */ /* 0x000fea000383ffff */
.L_x_325:
[----:B------:R-:W-:Y:S01]  /*18f60*/  IMAD.MOV.U32 R5, RZ, RZ, R6 ;  /* 0x000000ffff057224 */ /* 0x000fe200078e0006 */
[----:B---3--:R-:W-:Y:S01]  /*18f70*/  MOV R3, R10 ;  /* 0x0000000a00037202 */ /* 0x008fe20000000f00 */
[----:B------:R-:W-:Y:S01]  /*18f80*/  IMAD.MOV.U32 R0, RZ, RZ, 0x1f ;  /* 0x0000001fff007424 */ /* 0x000fe200078e00ff */
[----:B------:R-:W-:Y:S02]  /*18f90*/  MOV R2, 0x18fb0 ;  /* 0x00018fb000027802 */ /* 0x000fe40000000f00 */
[----:B-12---:R-:W-:Y:S05]  /*18fa0*/  CALL.REL.NOINC `($__internal_5_$__cuda_sm70_shflsync_idx_p) ;  /* 0x0000012000007944 */ /* 0x006fea0003c00000 */
[----:B------:R-:W-:Y:S01]  /*18fb0*/  IMAD.MOV.U32 R8, RZ, RZ, R0 ;  /* 0x000000ffff087224 */ /* 0x000fe200078e0000 */
[----:B------:R-:W-:Y:S01]  /*18fc0*/  MOV R3, R10 ;  /* 0x0000000a00037202 */ /* 0x000fe20000000f00 */
[----:B------:R-:W-:Y:S01]  /*18fd0*/  IMAD.MOV.U32 R5, RZ, RZ, R7 ;  /* 0x000000ffff057224 */ /* 0x000fe200078e0007 */
[----:B------:R-:W-:Y:S02]  /*18fe0*/  MOV R0, 0x1f ;  /* 0x0000001f00007802 */ /* 0x000fe40000000f00 */
[----:B------:R-:W-:-:S02]  /*18ff0*/  MOV R2, 0x19010 ;  /* 0x0001901000027802 */ /* 0x000fc40000000f00 */
[----:B------:R-:W-:Y:S05]  /*19000*/  CALL.REL.NOINC `($__internal_5_$__cuda_sm70_shflsync_idx_p) ;  /* 0x000000c000007944 */ /* 0x000fea0003c00000 */
[----:B------:R-:W-:Y:S01]  /*19010*/  MOV R7, R0 ;  /* 0x0000000000077202 */ /* 0x000fe20000000f00 */
[----:B------:R-:W-:Y:S05]  /*19020*/  BRA `(.L_x_368) ;  /* 0xffffe15000007947 */ /* 0x000fea000383ffff */
.L_x_328:
[----:B------:R-:W-:Y:S01]  /*19030*/  IMAD.MOV.U32 R5, RZ, RZ, R4 ;  /* 0x000000ffff057224 */ /* 0x000fe200078e0004 */
[----:B------:R-:W-:-:S02]  /*19040*/  MOV R0, 0x1f ;  /* 0x0000001f00007802 */ /* 0x000fc40000000f00 */
[----:B------:R-:W-:Y:S02]  /*19050*/  MOV R2, 0x19070 ;  /* 0x0001907000027802 */ /* 0x000fe40000000f00 */
[----:B-1234-:R-:W-:Y:S05]  /*19060*/  CALL.REL.NOINC `($__internal_5_$__cuda_sm70_shflsync_idx_p) ;  /* 0x0000006000007944 */ /* 0x01efea0003c00000 */
[----:B------:R-:W-:Y:S01]  /*19070*/  MOV R13, R0 ;  /* 0x00000000000d7202 */ /* 0x000fe20000000f00 */
[----:B------:R-:W-:Y:S05]  /*19080*/  BRA `(.L_x_327) ;  /* 0xffffe15000007947 */ /* 0x000fea000383ffff */
        .weak           $__internal_4_$__cuda_sm70_shflsync_bfly_p
        .type           $__internal_4_$__cuda_sm70_shflsync_bfly_p,@function
        .size           $__internal_4_$__cuda_sm70_shflsync_bfly_p,($__internal_5_$__cuda_sm70_shflsync_idx_p - $__internal_4_$__cuda_sm70_shflsync_bfly_p)
$__internal_4_$__cuda_sm70_shflsync_bfly_p:
[----:B------:R-:W-:Y:S04]  /*19090*/  WARPSYNC R8 ;  /* 0x0000000800007348 */ /* 0x000fe80003800000 */
[----:B------:R1:W2:Y:S02]  /*190a0*/  SHFL.BFLY PT, R0, R0, R3, R9 ;  /* 0x0c00000300007389 */ /* 0x0002a400000e0009 */
[----:B-1----:R-:W-:-:S04]  /*190b0*/  MOV R3, 0x0 ;  /* 0x0000000000037802 */ /* 0x002fc80000000f00 */
[----:B--2---:R-:W-:Y:S05]  /*190c0*/  RET.REL.NODEC R2 `(_ZN7cutlass13device_kernelIN5flash19enable_sm80_to_sm89INS1_16FlashAttnFwdSm80INS1_25CollectiveMainloopFwdSm80ILi4ELi1ELb0EN4cute5tupleIJNS5_1CILi128EEENS7_ILi48EEENS7_ILi96EEEEEELi96ENS_10bfloat16_tEfNS_4arch4Sm80ELb0ELb0ELb0ELb1ELb0ELb1ELb1ELb1EEENS1_21CollectiveEpilogueFwdINS6_IJS8_SA_S9_EEENS6_IJNS7_ILi1EEESI_SI_EEESC_SE_Li128ELb1ELb1ELb1ELb0EEENS1_36VarlenDynamicPersistentTileSchedulerILi128ELi48ELi128ELi128ELb1ELb1ELb0ELb0ELb1ELb1EEEEEEEEEvNT_6ParamsE) ;  /* 0xfffe6f3002007950 */ /* 0x004fea0003c3ffff */
        .weak           $__internal_5_$__cuda_sm70_shflsync_idx_p
        .type           $__internal_5_$__cuda_sm70_shflsync_idx_p,@function
        .size           $__internal_5_$__cuda_sm70_shflsync_idx_p,($__internal_6_$__cuda_sm70_shflsync_up_p - $__internal_5_$__cuda_sm70_shflsync_idx_p)
$__internal_5_$__cuda_sm70_shflsync_idx_p:
[----:B------:R-:W-:-:S04]  /*190d0*/  MOV R79, 0xffffffff ;  /* 0xffffffff004f7802 */ /* 0x000fc80000000f00 */
[----:B------:R-:W-:Y:S04]  /*190e0*/  WARPSYNC R79 ;  /* 0x0000004f00007348 */ /* 0x000fe80003800000 */
[----:B------:R1:W2:Y:S02]  /*190f0*/  SHFL.IDX PT, R0, R5, R3, R0 ;  /* 0x0000000305007389 */ /* 0x0002a400000e0000 */
[----:B-1----:R-:W-:-:S04]  /*19100*/  MOV R3, 0x0 ;  /* 0x0000000000037802 */ /* 0x002fc80000000f00 */
[----:B--2---:R-:W-:Y:S05]  /*19110*/  RET.REL.NODEC R2 `(_ZN7cutlass13device_kernelIN5flash19enable_sm80_to_sm89INS1_16FlashAttnFwdSm80INS1_25CollectiveMainloopFwdSm80ILi4ELi1ELb0EN4cute5tupleIJNS5_1CILi128EEENS7_ILi48EEENS7_ILi96EEEEEELi96ENS_10bfloat16_tEfNS_4arch4Sm80ELb0ELb0ELb0ELb1ELb0ELb1ELb1ELb1EEENS1_21CollectiveEpilogueFwdINS6_IJS8_SA_S9_EEENS6_IJNS7_ILi1EEESI_SI_EEESC_SE_Li128ELb1ELb1ELb1ELb0EEENS1_36VarlenDynamicPersistentTileSchedulerILi128ELi48ELi128ELi128ELb1ELb1ELb0ELb0ELb1ELb1EEEEEEEEEvNT_6ParamsE) ;  /* 0xfffe6ee002007950 */ /* 0x004fea0003c3ffff */
        .weak           $__internal_6_$__cuda_sm70_shflsync_up_p
        .type           $__internal_6_$__cuda_sm70_shflsync_up_p,@function
        .size           $__internal_6_$__cuda_sm70_shflsync_up_p,($__internal_7_$__cuda_sm70_votesync_ballot - $__internal_6_$__cuda_sm70_shflsync_up_p)
$__internal_6_$__cuda_sm70_shflsync_up_p:
[----:B------:R-:W-:Y:S02]  /*19120*/  IMAD.MOV.U32 R4, RZ, RZ, RZ ;  /* 0x000000ffff047224 */ /* 0x000fe400078e00ff */
[----:B------:R-:W-:-:S04]  /*19130*/  IMAD.MOV.U32 R10, RZ, RZ, -0x1 ;  /* 0xffffffffff0a7424 */ /* 0x000fc800078e00ff */
[----:B------:R-:W-:Y:S04]  /*19140*/  WARPSYNC R10 ;  /* 0x0000000a00007348 */ /* 0x000fe80003800000 */
[----:B------:R1:W2:Y:S02]  /*19150*/  SHFL.UP PT, R4, R0, R2, R4 ;  /* 0x0400000200047389 */ /* 0x0002a400000e0004 */
[----:B-1----:R-:W-:Y:S02]  /*19160*/  MOV R2, R3 ;  /* 0x0000000300027202 */ /* 0x002fe40000000f00 */
[----:B------:R-:W-:-:S04]  /*19170*/  MOV R3, 0x0 ;  /* 0x0000000000037802 */ /* 0x000fc80000000f00 */
[----:B--2---:R-:W-:Y:S05]  /*19180*/  RET.REL.NODEC R2 `(_ZN7cutlass13device_kernelIN5flash19enable_sm80_to_sm89INS1_16FlashAttnFwdSm80INS1_25CollectiveMainloopFwdSm80ILi4ELi1ELb0EN4cute5tupleIJNS5_1CILi128EEENS7_ILi48EEENS7_ILi96EEEEEELi96ENS_10bfloat16_tEfNS_4arch4Sm80ELb0ELb0ELb0ELb1ELb0ELb1ELb1ELb1EEENS1_21CollectiveEpilogueFwdINS6_IJS8_SA_S9_EEENS6_IJNS7_ILi1EEESI_SI_EEESC_SE_Li128ELb1ELb1ELb1ELb0EEENS1_36VarlenDynamicPersistentTileSchedulerILi128ELi48ELi128ELi128ELb1ELb1ELb0ELb0ELb1ELb1EEEEEEEEEvNT_6ParamsE) ;  /* 0xfffe6e7002007950 */ /* 0x004fea0003c3ffff */
        .weak           $__internal_7_$__cuda_sm70_votesync_ballot
        .type           $__internal_7_$__cuda_sm70_votesync_ballot,@function
        .size           $__internal_7_$__cuda_sm70_votesync_ballot,(.L_x_1430 - $__internal_7_$__cuda_sm70_votesync_ballot)
$__internal_7_$__cuda_sm70_votesync_ballot:
[----:B------:R-:W-:Y:S01]  /*19190*/  ISETP.NE.U32.AND P0, PT, R0, 0x1, PT ;  /* 0x000000010000780c */ /* 0x000fe20003f05070 */
[----:B------:R-:W-:-:S04]  /*191a0*/  IMAD.MOV.U32 R3, RZ, RZ, -0x1 ;  /* 0xffffffffff037424 */ /* 0x000fc800078e00ff */
[----:B------:R-:W-:Y:S08]  /*191b0*/  WARPSYNC R3 ;  /* 0x0000000300007348 */ /* 0x000ff00003800000 */
[----:B------:R-:W-:-:S04]  /*191c0*/  VOTE.ANY R0, PT, !P0 ;  /* 0x0000000000007806 */ /* 0x000fc800040e0100 */
[----:B------:R-:W-:Y:S01]  /*191d0*/  LOP3.LUT R0, R0, R3, RZ, 0xc0, !PT ;  /* 0x0000000300007212 */ /* 0x000fe200078ec0ff */
[----:B------:R-:W-:-:S04]  /*191e0*/  IMAD.MOV.U32 R3, RZ, RZ, 0x0 ;  /* 0x00000000ff037424 */ /* 0x000fc800078e00ff */
[----:B------:R-:W-:Y:S05]  /*191f0*/  RET.REL.NODEC R2 `(_ZN7cutlass13device_kernelIN5flash19enable_sm80_to_sm89INS1_16FlashAttnFwdSm80INS1_25CollectiveMainloopFwdSm80ILi4ELi1ELb0EN4cute5tupleIJNS5_1CILi128EEENS7_ILi48EEENS7_ILi96EEEEEELi96ENS_10bfloat16_tEfNS_4arch4Sm80ELb0ELb0ELb0ELb1ELb0ELb1ELb1ELb1EEENS1_21CollectiveEpilogueFwdINS6_IJS8_SA_S9_EEENS6_IJNS7_ILi1EEESI_SI_EEESC_SE_Li128ELb1ELb1ELb1ELb0EEENS1_36VarlenDynamicPersistentTileSchedulerILi128ELi48ELi128ELi128ELb1ELb1ELb0ELb0ELb1ELb1EEEEEEEEEvNT_6ParamsE) ;  /* 0xfffe6e0002007950 */ /* 0x000fea0003c3ffff */
.L_x_369:
        /* <DEDUP_REMOVED lines=16> */
.L_x_1430:


//--------------------- .text._ZN7cutlass13device_kernelIN5flash19enable_sm80_to_sm89INS1_16FlashAttnFwdSm80INS1_25CollectiveMainloopFwdSm80ILi4ELi1ELb0EN4cute5tupleIJNS5_1CILi128EEENS7_ILi48EEENS7_ILi96EEEEEELi96ENS_10bfloat16_tEfNS_4arch4Sm80ELb0ELb1ELb0ELb0ELb0ELb0ELb1ELb1EEENS1_21CollectiveEpilogueFwdINS6_IJS8_SA_S9_EEENS6_IJNS7_ILi1EEESI_SI_EEESC_SE_Li128ELb0ELb1ELb1ELb0EEENS1_19SingleTileSchedulerILb0ELb1ELb1ELi128EEEEEEEEEvNT_6ParamsE --------------------------
	.section	.text._ZN7cutlass13device_kernelIN5flash19enable_sm80_to_sm89INS1_16FlashAttnFwdSm80INS1_25CollectiveMainloopFwdSm80ILi4ELi1ELb0EN4cute5tupleIJNS5_1CILi128EEENS7_ILi48EEENS7_ILi96EEEEEELi96ENS_10bfloat16_tEfNS_4arch4Sm80ELb0ELb1ELb0ELb0ELb0ELb0ELb1ELb1EEENS1_21CollectiveEpilogueFwdINS6_IJS8_SA_S9_EEENS6_IJNS7_ILi1EEESI_SI_EEESC_SE_Li128ELb0ELb1ELb1ELb0EEENS1_19SingleTileSchedulerILb0ELb1ELb1ELi128EEEEEEEEEvNT_6ParamsE,"ax",@progbits
	.sectioninfo	@"SHI_REGISTERS=255"
	.align	128
.text._ZN7cutlass13device_kernelIN5flash19enable_sm80_to_sm89INS1_16FlashAttnFwdSm80INS1_25CollectiveMainloopFwdSm80ILi4ELi1ELb0EN4cute5tupleIJNS5_1CILi128EEENS7_ILi48EEENS7_ILi96EEEEEELi96ENS_10bfloat16_tEfNS_4arch4Sm80ELb0ELb1ELb0ELb0ELb0ELb0ELb1ELb1EEENS1_21CollectiveEpilogueFwdINS6_IJS8_SA_S9_EEENS6_IJNS7_ILi1EEESI_SI_EEESC_SE_Li128ELb0ELb1ELb1ELb0EEENS1_19SingleTileSchedulerILb0ELb1ELb1ELi128EEEEEEEEEvNT_6ParamsE:
        .type           _ZN7cutlass13device_kernelIN5flash19enable_sm80_to_sm89INS1_16FlashAttnFwdSm80INS1_25CollectiveMainloopFwdSm80ILi4ELi1ELb0EN4cute5tupleIJNS5_1CILi128EEENS7_ILi48EEENS7_ILi96EEEEEELi96ENS_10bfloat16_tEfNS_4arch4Sm80ELb0ELb1ELb0ELb0ELb0ELb0ELb1ELb1EEENS1_21CollectiveEpilogueFwdINS6_IJS8_SA_S9_EEENS6_IJNS7_ILi1EEESI_SI_EEESC_SE_Li128ELb0ELb1ELb1ELb0EEENS1_19SingleTileSchedulerILb0ELb1ELb1ELi128EEEEEEEEEvNT_6ParamsE,@function
        .size           _ZN7cutlass13device_kernelIN5flash19enable_sm80_to_sm89INS1_16FlashAttnFwdSm80INS1_25CollectiveMainloopFwdSm80ILi4ELi1ELb0EN4cute5tupleIJNS5_1CILi128EEENS7_ILi48EEENS7_ILi96EEEEEELi96ENS_10bfloat16_tEfNS_4arch4Sm80ELb0ELb1ELb0ELb0ELb0ELb0ELb1ELb1EEENS1_21CollectiveEpilogueFwdINS6_IJS8_SA_S9_EEENS6_IJNS7_ILi1EEESI_SI_EEESC_SE_Li128ELb0ELb1ELb1ELb0EEENS1_19SingleTileSchedulerILb0ELb1ELb1ELi128EEEEEEEEEvNT_6ParamsE,(.L_x_1435 - _ZN7cutlass13device_kernelIN5flash19enable_sm80_to_sm89INS1_16FlashAttnFwdSm80INS1_25CollectiveMainloopFwdSm80ILi4ELi1ELb0EN4cute5tupleIJNS5_1CILi128EEENS7_ILi48EEENS7_ILi96EEEEEELi96ENS_10bfloat16_tEfNS_4arch4Sm80ELb0ELb1ELb0ELb0ELb0ELb0ELb1ELb1EEENS1_21CollectiveEpilogueFwdINS6_IJS8_SA_S9_EEENS6_IJNS7_ILi1EEESI_SI_EEESC_SE_Li128ELb0ELb1ELb1ELb0EEENS1_19SingleTileSchedulerILb0ELb1ELb1ELi128EEEEEEEEEvNT_6ParamsE)
        .other          _ZN7cutlass13device_kernelIN5flash19enable_sm80_to_sm89INS1_16FlashAttnFwdSm80INS1_25CollectiveMainloopFwdSm80ILi4ELi1ELb0EN4cute5tupleIJNS5_1CILi128EEENS7_ILi48EEENS7_ILi96EEEEEELi96ENS_10bfloat16_tEfNS_4arch4Sm80ELb0ELb1ELb0ELb0ELb0ELb0ELb1ELb1EEENS1_21CollectiveEpilogueFwdINS6_IJS8_SA_S9_EEENS6_IJNS7_ILi1EEESI_SI_EEESC_SE_Li128ELb0ELb1ELb1ELb0EEENS1_19SingleTileSchedulerILb0ELb1ELb1ELi128EEEEEEEEEvNT_6ParamsE,@"STO_CUDA_ENTRY STV_DEFAULT"
_ZN7cutlass13device_kernelIN5flash19enable_sm80_to_sm89INS1_16FlashAttnFwdSm80INS1_25CollectiveMainloopFwdSm80ILi4ELi1ELb0EN4cute5tupleIJNS5_1CILi128EEENS7_ILi48EEENS7_ILi96EEEEEELi96ENS_10bfloat16_tEfNS_4arch4Sm80ELb0ELb1ELb0ELb0ELb0ELb0ELb1ELb1EEENS1_21CollectiveEpilogueFwdINS6_IJS8_SA_S9_EEENS6_IJNS7_ILi1EEESI_SI_EEESC_SE_Li128ELb0ELb1ELb1ELb0EEENS1_19SingleTileSchedulerILb0ELb1ELb1ELi128EEEEEEEEEvNT_6ParamsE:
[----:B------:R-:W-:Y:S02]  /*0000*/  MOV R1, c[0x0][0x28] ;  /* 0x00000a0000017a02 */ /* 0x000fe40000000f00 */
[----:B------:R-:W1:Y:S01]  /*0010*/  S2R R93, SR_TID.X ;  /* 0x00000000005d7919 */ /* 0x000e620000002100 */
[----:B------:R-:W2:Y:S03]  /*0020*/  S2UR UR6, SR_CTAID.Y ;  /* 0x00000000000679c3 */ /* 0x000ea60000002600 */
[----:B------:R-:W3:Y:S01]  /*0030*/  S2R R0, SR_CTAID.Z ;  /* 0x0000000000007919 */ /* 0x000ee20000002700 */
[----:B-1----:R-:W-:-:S06]  /*0040*/  SHF.R.U32.HI R2, RZ, 0x5, R93 ;  /* 0x00000005ff027819 */ /* 0x002fcc000001165d */
[----:B------:R-:W1:Y:S02]  /*0050*/  SHFL.IDX PT, R2, R2, RZ, 0x1f ;  /* 0x00001fff02027589 */ /* 0x000e6400000e0000 */
[----:B-1----:R-:W-:-:S13]  /*0060*/  ISETP.NE.AND P0, PT, R2, RZ, PT ;  /* 0x000000ff0200720c */ /* 0x002fda0003f05270 */
[----:B--2---:R-:W-:Y:S05]  /*0070*/  @!P0 BRA `(.L_x_370) ;  /* 0x0000009000008947 */ /* 0x004fea0003800000 */
[----:B---3--:R-:W-:Y:S01]  /*0080*/  MOV R2, c[0x0][0x550] ;  /* 0x0001540000027a02 */ /* 0x008fe20000000f00 */
[----:B------:R-:W-:-:S03]  /*0090*/  UMOV UR9, UR6 ;  /* 0x0000000600097c82 */ /* 0x000fc60008000000 */
[----:B------:R-:W-:-:S13]  /*00a0*/  ISETP.NE.AND P0, PT, R2, 0x1, PT ;  /* 0x000000010200780c */ /* 0x000fda0003f05270 */
[----:B------:R-:W-:Y:S05]  /*00b0*/  @!P0 BRA `(.L_x_371) ;  /* 0x000000b000008947 */ /* 0x000fea0003800000 */
[----:B------:R-:W-:Y:S02]  /*00c0*/  ULDC UR4, c[0x0][0x554] ;  /* 0x0001550000047ab9 */ /* 0x000fe40000000800 */
[----:B------:R-:W-:Y:S02]  /*00d0*/  UIMAD.WIDE.U32 UR4, UR6, UR4, URZ ;  /* 0x00000004060472a5 */ /* 0x000fe4000f8e003f */
[----:B------:R-:W-:Y:S02]  /*00e0*/  ULDC UR9, c[0x0][0x558] ;  /* 0x0001560000097ab9 */ /* 0x000fe40000000800 */
[----:B------:R-:W-:Y:S01]  /*00f0*/  USHF.R.U32.HI UR9, URZ, UR9, UR5 ;  /* 0x000000093f097299 */ /* 0x000fe20008011605 */
[----:B------:R-:W-:Y:S05]  /*0100*/  BRA `(.L_x_371) ;  /* 0x0000006000007947 */ /* 0x000fea0003800000 */
.L_x_370:
[----:B---3--:R-:W-:Y:S02]  /*0110*/  ULDC.64 UR4, c[0x0][0x550] ;  /* 0x0001540000047ab9 */ /* 0x008fe40000000a00 */
[----:B------:R-:W-:Y:S02]  /*0120*/  UISETP.NE.AND UP0, UPT, UR4, 0x1, UPT ;  /* 0x000000010400788c */ /* 0x000fe4000bf05270 */
[----:B------:R-:W-:-:S02]  /*0130*/  UIMAD.WIDE.U32 UR10, UR6, UR5, URZ ;  /* 0x00000005060a72a5 */ /* 0x000fc4000f8e003f */
[----:B------:R-:W-:Y:S02]  /*0140*/  ULDC UR4, c[0x0][0x558] ;  /* 0x0001560000047ab9 */ /* 0x000fe40000000800 */
[----:B------:R-:W-:-:S05]  /*0150*/  UMOV UR9, UR6 ;  /* 0x0000000600097c82 */ /* 0x000fca0008000000 */
[----:B------:R-:W-:-:S03]  /*0160*/  @UP0 USHF.R.U32.HI UR9, URZ, UR4, UR11 ;  /* 0x000000043f090299 */ /* 0x000fc6000801160b */
.L_x_371:
[----:B------:R-:W-:Y:S01]  /*0170*/  ISETP.GE.AND P0, PT, R0, RZ, PT ;  /* 0x000000ff0000720c */ /* 0x000fe20003f06270 */
[----:B------:R-:W-:Y:S02]  /*0180*/  UIADD3 UR4, -UR9, URZ, URZ ;  /* 0x0000003f09047290 */ /* 0x000fe4000fffe13f */
[----:B------:R-:W-:Y:S02]  /*0190*/  ULDC UR8, c[0x0][0x550] ;  /* 0x0001540000087ab9 */ /* 0x000fe40000000800 */
[----:B------:R-:W-:-:S08]  /*01a0*/  UIMAD UR8, UR4, UR8, UR6 ;  /* 0x00000008040872a4 */ /* 0x000fd0000f8e0206 */
[----:B------:R-:W-:Y:S05]  /*01b0*/  @!P0 EXIT ;  /* 0x000000000000894d */ /* 0x000fea0003800000 */
[----:B------:R-:W1:Y:S01]  /*01c0*/  S2UR UR13, SR_CTAID.X ;  /* 0x00000000000d79c3 */ /* 0x000e620000002500 */
[----:B------:R-:W-:Y:S02]  /*01d0*/  ULDC UR4, c[0x0][0x2c4] ;  /* 0x0000b10000047ab9 */ /* 0x000fe40000000800 */
[----:B------:R-:W-:Y:S02]  /*01e0*/  UISETP.NE.AND UP2, UPT, UR4, 0x1, UPT ;  /* 0x000000010400788c */ /* 0x000fe4000bf45270 */
[----:B------:R-:W-:Y:S02]  /*01f0*/  UMOV UR10, 0x1 ;  /* 0x00000001000a7882 */ /* 0x000fe40000000000 */
[----:B------:R-:W-:Y:S02]  /*0200*/  ULDC.64 UR4, c[0x0][0x328] ;  /* 0x0000ca0000047ab9 */ /* 0x000fe40000000a00 */
[----:B------:R-:W-:Y:S02]  /*0210*/  UISETP.LE.AND UP1, UPT, UR10, UR5, UPT ;  /* 0x000000050a00728c */ /* 0x000fe4000bf23270 */
[----:B------:R-:W-:-:S02]  /*0220*/  ULDC.64 UR6, c[0x0][0x2c8] ;  /* 0x0000b20000067ab9 */ /* 0x000fc40000000a00 */
[----:B------:R-:W-:Y:S02]  /*0230*/  ULDC UR11, c[0x0][0x168] ;  /* 0x00005a00000b7ab9 */ /* 0x000fe40000000800 */
[----:B------:R-:W-:Y:S01]  /*0240*/  PLOP3.LUT P0, PT, PT, PT, UP1, 0x40, 0x0 ;  /* 0x000000000000781c */ /* 0x000fe20003f0e818 */
[----:B------:R-:W-:Y:S02]  /*0250*/  UIADD3 UR11, UR10, -UR11, URZ ;  /* 0x8000000b0a0b7290 */ /* 0x000fe4000fffe03f */
[----:B------:R-:W-:Y:S02]  /*0260*/  ULDC UR5, c[0x0][0x1d0] ;  /* 0x0000740000057ab9 */ /* 0x000fe40000000800 */
[----:B-1----:R-:W-:-:S04]  /*0270*/  USHF.L.U32 UR13, UR13, 0x7, URZ ;  /* 0x000000070d0d7899 */ /* 0x002fc8000800063f */
[----:B------:R-:W-:-:S04]  /*0280*/  @UP2 UIADD3 UR14, UR13, 0x7f, URZ ;  /* 0x0000007f0d0e2890 */ /* 0x000fc8000fffe03f */
[----:B------:R-:W-:Y:S02]  /*0290*/  UIMAD.WIDE.U32 UR14, UR14, UR6, URZ ;  /* 0x000000060e0e72a5 */ /* 0x000fe4000f8e003f */
[----:B------:R-:W-:Y:S02]  /*02a0*/  UIADD3 UR6, UR13, 0x7f, URZ ;  /* 0x0000007f0d067890 */ /* 0x000fe4000fffe03f */
[----:B------:R-:W-:-:S04]  /*02b0*/  @UP2 USHF.R.U32.HI UR6, URZ, UR7, UR15 ;  /* 0x000000073f062299 */ /* 0x000fc8000801160f */
[----:B------:R-:W-:-:S04]  /*02c0*/  UIADD3 UR5, UR6, UR5, UR11 ;  /* 0x0000000506057290 */ /* 0x000fc8000fffe00b */
[----:B------:R-:W-:Y:S01]  /*02d0*/  UIADD3 UR6, UR5, UR4, URZ ;  /* 0x0000000405067290 */ /* 0x000fe2000fffe03f */
[----:B------:R-:W-:Y:S05]  /*02e0*/  @P0 BRA `(.L_x_372) ;  /* 0x0000014000000947 */ /* 0x000fea0003800000 */
[----:B------:R-:W-:Y:S01]  /*02f0*/  ISETP.LT.AND P0, PT, RZ, UR5, PT ;  /* 0x00000005ff007c0c */ /* 0x000fe2000bf01270 */
[----:B------:R-:W-:-:S12]  /*0300*/  UIADD3 UR7, UR5, -0x1, URZ ;  /* 0xffffffff05077890 */ /* 0x000fd8000fffe03f */
[----:B------:R-:W-:Y:S05]  /*0310*/  @P0 BRA `(.L_x_373) ;  /* 0x0000008000000947 */ /* 0x000fea0003800000 */
[----:B------:R-:W-:Y:S02]  /*0320*/  ULDC UR4, c[0x0][0x32c] ;  /* 0x0000cb0000047ab9 */ /* 0x000fe40000000800 */
[----:B------:R-:W-:Y:S02]  /*0330*/  UISETP.NE.AND UP0, UPT, UR10, UR4, UPT ;  /* 0x000000040a00728c */ /* 0x000fe4000bf05270 */
[----:B------:R-:W-:-:S03]  /*0340*/  UIADD3 UR7, -UR5, URZ, URZ ;  /* 0x0000003f05077290 */ /* 0x000fc6000fffe13f */
[----:B------:R-:W-:Y:S02]  /*0350*/  ULDC.64 UR4, c[0x0][0x330] ;  /* 0x0000cc0000047ab9 */ /* 0x000fe40000000a00 */
[----:B------:R-:W-:-:S04]  /*0360*/  UIMAD.WIDE.U32 UR10, UR7, UR4, URZ ;  /* 0x00000004070a72a5 */ /* 0x000fc8000f8e003f */
[----:B------:R-:W-:-:S04]  /*0370*/  @UP0 USHF.R.U32.HI UR7, URZ, UR5, UR11 ;  /* 0x000000053f070299 */ /* 0x000fc8000801160b */
[----:B------:R-:W-:Y:S01]  /*0380*/  ULOP3.LUT UR7, URZ, UR7, URZ, 0x33, !UPT ;  /* 0x000000073f077292 */ /* 0x000fe2000f8e333f */
[----:B------:R-:W-:Y:S05]  /*0390*/  BRA `(.L_x_374) ;  /* 0x0000005000007947 */ /* 0x000fea0003800000 */
.L_x_373:
[----:B------:R-:W-:Y:S02]  /*03a0*/  ULDC UR4, c[0x0][0x32c] ;  /* 0x0000cb0000047ab9 */ /* 0x000fe40000000800 */
[----:B------:R-:W-:-:S03]  /*03b0*/  UISETP.NE.AND UP0, UPT, UR10, UR4, UPT ;  /* 0x000000040a00728c */ /* 0x000fc6000bf05270 */
[----:B------:R-:W-:Y:S02]  /*03c0*/  ULDC.64 UR4, c[0x0][0x330] ;  /* 0x0000cc0000047ab9 */ /* 0x000fe40000000a00 */
[----:B------:R-:W-:-:S06]  /*03d0*/  UIMAD.WIDE.U32 UR10, UR7, UR4, URZ ;  /* 0x00000004070a72a5 */ /* 0x000fcc000f8e003f */
[----:B------:R-:W-:Y:S02]  /*03e0*/  @UP0 USHF.R.U32.HI UR7, URZ, UR5, UR11 ;  /* 0x000000053f070299 */ /* 0x000fe4000801160b */
.L_x_374:
[----:B------:R-:W-:Y:S02]  /*03f0*/  ULDC UR4, c[0x0][0x32c] ;  /* 0x0000cb0000047ab9 */ /* 0x000fe40000000800 */
[----:B------:R-:W-:-:S04]  /*0400*/  UIMAD UR4, UR7, UR4, UR4 ;  /* 0x00000004070472a4 */ /* 0x000fc8000f8e0204 */
[----:B------:R-:W-:-:S04]  /*0410*/  UISETP.LT.AND UP0, UPT, UR6, UR4, UPT ;  /* 0x000000040600728c */ /* 0x000fc8000bf01270 */
[----:B------:R-:W-:-:S03]  /*0420*/  USEL UR6, UR6, UR4, UP0 ;  /* 0x0000000406067287 */ /* 0x000fc60008000000 */
.L_x_372:
[----:B------:R-:W-:Y:S01]  /*0430*/  ULDC.64 UR4, c[0x0][0x2c8] ;  /* 0x0000b20000047ab9 */ /* 0x000fe20000000a00 */
[----:B------:R-:W-:Y:S01]  /*0440*/  PLOP3.LUT P0, PT, PT, PT, UP1, 0x40, 0x0 ;  /* 0x000000000000781c */ /* 0x000fe20003f0e818 */
[----:B------:R-:W-:Y:S02]  /*0450*/  UIMAD.WIDE.U32 UR14, UR13, UR4, URZ ;  /* 0x000000040d0e72a5 */ /* 0x000fe4000f8e003f */
[----:B------:R-:W-:Y:S02]  /*0460*/  UMOV UR10, 0x2f ;  /* 0x0000002f000a7882 */ /* 0x000fe40000000000 */
[----:B------:R-:W-:Y:S02]  /*0470*/  ULDC UR12, c[0x0][0x1d0] ;  /* 0x00007400000c7ab9 */ /* 0x000fe40000000800 */
[----:B------:R-:W-:Y:S02]  /*0480*/  UIADD3 UR6, UR6, 0x2f, URZ ;  /* 0x0000002f06067890 */ /* 0x000fe4000fffe03f */
[----:B------:R-:W-:-:S02]  /*0490*/  UIADD3 UR10, UR10, UR12, URZ ;  /* 0x0000000c0a0a7290 */ /* 0x000fc4000fffe03f */
[----:B------:R-:W-:Y:S02]  /*04a0*/  UIMAD.WIDE UR6, UR6, 0x2aaaaaab, URZ ;  /* 0x2aaaaaab060678a5 */ /* 0x000fe4000f8e023f */
[----:B------:R-:W-:Y:S02]  /*04b0*/  UIMAD.WIDE UR10, UR10, 0x2aaaaaab, URZ ;  /* 0x2aaaaaab0a0a78a5 */ /* 0x000fe4000f8e023f */
[----:B------:R-:W-:Y:S02]  /*04c0*/  ULDC UR14, c[0x0][0x168] ;  /* 0x00005a00000e7ab9 */ /* 0x000fe40000000800 */
[----:B------:R-:W-:Y:S02]  /*04d0*/  UMOV UR4, UR13 ;  /* 0x0000000d00047c82 */ /* 0x000fe40008000000 */
[----:B------:R-:W-:Y:S02]  /*04e0*/  @UP2 USHF.R.U32.HI UR4, URZ, UR5, UR15 ;  /* 0x000000053f042299 */ /* 0x000fe4000801160f */
[----:B------:R-:W-:-:S02]  /*04f0*/  UIADD3 UR12, UR12, -UR14, URZ ;  /* 0x8000000e0c0c7290 */ /* 0x000fc4000fffe03f */
[----:B------:R-:W-:Y:S02]  /*0500*/  USHF.R.U32.HI UR6, URZ, 0x1f, UR7 ;  /* 0x0000001f3f067899 */ /* 0x000fe40008011607 */
[----:B------:R-:W-:Y:S02]  /*0510*/  USHF.R.U32.HI UR10, URZ, 0x1f, UR11 ;  /* 0x0000001f3f0a7899 */ /* 0x000fe4000801160b */
[----:B------:R-:W-:Y:S02]  /*0520*/  UIADD3 UR4, UR12, UR4, URZ ;  /* 0x000000040c047290 */ /* 0x000fe4000fffe03f */
[----:B------:R-:W-:Y:S02]  /*0530*/  ULDC UR5, c[0x0][0x324] ;  /* 0x0000c90000057ab9 */ /* 0x000fe40000000800 */
[----:B------:R-:W-:Y:S02]  /*0540*/  ULEA.HI.SX32 UR6, UR7, UR6, 0x1d ;  /* 0x0000000607067291 */ /* 0x000fe4000f8fea3f */
[----:B------:R-:W-:-:S02]  /*0550*/  ULEA.HI.SX32 UR10, UR11, UR10, 0x1d ;  /* 0x0000000a0b0a7291 */ /* 0x000fc4000f8fea3f */
[----:B------:R-:W-:Y:S02]  /*0560*/  UIADD3 UR5, UR4, -UR5, URZ ;  /* 0x8000000504057290 */ /* 0x000fe4000fffe03f */
[----:B------:R-:W-:-:S04]  /*0570*/  UISETP.LT.AND UP0, UPT, UR10, UR6, UPT ;  /* 0x000000060a00728c */ /* 0x000fc8000bf01270 */
[----:B------:R-:W-:Y:S01]  /*0580*/  USEL UR6, UR10, UR6, UP0 ;  /* 0x000000060a067287 */ /* 0x000fe20008000000 */
[----:B------:R-:W-:Y:S01]  /*0590*/  MOV R3, UR5 ;  /* 0x0000000500037c02 */ /* 0x000fe20008000f00 */
[----:B------:R-:W-:Y:S05]  /*05a0*/  @P0 BRA `(.L_x_375) ;  /* 0x0000010000000947 */ /* 0x000fea0003800000 */
[----:B------:R-:W-:-:S04]  /*05b0*/  MOV R4, UR4 ;  /* 0x0000000400047c02 */ /* 0x000fc80008000f00 */
[----:B------:R-:W-:-:S13]  /*05c0*/  ISETP.GT.AND P0, PT, R4, -0x1, PT ;  /* 0xffffffff0400780c */ /* 0x000fda0003f04270 */
[----:B------:R-:W-:Y:S05]  /*05d0*/  @P0 BRA `(.L_x_376) ;  /* 0x0000007000000947 */ /* 0x000fea0003800000 */
[----:B------:R-:W-:Y:S01]  /*05e0*/  IMAD.MOV.U32 R2, RZ, RZ, c[0x0][0x32c] ;  /* 0x0000cb00ff027624 */ /* 0x000fe200078e00ff */
[----:B------:R-:W-:-:S04]  /*05f0*/  LOP3.LUT R4, RZ, R4, RZ, 0x33, !PT ;  /* 0x00000004ff047212 */ /* 0x000fc800078e33ff */
[----:B------:R-:W-:-:S13]  /*0600*/  ISETP.NE.AND P0, PT, R2, 0x1, PT ;  /* 0x000000010200780c */ /* 0x000fda0003f05270 */
[----:B------:R-:W-:-:S05]  /*0610*/  @P0 IMAD.HI.U32 R2, R4, c[0x0][0x330], RZ ;  /* 0x0000cc0004020a27 */ /* 0x000fca00078e00ff */
[----:B------:R-:W-:-:S04]  /*0620*/  @P0 SHF.R.U32.HI R4, RZ, c[0x0][0x334], R2 ;  /* 0x0000cd00ff040a19 */ /* 0x000fc80000011602 */
[----:B------:R-:W-:Y:S01]  /*0630*/  LOP3.LUT R4, RZ, R4, RZ, 0x33, !PT ;  /* 0x00000004ff047212 */ /* 0x000fe200078e33ff */
[----:B------:R-:W-:Y:S05]  /*0640*/  BRA `(.L_x_377) ;  /* 0x0000004000007947 */ /* 0x000fea0003800000 */
.L_x_376:
[----:B------:R-:W-:-:S04]  /*0650*/  MOV R2, c[0x0][0x32c] ;  /* 0x0000cb0000027a02 */ /* 0x000fc80000000f00 */
[----:B------:R-:W-:-:S13]  /*0660*/  ISETP.NE.AND P0, PT, R2, 0x1, PT ;  /* 0x000000010200780c */ /* 0x000fda0003f05270 */
[----:B------:R-:W-:-:S05]  /*0670*/  @P0 IMAD.HI.U32 R2, R4, c[0x0][0x330], RZ ;  /* 0x0000cc0004020a27 */ /* 0x000fca00078e00ff */
[----:B------:R-:W-:-:S05]  /*0680*/  @P0 SHF.R.U32.HI R4, RZ, c[0x0][0x334], R2 ;  /* 0x0000cd00ff040a19 */ /* 0x000fca0000011602 */
.L_x_377:
[----:B------:R-:W-:-:S05]  /*0690*/  IMAD R4, R4, c[0x0][0x32c], RZ ;  /* 0x0000cb0004047a24 */ /* 0x000fca00078e02ff */
[----:B------:R-:W-:-:S05]  /*06a0*/  IMNMX R3, R3, R4, !PT ;  /* 0x0000000403037217 */ /* 0x000fca0007800200 */
.L_x_375:
[----:B------:R-:W-:Y:S01]  /*06b0*/  IMAD.HI R3, R3, 0x2aaaaaab, RZ ;  /* 0x2aaaaaab03037827 */ /* 0x000fe200078e02ff */
[----:B------:R-:W-:Y:S02]  /*06c0*/  USHF.R.U32.HI UR5, URZ, 0x10, UR8 ;  /* 0x000000103f057899 */ /* 0x000fe40008011608 */
[----:B------:R-:W-:Y:S01]  /*06d0*/  ULDC UR4, c[0x0][0x338] ;  /* 0x0000ce0000047ab9 */ /* 0x000fe20000000800 */
[----:B------:R-:W-:Y:S01]  /*06e0*/  IMAD.MOV.U32 R148, RZ, RZ, RZ ;  /* 0x000000ffff947224 */ /* 0x000fe200078e00ff */
[----:B------:R-:W-:Y:S01]  /*06f0*/  SHF.R.U32.HI R2, RZ, 0x1f, R3 ;  /* 0x0000001fff027819 */ /* 0x000fe20000011603 */
[----:B------:R-:W-:-:S03]  /*0700*/  UISETP.NE.AND UP0, UPT, UR5, URZ, UPT ;  /* 0x0000003f0500728c */ /* 0x000fc6000bf05270 */
[----:B------:R-:W-:Y:S01]  /*0710*/  LEA.HI.SX32 R2, R3, R2, 0x1d ;  /* 0x0000000203027211 */ /* 0x000fe200078feaff */
[----:B------:R-:W-:-:S03]  /*0720*/  USEL UR4, UR5, UR4, UP0 ;  /* 0x0000000405047287 */ /* 0x000fc60008000000 */
[----:B------:R-:W-:-:S04]  /*0730*/  IMNMX R219, RZ, R2, !PT ;  /* 0x00000002ffdb7217 */ /* 0x000fc80007800200 */
[----:B------:R-:W-:-:S13]  /*0740*/  ISETP.LT.AND P0, PT, R219, UR6, PT ;  /* 0x00000006db007c0c */ /* 0x000fda000bf01270 */
[----:B------:R-:W-:Y:S05]  /*0750*/  @!P0 BRA `(.L_x_378) ;  /* 0x000001c000008947 */ /* 0x000fea0003800000 */
[----:B------:R-:W-:Y:S01]  /*0760*/  IMAD.U32 R2, RZ, RZ, UR4 ;  /* 0x00000004ff027e24 */ /* 0x000fe2000f8e00ff */
[----:B------:R-:W-:-:S04]  /*0770*/  UIADD3 UR5, UR4, -0x1, UR6 ;  /* 0xffffffff04057890 */ /* 0x000fc8000fffe006 */
[-C--:B------:R-:W-:Y:S02]  /*0780*/  IABS R5, R2.reuse ;  /* 0x0000000200057213 */ /* 0x080fe40000000000 */
[----:B------:R-:W-:Y:S02]  /*0790*/  IADD3 R6, -R219, UR5, RZ ;  /* 0x00000005db067c10 */ /* 0x000fe4000fffe1ff */
[----:B------:R-:W1:Y:S01]  /*07a0*/  I2F.RP R7, R5 ;  /* 0x0000000500077306 */ /* 0x000e620000209400 */
[----:B------:R-:W-:Y:S02]  /*07b0*/  IABS R2, R2 ;  /* 0x0000000200027213 */ /* 0x000fe40000000000 */
[----:B------:R-:W-:Y:S02]  /*07c0*/  IABS R3, R6 ;  /* 0x0000000600037213 */ /* 0x000fe40000000000 */
[----:B------:R-:W-:Y:S01]  /*07d0*/  LOP3.LUT R6, R6, UR4, RZ, 0x3c, !PT ;  /* 0x0000000406067c12 */ /* 0x000fe2000f8e3cff */
[----:B------:R-:W-:-:S03]  /*07e0*/  IMAD.MOV R2, RZ, RZ, -R2 ;  /* 0x000000ffff027224 */ /* 0x000fc600078e0a02 */
[----:B------:R-:W-:Y:S01]  /*07f0*/  ISETP.GE.AND P0, PT, R6, RZ, PT ;  /* 0x000000ff0600720c */ /* 0x000fe20003f06270 */
[----:B-1----:R-:W1:Y:S02]  /*0800*/  MUFU.RCP R8, R7 ;  /* 0x0000000700087308 */ /* 0x002e640000001000 */
[----:B-1----:R-:W-:-:S06]  /*0810*/  IADD3 R8, R8, 0xffffffe, RZ ;  /* 0x0ffffffe08087810 */ /* 0x002fcc0007ffe0ff */
[----:B------:R-:W1:Y:S02]  /*0820*/  F2I.FTZ.U32.TRUNC.NTZ R9, R8 ;  /* 0x0000000800097305 */ /* 0x000e64000021f000 */
[----:B-1----:R-:W-:Y:S02]  /*0830*/  IMAD.MOV R4, RZ, RZ, -R9 ;  /* 0x000000ffff047224 */ /* 0x002fe400078e0a09 */
[----:B------:R-:W-:Y:S02]  /*0840*/  IMAD.MOV.U32 R8, RZ, RZ, RZ ;  /* 0x000000ffff087224 */ /* 0x000fe400078e00ff */
[----:B------:R-:W-:-:S04]  /*0850*/  IMAD R4, R4, R5, RZ ;  /* 0x0000000504047224 */ /* 0x000fc800078e02ff */
[----:B------:R-:W-:-:S06]  /*0860*/  IMAD.HI.U32 R4, R9, R4, R8 ;  /* 0x0000000409047227 */ /* 0x000fcc00078e0008 */
[----:B------:R-:W-:-:S04]  /*0870*/  IMAD.HI.U32 R4, R4, R3, RZ ;  /* 0x0000000304047227 */ /* 0x000fc800078e00ff */
[----:B------:R-:W-:-:S05]  /*0880*/  IMAD R2, R4, R2, R3 ;  /* 0x0000000204027224 */ /* 0x000fca00078e0203 */
[----:B------:R-:W-:-:S13]  /*0890*/  ISETP.GT.U32.AND P1, PT, R5, R2, PT ;  /* 0x000000020500720c */ /* 0x000fda0003f24070 */
[----:B------:R-:W-:Y:S01]  /*08a0*/  @!P1 IMAD.IADD R2, R2, 0x1, -R5 ;  /* 0x0000000102029824 */ /* 0x000fe200078e0a05 */
[----:B------:R-:W-:Y:S02]  /*08b0*/  @!P1 IADD3 R4, R4, 0x1, RZ ;  /* 0x0000000104049810 */ /* 0x000fe40007ffe0ff */
[----:B------:R-:W-:Y:S02]  /*08c0*/  ISETP.NE.AND P1, PT, RZ, UR4, PT ;  /* 0x00000004ff007c0c */ /* 0x000fe4000bf25270 */
[----:B------:R-:W-:-:S13]  /*08d0*/  ISETP.GE.U32.AND P2, PT, R2, R5, PT ;  /* 0x000000050200720c */ /* 0x000fda0003f46070 */
[----:B------:R-:W-:-:S05]  /*08e0*/  @P2 IADD3 R4, R4, 0x1, RZ ;  /* 0x0000000104042810 */ /* 0x000fca0007ffe0ff */
[----:B------:R-:W-:Y:S01]  /*08f0*/  @!P0 IMAD.MOV R4, RZ, RZ, -R4 ;  /* 0x000000ffff048224 */ /* 0x000fe200078e0a04 */
[----:B------:R-:W-:-:S05]  /*0900*/  @!P1 LOP3.LUT R4, RZ, UR4, RZ, 0x33, !PT ;  /* 0x00000004ff049c12 */ /* 0x000fca000f8e33ff */
[----:B------:R-:W-:Y:S02]  /*0910*/  IMAD.MOV.U32 R148, RZ, RZ, R4 ;  /* 0x000000ffff947224 */ /* 0x000fe400078e0004 */
.L_x_378:
[----:B------:R-:W-:Y:S01]  /*0920*/  ULOP3.LUT UR8, UR8, 0xffff, URZ, 0xc0, !UPT ;  /* 0x0000ffff08087892 */ /* 0x000fe2000f8ec03f */
[----:B------:R-:W-:Y:S01]  /*0930*/  PLOP3.LUT P4, PT, PT, PT, PT, 0x80, 0x0 ;  /* 0x000000000000781c */ /* 0x000fe20003f8f070 */
[----:B------:R-:W-:Y:S01]  /*0940*/  ULDC.64 UR10, c[0x0][0x118] ;  /* 0x00004600000a7ab9 */ /* 0x000fe20000000a00 */
[----:B------:R-:W-:Y:S01]  /*0950*/  IMAD.MOV.U32 R10, RZ, RZ, RZ ;  /* 0x000000ffff0a7224 */ /* 0x000fe200078e00ff */
[----:B------:R-:W-:Y:S01]  /*0960*/  CS2R R8, SRZ ;  /* 0x0000000000087805 */ /* 0x000fe2000001ff00 */
[----:B------:R-:W-:Y:S01]  /*0970*/  MOV R2, RZ ;  /* 0x000000ff00027202 */ /* 0x000fe20000000f00 */
[----:B------:R-:W-:Y:S01]  /*0980*/  IMAD R219, R148, UR8, R219 ;  /* 0x0000000894db7c24 */ /* 0x000fe2000f8e02db */
[----:B------:R-:W-:Y:S01]  /*0990*/  CS2R R94, SRZ ;  /* 0x00000000005e7805 */ /* 0x000fe2000001ff00 */
[----:B------:R-:W-:Y:S01]  /*09a0*/  CS2R R4, SRZ ;  /* 0x0000000000047805 */ /* 0x000fe2000001ff00 */
[----:B------:R-:W-:Y:S01]  /*09b0*/  CS2R R98, SRZ ;  /* 0x0000000000627805 */ /* 0x000fe2000001ff00 */
[----:B------:R-:W-:Y:S01]  /*09c0*/  IMAD.IADD R148, R219, 0x1, R148 ;  /* 0x00000001db947824 */ /* 0x000fe200078e0294 */
[----:B------:R-:W-:Y:S01]  /*09d0*/  CS2R R96, SRZ ;  /* 0x0000000000607805 */ /* 0x000fe2000001ff00 */
[----:B------:R-:W-:Y:S01]  /*09e0*/  CS2R R90, SRZ ;  /* 0x00000000005a7805 */ /* 0x000fe2000001ff00 */
[----:B------:R-:W-:Y:S01]  /*09f0*/  CS2R R88, SRZ ;  /* 0x0000000000587805 */ /* 0x000fe2000001ff00 */
[----:B------:R-:W-:Y:S01]  /*0a00*/  CS2R R86, SRZ ;  /* 0x0000000000567805 */ /* 0x000fe2000001ff00 */
[----:B------:R-:W-:Y:S01]  /*0a10*/  IMNMX R148, R148, UR6, PT ;  /* 0x0000000694947c17 */ /* 0x000fe2000b800200 */
        /* <DEDUP_REMOVED lines=43> */
[----:B------:R-:W-:Y:S02]  /*0cd0*/  ISETP.NE.U32.AND P0, PT, RZ, c[0x0][0x340], PT ;  /* 0x0000d000ff007a0c */ /* 0x000fe40003f05070 */
[----:B------:R-:W-:Y:S01]  /*0ce0*/  SHF.R.S32.HI R96, RZ, 0x1f, R93 ;  /* 0x0000001fff607819 */ /* 0x000fe2000001145d */
[----:B------:R-:W-:Y:S01]  /*0cf0*/  USHF.R.S32.HI UR8, URZ, 0x1f, UR9 ;  /* 0x0000001f3f087899 */ /* 0x000fe20008011409 */
[----:B------:R-:W-:Y:S01]  /*0d00*/  ISETP.NE.AND.EX P0, PT, RZ, c[0x0][0x344], PT, P0 ;  /* 0x0000d100ff007a0c */ /* 0x000fe20003f05300 */
[----:B------:R-:W-:-:S12]  /*0d10*/  ULDC.64 UR4, c[0x0][0x1b8] ;  /* 0x00006e0000047ab9 */ /* 0x000fd80000000a00 */
[----:B------:R-:W-:-:S04]  /*0d20*/  @P0 IMAD.MOV.U32 R3, RZ, RZ, 0x4 ;  /* 0x00000004ff030424 */ /* 0x000fc800078e00ff */
[----:B------:R-:W-:-:S06]  /*0d30*/  @P0 IMAD.WIDE R20, R0, R3, c[0x0][0x340] ;  /* 0x0000d00000140625 */ /* 0x000fcc00078e0203 */
[----:B------:R-:W2:Y:S01]  /*0d40*/  @P0 LDG.E R20, [R20.64] ;  /* 0x0000000a14140981 */ /* 0x000ea2000c1e1900 */
[CC--:B------:R-:W-:Y:S01]  /*0d50*/  LEA.HI R9, R96.reuse, R93.reuse, RZ, 0x2 ;  /* 0x0000005d60097211 */ /* 0x0c0fe200078f10ff */
[----:B------:R-:W-:Y:S01]  /*0d60*/  UIMAD.WIDE.U32 UR6, UR9, UR4, URZ ;  /* 0x00000004090672a5 */ /* 0x000fe2000f8e003f */
[----:B------:R-:W-:Y:S01]  /*0d70*/  PLOP3.LUT P2, PT, PT, PT, UP2, 0x80, 0x0 ;  /* 0x000000000000781c */ /* 0x000fe20003f4f028 */
[----:B------:R-:W-:Y:S01]  /*0d80*/  UIMAD UR4, UR8, UR4, URZ ;  /* 0x00000004080472a4 */ /* 0x000fe2000f8e023f */
[----:B------:R-:W-:Y:S01]  /*0d90*/  LOP3.LUT R2, R9, 0xfffffffc, RZ, 0xc0, !PT ;  /* 0xfffffffc09027812 */ /* 0x000fe200078ec0ff */
[----:B------:R-:W-:Y:S01]  /*0da0*/  IMAD.U32 R220, RZ, RZ, UR9 ;  /* 0x00000009ffdc7e24 */ /* 0x000fe2000f8e00ff */
[----:B------:R-:W-:Y:S01]  /*0db0*/  SHF.R.S32.HI R232, RZ, 0x2, R9 ;  /* 0x00000002ffe87819 */ /* 0x000fe20000011409 */
[----:B------:R-:W-:Y:S01]  /*0dc0*/  UIMAD UR4, UR9, UR5, UR4 ;  /* 0x00000005090472a4 */ /* 0x000fe2000f8e0204 */
[----:B------:R-:W-:Y:S01]  /*0dd0*/  PLOP3.LUT P1, PT, PT, PT, UP2, 0x80, 0x0 ;  /* 0x000000000000781c */ /* 0x000fe20003f2f028 */
[----:B------:R-:W-:Y:S01]  /*0de0*/  IMAD.IADD R97, R93, 0x1, -R2 ;  /* 0x000000015d617824 */ /* 0x000fe200078e0a02 */
[----:B------:R-:W-:Y:S01]  /*0df0*/  SHF.R.S32.HI R7, RZ, 0x1f, R0 ;  /* 0x0000001fff077819 */ /* 0x000fe20000011400 */
[----:B------:R-:W-:Y:S01]  /*0e00*/  UIADD3 UR4, UR7, UR4, URZ ;  /* 0x0000000407047290 */ /* 0x000fe2000fffe03f */
[----:B------:R-:W-:Y:S01]  /*0e10*/  LEA.HI R8, R96, R93, RZ, 0x3 ;  /* 0x0000005d60087211 */ /* 0x000fe200078f18ff */
[--C-:B------:R-:W-:Y:S01]  /*0e20*/  IMAD R6, R97, 0x20, R232.reuse ;  /* 0x0000002061067824 */ /* 0x100fe200078e02e8 */
[----:B------:R-:W-:Y:S01]  /*0e30*/  SHF.R.S32.HI R13, RZ, 0x1f, R232 ;  /* 0x0000001fff0d7819 */ /* 0x000fe200000114e8 */
[----:B------:R-:W-:Y:S01]  /*0e40*/  IMAD R3, R7, c[0x0][0x1c0], RZ ;  /* 0x0000700007037a24 */ /* 0x000fe200078e02ff */
[----:B------:R-:W-:Y:S01]  /*0e50*/  SHF.R.S32.HI R4, RZ, 0x3, R8 ;  /* 0x00000003ff047819 */ /* 0x000fe20000011408 */
[----:B------:R-:W-:Y:S01]  /*0e60*/  IMAD.U32 R11, RZ, RZ, UR7 ;  /* 0x00000007ff0b7e24 */ /* 0x000fe2000f8e00ff */
[----:B------:R-:W-:Y:S01]  /*0e70*/  IADD3 R6, R6, UR13, RZ ;  /* 0x0000000d06067c10 */ /* 0x000fe2000fffe0ff */
[----:B------:R-:W-:Y:S01]  /*0e80*/  IMAD R15, R13, c[0x0][0x1e0], RZ ;  /* 0x000078000d0f7a24 */ /* 0x000fe200078e02ff */
[----:B------:R-:W-:Y:S01]  /*0e90*/  SHF.L.U32 R16, R97, 0x3, RZ ;  /* 0x0000000361107819 */ /* 0x000fe200000006ff */
[----:B------:R-:W-:Y:S01]  /*0ea0*/  IMAD R13, R13, c[0x0][0x208], RZ ;  /* 0x000082000d0d7a24 */ /* 0x000fe200078e02ff */
[----:B------:R-:W-:Y:S01]  /*0eb0*/  BSSY B0, `(.L_x_380) ;  /* 0x0000073000007945 */ /* 0x000fe20003800000 */
[----:B------:R-:W-:Y:S01]  /*0ec0*/  @P2 IMAD.HI.U32 R2, R6, c[0x0][0x2c8], RZ ;  /* 0x0000b20006022a27 */ /* 0x000fe200078e00ff */
[----:B------:R-:W-:-:S02]  /*0ed0*/  SHF.R.S32.HI R17, RZ, 0x1f, R16 ;  /* 0x0000001fff117819 */ /* 0x000fc40000011410 */
[----:B------:R-:W-:Y:S01]  /*0ee0*/  ISETP.GE.AND P6, PT, R16, c[0x0][0x1d4], PT ;  /* 0x0000750010007a0c */ /* 0x000fe20003fc6270 */
[----:B------:R-:W-:Y:S01]  /*0ef0*/  IMAD.MOV.U32 R5, RZ, RZ, R6 ;  /* 0x000000ffff057224 */ /* 0x000fe200078e0006 */
[----:B------:R-:W-:Y:S01]  /*0f00*/  @P1 SHF.R.U32.HI R5, RZ, c[0x0][0x2cc], R2 ;  /* 0x0000b300ff051a19 */ /* 0x000fe20000011602 */
[----:B------:R-:W-:Y:S02]  /*0f10*/  IMAD R2, R0, c[0x0][0x1c4], R3 ;  /* 0x0000710000027a24 */ /* 0x000fe400078e0203 */
[----:B------:R-:W-:Y:S01]  /*0f20*/  IMAD.SHL.U32 R3, R4, 0x40, RZ ;  /* 0x0000004004037824 */ /* 0x000fe200078e00ff */
[----:B------:R-:W-:Y:S01]  /*0f30*/  SHF.R.S32.HI R18, RZ, 0x1f, R5 ;  /* 0x0000001fff127819 */ /* 0x000fe20000011405 */
[----:B------:R-:W-:Y:S01]  /*0f40*/  IMAD.U32 R10, RZ, RZ, UR6 ;  /* 0x00000006ff0a7e24 */ /* 0x000fe2000f8e00ff */
[----:B------:R-:W-:Y:S01]  /*0f50*/  ULDC.64 UR6, c[0x0][0x1e8] ;  /* 0x00007a0000067ab9 */ /* 0x000fe20000000a00 */
[----:B------:R-:W-:Y:S01]  /*0f60*/  IMAD.U32 R11, RZ, RZ, UR4 ;  /* 0x00000004ff0b7e24 */ /* 0x000fe2000f8e00ff */
[----:B------:R-:W-:Y:S01]  /*0f70*/  LOP3.LUT R3, R3, 0xc0, RZ, 0xc0, !PT ;  /* 0x000000c003037812 */ /* 0x000fe200078ec0ff */
[C---:B------:R-:W-:Y:S01]  /*0f80*/  IMAD R22, R232.reuse, c[0x0][0x1e4], R15 ;  /* 0x00007900e8167a24 */ /* 0x040fe200078e020f */
[----:B------:R-:W-:Y:S01]  /*0f90*/  ULDC.64 UR4, c[0x0][0x210] ;  /* 0x0000840000047ab9 */ /* 0x000fe20000000a00 */
[----:B------:R-:W-:Y:S01]  /*0fa0*/  IMAD R14, R232, c[0x0][0x20c], R13 ;  /* 0x00008300e80e7a24 */ /* 0x000fe200078e020d */
[----:B------:R-:W-:Y:S01]  /*0fb0*/  LOP3.LUT R15, R3, 0x18, R16, 0xf8, !PT ;  /* 0x00000018030f7812 */ /* 0x000fe200078ef810 */
[----:B------:R-:W-:Y:S01]  /*0fc0*/  IMAD.WIDE.U32 R10, R0, c[0x0][0x1c0], R10 ;  /* 0x00007000000a7a25 */ /* 0x000fe200078e000a */
[----:B------:R-:W-:Y:S01]  /*0fd0*/  SHF.R.U32.HI R218, RZ, 0x3, R3 ;  /* 0x00000003ffda7819 */ /* 0x000fe20000011603 */
[----:B------:R-:W-:-:S02]  /*0fe0*/  UIMAD UR4, UR8, UR4, URZ ;  /* 0x00000004080472a4 */ /* 0x000fc4000f8e023f */
[----:B------:R-:W-:Y:S01]  /*0ff0*/  IMAD.WIDE.U32 R12, R232, c[0x0][0x208], R16 ;  /* 0x00008200e80c7a25 */ /* 0x000fe200078e0010 */
[----:B------:R-:W-:Y:S01]  /*1000*/  LOP3.LUT R218, R15, R218, RZ, 0x3c, !PT ;  /* 0x000000da0fda7212 */ /* 0x000fe200078e3cff */
[----:B------:R-:W-:Y:S02]  /*1010*/  UIMAD UR4, UR9, UR5, UR4 ;  /* 0x00000005090472a4 */ /* 0x000fe4000f8e0204 */
[----:B------:R-:W-:Y:S01]  /*1020*/  IMAD.IADD R3, R11, 0x1, R2 ;  /* 0x000000010b037824 */ /* 0x000fe200078e0202 */
[----:B------:R-:W-:Y:S01]  /*1030*/  ULDC UR5, c[0x0][0x2c4] ;  /* 0x0000b10000057ab9 */ /* 0x000fe20000000800 */
[----:B------:R-:W-:Y:S01]  /*1040*/  IMAD.IADD R15, R13, 0x1, R14 ;  /* 0x000000010d0f7824 */ /* 0x000fe200078e020e */
[----:B------:R-:W-:Y:S01]  /*1050*/  MOV R14, R12 ;  /* 0x0000000c000e7202 */ /* 0x000fe20000000f00 */
[----:B------:R-:W-:Y:S01]  /*1060*/  IMAD.MOV R11, RZ, RZ, -R5 ;  /* 0x000000ffff0b7224 */ /* 0x000fe200078e0a05 */
[-C--:B------:R-:W-:Y:S01]  /*1070*/  LEA.HI R12, R96, R93.reuse, RZ, 0x4 ;  /* 0x0000005d600c7211 */ /* 0x080fe200078f20ff */
[----:B------:R-:W-:Y:S01]  /*1080*/  IMAD.MOV.U32 R2, RZ, RZ, R10 ;  /* 0x000000ffff027224 */ /* 0x000fe200078e000a */
[----:B------:R-:W-:Y:S01]  /*1090*/  UIMAD UR6, UR8, UR6, URZ ;  /* 0x00000006080672a4 */ /* 0x000fe2000f8e023f */
[----:B------:R-:W-:Y:S01]  /*10a0*/  IMAD R10, R11, c[0x0][0x2c4], R6 ;  /* 0x0000b1000b0a7a24 */ /* 0x000fe200078e0206 */
[----:B------:R-:W-:Y:S01]  /*10b0*/  LOP3.LUT R6, R12, 0xfffffff0, RZ, 0xc0, !PT ;  /* 0xfffffff00c067812 */ /* 0x000fe200078ec0ff */
[----:B------:R-:W-:Y:S01]  /*10c0*/  IMAD R18, R18, c[0x0][0x1b0], RZ ;  /* 0x00006c0012127a24 */ /* 0x000fe200078e02ff */
[----:B------:R-:W-:Y:S01]  /*10d0*/  IADD3 R13, R232, UR13, RZ ;  /* 0x0000000de80d7c10 */ /* 0x000fe2000fffe0ff */
[----:B------:R-:W-:Y:S01]  /*10e0*/  IMAD.WIDE.U32 R220, R220, c[0x0][0x210], R14 ;  /* 0x00008400dcdc7a25 */ /* 0x000fe200078e000e */
[----:B------:R-:W-:Y:S01]  /*10f0*/  SHF.R.S32.HI R11, RZ, 0x1f, R10 ;  /* 0x0000001fff0b7819 */ /* 0x000fe2000001140a */
[----:B------:R-:W-:Y:S01]  /*1100*/  UIMAD UR6, UR9, UR7, UR6 ;  /* 0x00000007090672a4 */ /* 0x000fe2000f8e0206 */
[----:B------:R-:W-:Y:S01]  /*1110*/  LEA.HI R96, R96, R93, RZ, 0x5 ;  /* 0x0000005d60607211 */ /* 0x000fe200078f28ff */
[----:B------:R-:W-:Y:S01]  /*1120*/  IMAD.IADD R6, R93, 0x1, -R6 ;  /* 0x000000015d067824 */ /* 0x000fe200078e0a06 */
[----:B------:R-:W-:Y:S01]  /*1130*/  IADD3 R221, R221, UR4, RZ ;  /* 0x00000004dddd7c10 */ /* 0x000fe2000fffe0ff */
[C---:B------:R-:W-:Y:S01]  /*1140*/  IMAD.WIDE.U32 R2, R5.reuse, c[0x0][0x1b0], R2 ;  /* 0x00006c0005027a25 */ /* 0x040fe200078e0002 */
[----:B------:R-:W-:Y:S01]  /*1150*/  ULDC UR4, c[0x0][0x168] ;  /* 0x00005a0000047ab9 */ /* 0x000fe20000000800 */
[----:B------:R-:W-:Y:S01]  /*1160*/  SHF.R.S32.HI R95, RZ, 0x5, R96 ;  /* 0x00000005ff5f7819 */ /* 0x000fe20000011460 */
[----:B------:R-:W-:Y:S01]  /*1170*/  UIMAD UR4, UR5, UR4, URZ ;  /* 0x00000004050472a4 */ /* 0x000fe2000f8e023f */
[----:B------:R-:W-:Y:S01]  /*1180*/  LEA.HI R101, R6, R6, RZ, 0x1 ;  /* 0x0000000606657211 */ /* 0x000fe200078f08ff */
[----:B------:R-:W-:-:S02]  /*1190*/  IMAD R18, R5, c[0x0][0x1b4], R18 ;  /* 0x00006d0005127a24 */ /* 0x000fc400078e0212 */
[----:B------:R-:W-:Y:S01]  /*11a0*/  IMAD R11, R11, c[0x0][0x1a8], RZ ;  /* 0x00006a000b0b7a24 */ /* 0x000fe200078e02ff */
[--C-:B------:R-:W-:Y:S01]  /*11b0*/  SHF.R.S32.HI R14, RZ, 0x1, R101.reuse ;  /* 0x00000001ff0e7819 */ /* 0x100fe20000011465 */
[----:B------:R-:W-:Y:S01]  /*11c0*/  IMAD.IADD R19, R3, 0x1, R18 ;  /* 0x0000000103137824 */ /* 0x000fe200078e0212 */
[----:B------:R-:W-:Y:S01]  /*11d0*/  SHF.R.S32.HI R5, RZ, 0x1f, R101 ;  /* 0x0000001fff057819 */ /* 0x000fe20000011465 */
[----:B------:R-:W-:Y:S01]  /*11e0*/  IMAD.WIDE.U32 R24, R232, c[0x0][0x1e0], R16 ;  /* 0x00007800e8187a25 */ /* 0x000fe200078e0010 */
[----:B------:R-:W-:Y:S02]  /*11f0*/  IADD3 R3, R16, 0x40, RZ ;  /* 0x0000004010037810 */ /* 0x000fe40007ffe0ff */
[----:B------:R-:W-:Y:S01]  /*1200*/  LEA.HI R5, R5, R14, RZ, 0x2 ;  /* 0x0000000e05057211 */ /* 0x000fe200078f10ff */
[----:B------:R-:W-:Y:S01]  /*1210*/  IMAD.MOV.U32 R18, RZ, RZ, R2 ;  /* 0x000000ffff127224 */ /* 0x000fe200078e0002 */
[----:B------:R-:W-:Y:S01]  /*1220*/  ISETP.GE.AND P4, PT, R3, c[0x0][0x1d4], PT ;  /* 0x0000750003007a0c */ /* 0x000fe20003f86270 */
[----:B------:R-:W-:Y:S01]  /*1230*/  IMAD R2, R10, c[0x0][0x1ac], R11 ;  /* 0x00006b000a027a24 */ /* 0x000fe200078e020b */
[----:B------:R-:W-:Y:S01]  /*1240*/  LOP3.LUT R5, R5, 0xfffffffc, RZ, 0xc0, !PT ;  /* 0xfffffffc05057812 */ /* 0x000fe200078ec0ff */
[----:B------:R-:W-:-:S02]  /*1250*/  IMAD.IADD R23, R25, 0x1, R22 ;  /* 0x0000000119177824 */ /* 0x000fc400078e0216 */
[----:B------:R-:W-:Y:S01]  /*1260*/  IMAD.WIDE.U32 R10, R10, c[0x0][0x1a8], R18 ;  /* 0x00006a000a0a7a25 */ /* 0x000fe200078e0012 */
[----:B------:R-:W-:Y:S02]  /*1270*/  IADD3 R5, R14, -R5, RZ ;  /* 0x800000050e057210 */ /* 0x000fe40007ffe0ff */
[----:B------:R-:W-:Y:S01]  /*1280*/  IADD3 R14, R16, 0x20, RZ ;  /* 0x00000020100e7810 */ /* 0x000fe20007ffe0ff */
[----:B------:R-:W-:Y:S01]  /*1290*/  IMAD.MOV.U32 R22, RZ, RZ, R24 ;  /* 0x000000ffff167224 */ /* 0x000fe200078e0018 */
[----:B------:R-:W-:Y:S01]  /*12a0*/  LEA R3, P1, R10, c[0x0][0x160], 0x1 ;  /* 0x000058000a037a11 */ /* 0x000fe200078208ff */
[----:B------:R-:W-:Y:S01]  /*12b0*/  IMAD.U32 R224, RZ, RZ, UR9 ;  /* 0x00000009ffe07e24 */ /* 0x000fe2000f8e00ff */
[C---:B------:R-:W-:Y:S01]  /*12c0*/  ISETP.GE.AND P2, PT, R14.reuse, c[0x0][0x198], PT ;  /* 0x000066000e007a0c */ /* 0x040fe20003f46270 */
[----:B------:R-:W-:Y:S01]  /*12d0*/  IMAD.IADD R2, R11, 0x1, R2 ;  /* 0x000000010b027824 */ /* 0x000fe200078e0202 */
[----:B------:R-:W-:Y:S01]  /*12e0*/  ISETP.GE.AND P5, PT, R14, c[0x0][0x1d4], PT ;  /* 0x000075000e007a0c */ /* 0x000fe20003fa6270 */
[----:B------:R-:W-:Y:S01]  /*12f0*/  IMAD.WIDE.U32 R224, R224, c[0x0][0x1e8], R22 ;  /* 0x00007a00e0e07a25 */ /* 0x000fe200078e0016 */
[----:B------:R-:W-:Y:S01]  /*1300*/  P2R R15, PR, RZ, 0x4 ;  /* 0x00000004ff0f7803 */ /* 0x000fe20000000000 */
[----:B------:R1:W3:Y:S01]  /*1310*/  SHFL.IDX PT, R18, R3, RZ, 0x1c1f ;  /* 0x001c1fff03127589 */ /* 0x0002e200000e0000 */
[----:B------:R-:W-:Y:S01]  /*1320*/  LEA.HI.X R2, R10, c[0x0][0x164], R2, 0x1, P1 ;  /* 0x000059000a027a11 */ /* 0x000fe200008f0c02 */
[----:B------:R-:W-:Y:S01]  /*1330*/  IMAD.SHL.U32 R11, R97, 0x8, RZ ;  /* 0x00000008610b7824 */ /* 0x000fe200078e00ff */
[----:B------:R-:W-:-:S02]  /*1340*/  IADD3 R225, R225, UR6, RZ ;  /* 0x00000006e1e17c10 */ /* 0x000fc4000fffe0ff */
[----:B------:R-:W-:Y:S01]  /*1350*/  LOP3.LUT P1, RZ, R5, 0x2, RZ, 0xc0, !PT ;  /* 0x0000000205ff7812 */ /* 0x000fe2000782c0ff */
[----:B------:R1:W4:Y:S01]  /*1360*/  SHFL.IDX PT, R19, R2, RZ, 0x1c1f ;  /* 0x001c1fff02137589 */ /* 0x00032200000e0000 */
[----:B------:R-:W-:Y:S02]  /*1370*/  ISETP.GE.AND P3, PT, R11, c[0x0][0x198], PT ;  /* 0x000066000b007a0c */ /* 0x000fe40003f66270 */
[----:B--2---:R-:W-:Y:S01]  /*1380*/  @P0 SHF.R.S32.HI R21, RZ, 0x1f, R20 ;  /* 0x0000001fff150819 */ /* 0x004fe20000011414 */
[----:B------:R-:W-:Y:S01]  /*1390*/  @!P0 IMAD.MOV.U32 R21, RZ, RZ, R7 ;  /* 0x000000ffff158224 */ /* 0x000fe200078e0007 */
[----:B------:R-:W-:Y:S01]  /*13a0*/  LEA.HI R7, R9, R232, RZ, 0x1 ;  /* 0x000000e809077211 */ /* 0x000fe200078f08ff */
[----:B------:R-:W-:Y:S01]  /*13b0*/  @!P0 IMAD.MOV.U32 R20, RZ, RZ, R0 ;  /* 0x000000ffff148224 */ /* 0x000fe200078e0000 */
[----:B------:R-:W-:Y:S01]  /*13c0*/  ISETP.GE.AND P0, PT, R13, UR4, PT ;  /* 0x000000040d007c0c */ /* 0x000fe2000bf06270 */
[----:B------:R-:W-:Y:S01]  /*13d0*/  IMAD R229, R21, c[0x0][0x1f0], RZ ;  /* 0x00007c0015e57a24 */ /* 0x000fe200078e02ff */
[----:B------:R-:W-:Y:S01]  /*13e0*/  LOP3.LUT R7, R7, 0x7fffffe, RZ, 0xc0, !PT ;  /* 0x07fffffe07077812 */ /* 0x000fe200078ec0ff */
[----:B------:R-:W-:-:S02]  /*13f0*/  IMAD R227, R21, c[0x0][0x218], RZ ;  /* 0x0000860015e37a24 */ /* 0x000fc400078e02ff */
[----:B------:R-:W-:Y:S01]  /*1400*/  IMAD.MOV.U32 R0, RZ, RZ, 0x10 ;  /* 0x00000010ff007424 */ /* 0x000fe200078e00ff */
[----:B------:R-:W-:Y:S01]  /*1410*/  IADD3 R10, R232, -R7, RZ ;  /* 0x80000007e80a7210 */ /* 0x000fe20007ffe0ff */
[C---:B------:R-:W-:Y:S01]  /*1420*/  IMAD R229, R20.reuse, c[0x0][0x1f4], R229 ;  /* 0x00007d0014e57a24 */ /* 0x040fe200078e02e5 */
[----:B------:R-:W-:Y:S01]  /*1430*/  IADD3 R7, R11, 0x40, RZ ;  /* 0x000000400b077810 */ /* 0x000fe20007ffe0ff */
[----:B------:R-:W-:Y:S01]  /*1440*/  IMAD R227, R20, c[0x0][0x21c], R227 ;  /* 0x0000870014e37a24 */ /* 0x000fe200078e02e3 */
[----:B------:R-:W-:Y:S01]  /*1450*/  SEL R0, R0, 0xfffffff0, !P1 ;  /* 0xfffffff000007807 */ /* 0x000fe20004800000 */
[----:B------:R-:W-:Y:S01]  /*1460*/  IMAD R9, R95, 0x8, R10 ;  /* 0x000000085f097824 */ /* 0x000fe200078e020a */
[----:B------:R-:W-:Y:S01]  /*1470*/  ISETP.NE.AND P1, PT, R15, RZ, PT ;  /* 0x000000ff0f00720c */ /* 0x000fe20003f25270 */
[----:B------:R-:W-:Y:S01]  /*1480*/  IMAD.WIDE.U32 R224, R20, c[0x0][0x1f0], R224 ;  /* 0x00007c0014e07a25 */ /* 0x000fe200078e00e0 */
[----:B------:R-:W-:-:S03]  /*1490*/  ISETP.GE.AND P2, PT, R7, c[0x0][0x198], PT ;  /* 0x0000660007007a0c */ /* 0x000fc60003f46270 */
[----:B------:R-:W-:-:S04]  /*14a0*/  IMAD.WIDE.U32 R220, R20, c[0x0][0x218], R220 ;  /* 0x0000860014dc7a25 */ /* 0x000fc800078e00dc */
[----:B------:R-:W-:Y:S02]  /*14b0*/  IMAD.U32 R218, R9, 0x20, R218 ;  /* 0x0000002009da7824 */ /* 0x000fe400078e00da */
[----:B------:R-:W-:Y:S02]  /*14c0*/  IMAD.IADD R229, R225, 0x1, R229 ;  /* 0x00000001e1e57824 */ /* 0x000fe400078e02e5 */
[----:B------:R-:W-:Y:S01]  /*14d0*/  IMAD.IADD R227, R221, 0x1, R227 ;  /* 0x00000001dde37824 */ /* 0x000fe200078e02e3 */
[----:B------:R-:W-:Y:S05]  /*14e0*/  @P0 BRA `(.L_x_381) ;  /* 0x000000f000000947 */ /* 0x000fea0003800000 */
[----:B-1-34-:R-:W-:Y:S02]  /*14f0*/  SHF.R.S32.HI R9, RZ, 0x1f, R14 ;  /* 0x0000001fff097819 */ /* 0x01afe4000001140e */
[----:B------:R-:W-:Y:S02]  /*1500*/  SHF.R.S32.HI R10, RZ, 0x1f, R7 ;  /* 0x0000001fff0a7819 */ /* 0x000fe40000011407 */
[----:B------:R-:W-:Y:S02]  /*1510*/  LEA.HI R9, R9, R14, RZ, 0x3 ;  /* 0x0000000e09097211 */ /* 0x000fe400078f18ff */
[----:B------:R-:W-:Y:S01]  /*1520*/  LEA.HI R10, R10, R7, RZ, 0x3 ;  /* 0x000000070a0a7211 */ /* 0x000fe200078f18ff */
[----:B------:R-:W-:Y:S01]  /*1530*/  IMAD.SHL.U32 R7, R218, 0x2, RZ ;  /* 0x00000002da077824 */ /* 0x000fe200078e00ff */
[----:B------:R-:W-:-:S02]  /*1540*/  LEA R20, P0, R11, R18, 0x1 ;  /* 0x000000120b147211 */ /* 0x000fc400078008ff */
[----:B------:R-:W-:Y:S02]  /*1550*/  LOP3.LUT R9, R9, 0xfffffff8, RZ, 0xc0, !PT ;  /* 0xfffffff809097812 */ /* 0x000fe400078ec0ff */
[----:B------:R-:W-:Y:S02]  /*1560*/  LOP3.LUT R10, R10, 0xfffffff8, RZ, 0xc0, !PT ;  /* 0xfffffff80a0a7812 */ /* 0x000fe400078ec0ff */
[----:B------:R-:W-:Y:S01]  /*1570*/  LEA.HI.X R21, R11, R19, R17, 0x1, P0 ;  /* 0x000000130b157211 */ /* 0x000fe200000f0c11 */
[----:B------:R-:W-:-:S04]  /*1580*/  IMAD.WIDE R22, R9, 0x2, R18 ;  /* 0x0000000209167825 */ /* 0x000fc800078e0212 */
[----:B------:R-:W-:Y:S01]  /*1590*/  IMAD.WIDE R18, R10, 0x2, R18 ;  /* 0x000000020a127825 */ /* 0x000fe200078e0212 */
[----:B------:R-:W-:Y:S01]  /*15a0*/  @!PT LDS RZ, [RZ] ;  /* 0x00000000fffff984 */ /* 0x000fe20000000800 */
[----:B------:R1:W-:Y:S04]  /*15b0*/  LDGSTS.E.BYPASS.LTC128B.128 [R7+0x4900], [R20.64], !P3 ;  /* 0x0490000014077fae */ /* 0x0003e8000d901d4a */
[----:B------:R1:W-:Y:S04]  /*15c0*/  LDGSTS.E.BYPASS.LTC128B.128 [R7+0x6900], [R22.64], !P1 ;  /* 0x0690000016077fae */ /* 0x0003e8000c901d4a */
[----:B------:R1:W-:Y:S02]  /*15d0*/  LDGSTS.E.BYPASS.LTC128B.128 [R7+0x8900], [R18.64], !P2 ;  /* 0x0890000012077fae */ /* 0x0003e4000d101d4a */
.L_x_381:
[----:B-1-34-:R-:W-:Y:S05]  /*15e0*/  BSYNC B0 ;  /* 0x0000000000007941 */ /* 0x01afea0003800000 */
.L_x_380:
[----:B------:R-:W-:Y:S01]  /*15f0*/  IADD3 R7, R13, 0x20, RZ ;  /* 0x000000200d077810 */ /* 0x000fe20007ffe0ff */
[----:B------:R1:W2:Y:S01]  /*1600*/  SHFL.IDX PT, R19, R2, 0x1, 0x1c1f ;  /* 0x003c1f0002137f89 */ /* 0x0002a200000e0000 */
[----:B------:R-:W-:Y:S02]  /*1610*/  BSSY B0, `(.L_x_382) ;  /* 0x0000014000007945 */ /* 0x000fe40003800000 */
[----:B------:R-:W-:Y:S01]  /*1620*/  ISETP.GE.AND P0, PT, R7, UR4, PT ;  /* 0x0000000407007c0c */ /* 0x000fe2000bf06270 */
[----:B------:R1:W3:-:S12]  /*1630*/  SHFL.IDX PT, R18, R3, 0x1, 0x1c1f ;  /* 0x003c1f0003127f89 */ /* 0x0002d800000e0000 */
[----:B------:R-:W-:Y:S05]  /*1640*/  @P0 BRA `(.L_x_383) ;  /* 0x0000010000000947 */ /* 0x000fea0003800000 */
[----:B------:R-:W-:Y:S02]  /*1650*/  IADD3 R10, R11, 0x40, RZ ;  /* 0x000000400b0a7810 */ /* 0x000fe40007ffe0ff */
[----:B------:R-:W-:Y:S02]  /*1660*/  SHF.R.S32.HI R9, RZ, 0x1f, R14 ;  /* 0x0000001fff097819 */ /* 0x000fe4000001140e */
[----:B------:R-:W-:Y:S02]  /*1670*/  SHF.R.S32.HI R7, RZ, 0x1f, R10 ;  /* 0x0000001fff077819 */ /* 0x000fe4000001140a */
[----:B------:R-:W-:Y:S02]  /*1680*/  LEA.HI R9, R9, R14, RZ, 0x3 ;  /* 0x0000000e09097211 */ /* 0x000fe400078f18ff */
[----:B------:R-:W-:Y:S01]  /*1690*/  LEA.HI R7, R7, R10, RZ, 0x3 ;  /* 0x0000000a07077211 */ /* 0x000fe200078f18ff */
[----:B------:R-:W-:Y:S01]  /*16a0*/  IMAD.SHL.U32 R10, R218, 0x2, RZ ;  /* 0x00000002da0a7824 */ /* 0x000fe200078e00ff */
[----:B---3--:R-:W-:-:S02]  /*16b0*/  LEA R20, P0, R11, R18, 0x1 ;  /* 0x000000120b147211 */ /* 0x008fc400078008ff */
[----:B------:R-:W-:Y:S02]  /*16c0*/  LOP3.LUT R9, R9, 0xfffffff8, RZ, 0xc0, !PT ;  /* 0xfffffff809097812 */ /* 0x000fe400078ec0ff */
[----:B------:R-:W-:Y:S02]  /*16d0*/  LOP3.LUT R7, R7, 0xfffffff8, RZ, 0xc0, !PT ;  /* 0xfffffff807077812 */ /* 0x000fe400078ec0ff */
[----:B--2---:R-:W-:Y:S01]  /*16e0*/  LEA.HI.X R21, R11, R19, R17, 0x1, P0 ;  /* 0x000000130b157211 */ /* 0x004fe200000f0c11 */
[----:B------:R-:W-:-:S04]  /*16f0*/  IMAD.WIDE R22, R9, 0x2, R18 ;  /* 0x0000000209167825 */ /* 0x000fc800078e0212 */
[----:B------:R-:W-:Y:S01]  /*1700*/  IMAD.WIDE R18, R7, 0x2, R18 ;  /* 0x0000000207127825 */ /* 0x000fe200078e0212 */
[----:B------:R-:W-:Y:S01]  /*1710*/  @!PT LDS RZ, [RZ] ;  /* 0x00000000fffff984 */ /* 0x000fe20000000800 */
[----:B------:R2:W-:Y:S04]  /*1720*/  LDGSTS.E.BYPASS.LTC128B.128 [R10+0x5100], [R20.64], !P3 ;  /* 0x05100000140a7fae */ /* 0x0005e8000d901d4a */
[----:B------:R2:W-:Y:S04]  /*1730*/  LDGSTS.E.BYPASS.LTC128B.128 [R10+0x7100], [R22.64], !P1 ;  /* 0x07100000160a7fae */ /* 0x0005e8000c901d4a */
[----:B------:R2:W-:Y:S02]  /*1740*/  LDGSTS.E.BYPASS.LTC128B.128 [R10+0x9100], [R18.64], !P2 ;  /* 0x09100000120a7fae */ /* 0x0005e4000d101d4a */
.L_x_383:
[----:B------:R-:W-:Y:S05]  /*1750*/  BSYNC B0 ;  /* 0x0000000000007941 */ /* 0x000fea0003800000 */
.L_x_382:
[----:B------:R-:W-:Y:S01]  /*1760*/  IADD3 R7, R13, 0x40, RZ ;  /* 0x000000400d077810 */ /* 0x000fe20007ffe0ff */
[----:B--2---:R2:W4:Y:S01]  /*1770*/  SHFL.IDX PT, R19, R2, 0x2, 0x1c1f ;  /* 0x005c1f0002137f89 */ /* 0x00452200000e0000 */
[----:B------:R-:W-:Y:S02]  /*1780*/  BSSY B0, `(.L_x_384) ;  /* 0x0000014000007945 */ /* 0x000fe40003800000 */
[----:B------:R-:W-:Y:S01]  /*1790*/  ISETP.GE.AND P0, PT, R7, UR4, PT ;  /* 0x0000000407007c0c */ /* 0x000fe2000bf06270 */
[----:B---3--:R2:W3:-:S12]  /*17a0*/  SHFL.IDX PT, R18, R3, 0x2, 0x1c1f ;  /* 0x005c1f0003127f89 */ /* 0x0084d800000e0000 */
        /* <DEDUP_REMOVED lines=10> */
[----:B----4-:R-:W-:Y:S01]  /*1850*/  LEA.HI.X R21, R11, R19, R17, 0x1, P0 ;  /* 0x000000130b157211 */ /* 0x010fe200000f0c11 */
[----:B------:R-:W-:-:S04]  /*1860*/  IMAD.WIDE R22, R9, 0x2, R18 ;  /* 0x0000000209167825 */ /* 0x000fc800078e0212 */
[----:B------:R-:W-:Y:S01]  /*1870*/  IMAD.WIDE R18, R7, 0x2, R18 ;  /* 0x0000000207127825 */ /* 0x000fe200078e0212 */
[----:B------:R-:W-:Y:S01]  /*1880*/  @!PT LDS RZ, [RZ] ;  /* 0x00000000fffff984 */ /* 0x000fe20000000800 */
[----:B------:R3:W-:Y:S04]  /*1890*/  LDGSTS.E.BYPASS.LTC128B.128 [R10+0x5900], [R20.64], !P3 ;  /* 0x05900000140a7fae */ /* 0x0007e8000d901d4a */
[----:B------:R3:W-:Y:S04]  /*18a0*/  LDGSTS.E.BYPASS.LTC128B.128 [R10+0x7900], [R22.64], !P1 ;  /* 0x07900000160a7fae */ /* 0x0007e8000c901d4a */
[----:B------:R3:W-:Y:S02]  /*18b0*/  LDGSTS.E.BYPASS.LTC128B.128 [R10+0x9900], [R18.64], !P2 ;  /* 0x09900000120a7fae */ /* 0x0007e4000d101d4a */
.L_x_385:
[----:B------:R-:W-:Y:S05]  /*18c0*/  BSYNC B0 ;  /* 0x0000000000007941 */ /* 0x000fea0003800000 */
.L_x_384:
[----:B---3--:R3:W5:Y:S01]  /*18d0*/  SHFL.IDX PT, R18, R3, 0x3, 0x1c1f ;  /* 0x007c1f0003127f89 */ /* 0x00876200000e0000 */
[----:B------:R-:W-:Y:S01]  /*18e0*/  IADD3 R13, R13, 0x60, RZ ;  /* 0x000000600d0d7810 */ /* 0x000fe20007ffe0ff */
[----:B------:R-:W-:Y:S01]  /*18f0*/  IMAD.MOV.U32 R99, RZ, RZ, 0x30 ;  /* 0x00000030ff637424 */ /* 0x000fe200078e00ff */
[----:B------:R-:W-:Y:S01]  /*1900*/  UMOV UR6, 0x5 ;  /* 0x0000000500067882 */ /* 0x000fe20000000000 */
[----:B----4-:R-:W4:Y:S01]  /*1910*/  SHFL.IDX PT, R19, R2, 0x3, 0x1c1f ;  /* 0x007c1f0002137f89 */ /* 0x010f2200000e0000 */
[----:B------:R-:W-:Y:S01]  /*1920*/  ISETP.GE.AND P1, PT, R13, UR4, PT ;  /* 0x000000040d007c0c */ /* 0x000fe2000bf26270 */
[----:B------:R-:W-:Y:S01]  /*1930*/  IMAD R94, R148, -0x30, R99 ;  /* 0xffffffd0945e7824 */ /* 0x000fe200078e0263 */
[----:B------:R-:W-:Y:S01]  /*1940*/  ULDC.64 UR4, c[0x0][0x1e0] ;  /* 0x0000780000047ab9 */ /* 0x000fe20000000a00 */
[----:B------:R-:W-:Y:S01]  /*1950*/  IMAD.SHL.U32 R218, R218, 0x2, RZ ;  /* 0x00000002dada7824 */ /* 0x000fe200078e00ff */
[----:B------:R-:W-:Y:S01]  /*1960*/  USHF.L.U32 UR7, UR4, 0x5, URZ ;  /* 0x0000000504077899 */ /* 0x000fe2000800063f */
[----:B------:R-:W-:Y:S01]  /*1970*/  IMAD.MOV.U32 R228, RZ, RZ, R224 ;  /* 0x000000ffffe47224 */ /* 0x000fe200078e00e0 */
[----:B------:R-:W-:Y:S01]  /*1980*/  IADD3 R92, R94, c[0x0][0x1d0], RZ ;  /* 0x000074005e5c7a10 */ /* 0x000fe20007ffe0ff */
[----:B------:R-:W-:Y:S01]  /*1990*/  USHF.L.U64.HI UR6, UR4, UR6, UR5 ;  /* 0x0000000604067299 */ /* 0x000fe20008010205 */
[----:B------:R-:W-:Y:S01]  /*19a0*/  IMAD.SHL.U32 R4, R4, 0x8, RZ ;  /* 0x0000000804047824 */ /* 0x000fe200078e00ff */
[----:B------:R-:W-:Y:S01]  /*19b0*/  LOP3.LUT R101, R101, 0x7fffffe, RZ, 0xc0, !PT ;  /* 0x07fffffe65657812 */ /* 0x000fe200078ec0ff */
[----:B------:R-:W-:Y:S01]  /*19c0*/  IMAD.MOV.U32 R226, RZ, RZ, R220 ;  /* 0x000000ffffe27224 */ /* 0x000fe200078e00dc */
[----:B------:R-:W-:-:S02]  /*19d0*/  SEL R73, RZ, 0x1, P6 ;  /* 0x00000001ff497807 */ /* 0x000fc40003000000 */
[----:B------:R-:W-:Y:S01]  /*19e0*/  @!P1 SHF.R.S32.HI R9, RZ, 0x1f, R14 ;  /* 0x0000001fff099819 */ /* 0x000fe2000001140e */
[----:B------:R-:W-:Y:S01]  /*19f0*/  IMAD.IADD R101, R6, 0x1, -R101 ;  /* 0x0000000106657824 */ /* 0x000fe200078e0a65 */
[----:B------:R-:W-:Y:S02]  /*1a00*/  @!P1 IADD3 R10, R11, 0x40, RZ ;  /* 0x000000400b0a9810 */ /* 0x000fe40007ffe0ff */
[----:B------:R-:W-:Y:S01]  /*1a10*/  @!P1 LEA.HI R9, R9, R14, RZ, 0x3 ;  /* 0x0000000e09099211 */ /* 0x000fe200078f18ff */
[----:B-123--:R-:W-:Y:S01]  /*1a20*/  IMAD R3, R99, c[0x0][0x1e4], RZ ;  /* 0x0000790063037a24 */ /* 0x00efe200078e02ff */
[----:B-----5:R-:W-:Y:S01]  /*1a30*/  @!P1 LEA R16, P0, R11, R18, 0x1 ;  /* 0x000000120b109211 */ /* 0x020fe200078008ff */
[----:B------:R-:W-:Y:S01]  /*1a40*/  IMAD.WIDE.U32 R98, R99, c[0x0][0x1e0], RZ ;  /* 0x0000780063627a25 */ /* 0x000fe200078e00ff */
[----:B------:R-:W-:Y:S02]  /*1a50*/  @!P1 SHF.R.S32.HI R7, RZ, 0x1f, R10 ;  /* 0x0000001fff079819 */ /* 0x000fe4000001140a */
[----:B----4-:R-:W-:Y:S01]  /*1a60*/  @!P1 LEA.HI.X R17, R11, R19, R17, 0x1, P0 ;  /* 0x000000130b119211 */ /* 0x010fe200000f0c11 */
[----:B------:R-:W-:Y:S01]  /*1a70*/  IMAD.IADD R3, R99, 0x1, R3 ;  /* 0x0000000163037824 */ /* 0x000fe200078e0203 */
[----:B------:R-:W-:-:S02]  /*1a80*/  @!P1 LOP3.LUT R9, R9, 0xfffffff8, RZ, 0xc0, !PT ;  /* 0xfffffff809099812 */ /* 0x000fc400078ec0ff */
[----:B------:R-:W-:Y:S01]  /*1a90*/  ISETP.NE.AND P0, PT, R15, RZ, PT ;  /* 0x000000ff0f00720c */ /* 0x000fe20003f05270 */
[----:B------:R-:W-:Y:S01]  /*1aa0*/  @!PT LDS RZ, [RZ] ;  /* 0x00000000fffff984 */ /* 0x000fe20000000800 */
[----:B------:R1:W-:Y:S01]  /*1ab0*/  @!P1 LDGSTS.E.BYPASS.LTC128B.128 [R218+0x6100], [R16.64], !P3 ;  /* 0x0610000010da9fae */ /* 0x0003e2000d901d4a */
[----:B------:R-:W-:Y:S01]  /*1ac0*/  @!P1 LEA.HI R7, R7, R10, RZ, 0x3 ;  /* 0x0000000a07079211 */ /* 0x000fe200078f18ff */
[----:B------:R-:W-:Y:S01]  /*1ad0*/  @!P1 IMAD.WIDE R14, R9, 0x2, R18 ;  /* 0x00000002090e9825 */ /* 0x000fe200078e0212 */
[----:B------:R-:W-:Y:S02]  /*1ae0*/  IMNMX R9, R92, 0x30, PT ;  /* 0x000000305c097817 */ /* 0x000fe40003800200 */
[----:B------:R-:W-:Y:S02]  /*1af0*/  @!P1 LOP3.LUT R7, R7, 0xfffffff8, RZ, 0xc0, !PT ;  /* 0xfffffff807079812 */ /* 0x000fe400078ec0ff */
[----:B------:R-:W-:Y:S01]  /*1b00*/  IADD3 R2, R148, -0x1, RZ ;  /* 0xffffffff94027810 */ /* 0x000fe20007ffe0ff */
[----:B------:R-:W-:Y:S01]  /*1b10*/  IMAD.IADD R9, R9, 0x1, -R232 ;  /* 0x0000000109097824 */ /* 0x000fe200078e0ae8 */
[----:B------:R-:W-:Y:S01]  /*1b20*/  SEL R54, RZ, 0x2, P5 ;  /* 0x00000002ff367807 */ /* 0x000fe20002800000 */
[----:B------:R-:W-:Y:S01]  /*1b30*/  @!P1 IMAD.WIDE R20, R7, 0x2, R18 ;  /* 0x0000000207149825 */ /* 0x000fe200078e0212 */
[----:B------:R-:W-:Y:S01]  /*1b40*/  SEL R76, RZ, 0x4, P4 ;  /* 0x00000004ff4c7807 */ /* 0x000fe20002000000 */
[----:B------:R2:W-:Y:S01]  /*1b50*/  @!P1 LDGSTS.E.BYPASS.LTC128B.128 [R218+0x8100], [R14.64], !P0 ;  /* 0x081000000eda9fae */ /* 0x0005e2000c101d4a */
[----:B------:R-:W-:Y:S01]  /*1b60*/  ISETP.GE.AND P3, PT, R9, 0x1, PT ;  /* 0x000000010900780c */ /* 0x000fe20003f66270 */
[----:B------:R-:W-:Y:S01]  /*1b70*/  IMAD R10, R3, R2, RZ ;  /* 0x00000002030a7224 */ /* 0x000fe200078e02ff */
[----:B------:R-:W-:Y:S01]  /*1b80*/  ISETP.GE.AND P0, PT, R9, 0x21, PT ;  /* 0x000000210900780c */ /* 0x000fe20003f06270 */
[----:B------:R3:W-:Y:S01]  /*1b90*/  @!P1 LDGSTS.E.BYPASS.LTC128B.128 [R218+0xa100], [R20.64], !P2 ;  /* 0x0a10000014da9fae */ /* 0x0007e2000d101d4a */
[----:B------:R-:W-:Y:S01]  /*1ba0*/  SHF.R.S32.HI R9, RZ, 0x1f, R2 ;  /* 0x0000001fff097819 */ /* 0x000fe20000011402 */
[----:B------:R-:W-:Y:S01]  /*1bb0*/  IMAD.WIDE.U32 R78, R2, c[0x0][0x208], RZ ;  /* 0x00008200024e7a25 */ /* 0x000fe200078e00ff */
[----:B------:R-:W-:Y:S01]  /*1bc0*/  IADD3 R72, R94, c[0x0][0x1d0], -R232 ;  /* 0x000074005e487a10 */ /* 0x000fe20007ffe8e8 */
[----:B------:R-:W0:Y:S02]  /*1bd0*/  LDGDEPBAR ;  /* 0x00000000000079af */ /* 0x000e240000000000 */
[C---:B------:R-:W-:Y:S01]  /*1be0*/  IMAD R7, R9.reuse, R98, R10 ;  /* 0x0000006209077224 */ /* 0x040fe200078e020a */
[----:B------:R-:W-:Y:S01]  /*1bf0*/  LOP3.LUT R10, R8, 0xfffffff8, RZ, 0xc0, !PT ;  /* 0xfffffff8080a7812 */ /* 0x000fe200078ec0ff */
[----:B------:R-:W-:-:S02]  /*1c00*/  IMAD R53, R9, c[0x0][0x208], RZ ;  /* 0x0000820009357a24 */ /* 0x000fc400078e02ff */
[----:B------:R-:W-:Y:S01]  /*1c10*/  IMAD.IADD R73, R54, 0x1, R73 ;  /* 0x0000000136497824 */ /* 0x000fe200078e0249 */
[----:B-1----:R-:W-:Y:S01]  /*1c20*/  SHF.R.S32.HI R17, RZ, 0x4, R12 ;  /* 0x00000004ff117819 */ /* 0x002fe2000001140c */
[----:B------:R-:W-:Y:S02]  /*1c30*/  IMAD.IADD R13, R93, 0x1, -R10 ;  /* 0x000000015d0d7824 */ /* 0x000fe400078e0a0a */
[----:B------:R-:W-:Y:S01]  /*1c40*/  IMAD R53, R2, c[0x0][0x20c], R53 ;  /* 0x0000830002357a24 */ /* 0x000fe200078e0235 */
[----:B------:R-:W-:Y:S01]  /*1c50*/  LEA.HI R12, R12, R17, RZ, 0x1 ;  /* 0x000000110c0c7211 */ /* 0x000fe200078f08ff */
[----:B------:R-:W-:Y:S01]  /*1c60*/  IMAD.IADD R76, R76, 0x1, R73 ;  /* 0x000000014c4c7824 */ /* 0x000fe200078e0249 */
[----:B------:R-:W-:Y:S01]  /*1c70*/  LEA.HI R11, R13, R13, RZ, 0x1 ;  /* 0x0000000d0d0b7211 */ /* 0x000fe200078f08ff */
[----:B------:R-:W-:Y:S01]  /*1c80*/  IMAD.IADD R53, R79, 0x1, R53 ;  /* 0x000000014f357824 */ /* 0x000fe200078e0235 */
[----:B------:R-:W-:Y:S01]  /*1c90*/  LOP3.LUT R12, R12, 0xfffffffe, RZ, 0xc0, !PT ;  /* 0xfffffffe0c0c7812 */ /* 0x000fe200078ec0ff */
[----:B------:R-:W-:Y:S01]  /*1ca0*/  IMAD.WIDE.U32 R78, R78, 0x30, R226 ;  /* 0x000000304e4e7825 */ /* 0x000fe200078e00e2 */
[----:B------:R-:W-:-:S03]  /*1cb0*/  LOP3.LUT R10, R11, 0x3fffffe, RZ, 0xc0, !PT ;  /* 0x03fffffe0b0a7812 */ /* 0x000fc600078ec0ff */
[----:B--2---:R-:W-:-:S04]  /*1cc0*/  IMAD.WIDE.U32 R14, R2, R98, R228 ;  /* 0x00000062020e7225 */ /* 0x004fc800078e00e4 */
[----:B------:R-:W-:Y:S01]  /*1cd0*/  IMAD.IADD R7, R15, 0x1, R7 ;  /* 0x000000010f077824 */ /* 0x000fe200078e0207 */
[----:B------:R-:W-:Y:S01]  /*1ce0*/  BAR.SYNC.DEFER_BLOCKING 0x0 ;  /* 0x0000000000007b1d */ /* 0x000fe20000010000 */
[C---:B------:R-:W-:Y:S01]  /*1cf0*/  @P3 LEA R18, P2, R14.reuse, c[0x0][0x1c8], 0x1 ;  /* 0x000072000e123a11 */ /* 0x040fe200078408ff */
[----:B------:R-:W-:Y:S01]  /*1d00*/  IMAD.IADD R12, R17, 0x1, -R12 ;  /* 0x00000001110c7824 */ /* 0x000fe200078e0a0c */
[C---:B------:R-:W-:Y:S01]  /*1d10*/  @P0 IADD3 R8, P1, R14.reuse, UR7, RZ ;  /* 0x000000070e080c10 */ /* 0x040fe2000ff3e0ff */
[----:B------:R-:W-:Y:S01]  /*1d20*/  IMAD.IADD R13, R13, 0x1, -R10 ;  /* 0x000000010d0d7824 */ /* 0x000fe200078e0a0a */
[----:B------:R-:W-:Y:S01]  /*1d30*/  @P3 LEA.HI.X R19, R14, c[0x0][0x1cc], R7, 0x1, P2 ;  /* 0x000073000e133a11 */ /* 0x000fe200010f0c07 */
[C---:B------:R-:W-:Y:S01]  /*1d40*/  IMAD.SHL.U32 R100, R12.reuse, 0x8, RZ ;  /* 0x000000080c647824 */ /* 0x040fe200078e00ff */
[----:B------:R-:W-:Y:S01]  /*1d50*/  @P0 IADD3.X R7, R7, UR6, RZ, P1, !PT ;  /* 0x0000000607070c10 */ /* 0x000fe20008ffe4ff */
[----:B------:R-:W-:Y:S01]  /*1d60*/  IMAD R13, R12, 0x8, R13 ;  /* 0x000000080c0d7824 */ /* 0x000fe200078e020d */
[----:B------:R-:W-:Y:S01]  /*1d70*/  @P0 LEA R16, P1, R8, c[0x0][0x1c8], 0x1 ;  /* 0x0000720008100a11 */ /* 0x000fe200078208ff */
[----:B------:R-:W-:Y:S01]  /*1d80*/  IMAD R53, R53, 0x30, RZ ;  /* 0x0000003035357824 */ /* 0x000fe200078e02ff */
[----:B------:R-:W-:-:S02]  /*1d90*/  SHF.R.S32.HI R15, RZ, 0x1f, R6 ;  /* 0x0000001fff0f7819 */ /* 0x000fc40000011406 */
[----:B------:R-:W-:Y:S01]  /*1da0*/  @P0 LEA.HI.X R17, R8, c[0x0][0x1cc], R7, 0x1, P1 ;  /* 0x0000730008110a11 */ /* 0x000fe200008f0c07 */
[----:B------:R-:W-:Y:S01]  /*1db0*/  IMAD.SHL.U32 R7, R5, 0x40, RZ ;  /* 0x0000004005077824 */ /* 0x000fe200078e00ff */
[----:B------:R-:W-:Y:S01]  /*1dc0*/  SHF.R.S32.HI R8, RZ, 0x1, R11 ;  /* 0x00000001ff087819 */ /* 0x000fe2000001140b */
[----:B------:R-:W-:Y:S01]  /*1dd0*/  IMAD.IADD R52, R79, 0x1, R53 ;  /* 0x000000014f347824 */ /* 0x000fe200078e0235 */
[----:B------:R-:W-:Y:S02]  /*1de0*/  LEA.HI R15, R15, R6, RZ, 0x3 ;  /* 0x000000060f0f7211 */ /* 0x000fe400078f18ff */
[----:B------:R-:W-:Y:S01]  /*1df0*/  LOP3.LUT R7, R7, 0xc0, RZ, 0xc0, !PT ;  /* 0x000000c007077812 */ /* 0x000fe200078ec0ff */
[----:B------:R-:W-:Y:S01]  /*1e00*/  IMAD.SHL.U32 R5, R8, 0x40, RZ ;  /* 0x0000004008057824 */ /* 0x000fe200078e00ff */
[----:B------:R-:W-:Y:S01]  /*1e10*/  LOP3.LUT P1, RZ, R76, 0x1, RZ, 0xc0, !PT ;  /* 0x000000014cff7812 */ /* 0x000fe2000782c0ff */
[----:B------:R-:W-:Y:S01]  /*1e20*/  IMAD.SHL.U32 R15, R15, 0x20, RZ ;  /* 0x000000200f0f7824 */ /* 0x000fe200078e00ff */
[----:B------:R-:W-:Y:S01]  /*1e30*/  LOP3.LUT R100, R7, 0x8, R100, 0xf8, !PT ;  /* 0x0000000807647812 */ /* 0x000fe200078ef864 */
[----:B------:R-:W-:Y:S01]  /*1e40*/  @!PT LDS RZ, [RZ] ;  /* 0x00000000fffff984 */ /* 0x000fe20000000800 */
[----:B------:R-:W-:Y:S01]  /*1e50*/  @!PT LDS RZ, [RZ] ;  /* 0x00000000fffff984 */ /* 0x000fe20000000800 */
[----:B------:R-:W-:Y:S01]  /*1e60*/  @!PT LDS RZ, [RZ] ;  /* 0x00000000fffff984 */ /* 0x000fe20000000800 */
[----:B------:R1:W-:Y:S01]  /*1e70*/  @P3 LDGSTS.E.BYPASS.LTC128B.128 [R218+0x2500], [R18.64], !P6 ;  /* 0x0250000012da3fae */ /* 0x0003e2000f101d4a */
[----:B------:R-:W-:-:S02]  /*1e80*/  LOP3.LUT R5, R5, 0xc0, RZ, 0xc0, !PT ;  /* 0x000000c005057812 */ /* 0x000fc400078ec0ff */
[----:B------:R-:W-:Y:S01]  /*1e90*/  LOP3.LUT R102, R15, 0xffffff00, RZ, 0xc0, !PT ;  /* 0xffffff000f667812 */ /* 0x000fe200078ec0ff */
[----:B------:R1:W-:Y:S01]  /*1ea0*/  @P3 LDGSTS.E.BYPASS.LTC128B.128 [R218+0x3100], [R18.64+0x40], !P5 ;  /* 0x0310004012da3fae */ /* 0x0003e2000e901d4a */
[----:B------:R-:W-:Y:S02]  /*1eb0*/  LOP3.LUT R4, R5, 0x8, R4, 0xf8, !PT ;  /* 0x0000000805047812 */ /* 0x000fe400078ef804 */
[----:B------:R-:W-:Y:S01]  /*1ec0*/  SHF.R.U32.HI R7, RZ, 0x3, R7 ;  /* 0x00000003ff077819 */ /* 0x000fe20000011607 */
[----:B------:R1:W-:Y:S01]  /*1ed0*/  @P3 LDGSTS.E.BYPASS.LTC128B.128 [R218+0x3d00], [R18.64+0x80], !P4 ;  /* 0x03d0008012da3fae */ /* 0x0003e2000e101d4a */
[----:B------:R-:W-:Y:S01]  /*1ee0*/  SHF.R.U32.HI R5, RZ, 0x3, R5 ;  /* 0x00000003ff057819 */ /* 0x000fe20000011605 */
[----:B------:R-:W-:Y:S01]  /*1ef0*/  IMAD R6, R95, 0x200, R102 ;  /* 0x000002005f067824 */ /* 0x000fe200078e0266 */
[----:B------:R-:W-:Y:S01]  /*1f00*/  LOP3.LUT R100, R100, R7, RZ, 0x3c, !PT ;  /* 0x0000000764647212 */ /* 0x000fe200078e3cff */
[----:B------:R1:W-:Y:S01]  /*1f10*/  @P0 LDGSTS.E.BYPASS.LTC128B.128 [R218+0x2d00], [R16.64], !P6 ;  /* 0x02d0000010da0fae */ /* 0x0003e2000f101d4a */
[----:B------:R-:W-:Y:S01]  /*1f20*/  LOP3.LUT R4, R4, R5, RZ, 0x3c, !PT ;  /* 0x0000000504047212 */ /* 0x000fe200078e3cff */
[----:B------:R-:W-:Y:S01]  /*1f30*/  IMAD R217, R101, 0x20, R6 ;  /* 0x0000002065d97824 */ /* 0x000fe200078e0206 */
[----:B------:R-:W-:Y:S01]  /*1f40*/  ISETP.GT.AND P3, PT, R93, 0x3f, PT ;  /* 0x0000003f5d00780c */ /* 0x000fe20003f64270 */
[----:B------:R1:W-:Y:S01]  /*1f50*/  @P0 LDGSTS.E.BYPASS.LTC128B.128 [R218+0x3900], [R16.64+0x40], !P5 ;  /* 0x0390004010da0fae */ /* 0x0003e2000e901d4a */
[----:B------:R-:W-:Y:S01]  /*1f60*/  ISETP.LT.OR P1, PT, R72, 0x1, !P1 ;  /* 0x000000014800780c */ /* 0x000fe20004f21670 */
[----:B------:R-:W-:Y:S01]  /*1f70*/  IMAD.IADD R217, R100, 0x1, R217 ;  /* 0x0000000164d97824 */ /* 0x000fe200078e02d9 */
[----:B------:R-:W-:Y:S01]  /*1f80*/  LOP3.LUT P2, RZ, R76, 0x4, RZ, 0xc0, !PT ;  /* 0x000000044cff7812 */ /* 0x000fe2000784c0ff */
[----:B------:R1:W-:Y:S01]  /*1f90*/  @P0 LDGSTS.E.BYPASS.LTC128B.128 [R218+0x4500], [R16.64+0x80], !P4 ;  /* 0x0450008010da0fae */ /* 0x0003e2000e101d4a */
[----:B------:R-:W-:Y:S01]  /*1fa0*/  IMAD.U32 R216, R13, 0x20, R4 ;  /* 0x000000200dd87824 */ /* 0x000fe200078e0004 */
[----:B------:R-:W-:Y:S01]  /*1fb0*/  LOP3.LUT P0, RZ, R8, 0x2, RZ, 0xc0, !PT ;  /* 0x0000000208ff7812 */ /* 0x000fe2000780c0ff */
[----:B------:R-:W-:Y:S01]  /*1fc0*/  IMAD.SHL.U32 R217, R217, 0x2, RZ ;  /* 0x00000002d9d97824 */ /* 0x000fe200078e00ff */
[----:B------:R-:W0:Y:S01]  /*1fd0*/  LDGDEPBAR ;  /* 0x00000000000079af */ /* 0x000e220000000000 */
[----:B------:R-:W-:Y:S01]  /*1fe0*/  IMAD.SHL.U32 R216, R216, 0x2, RZ ;  /* 0x00000002d8d87824 */ /* 0x000fe200078e00ff */
[----:B------:R-:W-:Y:S01]  /*1ff0*/  ISETP.LT.OR P2, PT, R72, 0x1, !P2 ;  /* 0x000000014800780c */ /* 0x000fe20005741670 */
[----:B------:R-:W-:-:S02]  /*2000*/  IMAD R213, R0, 0x2, R217 ;  /* 0x0000000200d57824 */ /* 0x000fc400078e02d9 */
[----:B------:R-:W-:Y:S01]  /*2010*/  @!P3 IMAD.MOV.U32 R79, RZ, RZ, c[0x0][0x208] ;  /* 0x00008200ff4fb624 */ /* 0x000fe200078e00ff */
[C---:B------:R-:W-:Y:S01]  /*2020*/  IADD3 R8, R216.reuse, 0x2500, RZ ;  /* 0x00002500d8087810 */ /* 0x040fe20007ffe0ff */
[----:B------:R-:W-:Y:S01]  /*2030*/  @!P3 IMAD.MOV.U32 R77, RZ, RZ, c[0x0][0x20c] ;  /* 0x00008300ff4db624 */ /* 0x000fe200078e00ff */
[----:B------:R-:W-:Y:S01]  /*2040*/  IADD3 R215, R216, 0x2520, RZ ;  /* 0x00002520d8d77810 */ /* 0x000fe20007ffe0ff */
[----:B------:R-:W-:Y:S02]  /*2050*/  IMAD R101, R101, 0x20, R102 ;  /* 0x0000002065657824 */ /* 0x000fe400078e0266 */
[----:B------:R-:W-:Y:S02]  /*2060*/  @P0 IADD3 R215, R8, -0x20, RZ ;  /* 0xffffffe008d70810 */ /* 0x000fe40007ffe0ff */
[----:B------:R-:W-:Y:S02]  /*2070*/  LEA R74, P0, R78, c[0x0][0x1f8], 0x1 ;  /* 0x00007e004e4a7a11 */ /* 0x000fe400078008ff */
[----:B------:R-:W-:-:S02]  /*2080*/  IADD3 R211, R215, 0x400, RZ ;  /* 0x00000400d7d37810 */ /* 0x000fc40007ffe0ff */
[----:B------:R-:W-:Y:S02]  /*2090*/  LEA.HI.X R75, R78, c[0x0][0x1fc], R52, 0x1, P0 ;  /* 0x00007f004e4b7a11 */ /* 0x000fe400000f0c34 */
[----:B------:R-:W-:Y:S02]  /*20a0*/  @!P3 LEA R104, P0, R79, R74, 0x6 ;  /* 0x0000004a4f68b211 */ /* 0x000fe400078030ff */
[----:B------:R-:W-:Y:S02]  /*20b0*/  IADD3 R210, R215, 0x800, RZ ;  /* 0x00000800d7d27810 */ /* 0x000fe40007ffe0ff */
[----:B------:R-:W-:Y:S01]  /*20c0*/  @!P3 LEA.HI.X R105, R79, R75, R77, 0x6, P0 ;  /* 0x0000004b4f69b211 */ /* 0x000fe200000f344d */
[----:B------:R-:W-:-:S04]  /*20d0*/  DEPBAR.LE SB0, 0x1 ;  /* 0x000080400000791a */ /* 0x000fc80000000000 */
[----:B------:R-:W-:-:S04]  /*20e0*/  DEPBAR.LE SB0, 0x0 ;  /* 0x000080000000791a */ /* 0x000fc80000000000 */
[----:B------:R-:W-:Y:S01]  /*20f0*/  BAR.SYNC.DEFER_BLOCKING 0x0 ;  /* 0x0000000000007b1d */ /* 0x000fe20000010000 */
[----:B------:R-:W-:Y:S02]  /*2100*/  LOP3.LUT P0, RZ, R76, 0x2, RZ, 0xc0, !PT ;  /* 0x000000024cff7812 */ /* 0x000fe4000780c0ff */
[C---:B------:R-:W-:Y:S02]  /*2110*/  IADD3 R209, R215.reuse, 0xc00, RZ ;  /* 0x00000c00d7d17810 */ /* 0x040fe40007ffe0ff */
[----:B------:R-:W-:Y:S02]  /*2120*/  ISETP.LT.OR P0, PT, R72, 0x1, !P0 ;  /* 0x000000014800780c */ /* 0x000fe40004701670 */
[C---:B------:R-:W-:Y:S02]  /*2130*/  IADD3 R208, R215.reuse, 0x1000, RZ ;  /* 0x00001000d7d07810 */ /* 0x040fe40007ffe0ff */
[C---:B------:R-:W-:Y:S02]  /*2140*/  IADD3 R207, R215.reuse, 0x1400, RZ ;  /* 0x00001400d7cf7810 */ /* 0x040fe40007ffe0ff */
[----:B------:R-:W-:-:S02]  /*2150*/  IADD3 R206, R215, 0x1800, RZ ;  /* 0x00001800d7ce7810 */ /* 0x000fc40007ffe0ff */
[C---:B------:R-:W-:Y:S02]  /*2160*/  IADD3 R205, R215.reuse, 0x1c00, RZ ;  /* 0x00001c00d7cd7810 */ /* 0x040fe40007ffe0ff */
[----:B------:R-:W-:Y:S01]  /*2170*/  IADD3 R204, R215, 0x2000, RZ ;  /* 0x00002000d7cc7810 */ /* 0x000fe20007ffe0ff */
[----:B------:R-:W-:Y:S04]  /*2180*/  LDSM.16.M88.4 R48, [R217+0x5900] ;  /* 0x00590000d930783b */ /* 0x000fe80000000200 */
[----:B------:R-:W2:Y:S04]  /*2190*/  LDSM.16.M88.4 R64, [R216+0x2500] ;  /* 0x00250000d840783b */ /* 0x000ea80000000200 */
[----:B------:R-:W4:Y:S04]  /*21a0*/  LDSM.16.M88.4 R56, [R216+0x2900] ;  /* 0x00290000d838783b */ /* 0x000f280000000200 */
[----:B------:R-:W5:Y:S04]  /*21b0*/  LDSM.16.M88.4 R44, [R217+0x4900] ;  /* 0x00490000d92c783b */ /* 0x000f680000000200 */
[----:B------:R-:W5:Y:S04]  /*21c0*/  LDSM.16.M88.4 R4, [R216+0x2d00] ;  /* 0x002d0000d804783b */ /* 0x000f680000000200 */
[----:B------:R-:W-:Y:S04]  /*21d0*/  LDSM.16.M88.4 R40, [R213+0x5900] ;  /* 0x00590000d528783b */ /* 0x000fe80000000200 */
[----:B-1----:R-:W1:Y:S04]  /*21e0*/  LDSM.16.M88.4 R16, [R215+0x400] ;  /* 0x00040000d710783b */ /* 0x002e680000000200 */
[----:B------:R-:W1:Y:S04]  /*21f0*/  LDSM.16.M88.4 R8, [R215+0x800] ;  /* 0x00080000d708783b */ /* 0x000e680000000200 */
[----:B---3--:R-:W3:Y:S01]  /*2200*/  LDSM.16.M88.4 R20, [R215] ;  /* 0x00000000d714783b */ /* 0x008ee20000000200 */
[C---:B--2---:R-:W-:Y:S08]  /*2210*/  HMMA.16816.F32.BF16 R36, R48.reuse, R64, RZ ;  /* 0x000000403024723c */ /* 0x044ff000000418ff */
[C---:B----4-:R-:W-:Y:S08]  /*2220*/  HMMA.16816.F32.BF16 R28, R48.reuse, R56, RZ ;  /* 0x00000038301c723c */ /* 0x050ff000000418ff */
[C---:B------:R-:W-:Y:S08]  /*2230*/  HMMA.16816.F32.BF16 R32, R48.reuse, R66, RZ ;  /* 0x000000423020723c */ /* 0x040ff000000418ff */
[----:B------:R-:W-:Y:S08]  /*2240*/  HMMA.16816.F32.BF16 R24, R48, R58, RZ ;  /* 0x0000003a3018723c */ /* 0x000ff000000418ff */
[C---:B-----5:R-:W-:Y:S08]  /*2250*/  HMMA.16816.F32.BF16 R68, R44.reuse, R64, RZ ;  /* 0x000000402c44723c */ /* 0x060ff000000418ff */
[----:B------:R-:W-:Y:S08]  /*2260*/  HMMA.16816.F32.BF16 R60, R44, R56, RZ ;  /* 0x000000382c3c723c */ /* 0x000ff000000418ff */
[----:B------:R-:W-:Y:S08]  /*2270*/  HMMA.16816.F32.BF16 R12, R48, R4, RZ ;  /* 0x00000004300c723c */ /* 0x000ff000000418ff */
[C---:B------:R-:W-:Y:S08]  /*2280*/  HMMA.16816.F32.BF16 R64, R44.reuse, R66, RZ ;  /* 0x000000422c40723c */ /* 0x040ff000000418ff */
[C---:B------:R-:W-:Y:S08]  /*2290*/  HMMA.16816.F32.BF16 R56, R44.reuse, R58, RZ ;  /* 0x0000003a2c38723c */ /* 0x040ff000000418ff */
[----:B------:R-:W-:Y:S08]  /*22a0*/  HMMA.16816.F32.BF16 R52, R44, R4, RZ ;  /* 0x000000042c34723c */ /* 0x000ff000000418ff */
[-C--:B------:R-:W-:Y:S08]  /*22b0*/  HMMA.16816.F32.BF16 R48, R48, R6.reuse, RZ ;  /* 0x000000063030723c */ /* 0x080ff000000418ff */
[----:B------:R-:W-:Y:S01]  /*22c0*/  HMMA.16816.F32.BF16 R44, R44, R6, RZ ;  /* 0x000000062c2c723c */ /* 0x000fe200000418ff */
[----:B------:R-:W2:Y:S04]  /*22d0*/  LDSM.16.M88.4 R4, [R213+0x4900] ;  /* 0x00490000d504783b */ /* 0x000ea80000000200 */
[----:B------:R-:W-:Y:S01]  /*22e0*/  @!PT LDS RZ, [RZ] ;  /* 0x00000000fffff984 */ /* 0x000fe20000000800 */
[----:B------:R-:W-:Y:S01]  /*22f0*/  @!PT LDS RZ, [RZ] ;  /* 0x00000000fffff984 */ /* 0x000fe20000000800 */
[----:B------:R-:W-:Y:S01]  /*2300*/  @!PT LDS RZ, [RZ] ;  /* 0x00000000fffff984 */ /* 0x000fe20000000800 */
[----:B------:R4:W-:Y:S01]  /*2310*/  LDGSTS.E.BYPASS.LTC128B.128 [R218+0x100], [R74.64], !P1 ;  /* 0x001000004ada7fae */ /* 0x0009e2000c901d4a */
[----:B------:R-:W-:-:S02]  /*2320*/  @!P3 LOP3.LUT P1, RZ, R73, 0x1, RZ, 0xc0, !PT ;  /* 0x0000000149ffb812 */ /* 0x000fc4000782c0ff */
[C---:B-1----:R-:W-:Y:S01]  /*2330*/  HMMA.16816.F32.BF16 R24, R40.reuse, R18, R24 ;  /* 0x000000122818723c */ /* 0x042fe20000041818 */
[----:B------:R4:W-:Y:S01]  /*2340*/  LDGSTS.E.BYPASS.LTC128B.128 [R218+0xd00], [R74.64+0x40], !P0 ;  /* 0x00d000404ada7fae */ /* 0x0009e2000c101d4a */
[----:B------:R-:W-:Y:S02]  /*2350*/  @!P3 LOP3.LUT P0, RZ, R73, 0x2, RZ, 0xc0, !PT ;  /* 0x0000000249ffb812 */ /* 0x000fe4000780c0ff */
[C---:B------:R-:W-:Y:S01]  /*2360*/  @!P3 ISETP.LT.OR P1, PT, R72.reuse, 0x21, !P1 ;  /* 0x000000214800b80c */ /* 0x040fe20004f21670 */
[----:B------:R4:W-:Y:S01]  /*2370*/  LDGSTS.E.BYPASS.LTC128B.128 [R218+0x1900], [R74.64+0x80], !P2 ;  /* 0x019000804ada7fae */ /* 0x0009e2000d101d4a */
[C---:B------:R-:W-:Y:S02]  /*2380*/  @!P3 ISETP.LT.OR P2, PT, R72.reuse, 0x21, !P0 ;  /* 0x000000214800b80c */ /* 0x040fe40004741670 */
[----:B------:R-:W-:Y:S01]  /*2390*/  @!P3 ISETP.LT.OR P0, PT, R72, 0x21, P4 ;  /* 0x000000214800b80c */ /* 0x000fe20002701670 */
[C---:B------:R-:W-:Y:S08]  /*23a0*/  HMMA.16816.F32.BF16 R12, R40.reuse, R8, R12 ;  /* 0x00000008280c723c */ /* 0x040ff0000004180c */
[----:B------:R1:W-:Y:S01]  /*23b0*/  @!P3 LDGSTS.E.BYPASS.LTC128B.128 [R218+0x900], [R104.64], !P1 ;  /* 0x0090000068dabfae */ /* 0x0003e2000c901d4a */
[C---:B---3--:R-:W-:Y:S03]  /*23c0*/  HMMA.16816.F32.BF16 R36, R40.reuse, R20, R36 ;  /* 0x000000142824723c */ /* 0x048fe60000041824 */
[----:B------:R1:W-:Y:S04]  /*23d0*/  @!P3 LDGSTS.E.BYPASS.LTC128B.128 [R218+0x1500], [R104.64+0x40], !P2 ;  /* 0x0150004068dabfae */ /* 0x0003e8000d101d4a */
[----:B------:R1:W-:Y:S01]  /*23e0*/  @!P3 LDGSTS.E.BYPASS.LTC128B.128 [R218+0x2100], [R104.64+0x80], !P0 ;  /* 0x0210008068dabfae */ /* 0x0003e2000c101d4a */
[C---:B------:R-:W-:Y:S01]  /*23f0*/  HMMA.16816.F32.BF16 R28, R40.reuse, R16, R28 ;  /* 0x00000010281c723c */ /* 0x040fe2000004181c */
[----:B------:R-:W-:Y:S01]  /*2400*/  ISETP.GT.AND P0, PT, R2, R219, PT ;  /* 0x000000db0200720c */ /* 0x000fe20003f04270 */
[----:B------:R-:W-:Y:S01]  /*2410*/  IMAD.IADD R2, R100, 0x1, R101 ;  /* 0x0000000164027824 */ /* 0x000fe200078e0265 */
[----:B------:R-:W-:Y:S04]  /*2420*/  LDSM.16.M88.4 R88, [R217+0x7900] ;  /* 0x00790000d958783b */ /* 0x000fe80000000200 */
[----:B------:R-:W3:Y:S01]  /*2430*/  LDSM.16.M88.4 R80, [R216+0x3500] ;  /* 0x00350000d850783b */ /* 0x000ee20000000200 */
[C---:B------:R-:W-:Y:S03]  /*2440*/  HMMA.16816.F32.BF16 R32, R40.reuse, R22, R32 ;  /* 0x000000162820723c */ /* 0x040fe60000041820 */
[----:B------:R-:W5:Y:S04]  /*2450*/  LDSM.16.M88.4 R76, [R216+0x3900] ;  /* 0x00390000d84c783b */ /* 0x000f680000000200 */
[----:B------:R-:W1:Y:S01]  /*2460*/  LDSM.16.M88.4 R84, [R216+0x3100] ;  /* 0x00310000d854783b */ /* 0x000e620000000200 */
[----:B------:R-:W-:Y:S03]  /*2470*/  HMMA.16816.F32.BF16 R48, R40, R10, R48 ;  /* 0x0000000a2830723c */ /* 0x000fe60000041830 */
[----:B----4-:R-:W4:Y:S04]  /*2480*/  LDSM.16.M88.4 R72, [R217+0x6900] ;  /* 0x00690000d948783b */ /* 0x010f280000000200 */
[----:B------:R-:W-:Y:S01]  /*2490*/  LDSM.16.M88.4 R40, [R213+0x7900] ;  /* 0x00790000d528783b */ /* 0x000fe20000000200 */
[C---:B--2---:R-:W-:Y:S03]  /*24a0*/  HMMA.16816.F32.BF16 R68, R4.reuse, R20, R68 ;  /* 0x000000140444723c */ /* 0x044fe60000041844 */
[----:B------:R-:W0:Y:S05]  /*24b0*/  LDGDEPBAR ;  /* 0x00000000000079af */ /* 0x000e2a0000000000 */
[C---:B------:R-:W-:Y:S08]  /*24c0*/  HMMA.16816.F32.BF16 R60, R4.reuse, R16, R60 ;  /* 0x00000010043c723c */ /* 0x040ff0000004183c */
[C---:B------:R-:W-:Y:S08]  /*24d0*/  HMMA.16816.F32.BF16 R52, R4.reuse, R8, R52 ;  /* 0x000000080434723c */ /* 0x040ff00000041834 */
[C---:B------:R-:W-:Y:S01]  /*24e0*/  HMMA.16816.F32.BF16 R64, R4.reuse, R22, R64 ;  /* 0x000000160440723c */ /* 0x040fe20000041840 */
[----:B------:R-:W-:Y:S07]  /*24f0*/  LDSM.16.M88.4 R20, [R215+0x1400] ;  /* 0x00140000d714783b */ /* 0x000fee0000000200 */
[C---:B------:R-:W-:Y:S01]  /*2500*/  HMMA.16816.F32.BF16 R56, R4.reuse, R18, R56 ;  /* 0x000000120438723c */ /* 0x040fe20000041838 */
[----:B------:R-:W-:Y:S07]  /*2510*/  LDSM.16.M88.4 R16, [R215+0xc00] ;  /* 0x000c0000d710783b */ /* 0x000fee0000000200 */
[----:B------:R-:W-:Y:S01]  /*2520*/  HMMA.16816.F32.BF16 R44, R4, R10, R44 ;  /* 0x0000000a042c723c */ /* 0x000fe2000004182c */
[----:B------:R-:W2:Y:S04]  /*2530*/  LDSM.16.M88.4 R8, [R215+0x1000] ;  /* 0x00100000d708783b */ /* 0x000ea80000000200 */
[----:B------:R-:W2:Y:S03]  /*2540*/  LDSM.16.M88.4 R4, [R213+0x6900] ;  /* 0x00690000d504783b */ /* 0x000ea60000000200 */
[C---:B---3--:R-:W-:Y:S08]  /*2550*/  HMMA.16816.F32.BF16 R24, R88.reuse, R82, R24 ;  /* 0x000000525818723c */ /* 0x048ff00000041818 */
[C---:B-----5:R-:W-:Y:S08]  /*2560*/  HMMA.16816.F32.BF16 R12, R88.reuse, R76, R12 ;  /* 0x0000004c580c723c */ /* 0x060ff0000004180c */
[C---:B-1----:R-:W-:Y:S08]  /*2570*/  HMMA.16816.F32.BF16 R36, R88.reuse, R84, R36 ;  /* 0x000000545824723c */ /* 0x042ff00000041824 */
[C---:B------:R-:W-:Y:S08]  /*2580*/  HMMA.16816.F32.BF16 R28, R88.reuse, R80, R28 ;  /* 0x00000050581c723c */ /* 0x040ff0000004181c */
[C---:B------:R-:W-:Y:S08]  /*2590*/  HMMA.16816.F32.BF16 R32, R88.reuse, R86, R32 ;  /* 0x000000565820723c */ /* 0x040ff00000041820 */
[----:B------:R-:W-:Y:S01]  /*25a0*/  HMMA.16816.F32.BF16 R48, R88, R78, R48 ;  /* 0x0000004e5830723c */ /* 0x000fe20000041830 */
[----:B------:R-:W-:Y:S07]  /*25b0*/  LDSM.16.M88.4 R88, [R217+0x8900] ;  /* 0x00890000d958783b */ /* 0x000fee0000000200 */
[C---:B----4-:R-:W-:Y:S08]  /*25c0*/  HMMA.16816.F32.BF16 R68, R72.reuse, R84, R68 ;  /* 0x000000544844723c */ /* 0x050ff00000041844 */
[C---:B------:R-:W-:Y:S01]  /*25d0*/  HMMA.16816.F32.BF16 R64, R72.reuse, R86, R64 ;  /* 0x000000564840723c */ /* 0x040fe20000041840 */
[----:B------:R-:W-:Y:S07]  /*25e0*/  LDSM.16.M88.4 R84, [R217+0x9900] ;  /* 0x00990000d954783b */ /* 0x000fee0000000200 */
[C---:B------:R-:W-:Y:S08]  /*25f0*/  HMMA.16816.F32.BF16 R60, R72.reuse, R80, R60 ;  /* 0x00000050483c723c */ /* 0x040ff0000004183c */
[C---:B------:R-:W-:Y:S01]  /*2600*/  HMMA.16816.F32.BF16 R56, R72.reuse, R82, R56 ;  /* 0x000000524838723c */ /* 0x040fe20000041838 */
[----:B------:R-:W-:Y:S07]  /*2610*/  LDSM.16.M88.4 R80, [R216+0x3d00] ;  /* 0x003d0000d850783b */ /* 0x000fee0000000200 */
[C---:B------:R-:W-:Y:S08]  /*2620*/  HMMA.16816.F32.BF16 R52, R72.reuse, R76, R52 ;  /* 0x0000004c4834723c */ /* 0x040ff00000041834 */
[----:B------:R-:W-:Y:S01]  /*2630*/  HMMA.16816.F32.BF16 R44, R72, R78, R44 ;  /* 0x0000004e482c723c */ /* 0x000fe2000004182c */
[----:B------:R-:W1:Y:S04]  /*2640*/  LDSM.16.M88.4 R76, [R216+0x4100] ;  /* 0x00410000d84c783b */ /* 0x000e680000000200 */
[----:B------:R-:W3:Y:S03]  /*2650*/  LDSM.16.M88.4 R72, [R216+0x4500] ;  /* 0x00450000d848783b */ /* 0x000ee60000000200 */
[C---:B--2---:R-:W-:Y:S08]  /*2660*/  HMMA.16816.F32.BF16 R24, R40.reuse, R10, R24 ;  /* 0x0000000a2818723c */ /* 0x044ff00000041818 */
[C---:B------:R-:W-:Y:S08]  /*2670*/  HMMA.16816.F32.BF16 R12, R40.reuse, R20, R12 ;  /* 0x00000014280c723c */ /* 0x040ff0000004180c */
[C---:B------:R-:W-:Y:S08]  /*2680*/  HMMA.16816.F32.BF16 R36, R40.reuse, R16, R36 ;  /* 0x000000102824723c */ /* 0x040ff00000041824 */
[C---:B------:R-:W-:Y:S08]  /*2690*/  HMMA.16816.F32.BF16 R32, R40.reuse, R18, R32 ;  /* 0x000000122820723c */ /* 0x040ff00000041820 */
[C---:B------:R-:W-:Y:S08]  /*26a0*/  HMMA.16816.F32.BF16 R28, R40.reuse, R8, R28 ;  /* 0x00000008281c723c */ /* 0x040ff0000004181c */
[----:B------:R-:W-:Y:S01]  /*26b0*/  HMMA.16816.F32.BF16 R48, R40, R22, R48 ;  /* 0x000000162830723c */ /* 0x000fe20000041830 */
[----:B------:R-:W-:Y:S07]  /*26c0*/  LDSM.16.M88.4 R40, [R213+0x9900] ;  /* 0x00990000d528783b */ /* 0x000fee0000000200 */
[C---:B------:R-:W-:Y:S08]  /*26d0*/  HMMA.16816.F32.BF16 R68, R4.reuse, R16, R68 ;  /* 0x000000100444723c */ /* 0x040ff00000041844 */
[C---:B------:R-:W-:Y:S01]  /*26e0*/  HMMA.16816.F32.BF16 R64, R4.reuse, R18, R64 ;  /* 0x000000120440723c */ /* 0x040fe20000041840 */
[----:B------:R-:W-:Y:S07]  /*26f0*/  LDSM.16.M88.4 R16, [R215+0x1800] ;  /* 0x00180000d710783b */ /* 0x000fee0000000200 */
[C---:B------:R-:W-:Y:S08]  /*2700*/  HMMA.16816.F32.BF16 R60, R4.reuse, R8, R60 ;  /* 0x00000008043c723c */ /* 0x040ff0000004183c */
[C---:B------:R-:W-:Y:S01]  /*2710*/  HMMA.16816.F32.BF16 R56, R4.reuse, R10, R56 ;  /* 0x0000000a0438723c */ /* 0x040fe20000041838 */
[----:B------:R-:W2:Y:S07]  /*2720*/  LDSM.16.M88.4 R8, [R215+0x1c00] ;  /* 0x001c0000d708783b */ /* 0x000eae0000000200 */
[C---:B------:R-:W-:Y:S08]  /*2730*/  HMMA.16816.F32.BF16 R52, R4.reuse, R20, R52 ;  /* 0x000000140434723c */ /* 0x040ff00000041834 */
[----:B------:R-:W-:Y:S01]  /*2740*/  HMMA.16816.F32.BF16 R44, R4, R22, R44 ;  /* 0x00000016042c723c */ /* 0x000fe2000004182c */
[----:B------:R-:W4:Y:S04]  /*2750*/  LDSM.16.M88.4 R4, [R215+0x2000] ;  /* 0x00200000d704783b */ /* 0x000f280000000200 */
[----:B------:R-:W5:Y:S01]  /*2760*/  LDSM.16.M88.4 R20, [R213+0x8900] ;  /* 0x00890000d514783b */ /* 0x000f620000000200 */
[----:B------:R-:W-:-:S04]  /*2770*/  DEPBAR.LE SB0, 0x0 ;  /* 0x000080000000791a */ /* 0x000fc80000000000 */
[C---:B-1----:R-:W-:Y:S08]  /*2780*/  HMMA.16816.F32.BF16 R24, R84.reuse, R78, R24 ;  /* 0x0000004e5418723c */ /* 0x042ff00000041818 */
[C---:B---3--:R-:W-:Y:S08]  /*2790*/  HMMA.16816.F32.BF16 R12, R84.reuse, R72, R12 ;  /* 0x00000048540c723c */ /* 0x048ff0000004180c */
        /* <DEDUP_REMOVED lines=8> */
[C---:B------:R-:W-:Y:S08]  /*2820*/  HMMA.16816.F32.BF16 R52, R88.reuse, R72, R52 ;  /* 0x000000485834723c */ /* 0x040ff00000041834 */
[----:B------:R-:W-:Y:S08]  /*2830*/  HMMA.16816.F32.BF16 R44, R88, R74, R44 ;  /* 0x0000004a582c723c */ /* 0x000ff0000004182c */
[C---:B--2---:R-:W-:Y:S08]  /*2840*/  HMMA.16816.F32.BF16 R72, R40.reuse, R10, R24 ;  /* 0x0000000a2848723c */ /* 0x044ff00000041818 */
[C---:B----4-:R-:W-:Y:S08]  /*2850*/  HMMA.16816.F32.BF16 R24, R40.reuse, R4, R12 ;  /* 0x000000042818723c */ /* 0x050ff0000004180c */
[C---:B------:R-:W-:Y:S08]  /*2860*/  HMMA.16816.F32.BF16 R36, R40.reuse, R16, R36 ;  /* 0x000000102824723c */ /* 0x040ff00000041824 */
[C---:B------:R-:W-:Y:S08]  /*2870*/  HMMA.16816.F32.BF16 R32, R40.reuse, R18, R32 ;  /* 0x000000122820723c */ /* 0x040ff00000041820 */
[C---:B------:R-:W-:Y:S08]  /*2880*/  HMMA.16816.F32.BF16 R28, R40.reuse, R8, R28 ;  /* 0x00000008281c723c */ /* 0x040ff0000004181c */
[----:B------:R-:W-:Y:S08]  /*2890*/  HMMA.16816.F32.BF16 R12, R40, R6, R48 ;  /* 0x00000006280c723c */ /* 0x000ff00000041830 */
[C---:B-----5:R-:W-:Y:S08]  /*28a0*/  HMMA.16816.F32.BF16 R68, R20.reuse, R16, R68 ;  /* 0x000000101444723c */ /* 0x060ff00000041844 */
[C---:B------:R-:W-:Y:S08]  /*28b0*/  HMMA.16816.F32.BF16 R64, R20.reuse, R18, R64 ;  /* 0x000000121440723c */ /* 0x040ff00000041840 */
[C---:B------:R-:W-:Y:S08]  /*28c0*/  HMMA.16816.F32.BF16 R60, R20.reuse, R8, R60 ;  /* 0x00000008143c723c */ /* 0x040ff0000004183c */
[C---:B------:R-:W-:Y:S08]  /*28d0*/  HMMA.16816.F32.BF16 R56, R20.reuse, R10, R56 ;  /* 0x0000000a1438723c */ /* 0x040ff00000041838 */
[C---:B------:R-:W-:Y:S08]  /*28e0*/  HMMA.16816.F32.BF16 R52, R20.reuse, R4, R52 ;  /* 0x000000041434723c */ /* 0x040ff00000041834 */
[----:B------:R-:W-:Y:S01]  /*28f0*/  HMMA.16816.F32.BF16 R44, R20, R6, R44 ;  /* 0x00000006142c723c */ /* 0x000fe2000004182c */
[----:B------:R-:W-:Y:S06]  /*2900*/  BAR.SYNC.DEFER_BLOCKING 0x0 ;  /* 0x0000000000007b1d */ /* 0x000fec0000010000 */
[----:B------:R-:W-:Y:S05]  /*2910*/  @!P0 BRA `(.L_x_386) ;  /* 0x000001a000008947 */ /* 0x000fea0003800000 */
[----:B------:R-:W-:Y:S02]  /*2920*/  IADD3 R4, -R232, 0x30, RZ ;  /* 0x00000030e8047810 */ /* 0x000fe40007ffe1ff */
[----:B------:R-:W-:-:S02]  /*2930*/  IADD3 R6, R148, -0x2, RZ ;  /* 0xfffffffe94067810 */ /* 0x000fc40007ffe0ff */
[----:B------:R-:W-:Y:S02]  /*2940*/  ISETP.GE.AND P2, PT, R4, 0x21, PT ;  /* 0x000000210400780c */ /* 0x000fe40003f46270 */
[----:B------:R-:W-:Y:S01]  /*2950*/  SHF.R.S32.HI R5, RZ, 0x1f, R6 ;  /* 0x0000001fff057819 */ /* 0x000fe20000011406 */
[-C--:B------:R-:W-:Y:S02]  /*2960*/  IMAD R3, R3, R6.reuse, RZ ;  /* 0x0000000603037224 */ /* 0x080fe400078e02ff */
[----:B------:R-:W-:-:S04]  /*2970*/  IMAD.WIDE.U32 R8, R98, R6, RZ ;  /* 0x0000000662087225 */ /* 0x000fc800078e00ff */
[----:B------:R-:W-:-:S04]  /*2980*/  IMAD R3, R5, R98, R3 ;  /* 0x0000006205037224 */ /* 0x000fc800078e0203 */
[----:B------:R-:W-:Y:S01]  /*2990*/  IMAD.IADD R3, R9, 0x1, R3 ;  /* 0x0000000109037824 */ /* 0x000fe200078e0203 */
[----:B------:R-:W-:-:S04]  /*29a0*/  @P2 IADD3 R6, P1, P0, R224, UR7, R8 ;  /* 0x00000007e0062c10 */ /* 0x000fc8000f83e008 */
[----:B------:R-:W-:Y:S02]  /*29b0*/  @P2 IADD3.X R5, R229, UR6, R3, P1, P0 ;  /* 0x00000006e5052c10 */ /* 0x000fe40008fe0403 */
[----:B------:R-:W-:-:S13]  /*29c0*/  ISETP.GE.AND P1, PT, R4, 0x1, PT ;  /* 0x000000010400780c */ /* 0x000fda0003f26270 */
[----:B------:R-:W-:-:S05]  /*29d0*/  @P1 IADD3 R8, P0, R224, R8, RZ ;  /* 0x00000008e0081210 */ /* 0x000fca0007f1e0ff */
[----:B------:R-:W-:Y:S01]  /*29e0*/  @P1 IMAD.X R3, R3, 0x1, R229, P0 ;  /* 0x0000000103031824 */ /* 0x000fe200000e06e5 */
[----:B------:R-:W-:-:S04]  /*29f0*/  @P2 LEA R4, P0, R6, c[0x0][0x1c8], 0x1 ;  /* 0x0000720006042a11 */ /* 0x000fc800078008ff */
[----:B------:R-:W-:Y:S02]  /*2a00*/  @P2 LEA.HI.X R5, R6, c[0x0][0x1cc], R5, 0x1, P0 ;  /* 0x0000730006052a11 */ /* 0x000fe400000f0c05 */
[----:B------:R-:W-:-:S04]  /*2a10*/  @P1 LEA R6, P0, R8, c[0x0][0x1c8], 0x1 ;  /* 0x0000720008061a11 */ /* 0x000fc800078008ff */
[----:B------:R-:W-:-:S05]  /*2a20*/  @P1 LEA.HI.X R7, R8, c[0x0][0x1cc], R3, 0x1, P0 ;  /* 0x0000730008071a11 */ /* 0x000fca00000f0c03 */
        /* <DEDUP_REMOVED lines=9> */
.L_x_386:
[----:B------:R-:W-:Y:S01]  /*2ac0*/  LOP3.LUT R96, R96, 0xffffffe0, RZ, 0xc0, !PT ;  /* 0xffffffe060607812 */ /* 0x000fe200078ec0ff */
[----:B------:R-:W-:Y:S01]  /*2ad0*/  ULDC UR8, c[0x0][0x324] ;  /* 0x0000c90000087ab9 */ /* 0x000fe20000000800 */
[----:B------:R-:W-:Y:S01]  /*2ae0*/  SHF.R.S32.HI R8, RZ, 0x1f, R95 ;  /* 0x0000001fff087819 */ /* 0x000fe2000001145f */
[----:B------:R-:W-:Y:S01]  /*2af0*/  ULOP3.LUT UR8, URZ, UR8, URZ, 0x33, !UPT ;  /* 0x000000083f087292 */ /* 0x000fe2000f8e333f */
[----:B------:R-:W-:Y:S01]  /*2b00*/  PLOP3.LUT P1, PT, PT, PT, UP2, 0x80, 0x0 ;  /* 0x000000000000781c */ /* 0x000fe20003f2f028 */
[----:B------:R-:W-:Y:S01]  /*2b10*/  IMAD.IADD R93, R93, 0x1, -R96 ;  /* 0x000000015d5d7824 */ /* 0x000fe200078e0a60 */
[----:B------:R-:W-:Y:S01]  /*2b20*/  LEA.HI R8, R8, R95, RZ, 0x2 ;  /* 0x0000005f08087211 */ /* 0x000fe200078f10ff */
[----:B------:R-:W0:Y:S01]  /*2b30*/  LDGDEPBAR ;  /* 0x00000000000079af */ /* 0x000e220000000000 */
[----:B------:R-:W-:-:S02]  /*2b40*/  PLOP3.LUT P0, PT, PT, PT, UP2, 0x80, 0x0 ;  /* 0x000000000000781c */ /* 0x000fc40003f0f028 */
[----:B-1----:R-:W-:Y:S02]  /*2b50*/  SHF.R.S32.HI R4, RZ, 0x1f, R93 ;  /* 0x0000001fff047819 */ /* 0x002fe4000001145d */
[----:B------:R-:W-:Y:S02]  /*2b60*/  LOP3.LUT R8, R8, 0xffffffc, RZ, 0xc0, !PT ;  /* 0x0ffffffc08087812 */ /* 0x000fe400078ec0ff */
[----:B------:R-:W-:Y:S02]  /*2b70*/  LEA.HI R3, R4, R93, RZ, 0x2 ;  /* 0x0000005d04037211 */ /* 0x000fe400078f10ff */
[----:B------:R-:W-:Y:S01]  /*2b80*/  LEA.HI R4, R97, R97, RZ, 0x1 ;  /* 0x0000006161047211 */ /* 0x000fe200078f08ff */
[----:B------:R-:W-:Y:S01]  /*2b90*/  IMAD.IADD R8, R95, 0x1, -R8 ;  /* 0x000000015f087824 */ /* 0x000fe200078e0a08 */
[----:B------:R-:W-:-:S03]  /*2ba0*/  LEA.HI.SX32 R5, R3, UR13, 0x1e ;  /* 0x0000000d03057c11 */ /* 0x000fc6000f8ff2ff */
[C---:B------:R-:W-:Y:S01]  /*2bb0*/  IMAD.SHL.U32 R6, R4.reuse, 0x20, RZ ;  /* 0x0000002004067824 */ /* 0x040fe200078e00ff */
[----:B------:R-:W-:Y:S01]  /*2bc0*/  LOP3.LUT R4, R4, 0x1ffffffe, RZ, 0xc0, !PT ;  /* 0x1ffffffe04047812 */ /* 0x000fe200078ec0ff */
[----:B------:R-:W-:-:S03]  /*2bd0*/  IMAD R5, R8, 0x10, R5 ;  /* 0x0000001008057824 */ /* 0x000fc600078e0205 */
[----:B------:R-:W-:Y:S01]  /*2be0*/  LOP3.LUT R6, R6, 0xffffffc0, RZ, 0xc0, !PT ;  /* 0xffffffc006067812 */ /* 0x000fe200078ec0ff */
[----:B------:R-:W-:-:S04]  /*2bf0*/  IMAD.IADD R4, R97, 0x1, -R4 ;  /* 0x0000000161047824 */ /* 0x000fc800078e0a04 */
[----:B------:R-:W-:-:S04]  /*2c00*/  IMAD.IADD R5, R6, 0x1, R5 ;  /* 0x0000000106057824 */ /* 0x000fc800078e0205 */
[----:B------:R-:W-:-:S04]  /*2c10*/  IMAD R222, R4, 0x8, R5 ;  /* 0x0000000804de7824 */ /* 0x000fc800078e0205 */
[----:B------:R-:W-:-:S04]  /*2c20*/  @P1 IMAD.HI.U32 R4, R222, c[0x0][0x2c8], RZ ;  /* 0x0000b200de041a27 */ /* 0x000fc800078e00ff */
[----:B------:R-:W-:Y:S01]  /*2c30*/  IMAD.MOV.U32 R49, RZ, RZ, R222 ;  /* 0x000000ffff317224 */ /* 0x000fe200078e00de */
[----:B------:R-:W-:Y:S02]  /*2c40*/  @P0 SHF.R.U32.HI R49, RZ, c[0x0][0x2cc], R4 ;  /* 0x0000b300ff310a19 */ /* 0x000fe40000011604 */
[----:B------:R-:W-:Y:S02]  /*2c50*/  LOP3.LUT R4, R3, 0x7ffffffc, RZ, 0xc0, !PT ;  /* 0x7ffffffc03047812 */ /* 0x000fe400078ec0ff */
[----:B------:R-:W-:Y:S01]  /*2c60*/  PLOP3.LUT P0, PT, PT, PT, UP1, 0x40, 0x0 ;  /* 0x000000000000781c */ /* 0x000fe20003f0e818 */
[----:B------:R-:W1:Y:S02]  /*2c70*/  SHFL.IDX PT, R3, R49, RZ, 0x1c1f ;  /* 0x001c1fff31037589 */ /* 0x000e6400000e0000 */
[----:B------:R-:W-:-:S04]  /*2c80*/  IMAD.IADD R4, R93, 0x1, -R4 ;  /* 0x000000015d047824 */ /* 0x000fc800078e0a04 */
[----:B------:R-:W-:-:S04]  /*2c90*/  IMAD.SHL.U32 R223, R4, 0x2, RZ ;  /* 0x0000000204df7824 */ /* 0x000fc800078e00ff */
[----:B------:R-:W-:Y:S01]  /*2ca0*/  IMAD.IADD R48, R94, 0x1, -R223 ;  /* 0x000000015e307824 */ /* 0x000fe200078e0adf */
[C---:B------:R-:W-:Y:S02]  /*2cb0*/  IADD3 R23, -R223.reuse, 0x1, R92 ;  /* 0x00000001df177810 */ /* 0x040fe40007ffe15c */
[----:B------:R-:W-:Y:S02]  /*2cc0*/  IADD3 R77, -R223, c[0x0][0x1d0], R94 ;  /* 0x00007400df4d7a10 */ /* 0x000fe40007ffe15e */
[----:B------:R-:W-:-:S04]  /*2cd0*/  IADD3 R23, R23, -c[0x0][0x168], RZ ;  /* 0x80005a0017177a10 */ /* 0x000fc80007ffe0ff */
[C---:B------:R-:W-:Y:S02]  /*2ce0*/  IADD3 R78, R23.reuse, c[0x0][0x328], RZ ;  /* 0x0000ca00174e7a10 */ /* 0x040fe40007ffe0ff */
[----:B------:R-:W-:-:S03]  /*2cf0*/  IADD3 R23, R23, UR8, RZ ;  /* 0x0000000817177c10 */ /* 0x000fc6000fffe0ff */
[--C-:B-1----:R-:W-:Y:S02]  /*2d00*/  IMAD.IADD R4, R78, 0x1, R3.reuse ;  /* 0x000000014e047824 */ /* 0x102fe400078e0203 */
[----:B------:R-:W-:-:S03]  /*2d10*/  IMAD.IADD R5, R23, 0x1, R3 ;  /* 0x0000000117057824 */ /* 0x000fc600078e0203 */
[----:B------:R-:W-:Y:S01]  /*2d20*/  IMNMX R9, R4, R77, PT ;  /* 0x0000004d04097217 */ /* 0x000fe20003800200 */
[----:B------:R-:W-:Y:S05]  /*2d30*/  @P0 BRA `(.L_x_387) ;  /* 0x0000015000000947 */ /* 0x000fea0003800000 */
[----:B------:R-:W-:Y:S01]  /*2d40*/  IADD3 R3, R3, c[0x0][0x1d0], RZ ;  /* 0x0000740003037a10 */ /* 0x000fe20007ffe0ff */
[----:B------:R-:W-:Y:S03]  /*2d50*/  BSSY B0, `(.L_x_388) ;  /* 0x000000f000007945 */ /* 0x000fe60003800000 */
[----:B------:R-:W-:-:S04]  /*2d60*/  IADD3 R7, R3, -c[0x0][0x168], RZ ;  /* 0x80005a0003077a10 */ /* 0x000fc80007ffe0ff */
        /* <DEDUP_REMOVED lines=9> */
.L_x_389:
[----:B------:R-:W-:-:S04]  /*2e00*/  MOV R3, c[0x0][0x32c] ;  /* 0x0000cb0000037a02 */ /* 0x000fc80000000f00 */
[----:B------:R-:W-:-:S13]  /*2e10*/  ISETP.NE.AND P0, PT, R3, 0x1, PT ;  /* 0x000000010300780c */ /* 0x000fda0003f05270 */
[----:B------:R-:W-:-:S05]  /*2e20*/  @P0 IMAD.HI.U32 R3, R7, c[0x0][0x330], RZ ;  /* 0x0000cc0007030a27 */ /* 0x000fca00078e00ff */
[----:B------:R-:W-:Y:S02]  /*2e30*/  @P0 SHF.R.U32.HI R7, RZ, c[0x0][0x334], R3 ;  /* 0x0000cd00ff070a19 */ /* 0x000fe40000011603 */
.L_x_390:
[----:B------:R-:W-:Y:S05]  /*2e40*/  BSYNC B0 ;  /* 0x0000000000007941 */ /* 0x000fea0003800000 */
.L_x_388:
[----:B------:R-:W-:-:S05]  /*2e50*/  IMAD R6, R7, c[0x0][0x32c], R48 ;  /* 0x0000cb0007067a24 */ /* 0x000fca00078e0230 */
[----:B------:R-:W-:Y:S02]  /*2e60*/  IADD3 R4, R6, c[0x0][0x32c], RZ ;  /* 0x0000cb0006047a10 */ /* 0x000fe40007ffe0ff */
[----:B------:R-:W-:Y:S02]  /*2e70*/  IMNMX R5, R5, R6, !PT ;  /* 0x0000000605057217 */ /* 0x000fe40007800200 */
[----:B------:R-:W-:Y:S02]  /*2e80*/  IMNMX R9, R9, R4, PT ;  /* 0x0000000409097217 */ /* 0x000fe40003800200 */
.L_x_387:
[----:B------:R-:W1:Y:S01]  /*2e90*/  SHFL.IDX PT, R4, R49, 0x1, 0x1c1f ;  /* 0x003c1f0031047f89 */ /* 0x000e6200000e0000 */
[----:B------:R-:W-:Y:S01]  /*2ea0*/  PLOP3.LUT P0, PT, PT, PT, UP1, 0x40, 0x0 ;  /* 0x000000000000781c */ /* 0x000fe20003f0e818 */
[--C-:B-1----:R-:W-:Y:S02]  /*2eb0*/  IMAD.IADD R6, R78, 0x1, R4.reuse ;  /* 0x000000014e067824 */ /* 0x102fe400078e0204 */
[----:B------:R-:W-:-:S03]  /*2ec0*/  IMAD.IADD R3, R23, 0x1, R4 ;  /* 0x0000000117037824 */ /* 0x000fc600078e0204 */
[----:B------:R-:W-:-:S07]  /*2ed0*/  IMNMX R79, R6, R77, PT ;  /* 0x0000004d064f7217 */ /* 0x000fce0003800200 */
        /* <DEDUP_REMOVED lines=13> */
.L_x_393:
[----:B------:R-:W-:-:S04]  /*2fb0*/  MOV R4, c[0x0][0x32c] ;  /* 0x0000cb0000047a02 */ /* 0x000fc80000000f00 */
[----:B------:R-:W-:-:S13]  /*2fc0*/  ISETP.NE.AND P0, PT, R4, 0x1, PT ;  /* 0x000000010400780c */ /* 0x000fda0003f05270 */
[----:B------:R-:W-:-:S05]  /*2fd0*/  @P0 IMAD.HI.U32 R4, R7, c[0x0][0x330], RZ ;  /* 0x0000cc0007040a27 */ /* 0x000fca00078e00ff */
[----:B------:R-:W-:Y:S02]  /*2fe0*/  @P0 SHF.R.U32.HI R7, RZ, c[0x0][0x334], R4 ;  /* 0x0000cd00ff070a19 */ /* 0x000fe40000011604 */
.L_x_394:
[----:B------:R-:W-:Y:S05]  /*2ff0*/  BSYNC B0 ;  /* 0x0000000000007941 */ /* 0x000fea0003800000 */
.L_x_392:
[----:B------:R-:W-:-:S05]  /*3000*/  IMAD R6, R7, c[0x0][0x32c], R48 ;  /* 0x0000cb0007067a24 */ /* 0x000fca00078e0230 */
[----:B------:R-:W-:Y:S02]  /*3010*/  IADD3 R4, R6, c[0x0][0x32c], RZ ;  /* 0x0000cb0006047a10 */ /* 0x000fe40007ffe0ff */
[----:B------:R-:W-:Y:S02]  /*3020*/  IMNMX R3, R3, R6, !PT ;  /* 0x0000000603037217 */ /* 0x000fe40007800200 */
[----:B------:R-:W-:Y:S02]  /*3030*/  IMNMX R79, R79, R4, PT ;  /* 0x000000044f4f7217 */ /* 0x000fe40003800200 */
.L_x_391:
[C---:B------:R-:W-:Y:S02]  /*3040*/  ISETP.GE.AND P0, PT, R94.reuse, 0x2, PT ;  /* 0x000000025e00780c */ /* 0x040fe40003f06270 */
[----:B------:R-:W-:Y:S02]  /*3050*/  ISETP.GE.AND P1, PT, R94, 0x9, PT ;  /* 0x000000095e00780c */ /* 0x000fe40003f26270 */
[----:B------:R-:W-:Y:S02]  /*3060*/  P2R R7, PR, RZ, 0x1 ;  /* 0x00000001ff077803 */ /* 0x000fe40000000000 */
[----:B------:R-:W-:-:S02]  /*3070*/  ISETP.GT.AND P0, PT, R5, 0x1, !P0 ;  /* 0x000000010500780c */ /* 0x000fc40004704270 */
[----:B------:R-:W-:Y:S02]  /*3080*/  P2R R76, PR, RZ, 0x2 ;  /* 0x00000002ff4c7803 */ /* 0x000fe40000000000 */
[----:B------:R-:W-:Y:S02]  /*3090*/  ISETP.LT.OR P0, PT, R9, 0x2, P0 ;  /* 0x000000020900780c */ /* 0x000fe40000701670 */
[C---:B------:R-:W-:Y:S02]  /*30a0*/  ISETP.GE.AND P2, PT, R94.reuse, 0x29, PT ;  /* 0x000000295e00780c */ /* 0x040fe40003f46270 */
[----:B------:R-:W-:Y:S02]  /*30b0*/  FSEL R6, R69, -INF , !P0 ;  /* 0xff80000045067808 */ /* 0x000fe40004000000 */
[----:B------:R-:W-:Y:S02]  /*30c0*/  ISETP.GT.AND P0, PT, R5, 0x8, !P1 ;  /* 0x000000080500780c */ /* 0x000fe40004f04270 */
[----:B------:R-:W-:-:S02]  /*30d0*/  ISETP.GE.AND P1, PT, R94, 0xa, PT ;  /* 0x0000000a5e00780c */ /* 0x000fc40003f26270 */
[----:B------:R-:W-:Y:S02]  /*30e0*/  ISETP.LT.OR P0, PT, R9, 0x9, P0 ;  /* 0x000000090900780c */ /* 0x000fe40000701670 */
[----:B------:R-:W-:Y:S02]  /*30f0*/  P2R R69, PR, RZ, 0x2 ;  /* 0x00000002ff457803 */ /* 0x000fe40000000000 */
[----:B------:R-:W-:Y:S02]  /*3100*/  FSEL R64, R64, -INF , !P0 ;  /* 0xff80000040407808 */ /* 0x000fe40004000000 */
[----:B------:R-:W-:Y:S02]  /*3110*/  ISETP.GT.AND P0, PT, R5, 0x9, !P1 ;  /* 0x000000090500780c */ /* 0x000fe40004f04270 */
[----:B------:R-:W-:Y:S02]  /*3120*/  ISETP.GE.AND P1, PT, R94, 0x11, PT ;  /* 0x000000115e00780c */ /* 0x000fe40003f26270 */
[----:B------:R-:W-:-:S04]  /*3130*/  ISETP.LT.OR P0, PT, R9, 0xa, P0 ;  /* 0x0000000a0900780c */ /* 0x000fc80000701670 */
[----:B------:R-:W-:Y:S02]  /*3140*/  FSEL R4, R65, -INF , !P0 ;  /* 0xff80000041047808 */ /* 0x000fe40004000000 */
[----:B------:R-:W-:Y:S02]  /*3150*/  ISETP.GT.AND P0, PT, R5, 0x10, !P1 ;  /* 0x000000100500780c */ /* 0x000fe40004f04270 */
[----:B------:R-:W-:Y:S02]  /*3160*/  P2R R65, PR, RZ, 0x2 ;  /* 0x00000002ff417803 */ /* 0x000fe40000000000 */
[----:B------:R-:W-:Y:S02]  /*3170*/  ISETP.LT.OR P0, PT, R9, 0x11, P0 ;  /* 0x000000110900780c */ /* 0x000fe40000701670 */
[----:B------:R-:W-:Y:S02]  /*3180*/  ISETP.GE.AND P1, PT, R94, 0x12, PT ;  /* 0x000000125e00780c */ /* 0x000fe40003f26270 */
[----:B------:R-:W-:-:S02]  /*3190*/  FSEL R40, R60, -INF , !P0 ;  /* 0xff8000003c287808 */ /* 0x000fc40004000000 */
[----:B------:R-:W-:Y:S02]  /*31a0*/  ISETP.GT.AND P0, PT, R5, 0x11, !P1 ;  /* 0x000000110500780c */ /* 0x000fe40004f04270 */
[----:B------:R-:W-:Y:S02]  /*31b0*/  P2R R60, PR, RZ, 0x2 ;  /* 0x00000002ff3c7803 */ /* 0x000fe40000000000 */
[----:B------:R-:W-:Y:S02]  /*31c0*/  ISETP.LT.OR P0, PT, R9, 0x12, P0 ;  /* 0x000000120900780c */ /* 0x000fe40000701670 */
[----:B------:R-:W-:Y:S02]  /*31d0*/  ISETP.GE.AND P1, PT, R94, 0x19, PT ;  /* 0x000000195e00780c */ /* 0x000fe40003f26270 */
[----:B------:R-:W-:Y:S02]  /*31e0*/  FSEL R10, R61, -INF , !P0 ;  /* 0xff8000003d0a7808 */ /* 0x000fe40004000000 */
[----:B------:R-:W-:-:S02]  /*31f0*/  ISETP.GT.AND P0, PT, R5, 0x18, !P1 ;  /* 0x000000180500780c */ /* 0x000fc40004f04270 */
[----:B------:R-:W-:Y:S02]  /*3200*/  P2R R51, PR, RZ, 0x2 ;  /* 0x00000002ff337803 */ /* 0x000fe40000000000 */
[----:B------:R-:W-:Y:S02]  /*3210*/  ISETP.LT.OR P0, PT, R9, 0x19, P0 ;  /* 0x000000190900780c */ /* 0x000fe40000701670 */
[----:B------:R-:W-:Y:S02]  /*3220*/  ISETP.GE.AND P1, PT, R94, 0x1a, PT ;  /* 0x0000001a5e00780c */ /* 0x000fe40003f26270 */
[----:B------:R-:W-:Y:S02]  /*3230*/  FSEL R56, R56, -INF , !P0 ;  /* 0xff80000038387808 */ /* 0x000fe40004000000 */
[----:B------:R-:W-:Y:S02]  /*3240*/  ISETP.GT.AND P0, PT, R5, 0x19, !P1 ;  /* 0x000000190500780c */ /* 0x000fe40004f04270 */
[----:B------:R-:W-:-:S02]  /*3250*/  P2R R50, PR, RZ, 0x2 ;  /* 0x00000002ff327803 */ /* 0x000fc40000000000 */
[----:B------:R-:W-:Y:S02]  /*3260*/  ISETP.LT.OR P0, PT, R9, 0x1a, P0 ;  /* 0x0000001a0900780c */ /* 0x000fe40000701670 */
[----:B------:R-:W-:Y:S02]  /*3270*/  ISETP.GE.AND P1, PT, R94, 0x21, PT ;  /* 0x000000215e00780c */ /* 0x000fe40003f26270 */
[----:B------:R-:W-:Y:S02]  /*3280*/  FSEL R8, R57, -INF , !P0 ;  /* 0xff80000039087808 */ /* 0x000fe40004000000 */
[----:B------:R-:W-:Y:S02]  /*3290*/  ISETP.GT.AND P0, PT, R5, 0x20, !P1 ;  /* 0x000000200500780c */ /* 0x000fe40004f04270 */
[----:B------:R-:W-:Y:S02]  /*32a0*/  P2R R43, PR, RZ, 0x2 ;  /* 0x00000002ff2b7803 */ /* 0x000fe40000000000 */
[----:B------:R-:W-:-:S02]  /*32b0*/  ISETP.LT.OR P0, PT, R9, 0x21, P0 ;  /* 0x000000210900780c */ /* 0x000fc40000701670 */
[----:B------:R-:W-:Y:S02]  /*32c0*/  ISETP.GE.AND P1, PT, R94, 0x22, PT ;  /* 0x000000225e00780c */ /* 0x000fe40003f26270 */
[----:B------:R-:W-:Y:S02]  /*32d0*/  FSEL R22, R52, -INF , !P0 ;  /* 0xff80000034167808 */ /* 0x000fe40004000000 */
[----:B------:R-:W-:Y:S02]  /*32e0*/  ISETP.GT.AND P0, PT, R5, 0x21, !P1 ;  /* 0x000000210500780c */ /* 0x000fe40004f04270 */
[----:B------:R-:W-:Y:S02]  /*32f0*/  P2R R42, PR, RZ, 0x2 ;  /* 0x00000002ff2a7803 */ /* 0x000fe40000000000 */
[----:B------:R-:W-:Y:S02]  /*3300*/  ISETP.LT.OR P0, PT, R9, 0x22, P0 ;  /* 0x000000220900780c */ /* 0x000fe40000701670 */
[----:B------:R-:W-:-:S02]  /*3310*/  ISETP.GE.AND P1, PT, R94, 0x1, PT ;  /* 0x000000015e00780c */ /* 0x000fc40003f26270 */
[----:B------:R-:W-:Y:S02]  /*3320*/  FSEL R21, R53, -INF , !P0 ;  /* 0xff80000035157808 */ /* 0x000fe40004000000 */
[----:B------:R-:W-:-:S04]  /*3330*/  ISETP.GT.AND P0, PT, R5, 0x28, !P2 ;  /* 0x000000280500780c */ /* 0x000fc80005704270 */
[----:B------:R-:W-:-:S04]  /*3340*/  ISETP.LT.OR P0, PT, R9, 0x29, P0 ;  /* 0x000000290900780c */ /* 0x000fc80000701670 */
[----:B------:R-:W-:Y:S02]  /*3350*/  FSEL R20, R44, -INF , !P0 ;  /* 0xff8000002c147808 */ /* 0x000fe40004000000 */
[----:B------:R-:W-:Y:S02]  /*3360*/  ISETP.GT.AND P0, PT, R5, RZ, !P1 ;  /* 0x000000ff0500720c */ /* 0x000fe40004f04270 */
[----:B------:R-:W-:Y:S02]  /*3370*/  P2R R44, PR, RZ, 0x2 ;  /* 0x00000002ff2c7803 */ /* 0x000fe40000000000 */
[----:B------:R-:W-:Y:S02]  /*3380*/  ISETP.LT.OR P0, PT, R9, 0x1, P0 ;  /* 0x000000010900780c */ /* 0x000fe40000701670 */
[----:B------:R-:W-:Y:S02]  /*3390*/  ISETP.GE.AND P1, PT, R94, 0x2a, PT ;  /* 0x0000002a5e00780c */ /* 0x000fe40003f26270 */
[----:B------:R-:W-:-:S02]  /*33a0*/  FSEL R68, R68, -INF , !P0 ;  /* 0xff80000044447808 */ /* 0x000fc40004000000 */
[----:B------:R-:W-:Y:S02]  /*33b0*/  ISETP.GT.AND P0, PT, R5, 0x29, !P1 ;  /* 0x000000290500780c */ /* 0x000fe40004f04270 */
[----:B------:R-:W1:Y:S02]  /*33c0*/  SHFL.IDX PT, R5, R49, 0x2, 0x1c1f ;  /* 0x005c1f0031057f89 */ /* 0x000e6400000e0000 */
[----:B------:R-:W-:-:S04]  /*33d0*/  ISETP.LT.OR P0, PT, R9, 0x2a, P0 ;  /* 0x0000002a0900780c */ /* 0x000fc80000701670 */
[----:B------:R-:W-:Y:S02]  /*33e0*/  FSEL R18, R45, -INF , !P0 ;  /* 0xff8000002d127808 */ /* 0x000fe40004000000 */
        /* <DEDUP_REMOVED lines=17> */
.L_x_397:
[----:B------:R-:W-:-:S04]  /*3500*/  MOV R5, c[0x0][0x32c] ;  /* 0x0000cb0000057a02 */ /* 0x000fc80000000f00 */
[----:B------:R-:W-:-:S13]  /*3510*/  ISETP.NE.AND P0, PT, R5, 0x1, PT ;  /* 0x000000010500780c */ /* 0x000fda0003f05270 */
[----:B------:R-:W-:-:S05]  /*3520*/  @P0 IMAD.HI.U32 R5, R9, c[0x0][0x330], RZ ;  /* 0x0000cc0009050a27 */ /* 0x000fca00078e00ff */
[----:B------:R-:W-:Y:S02]  /*3530*/  @P0 SHF.R.U32.HI R9, RZ, c[0x0][0x334], R5 ;  /* 0x0000cd00ff090a19 */ /* 0x000fe40000011605 */
.L_x_398:
[----:B------:R-:W-:Y:S05]  /*3540*/  BSYNC B0 ;  /* 0x0000000000007941 */ /* 0x000fea0003800000 */
.L_x_396:
[----:B------:R-:W-:-:S05]  /*3550*/  IMAD R16, R9, c[0x0][0x32c], R48 ;  /* 0x0000cb0009107a24 */ /* 0x000fca00078e0230 */
[----:B------:R-:W-:Y:S02]  /*3560*/  IADD3 R5, R16, c[0x0][0x32c], RZ ;  /* 0x0000cb0010057a10 */ /* 0x000fe40007ffe0ff */
[----:B------:R-:W-:Y:S02]  /*3570*/  IMNMX R45, R45, R16, !PT ;  /* 0x000000102d2d7217 */ /* 0x000fe40007800200 */
[----:B------:R-:W-:Y:S02]  /*3580*/  IMNMX R52, R52, R5, PT ;  /* 0x0000000534347217 */ /* 0x000fe40003800200 */
.L_x_395:
[----:B------:R-:W-:Y:S02]  /*3590*/  ISETP.NE.AND P0, PT, R76, RZ, PT ;  /* 0x000000ff4c00720c */ /* 0x000fe40003f05270 */
[----:B------:R-:W-:Y:S02]  /*35a0*/  P2R R80, PR, RZ, 0x40 ;  /* 0x00000040ff507803 */ /* 0x000fe40000000000 */
[----:B------:R-:W-:Y:S02]  /*35b0*/  ISETP.GT.AND P0, PT, R3, 0x8, !P0 ;  /* 0x000000080300780c */ /* 0x000fe40004704270 */
[----:B------:R-:W-:-:S02]  /*35c0*/  ISETP.NE.AND P6, PT, R51, RZ, PT ;  /* 0x000000ff3300720c */ /* 0x000fc40003fc5270 */
[----:B------:R-:W-:Y:S02]  /*35d0*/  ISETP.LT.OR P0, PT, R79, 0x9, P0 ;  /* 0x000000094f00780c */ /* 0x000fe40000701670 */
[----:B------:R-:W-:Y:S02]  /*35e0*/  P2R R61, PR, RZ, 0x20 ;  /* 0x00000020ff3d7803 */ /* 0x000fe40000000000 */
[----:B------:R-:W-:Y:S02]  /*35f0*/  FSEL R5, R66, -INF , !P0 ;  /* 0xff80000042057808 */ /* 0x000fe40004000000 */
[----:B------:R-:W-:Y:S02]  /*3600*/  ISETP.NE.AND P0, PT, R69, RZ, PT ;  /* 0x000000ff4500720c */ /* 0x000fe40003f05270 */
[----:B------:R-:W-:Y:S02]  /*3610*/  ISETP.NE.AND P5, PT, R50, RZ, PT ;  /* 0x000000ff3200720c */ /* 0x000fe40003fa5270 */
[----:B------:R-:W-:-:S02]  /*3620*/  ISETP.GT.AND P0, PT, R3, 0x9, !P0 ;  /* 0x000000090300780c */ /* 0x000fc40004704270 */
[----:B------:R-:W-:Y:S02]  /*3630*/  P2R R57, PR, RZ, 0x10 ;  /* 0x00000010ff397803 */ /* 0x000fe40000000000 */
[----:B------:R-:W-:Y:S02]  /*3640*/  ISETP.LT.OR P0, PT, R79, 0xa, P0 ;  /* 0x0000000a4f00780c */ /* 0x000fe40000701670 */
[----:B------:R-:W-:Y:S02]  /*3650*/  ISETP.NE.AND P4, PT, R43, RZ, PT ;  /* 0x000000ff2b00720c */ /* 0x000fe40003f85270 */
[----:B------:R-:W-:Y:S02]  /*3660*/  FSEL R67, R67, -INF , !P0 ;  /* 0xff80000043437808 */ /* 0x000fe40004000000 */
[----:B------:R-:W-:Y:S02]  /*3670*/  ISETP.NE.AND P0, PT, R65, RZ, PT ;  /* 0x000000ff4100720c */ /* 0x000fe40003f05270 */
[----:B------:R-:W-:-:S02]  /*3680*/  P2R R53, PR, RZ, 0x8 ;  /* 0x00000008ff357803 */ /* 0x000fc40000000000 */
[----:B------:R-:W-:Y:S02]  /*3690*/  ISETP.GT.AND P0, PT, R3, 0x10, !P0 ;  /* 0x000000100300780c */ /* 0x000fe40004704270 */
[----:B------:R-:W-:Y:S02]  /*36a0*/  ISETP.NE.AND P3, PT, R42, RZ, PT ;  /* 0x000000ff2a00720c */ /* 0x000fe40003f65270 */
[----:B------:R-:W-:-:S04]  /*36b0*/  ISETP.LT.OR P0, PT, R79, 0x11, P0 ;  /* 0x000000114f00780c */ /* 0x000fc80000701670 */
[----:B------:R-:W-:Y:S02]  /*36c0*/  FSEL R41, R62, -INF , !P0 ;  /* 0xff8000003e297808 */ /* 0x000fe40004000000 */
[----:B------:R-:W-:Y:S02]  /*36d0*/  ISETP.NE.AND P0, PT, R60, RZ, PT ;  /* 0x000000ff3c00720c */ /* 0x000fe40003f05270 */
[----:B------:R-:W-:Y:S02]  /*36e0*/  P2R R62, PR, RZ, 0x40 ;  /* 0x00000040ff3e7803 */ /* 0x000fe40000000000 */
[----:B------:R-:W-:-:S04]  /*36f0*/  ISETP.GT.AND P0, PT, R3, 0x11, !P0 ;  /* 0x000000110300780c */ /* 0x000fc80004704270 */
[----:B------:R-:W-:-:S04]  /*3700*/  ISETP.LT.OR P0, PT, R79, 0x12, P0 ;  /* 0x000000124f00780c */ /* 0x000fc80000701670 */
[----:B------:R-:W-:Y:S02]  /*3710*/  FSEL R11, R63, -INF , !P0 ;  /* 0xff8000003f0b7808 */ /* 0x000fe40004000000 */
[----:B------:R-:W-:Y:S02]  /*3720*/  ISETP.GT.AND P0, PT, R3, 0x18, !P6 ;  /* 0x000000180300780c */ /* 0x000fe40007704270 */
[----:B------:R-:W-:Y:S02]  /*3730*/  ISETP.NE.AND P6, PT, R44, RZ, PT ;  /* 0x000000ff2c00720c */ /* 0x000fe40003fc5270 */
[----:B------:R-:W-:-:S04]  /*3740*/  ISETP.LT.OR P0, PT, R79, 0x19, P0 ;  /* 0x000000194f00780c */ /* 0x000fc80000701670 */
[----:B------:R-:W-:Y:S02]  /*3750*/  FSEL R9, R58, -INF , !P0 ;  /* 0xff8000003a097808 */ /* 0x000fe40004000000 */
[----:B------:R-:W-:-:S04]  /*3760*/  ISETP.GT.AND P0, PT, R3, 0x19, !P5 ;  /* 0x000000190300780c */ /* 0x000fc80006f04270 */
        /* <DEDUP_REMOVED lines=8> */
[----:B------:R-:W-:-:S04]  /*37f0*/  ISETP.NE.AND P0, PT, R7, RZ, PT ;  /* 0x000000ff0700720c */ /* 0x000fc80003f05270 */
[----:B------:R-:W-:-:S04]  /*3800*/  ISETP.GT.AND P0, PT, R3, 0x1, !P0 ;  /* 0x000000010300780c */ /* 0x000fc80004704270 */
[----:B------:R-:W-:-:S04]  /*3810*/  ISETP.LT.OR P0, PT, R79, 0x2, P0 ;  /* 0x000000024f00780c */ /* 0x000fc80000701670 */
[----:B------:R-:W-:Y:S02]  /*3820*/  FSEL R71, R71, -INF , !P0 ;  /* 0xff80000047477808 */ /* 0x000fe40004000000 */
[----:B------:R-:W-:-:S04]  /*3830*/  ISETP.GT.AND P0, PT, R3, RZ, !P6 ;  /* 0x000000ff0300720c */ /* 0x000fc80007704270 */
        /* <DEDUP_REMOVED lines=8> */
[----:B------:R-:W-:Y:S02]  /*38c0*/  ISETP.GT.AND P0, PT, R45, RZ, !P6 ;  /* 0x000000ff2d00720c */ /* 0x000fe40007704270 */
[----:B------:R-:W-:Y:S02]  /*38d0*/  ISETP.NE.AND P6, PT, R62, RZ, PT ;  /* 0x000000ff3e00720c */ /* 0x000fe40003fc5270 */
[----:B------:R-:W-:-:S04]  /*38e0*/  ISETP.LT.OR P0, PT, R52, 0x1, P0 ;  /* 0x000000013400780c */ /* 0x000fc80000701670 */
[----:B------:R-:W-:Y:S02]  /*38f0*/  FSEL R110, R36, -INF , !P0 ;  /* 0xff800000246e7808 */ /* 0x000fe40004000000 */
[----:B------:R-:W-:-:S04]  /*3900*/  ISETP.NE.AND P0, PT, R7, RZ, PT ;  /* 0x000000ff0700720c */ /* 0x000fc80003f05270 */
[----:B------:R-:W-:-:S04]  /*3910*/  ISETP.GT.AND P0, PT, R45, 0x1, !P0 ;  /* 0x000000012d00780c */ /* 0x000fc80004704270 */
        /* <DEDUP_REMOVED lines=18> */
[----:B------:R-:W-:Y:S02]  /*3a40*/  ISETP.GT.AND P0, PT, R45, 0x18, !P6 ;  /* 0x000000182d00780c */ /* 0x000fe40007704270 */
[----:B------:R-:W-:Y:S02]  /*3a50*/  ISETP.NE.AND P6, PT, R80, RZ, PT ;  /* 0x000000ff5000720c */ /* 0x000fe40003fc5270 */
        /* <DEDUP_REMOVED lines=17> */
[----:B------:R-:W1:Y:S01]  /*3b70*/  SHFL.IDX PT, R12, R49, 0x3, 0x1c1f ;  /* 0x007c1f00310c7f89 */ /* 0x000e6200000e0000 */
[----:B------:R-:W-:-:S04]  /*3b80*/  ISETP.GT.AND P0, PT, R45, 0x29, !P1 ;  /* 0x000000292d00780c */ /* 0x000fc80004f04270 */
        /* <DEDUP_REMOVED lines=19> */
.L_x_401:
[----:B------:R-:W-:-:S04]  /*3cc0*/  MOV R12, c[0x0][0x32c] ;  /* 0x0000cb00000c7a02 */ /* 0x000fc80000000f00 */
[----:B------:R-:W-:-:S13]  /*3cd0*/  ISETP.NE.AND P0, PT, R12, 0x1, PT ;  /* 0x000000010c00780c */ /* 0x000fda0003f05270 */
[----:B------:R-:W-:-:S05]  /*3ce0*/  @P0 IMAD.HI.U32 R12, R25, c[0x0][0x330], RZ ;  /* 0x0000cc00190c0a27 */ /* 0x000fca00078e00ff */
[----:B------:R-:W-:Y:S02]  /*3cf0*/  @P0 SHF.R.U32.HI R25, RZ, c[0x0][0x334], R12 ;  /* 0x0000cd00ff190a19 */ /* 0x000fe4000001160c */
.L_x_402:
[----:B------:R-:W-:Y:S05]  /*3d00*/  BSYNC B0 ;  /* 0x0000000000007941 */ /* 0x000fea0003800000 */
.L_x_400:
[----:B------:R-:W-:-:S05]  /*3d10*/  IMAD R48, R25, c[0x0][0x32c], R48 ;  /* 0x0000cb0019307a24 */ /* 0x000fca00078e0230 */
[----:B------:R-:W-:Y:S02]  /*3d20*/  IADD3 R12, R48, c[0x0][0x32c], RZ ;  /* 0x0000cb00300c7a10 */ /* 0x000fe40007ffe0ff */
[----:B------:R-:W-:Y:S02]  /*3d30*/  IMNMX R23, R23, R48, !PT ;  /* 0x0000003017177217 */ /* 0x000fe40007800200 */
[----:B------:R-:W-:Y:S02]  /*3d40*/  IMNMX R13, R13, R12, PT ;  /* 0x0000000c0d0d7217 */ /* 0x000fe40003800200 */
.L_x_399:
[----:B------:R-:W-:Y:S01]  /*3d50*/  ISETP.NE.AND P0, PT, R76, RZ, PT ;  /* 0x000000ff4c00720c */ /* 0x000fe20003f05270 */
[----:B------:R-:W-:Y:S01]  /*3d60*/  IMAD.SHL.U32 R214, R2, 0x2, RZ ;  /* 0x0000000202d67824 */ /* 0x000fe200078e00ff */
[C---:B------:R-:W-:Y:S01]  /*3d70*/  ISETP.GT.AND P2, PT, R23.reuse, 0x28, !P2 ;  /* 0x000000281700780c */ /* 0x040fe20005744270 */
[----:B------:R-:W-:Y:S01]  /*3d80*/  ULDC.64 UR4, c[0x0][0x2c8] ;  /* 0x0000b20000047ab9 */ /* 0x000fe20000000a00 */
[C---:B------:R-:W-:Y:S01]  /*3d90*/  ISETP.GT.AND P0, PT, R23.reuse, 0x8, !P0 ;  /* 0x000000081700780c */ /* 0x040fe20004704270 */
[----:B------:R-:W-:Y:S01]  /*3da0*/  IMAD R212, R0, 0x2, R214 ;  /* 0x0000000200d47824 */ /* 0x000fe200078e02d6 */
[----:B------:R-:W-:Y:S01]  /*3db0*/  ISETP.GT.AND P1, PT, R23, 0x29, !P1 ;  /* 0x000000291700780c */ /* 0x000fe20004f24270 */
[----:B------:R-:W-:Y:S01]  /*3dc0*/  LDSM.16.MT88.4 R136, [R214+0x100] ;  /* 0x00010000d688783b */ /* 0x000fe20000004200 */
[C---:B------:R-:W-:Y:S01]  /*3dd0*/  ISETP.LT.OR P0, PT, R13.reuse, 0x9, P0 ;  /* 0x000000090d00780c */ /* 0x040fe20000701670 */
[----:B------:R-:W-:Y:S01]  /*3de0*/  UIMAD.WIDE.U32 UR14, UR13, UR4, URZ ;  /* 0x000000040d0e72a5 */ /* 0x000fe2000f8e003f */
[----:B------:R-:W-:Y:S01]  /*3df0*/  ISETP.LT.OR P2, PT, R13, 0x29, P2 ;  /* 0x000000290d00780c */ /* 0x000fe20001741670 */
[----:B------:R-:W-:Y:S01]  /*3e00*/  LDSM.16.MT88.4 R112, [R212+0x100] ;  /* 0x00010000d470783b */ /* 0x000fe20000004200 */
[----:B------:R-:W-:Y:S01]  /*3e10*/  FSEL R92, R34, -INF , !P0 ;  /* 0xff800000225c7808 */ /* 0x000fe20004000000 */
[----:B------:R-:W-:Y:S01]  /*3e20*/  @UP2 USHF.R.U32.HI UR13, URZ, UR5, UR15 ;  /* 0x000000053f0d2299 */ /* 0x000fe2000801160f */
[----:B------:R-:W-:Y:S01]  /*3e30*/  ISETP.NE.AND P0, PT, R69, RZ, PT ;  /* 0x000000ff4500720c */ /* 0x000fe20003f05270 */
[----:B------:R-:W-:Y:S01]  /*3e40*/  LDSM.16.MT88.4 R132, [R214+0xd00] ;  /* 0x000d0000d684783b */ /* 0x000fe20000004200 */
[----:B------:R-:W-:Y:S01]  /*3e50*/  ISETP.LT.OR P1, PT, R13, 0x2a, P1 ;  /* 0x0000002a0d00780c */ /* 0x000fe20000f21670 */
[----:B------:R-:W-:Y:S01]  /*3e60*/  UIADD3 UR4, UR12, UR13, URZ ;  /* 0x0000000d0c047290 */ /* 0x000fe2000fffe03f */
[----:B------:R-:W-:Y:S01]  /*3e70*/  ISETP.GT.AND P0, PT, R23, 0x9, !P0 ;  /* 0x000000091700780c */ /* 0x000fe20004704270 */
[----:B------:R-:W-:Y:S01]  /*3e80*/  LDSM.16.MT88.4 R76, [R214+0x1900] ;  /* 0x00190000d64c783b */ /* 0x000fe20000004200 */
[----:B------:R-:W-:Y:S01]  /*3e90*/  FSEL R187, R14, -INF , !P2 ;  /* 0xff8000000ebb7808 */ /* 0x000fe20005000000 */
[----:B------:R-:W-:Y:S01]  /*3ea0*/  ULDC UR13, c[0x0][0x328] ;  /* 0x0000ca00000d7ab9 */ /* 0x000fe20000000800 */
[----:B------:R-:W-:Y:S01]  /*3eb0*/  ISETP.LT.OR P0, PT, R13, 0xa, P0 ;  /* 0x0000000a0d00780c */ /* 0x000fe20000701670 */
[----:B------:R-:W-:Y:S01]  /*3ec0*/  LDSM.16.MT88.4 R156, [R214+0x500] ;  /* 0x00050000d69c783b */ /* 0x000fe20000004200 */
[----:B------:R-:W-:Y:S01]  /*3ed0*/  FSEL R189, R15, -INF , !P1 ;  /* 0xff8000000fbd7808 */ /* 0x000fe20004800000 */
[----:B------:R-:W-:Y:S01]  /*3ee0*/  UIADD3 UR13, UR4, UR13, URZ ;  /* 0x0000000d040d7290 */ /* 0x000fe2000fffe03f */
[----:B------:R-:W-:-:S02]  /*3ef0*/  FSEL R90, R35, -INF , !P0 ;  /* 0xff800000235a7808 */ /* 0x000fc40004000000 */
[----:B------:R-:W-:Y:S01]  /*3f00*/  ISETP.NE.AND P0, PT, R65, RZ, PT ;  /* 0x000000ff4100720c */ /* 0x000fe20003f05270 */
[----:B------:R-:W-:Y:S01]  /*3f10*/  LDSM.16.MT88.4 R32, [R212+0x1d00] ;  /* 0x001d0000d420783b */ /* 0x000fe20000004200 */
[----:B------:R-:W-:Y:S02]  /*3f20*/  IADD3 R230, R148, -0x2, RZ ;  /* 0xfffffffe94e67810 */ /* 0x000fe40007ffe0ff */
[----:B------:R-:W-:-:S04]  /*3f30*/  ISETP.GT.AND P0, PT, R23, 0x10, !P0 ;  /* 0x000000101700780c */ /* 0x000fc80004704270 */
[----:B------:R-:W-:-:S04]  /*3f40*/  ISETP.LT.OR P0, PT, R13, 0x11, P0 ;  /* 0x000000110d00780c */ /* 0x000fc80000701670 */
[----:B------:R-:W-:Y:S02]  /*3f50*/  FSEL R88, R30, -INF , !P0 ;  /* 0xff8000001e587808 */ /* 0x000fe40004000000 */
[----:B------:R-:W-:Y:S02]  /*3f60*/  ISETP.NE.AND P0, PT, R60, RZ, PT ;  /* 0x000000ff3c00720c */ /* 0x000fe40003f05270 */
[----:B------:R-:W-:Y:S02]  /*3f70*/  LDSM.16.MT88.4 R60, [R212+0xd00] ;  /* 0x000d0000d43c783b */ /* 0x000fe40000004200 */
[----:B------:R-:W-:-:S04]  /*3f80*/  ISETP.GT.AND P0, PT, R23, 0x11, !P0 ;  /* 0x000000111700780c */ /* 0x000fc80004704270 */
[----:B------:R-:W-:-:S04]  /*3f90*/  ISETP.LT.OR P0, PT, R13, 0x12, P0 ;  /* 0x000000120d00780c */ /* 0x000fc80000701670 */
[----:B------:R-:W-:Y:S02]  /*3fa0*/  FSEL R72, R31, -INF , !P0 ;  /* 0xff8000001f487808 */ /* 0x000fe40004000000 */
[----:B------:R-:W-:-:S04]  /*3fb0*/  ISETP.NE.AND P0, PT, R51, RZ, PT ;  /* 0x000000ff3300720c */ /* 0x000fc80003f05270 */
        /* <DEDUP_REMOVED lines=8> */
[----:B------:R-:W-:Y:S02]  /*4040*/  ISETP.NE.AND P0, PT, R7, RZ, PT ;  /* 0x000000ff0700720c */ /* 0x000fe40003f05270 */
[----:B------:R-:W-:Y:S02]  /*4050*/  FMNMX.FTZ R7, R68, R6, !PT ;  /* 0x0000000644077209 */ /* 0x000fe40007810000 */
[----:B------:R-:W-:Y:S02]  /*4060*/  ISETP.GT.AND P0, PT, R23, 0x1, !P0 ;  /* 0x000000011700780c */ /* 0x000fe40004704270 */
[----:B------:R-:W-:Y:S02]  /*4070*/  FMNMX.FTZ R7, R64, R7, !PT ;  /* 0x0000000740077209 */ /* 0x000fe40007810000 */
[----:B------:R-:W-:-:S02]  /*4080*/  ISETP.LT.OR P0, PT, R13, 0x2, P0 ;  /* 0x000000020d00780c */ /* 0x000fc40000701670 */
[----:B------:R-:W-:Y:S02]  /*4090*/  FMNMX.FTZ R7, R4, R7, !PT ;  /* 0x0000000704077209 */ /* 0x000fe40007810000 */
[----:B------:R-:W-:Y:S02]  /*40a0*/  FSEL R94, R39, -INF , !P0 ;  /* 0xff800000275e7808 */ /* 0x000fe40004000000 */
[----:B------:R-:W-:Y:S02]  /*40b0*/  FMNMX.FTZ R7, R40, R7, !PT ;  /* 0x0000000728077209 */ /* 0x000fe40007810000 */
[----:B------:R-:W-:Y:S02]  /*40c0*/  ISETP.NE.AND P0, PT, R44, RZ, PT ;  /* 0x000000ff2c00720c */ /* 0x000fe40003f05270 */
[----:B------:R-:W-:Y:S01]  /*40d0*/  FMNMX.FTZ R7, R10, R7, !PT ;  /* 0x000000070a077209 */ /* 0x000fe20007810000 */
[----:B------:R-:W-:Y:S01]  /*40e0*/  LDSM.16.MT88.4 R44, [R214+0x1100] ;  /* 0x00110000d62c783b */ /* 0x000fe20000004200 */
[----:B------:R-:W-:-:S02]  /*40f0*/  ISETP.GT.AND P0, PT, R23, RZ, !P0 ;  /* 0x000000ff1700720c */ /* 0x000fc40004704270 */
[----:B------:R-:W-:Y:S02]  /*4100*/  FMNMX.FTZ R7, R56, R7, !PT ;  /* 0x0000000738077209 */ /* 0x000fe40007810000 */
[----:B------:R-:W-:Y:S02]  /*4110*/  ISETP.LT.OR P0, PT, R13, 0x1, P0 ;  /* 0x000000010d00780c */ /* 0x000fe40000701670 */
[----:B------:R-:W-:Y:S02]  /*4120*/  FMNMX.FTZ R7, R8, R7, !PT ;  /* 0x0000000708077209 */ /* 0x000fe40007810000 */
[----:B------:R-:W-:Y:S02]  /*4130*/  FSEL R108, R38, -INF , !P0 ;  /* 0xff800000266c7808 */ /* 0x000fe40004000000 */
[----:B------:R-:W-:Y:S01]  /*4140*/  FMNMX.FTZ R12, R22, R7, !PT ;  /* 0x00000007160c7209 */ /* 0x000fe20007810000 */
[----:B------:R-:W-:Y:S01]  /*4150*/  LDSM.16.MT88.4 R36, [R214+0x1d00] ;  /* 0x001d0000d624783b */ /* 0x000fe20000004200 */
[----:B------:R-:W-:-:S02]  /*4160*/  ISETP.NE.AND P0, PT, R43, RZ, PT ;  /* 0x000000ff2b00720c */ /* 0x000fc40003f05270 */
[----:B------:R-:W-:Y:S02]  /*4170*/  FMNMX.FTZ R7, R21, R12, !PT ;  /* 0x0000000c15077209 */ /* 0x000fe40007810000 */
[----:B------:R-:W-:Y:S02]  /*4180*/  FMNMX.FTZ R12, R70, R71, !PT ;  /* 0x00000047460c7209 */ /* 0x000fe40007810000 */
[----:B------:R-:W-:Y:S02]  /*4190*/  FMNMX.FTZ R7, R20, R7, !PT ;  /* 0x0000000714077209 */ /* 0x000fe40007810000 */
[----:B------:R-:W-:Y:S02]  /*41a0*/  FMNMX.FTZ R12, R5, R12, !PT ;  /* 0x0000000c050c7209 */ /* 0x000fe40007810000 */
[----:B------:R-:W-:Y:S02]  /*41b0*/  FMNMX.FTZ R7, R18, R7, !PT ;  /* 0x0000000712077209 */ /* 0x000fe40007810000 */
[----:B------:R-:W-:-:S02]  /*41c0*/  FMNMX.FTZ R12, R67, R12, !PT ;  /* 0x0000000c430c7209 */ /* 0x000fc40007810000 */
[----:B------:R-:W-:Y:S01]  /*41d0*/  ISETP.GT.AND P0, PT, R23, 0x20, !P0 ;  /* 0x000000201700780c */ /* 0x000fe20004704270 */
[----:B------:R-:W1:Y:S01]  /*41e0*/  SHFL.BFLY PT, R24, R7, 0x2, 0x1f ;  /* 0x0c401f0007187f89 */ /* 0x000e6200000e0000 */
[----:B------:R-:W-:Y:S02]  /*41f0*/  FMNMX.FTZ R12, R41, R12, !PT ;  /* 0x0000000c290c7209 */ /* 0x000fe40007810000 */
[----:B------:R-:W-:Y:S02]  /*4200*/  ISETP.LT.OR P0, PT, R13, 0x21, P0 ;  /* 0x000000210d00780c */ /* 0x000fe40000701670 */
[----:B------:R-:W-:Y:S02]  /*4210*/  FMNMX.FTZ R12, R11, R12, !PT ;  /* 0x0000000c0b0c7209 */ /* 0x000fe40007810000 */
[----:B------:R-:W-:Y:S02]  /*4220*/  FSEL R178, R26, -INF , !P0 ;  /* 0xff8000001ab27808 */ /* 0x000fe40004000000 */
[----:B------:R-:W-:-:S02]  /*4230*/  FMNMX.FTZ R12, R9, R12, !PT ;  /* 0x0000000c090c7209 */ /* 0x000fc40007810000 */
[----:B------:R-:W-:Y:S02]  /*4240*/  FMNMX.FTZ R31, R108, R94, !PT ;  /* 0x0000005e6c1f7209 */ /* 0x000fe40007810000 */
[----:B------:R-:W-:Y:S02]  /*4250*/  FMNMX.FTZ R12, R59, R12, !PT ;  /* 0x0000000c3b0c7209 */ /* 0x000fe40007810000 */
[----:B------:R-:W-:Y:S02]  /*4260*/  FMNMX.FTZ R31, R92, R31, !PT ;  /* 0x0000001f5c1f7209 */ /* 0x000fe40007810000 */
[----:B------:R-:W-:Y:S02]  /*4270*/  FMNMX.FTZ R12, R19, R12, !PT ;  /* 0x0000000c130c7209 */ /* 0x000fe40007810000 */
[----:B------:R-:W-:Y:S02]  /*4280*/  FMNMX.FTZ R31, R90, R31, !PT ;  /* 0x0000001f5a1f7209 */ /* 0x000fe40007810000 */
[----:B-1----:R-:W-:-:S02]  /*4290*/  FMNMX.FTZ R24, R7, R24, !PT ;  /* 0x0000001807187209 */ /* 0x002fc40007810000 */
[----:B------:R-:W-:-:S03]  /*42a0*/  FMNMX.FTZ R7, R17, R12, !PT ;  /* 0x0000000c11077209 */ /* 0x000fc60007810000 */
[----:B------:R-:W1:Y:S01]  /*42b0*/  SHFL.BFLY PT, R151, R24, 0x1, 0x1f ;  /* 0x0c201f0018977f89 */ /* 0x000e6200000e0000 */
[----:B------:R-:W-:-:S04]  /*42c0*/  FMNMX.FTZ R12, R16, R7, !PT ;  /* 0x00000007100c7209 */ /* 0x000fc80007810000 */
[----:B------:R-:W-:Y:S02]  /*42d0*/  FMNMX.FTZ R7, R3, R12, !PT ;  /* 0x0000000c03077209 */ /* 0x000fe40007810000 */
[----:B-1----:R-:W-:-:S03]  /*42e0*/  FMNMX.FTZ R151, R24, R151, !PT ;  /* 0x0000009718977209 */ /* 0x002fc60007810000 */
[----:B------:R-:W1:Y:S01]  /*42f0*/  SHFL.BFLY PT, R24, R7, 0x2, 0x1f ;  /* 0x0c401f0007187f89 */ /* 0x000e6200000e0000 */
[C---:B------:R-:W-:Y:S01]  /*4300*/  FSETP.NEU.FTZ.AND P0, PT, R151.reuse, -INF , PT ;  /* 0xff8000009700780b */ /* 0x040fe20003f1d000 */
[----:B------:R-:W-:-:S05]  /*4310*/  FMUL.FTZ R25, R151, c[0x0][0x2d0] ;  /* 0x0000b40097197a20 */ /* 0x000fca0000410000 */
[----:B------:R-:W-:-:S05]  /*4320*/  FSEL R25, R25, RZ, P0 ;  /* 0x000000ff19197208 */ /* 0x000fca0000000000 */
[--C-:B------:R-:W-:Y:S02]  /*4330*/  FFMA.FTZ R155, R56, c[0x0][0x2d0], -R25.reuse ;  /* 0x0000b400389b7a23 */ /* 0x100fe40000010819 */
[--C-:B------:R-:W-:Y:S02]  /*4340*/  FFMA.FTZ R170, R20, c[0x0][0x2d0], -R25.reuse ;  /* 0x0000b40014aa7a23 */ /* 0x100fe40000010819 */
[--C-:B------:R-:W-:Y:S02]  /*4350*/  FFMA.FTZ R164, R6, c[0x0][0x2d0], -R25.reuse ;  /* 0x0000b40006a47a23 */ /* 0x100fe40000010819 */
[--C-:B------:R-:W-:Y:S01]  /*4360*/  FFMA.FTZ R160, R4, c[0x0][0x2d0], -R25.reuse ;  /* 0x0000b40004a07a23 */ /* 0x100fe20000010819 */
[----:B------:R-:W-:Y:S01]  /*4370*/  MUFU.EX2 R155, R155 ;  /* 0x0000009b009b7308 */ /* 0x000fe20000000800 */
[--C-:B------:R-:W-:Y:S02]  /*4380*/  FFMA.FTZ R173, R21, c[0x0][0x2d0], -R25.reuse ;  /* 0x0000b40015ad7a23 */ /* 0x100fe40000010819 */
[--C-:B------:R-:W-:Y:S01]  /*4390*/  FFMA.FTZ R169, R68, c[0x0][0x2d0], -R25.reuse ;  /* 0x0000b40044a97a23 */ /* 0x100fe20000010819 */
[----:B-1----:R-:W-:Y:S01]  /*43a0*/  FMNMX.FTZ R24, R7, R24, !PT ;  /* 0x0000001807187209 */ /* 0x002fe20007810000 */
[----:B------:R-:W-:-:S02]  /*43b0*/  FFMA.FTZ R165, R64, c[0x0][0x2d0], -R25 ;  /* 0x0000b40040a57a23 */ /* 0x000fc40000010819 */
[--C-:B------:R-:W-:Y:S01]  /*43c0*/  FFMA.FTZ R163, R40, c[0x0][0x2d0], -R25.reuse ;  /* 0x0000b40028a37a23 */ /* 0x100fe20000010819 */
[----:B------:R-:W-:Y:S01]  /*43d0*/  MUFU.EX2 R164, R164 ;  /* 0x000000a400a47308 */ /* 0x000fe20000000800 */
[----:B------:R-:W1:Y:S01]  /*43e0*/  SHFL.BFLY PT, R149, R24, 0x1, 0x1f ;  /* 0x0c201f0018957f89 */ /* 0x000e6200000e0000 */
[--C-:B------:R-:W-:Y:S02]  /*43f0*/  FFMA.FTZ R154, R10, c[0x0][0x2d0], -R25.reuse ;  /* 0x0000b4000a9a7a23 */ /* 0x100fe40000010819 */
[--C-:B------:R-:W-:Y:S02]  /*4400*/  FFMA.FTZ R2, R8, c[0x0][0x2d0], -R25.reuse ;  /* 0x0000b40008027a23 */ /* 0x100fe40000010819 */
[--C-:B------:R-:W-:Y:S02]  /*4410*/  FFMA.FTZ R168, R22, c[0x0][0x2d0], -R25.reuse ;  /* 0x0000b40016a87a23 */ /* 0x100fe40000010819 */
[----:B------:R-:W2:Y:S01]  /*4420*/  MUFU.EX2 R169, R169 ;  /* 0x000000a900a97308 */ /* 0x000ea20000000800 */
[----:B------:R-:W-:-:S07]  /*4430*/  FFMA.FTZ R237, R18, c[0x0][0x2d0], -R25 ;  /* 0x0000b40012ed7a23 */ /* 0x000fce0000010819 */
[----:B------:R-:W-:Y:S08]  /*4440*/  MUFU.EX2 R165, R165 ;  /* 0x000000a500a57308 */ /* 0x000ff00000000800 */
[----:B------:R-:W3:Y:S01]  /*4450*/  MUFU.EX2 R160, R160 ;  /* 0x000000a000a07308 */ /* 0x000ee20000000800 */
[----:B-1----:R-:W-:Y:S02]  /*4460*/  FMNMX.FTZ R149, R24, R149, !PT ;  /* 0x0000009518957209 */ /* 0x002fe40007810000 */
[----:B------:R-:W-:-:S02]  /*4470*/  FMNMX.FTZ R24, R110, R111, !PT ;  /* 0x0000006f6e187209 */ /* 0x000fc40007810000 */
[C---:B------:R-:W-:Y:S01]  /*4480*/  FSETP.NEU.FTZ.AND P0, PT, R149.reuse, -INF , PT ;  /* 0xff8000009500780b */ /* 0x040fe20003f1d000 */
[----:B------:R-:W-:Y:S01]  /*4490*/  FMUL.FTZ R12, R149, c[0x0][0x2d0] ;  /* 0x0000b400950c7a20 */ /* 0x000fe20000410000 */
[----:B------:R-:W-:Y:S01]  /*44a0*/  FMNMX.FTZ R24, R109, R24, !PT ;  /* 0x000000186d187209 */ /* 0x000fe20007810000 */
[----:B------:R-:W-:Y:S01]  /*44b0*/  MUFU.EX2 R163, R163 ;  /* 0x000000a300a37308 */ /* 0x000fe20000000800 */
[----:B--2---:R-:W-:Y:S01]  /*44c0*/  F2FP.BF16.PACK_AB R96, R164, R169 ;  /* 0x000000a9a460723e */ /* 0x004fe200000010ff */
[----:B------:R-:W-:Y:S01]  /*44d0*/  FADD.FTZ R164, R169, R164 ;  /* 0x000000a4a9a47221 */ /* 0x000fe20000010000 */
[----:B------:R-:W-:Y:S02]  /*44e0*/  FMNMX.FTZ R24, R95, R24, !PT ;  /* 0x000000185f187209 */ /* 0x000fe40007810000 */
[----:B------:R-:W-:Y:S02]  /*44f0*/  FSEL R12, R12, RZ, P0 ;  /* 0x000000ff0c0c7208 */ /* 0x000fe40000000000 */
[----:B------:R-:W-:Y:S01]  /*4500*/  FMNMX.FTZ R24, R93, R24, !PT ;  /* 0x000000185d187209 */ /* 0x000fe20007810000 */
[----:B------:R-:W1:Y:S01]  /*4510*/  MUFU.EX2 R154, R154 ;  /* 0x0000009a009a7308 */ /* 0x000e620000000800 */
[----:B------:R-:W-:Y:S01]  /*4520*/  ISETP.NE.AND P0, PT, R42, RZ, PT ;  /* 0x000000ff2a00720c */ /* 0x000fe20003f05270 */
[--C-:B------:R-:W-:Y:S01]  /*4530*/  FFMA.FTZ R167, R5, c[0x0][0x2d0], -R12.reuse ;  /* 0x0000b40005a77a23 */ /* 0x100fe2000001080c */
[----:B------:R-:W-:Y:S01]  /*4540*/  FMNMX.FTZ R24, R91, R24, !PT ;  /* 0x000000185b187209 */ /* 0x000fe20007810000 */
[----:B------:R-:W-:Y:S01]  /*4550*/  LDSM.16.MT88.4 R4, [R212+0x1900] ;  /* 0x00190000d404783b */ /* 0x000fe20000004200 */
[----:B------:R-:W-:Y:S01]  /*4560*/  ISETP.GT.AND P0, PT, R23, 0x21, !P0 ;  /* 0x000000211700780c */ /* 0x000fe20004704270 */
[--C-:B------:R-:W-:Y:S01]  /*4570*/  FFMA.FTZ R0, R59, c[0x0][0x2d0], -R12.reuse ;  /* 0x0000b4003b007a23 */ /* 0x100fe2000001080c */
[----:B------:R-:W-:Y:S01]  /*4580*/  FMNMX.FTZ R24, R89, R24, !PT ;  /* 0x0000001859187209 */ /* 0x000fe20007810000 */
[--C-:B------:R-:W-:Y:S01]  /*4590*/  FFMA.FTZ R171, R70, c[0x0][0x2d0], -R12.reuse ;  /* 0x0000b40046ab7a23 */ /* 0x100fe2000001080c */
[----:B------:R-:W-:Y:S01]  /*45a0*/  ISETP.LT.OR P0, PT, R13, 0x22, P0 ;  /* 0x000000220d00780c */ /* 0x000fe20000701670 */
[--C-:B------:R-:W-:Y:S01]  /*45b0*/  FFMA.FTZ R166, R71, c[0x0][0x2d0], -R12.reuse ;  /* 0x0000b40047a67a23 */ /* 0x100fe2000001080c */
[----:B------:R-:W-:Y:S01]  /*45c0*/  FMNMX.FTZ R29, R73, R24, !PT ;  /* 0x00000018491d7209 */ /* 0x000fe20007810000 */
[--C-:B------:R-:W-:Y:S01]  /*45d0*/  FFMA.FTZ R162, R67, c[0x0][0x2d0], -R12.reuse ;  /* 0x0000b40043a27a23 */ /* 0x100fe2000001080c */
[----:B------:R-:W-:Y:S01]  /*45e0*/  FSEL R186, R27, -INF , !P0 ;  /* 0xff8000001bba7808 */ /* 0x000fe20004000000 */
[----:B------:R-:W-:Y:S01]  /*45f0*/  MUFU.EX2 R171, R171 ;  /* 0x000000ab00ab7308 */ /* 0x000fe20000000800 */
[----:B------:R-:W-:Y:S01]  /*4600*/  FMNMX.FTZ R24, R180, R29, !PT ;  /* 0x0000001db4187209 */ /* 0x000fe20007810000 */
[--C-:B------:R-:W-:Y:S01]  /*4610*/  FFMA.FTZ R161, R41, c[0x0][0x2d0], -R12.reuse ;  /* 0x0000b40029a17a23 */ /* 0x100fe2000001080c */
[----:B---3--:R-:W-:Y:S01]  /*4620*/  F2FP.BF16.PACK_AB R98, R160, R165 ;  /* 0x000000a5a062723e */ /* 0x008fe200000010ff */
[----:B------:R-:W-:Y:S01]  /*4630*/  LDSM.16.MT88.4 R40, [R212+0x1100] ;  /* 0x00110000d428783b */ /* 0x000fe20000004200 */
[----:B------:R-:W-:Y:S01]  /*4640*/  FMNMX.FTZ R24, R179, R24, !PT ;  /* 0x00000018b3187209 */ /* 0x000fe20007810000 */
[--C-:B------:R-:W-:Y:S01]  /*4650*/  FFMA.FTZ R150, R11, c[0x0][0x2d0], -R12.reuse ;  /* 0x0000b4000b967a23 */ /* 0x100fe2000001080c */
[----:B-1----:R-:W-:Y:S01]  /*4660*/  F2FP.BF16.PACK_AB R8, R154, R163 ;  /* 0x000000a39a08723e */ /* 0x002fe200000010ff */
[----:B------:R-:W1:Y:S01]  /*4670*/  MUFU.EX2 R166, R166 ;  /* 0x000000a600a67308 */ /* 0x000e620000000800 */
[----:B------:R-:W-:Y:S01]  /*4680*/  FMNMX.FTZ R29, R177, R24, !PT ;  /* 0x00000018b11d7209 */ /* 0x000fe20007810000 */
[--C-:B------:R-:W-:Y:S01]  /*4690*/  FFMA.FTZ R153, R9, c[0x0][0x2d0], -R12.reuse ;  /* 0x0000b40009997a23 */ /* 0x100fe2000001080c */
[----:B------:R-:W-:Y:S01]  /*46a0*/  LDSM.16.MT88.4 R24, [R212+0x900] ;  /* 0x00090000d418783b */ /* 0x000fe20000004200 */
[--C-:B------:R-:W-:Y:S01]  /*46b0*/  FFMA.FTZ R235, R3, c[0x0][0x2d0], -R12.reuse ;  /* 0x0000b40003eb7a23 */ /* 0x100fe2000001080c */
[----:B------:R-:W-:Y:S01]  /*46c0*/  FMNMX.FTZ R56, R176, R29, !PT ;  /* 0x0000001db0387209 */ /* 0x000fe20007810000 */
[--C-:B------:R-:W-:Y:S01]  /*46d0*/  FFMA.FTZ R172, R19, c[0x0][0x2d0], -R12.reuse ;  /* 0x0000b40013ac7a23 */ /* 0x100fe2000001080c */
[----:B------:R-:W-:Y:S01]  /*46e0*/  FMNMX.FTZ R29, R88, R31, !PT ;  /* 0x0000001f581d7209 */ /* 0x000fe20007810000 */
[----:B------:R-:W-:Y:S01]  /*46f0*/  MUFU.EX2 R167, R167 ;  /* 0x000000a700a77308 */ /* 0x000fe20000000800 */
[--C-:B------:R-:W-:Y:S01]  /*4700*/  FFMA.FTZ R175, R17, c[0x0][0x2d0], -R12.reuse ;  /* 0x0000b40011af7a23 */ /* 0x100fe2000001080c */
[----:B------:R-:W2:Y:S01]  /*4710*/  SHFL.BFLY PT, R21, R56, 0x2, 0x1f ;  /* 0x0c401f0038157f89 */ /* 0x000ea200000e0000 */
[----:B------:R-:W-:Y:S01]  /*4720*/  FMNMX.FTZ R29, R72, R29, !PT ;  /* 0x0000001d481d7209 */ /* 0x000fe20007810000 */
[----:B------:R-:W-:-:S02]  /*4730*/  FFMA.FTZ R174, R16, c[0x0][0x2d0], -R12 ;  /* 0x0000b40010ae7a23 */ /* 0x000fc4000001080c */
[----:B------:R-:W-:Y:S01]  /*4740*/  LDSM.16.MT88.4 R16, [R212+0x1500] ;  /* 0x00150000d410783b */ /* 0x000fe20000004200 */
[----:B------:R-:W-:Y:S01]  /*4750*/  FMNMX.FTZ R20, R74, R29, !PT ;  /* 0x0000001d4a147209 */ /* 0x000fe20007810000 */
[----:B------:R-:W3:Y:S01]  /*4760*/  MUFU.EX2 R162, R162 ;  /* 0x000000a200a27308 */ /* 0x000ee20000000800 */
[----:B-1----:R-:W-:Y:S01]  /*4770*/  F2FP.BF16.PACK_AB R97, R166, R171 ;  /* 0x000000aba661723e */ /* 0x002fe200000010ff */
[----:B------:R-:W-:Y:S01]  /*4780*/  LDSM.16.MT88.4 R28, [R214+0x900] ;  /* 0x00090000d61c783b */ /* 0x000fe20000004200 */
[----:B------:R-:W-:Y:S01]  /*4790*/  FMNMX.FTZ R23, R75, R20, !PT ;  /* 0x000000144b177209 */ /* 0x000fe20007810000 */
[----:B------:R-:W-:Y:S02]  /*47a0*/  FADD.FTZ R166, R171, R166 ;  /* 0x000000a6aba67221 */ /* 0x000fe40000010000 */
[----:B------:R-:W-:Y:S01]  /*47b0*/  FADD.FTZ R165, R165, R164 ;  /* 0x000000a4a5a57221 */ /* 0x000fe20000010000 */
[----:B------:R-:W-:Y:S01]  /*47c0*/  FMNMX.FTZ R13, R178, R23, !PT ;  /* 0x00000017b20d7209 */ /* 0x000fe20007810000 */
[----:B------:R-:W1:Y:S02]  /*47d0*/  MUFU.EX2 R2, R2 ;  /* 0x0000000200027308 */ /* 0x000e640000000800 */
[----:B------:R-:W-:Y:S01]  /*47e0*/  FADD.FTZ R160, R160, R165 ;  /* 0x000000a5a0a07221 */ /* 0x000fe20000010000 */
[----:B------:R-:W-:-:S02]  /*47f0*/  FMNMX.FTZ R152, R186, R13, !PT ;  /* 0x0000000dba987209 */ /* 0x000fc40007810000 */
[----:B------:R-:W-:Y:S01]  /*4800*/  LDSM.16.MT88.4 R12, [R214+0x2100] ;  /* 0x00210000d60c783b */ /* 0x000fe20000004200 */
[----:B------:R-:W-:Y:S01]  /*4810*/  FADD.FTZ R163, R163, R160 ;  /* 0x000000a0a3a37221 */ /* 0x000fe20000010000 */
[----:B------:R-:W-:Y:S01]  /*4820*/  FMNMX.FTZ R152, R187, R152, !PT ;  /* 0x00000098bb987209 */ /* 0x000fe20007810000 */
[----:B------:R-:W-:Y:S01]  /*4830*/  MUFU.EX2 R161, R161 ;  /* 0x000000a100a17308 */ /* 0x000fe20000000800 */
[----:B---3--:R-:W-:Y:S01]  /*4840*/  F2FP.BF16.PACK_AB R99, R162, R167 ;  /* 0x000000a7a263723e */ /* 0x008fe200000010ff */
[----:B------:R-:W-:Y:S01]  /*4850*/  FADD.FTZ R167, R167, R166 ;  /* 0x000000a6a7a77221 */ /* 0x000fe20000010000 */
[----:B------:R-:W-:Y:S01]  /*4860*/  FMNMX.FTZ R152, R189, R152, !PT ;  /* 0x00000098bd987209 */ /* 0x000fe20007810000 */
[----:B------:R-:W-:Y:S01]  /*4870*/  FADD.FTZ R154, R154, R163 ;  /* 0x000000a39a9a7221 */ /* 0x000fe20000010000 */
[----:B--2---:R-:W-:Y:S01]  /*4880*/  FMNMX.FTZ R56, R56, R21, !PT ;  /* 0x0000001538387209 */ /* 0x004fe20007810000 */
[----:B------:R-:W-:Y:S01]  /*4890*/  FADD.FTZ R162, R162, R167 ;  /* 0x000000a7a2a27221 */ /* 0x000fe20000010000 */
[----:B------:R-:W-:Y:S01]  /*48a0*/  LDSM.16.MT88.4 R20, [R214+0x1500] ;  /* 0x00150000d614783b */ /* 0x000fe20000004200 */
[----:B------:R-:W-:Y:S01]  /*48b0*/  HMMA.16816.F32.BF16 R144, R96, R136, RZ ;  /* 0x000000886090723c */ /* 0x000fe200000418ff */
[----:B------:R-:W2:Y:S01]  /*48c0*/  MUFU.EX2 R150, R150 ;  /* 0x0000009600967308 */ /* 0x000ea20000000800 */
[----:B-1----:R-:W-:Y:S01]  /*48d0*/  F2FP.BF16.PACK_AB R10, R2, R155 ;  /* 0x0000009b020a723e */ /* 0x002fe200000010ff */
[----:B------:R-:W1:Y:S01]  /*48e0*/  SHFL.BFLY PT, R59, R152, 0x2, 0x1f ;  /* 0x0c401f00983b7f89 */ /* 0x000e6200000e0000 */
[----:B------:R-:W-:-:S03]  /*48f0*/  FADD.FTZ R155, R155, R154 ;  /* 0x0000009a9b9b7221 */ /* 0x000fc60000010000 */
[----:B------:R-:W3:Y:S01]  /*4900*/  SHFL.BFLY PT, R57, R56, 0x1, 0x1f ;  /* 0x0c201f0038397f89 */ /* 0x000ee200000e0000 */
[----:B------:R-:W-:Y:S01]  /*4910*/  HMMA.16816.F32.BF16 R104, R96, R112, RZ ;  /* 0x000000706068723c */ /* 0x000fe200000418ff */
[----:B------:R-:W-:Y:S01]  /*4920*/  MUFU.EX2 R153, R153 ;  /* 0x0000009900997308 */ /* 0x000fe20000000800 */
[----:B------:R-:W-:-:S06]  /*4930*/  FADD.FTZ R155, R2, R155 ;  /* 0x0000009b029b7221 */ /* 0x000fcc0000010000 */
[----:B------:R-:W-:Y:S01]  /*4940*/  HMMA.16816.F32.BF16 R120, R96, R132, RZ ;  /* 0x000000846078723c */ /* 0x000fe200000418ff */
[----:B------:R-:W4:Y:S01]  /*4950*/  MUFU.EX2 R0, R0 ;  /* 0x0000000000007308 */ /* 0x000f220000000800 */
[----:B--2---:R-:W-:Y:S01]  /*4960*/  F2FP.BF16.PACK_AB R9, R150, R161 ;  /* 0x000000a19609723e */ /* 0x004fe200000010ff */
[----:B------:R-:W-:-:S04]  /*4970*/  FADD.FTZ R161, R161, R162 ;  /* 0x000000a2a1a17221 */ /* 0x000fc80000010000 */
[----:B------:R-:W-:Y:S01]  /*4980*/  FADD.FTZ R150, R150, R161 ;  /* 0x000000a196967221 */ /* 0x000fe20000010000 */
[----:B------:R-:W-:Y:S01]  /*4990*/  HMMA.16816.F32.BF16 R52, R96, R60, RZ ;  /* 0x0000003c6034723c */ /* 0x000fe200000418ff */
[----:B------:R-:W-:Y:S01]  /*49a0*/  MUFU.EX2 R168, R168 ;  /* 0x000000a800a87308 */ /* 0x000fe20000000800 */
[----:B-1----:R-:W-:Y:S02]  /*49b0*/  FMNMX.FTZ R152, R152, R59, !PT ;  /* 0x0000003b98987209 */ /* 0x002fe40007810000 */
[----:B---3--:R-:W-:-:S03]  /*49c0*/  FMNMX.FTZ R3, R56, R57, !PT ;  /* 0x0000003938037209 */ /* 0x008fc60007810000 */
[----:B------:R-:W1:Y:S01]  /*49d0*/  SHFL.BFLY PT, R125, R152, 0x1, 0x1f ;  /* 0x0c201f00987d7f89 */ /* 0x000e6200000e0000 */
[----:B------:R-:W-:Y:S01]  /*49e0*/  HMMA.16816.F32.BF16 R68, R96, R76, RZ ;  /* 0x0000004c6044723c */ /* 0x000fe200000418ff */
[----:B----4-:R-:W-:Y:S01]  /*49f0*/  F2FP.BF16.PACK_AB R11, R0, R153 ;  /* 0x00000099000b723e */ /* 0x010fe200000010ff */
[----:B------:R-:W2:Y:S01]  /*4a00*/  MUFU.EX2 R173, R173 ;  /* 0x000000ad00ad7308 */ /* 0x000ea20000000800 */
[C---:B------:R-:W-:Y:S01]  /*4a10*/  FMUL.FTZ R200, R3.reuse, c[0x0][0x2d0] ;  /* 0x0000b40003c87a20 */ /* 0x040fe20000410000 */
[----:B------:R-:W-:Y:S01]  /*4a20*/  FSETP.NEU.FTZ.AND P0, PT, R3, -INF , PT ;  /* 0xff8000000300780b */ /* 0x000fe20003f1d000 */
[----:B------:R-:W-:-:S03]  /*4a30*/  FADD.FTZ R153, R153, R150 ;  /* 0x0000009699997221 */ /* 0x000fc60000010000 */
[----:B------:R-:W-:Y:S01]  /*4a40*/  HMMA.16816.F32.BF16 R84, R96, R4, RZ ;  /* 0x000000046054723c */ /* 0x000fe200000418ff */
[----:B------:R-:W-:Y:S01]  /*4a50*/  FSEL R200, R200, RZ, P0 ;  /* 0x000000ffc8c87208 */ /* 0x000fe20000000000 */
[----:B------:R-:W-:Y:S01]  /*4a60*/  MUFU.EX2 R170, R170 ;  /* 0x000000aa00aa7308 */ /* 0x000fe20000000800 */
[----:B------:R-:W-:-:S03]  /*4a70*/  FADD.FTZ R153, R0, R153 ;  /* 0x0000009900997221 */ /* 0x000fc60000010000 */
[--C-:B------:R-:W-:Y:S02]  /*4a80*/  FFMA.FTZ R181, R110, c[0x0][0x2d0], -R200.reuse ;  /* 0x0000b4006eb57a23 */ /* 0x100fe400000108c8 */
[C---:B------:R-:W-:Y:S01]  /*4a90*/  HMMA.16816.F32.BF16 R100, R96.reuse, R138, RZ ;  /* 0x0000008a6064723c */ /* 0x040fe200000418ff */
[--C-:B------:R-:W-:Y:S01]  /*4aa0*/  FFMA.FTZ R182, R111, c[0x0][0x2d0], -R200.reuse ;  /* 0x0000b4006fb67a23 */ /* 0x100fe200000108c8 */
[----:B------:R-:W3:Y:S01]  /*4ab0*/  MUFU.EX2 R237, R237 ;  /* 0x000000ed00ed7308 */ /* 0x000ee20000000800 */
[--C-:B------:R-:W-:Y:S01]  /*4ac0*/  FFMA.FTZ R183, R109, c[0x0][0x2d0], -R200.reuse ;  /* 0x0000b4006db77a23 */ /* 0x100fe200000108c8 */
[----:B--2---:R-:W-:Y:S01]  /*4ad0*/  F2FP.BF16.PACK_AB R56, R173, R168 ;  /* 0x000000a8ad38723e */ /* 0x004fe200000010ff */
[--C-:B------:R-:W-:Y:S01]  /*4ae0*/  FFMA.FTZ R184, R95, c[0x0][0x2d0], -R200.reuse ;  /* 0x0000b4005fb87a23 */ /* 0x100fe200000108c8 */
[----:B-1----:R-:W-:Y:S02]  /*4af0*/  FMNMX.FTZ R152, R152, R125, !PT ;  /* 0x0000007d98987209 */ /* 0x002fe40007810000 */
[----:B------:R-:W-:Y:S01]  /*4b00*/  HMMA.16816.F32.BF16 R116, R96, R114, RZ ;  /* 0x000000726074723c */ /* 0x000fe200000418ff */
[----:B------:R-:W-:Y:S01]  /*4b10*/  FFMA.FTZ R192, R93, c[0x0][0x2d0], -R200 ;  /* 0x0000b4005dc07a23 */ /* 0x000fe200000108c8 */
[----:B------:R-:W-:Y:S01]  /*4b20*/  MUFU.EX2 R181, R181 ;  /* 0x000000b500b57308 */ /* 0x000fe20000000800 */
[C---:B------:R-:W-:Y:S01]  /*4b30*/  FSETP.NEU.FTZ.AND P0, PT, R152.reuse, -INF , PT ;  /* 0xff8000009800780b */ /* 0x040fe20003f1d000 */
[----:B------:R-:W-:-:S02]  /*4b40*/  FMUL.FTZ R201, R152, c[0x0][0x2d0] ;  /* 0x0000b40098c97a20 */ /* 0x000fc40000410000 */
[--C-:B------:R-:W-:Y:S02]  /*4b50*/  FFMA.FTZ R195, R91, c[0x0][0x2d0], -R200.reuse ;  /* 0x0000b4005bc37a23 */ /* 0x100fe400000108c8 */
[C---:B------:R-:W-:Y:S01]  /*4b60*/  HMMA.16816.F32.BF16 R128, R96.reuse, R134, RZ ;  /* 0x000000866080723c */ /* 0x040fe200000418ff */
[----:B------:R-:W-:Y:S01]  /*4b70*/  FSEL R201, R201, RZ, P0 ;  /* 0x000000ffc9c97208 */ /* 0x000fe20000000000 */
[----:B------:R-:W1:Y:S01]  /*4b80*/  MUFU.EX2 R182, R182 ;  /* 0x000000b600b67308 */ /* 0x000e620000000800 */
[----:B---3--:R-:W-:Y:S01]  /*4b90*/  F2FP.BF16.PACK_AB R58, R237, R170 ;  /* 0x000000aaed3a723e */ /* 0x008fe200000010ff */
[----:B------:R-:W-:Y:S01]  /*4ba0*/  FFMA.FTZ R194, R89, c[0x0][0x2d0], -R200 ;  /* 0x0000b40059c27a23 */ /* 0x000fe200000108c8 */
[----:B------:R-:W-:Y:S01]  /*4bb0*/  PLOP3.LUT P0, PT, PT, PT, UP1, 0x40, 0x0 ;  /* 0x000000000000781c */ /* 0x000fe20003f0e818 */
[--C-:B------:R-:W-:Y:S02]  /*4bc0*/  FFMA.FTZ R185, R108, c[0x0][0x2d0], -R201.reuse ;  /* 0x0000b4006cb97a23 */ /* 0x100fe400000108c9 */
[----:B------:R-:W-:Y:S01]  /*4bd0*/  HMMA.16816.F32.BF16 R64, R96, R62, RZ ;  /* 0x0000003e6040723c */ /* 0x000fe200000418ff */
[--C-:B------:R-:W-:Y:S01]  /*4be0*/  FFMA.FTZ R188, R94, c[0x0][0x2d0], -R201.reuse ;  /* 0x0000b4005ebc7a23 */ /* 0x100fe200000108c9 */
[----:B------:R-:W-:Y:S01]  /*4bf0*/  MUFU.EX2 R183, R183 ;  /* 0x000000b700b77308 */ /* 0x000fe20000000800 */
[----:B------:R-:W-:-:S02]  /*4c00*/  FFMA.FTZ R191, R92, c[0x0][0x2d0], -R201 ;  /* 0x0000b4005cbf7a23 */ /* 0x000fc400000108c9 */
[--C-:B------:R-:W-:Y:S02]  /*4c10*/  FFMA.FTZ R190, R90, c[0x0][0x2d0], -R201.reuse ;  /* 0x0000b4005abe7a23 */ /* 0x100fe400000108c9 */
[----:B------:R-:W-:Y:S01]  /*4c20*/  FFMA.FTZ R193, R73, c[0x0][0x2d0], -R200 ;  /* 0x0000b40049c17a23 */ /* 0x000fe200000108c8 */
[C---:B------:R-:W-:Y:S01]  /*4c30*/  HMMA.16816.F32.BF16 R80, R96.reuse, R78, RZ ;  /* 0x0000004e6050723c */ /* 0x040fe200000418ff */
[--C-:B------:R-:W-:Y:S01]  /*4c40*/  FFMA.FTZ R199, R88, c[0x0][0x2d0], -R201.reuse ;  /* 0x0000b40058c77a23 */ /* 0x100fe200000108c9 */
[----:B------:R-:W2:Y:S01]  /*4c50*/  MUFU.EX2 R184, R184 ;  /* 0x000000b800b87308 */ /* 0x000ea20000000800 */
[----:B-1----:R-:W-:Y:S01]  /*4c60*/  F2FP.BF16.PACK_AB R92, R182, R181 ;  /* 0x000000b5b65c723e */ /* 0x002fe200000010ff */
[--C-:B------:R-:W-:Y:S02]  /*4c70*/  FFMA.FTZ R196, R72, c[0x0][0x2d0], -R201.reuse ;  /* 0x0000b40048c47a23 */ /* 0x100fe400000108c9 */
[--C-:B------:R-:W-:Y:S02]  /*4c80*/  FFMA.FTZ R197, R74, c[0x0][0x2d0], -R201.reuse ;  /* 0x0000b4004ac57a23 */ /* 0x100fe400000108c9 */
[----:B------:R-:W-:Y:S01]  /*4c90*/  HMMA.16816.F32.BF16 R96, R96, R6, RZ ;  /* 0x000000066060723c */ /* 0x000fe200000418ff */
[----:B------:R-:W-:Y:S01]  /*4ca0*/  FFMA.FTZ R198, R75, c[0x0][0x2d0], -R201 ;  /* 0x0000b4004bc67a23 */ /* 0x000fe200000108c9 */
[----:B------:R-:W-:Y:S01]  /*4cb0*/  MUFU.EX2 R185, R185 ;  /* 0x000000b900b97308 */ /* 0x000fe20000000800 */
[----:B------:R-:W-:-:S02]  /*4cc0*/  FADD.FTZ R182, R181, R182 ;  /* 0x000000b6b5b67221 */ /* 0x000fc40000010000 */
[----:B------:R-:W-:Y:S02]  /*4cd0*/  FFMA.FTZ R233, R176, c[0x0][0x2d0], -R200 ;  /* 0x0000b400b0e97a23 */ /* 0x000fe400000108c8 */
[----:B------:R-:W-:Y:S01]  /*4ce0*/  FFMA.FTZ R231, R189, c[0x0][0x2d0], -R201 ;  /* 0x0000b400bde77a23 */ /* 0x000fe200000108c9 */
[C---:B------:R-:W-:Y:S01]  /*4cf0*/  HMMA.16816.F32.BF16 R144, R8.reuse, R156, R144 ;  /* 0x0000009c0890723c */ /* 0x040fe20000041890 */
[----:B------:R-:W-:Y:S01]  /*4d00*/  FADD.FTZ R168, R168, R155 ;  /* 0x0000009ba8a87221 */ /* 0x000fe20000010000 */
[----:B------:R-:W1:Y:S01]  /*4d10*/  MUFU.EX2 R188, R188 ;  /* 0x000000bc00bc7308 */ /* 0x000e620000000800 */
[C---:B--2---:R-:W-:Y:S01]  /*4d20*/  F2FP.BF16.PACK_AB R94, R184.reuse, R183 ;  /* 0x000000b7b85e723e */ /* 0x044fe200000010ff */
[----:B------:R-:W-:Y:S02]  /*4d30*/  FADD.FTZ R183, R183, R182 ;  /* 0x000000b6b7b77221 */ /* 0x000fe40000010000 */
[----:B------:R-:W-:Y:S02]  /*4d40*/  FADD.FTZ R173, R173, R168 ;  /* 0x000000a8adad7221 */ /* 0x000fe40000010000 */
[----:B------:R-:W-:Y:S01]  /*4d50*/  HMMA.16816.F32.BF16 R104, R8, R48, R104 ;  /* 0x000000300868723c */ /* 0x000fe20000041868 */
[----:B------:R-:W-:Y:S01]  /*4d60*/  FADD.FTZ R183, R184, R183 ;  /* 0x000000b7b8b77221 */ /* 0x000fe20000010000 */
[----:B------:R-:W-:Y:S01]  /*4d70*/  MUFU.EX2 R191, R191 ;  /* 0x000000bf00bf7308 */ /* 0x000fe20000000800 */
[----:B------:R-:W-:-:S04]  /*4d80*/  FADD.FTZ R170, R170, R173 ;  /* 0x000000adaaaa7221 */ /* 0x000fc80000010000 */
[----:B------:R-:W-:Y:S01]  /*4d90*/  FADD.FTZ R237, R237, R170 ;  /* 0x000000aaeded7221 */ /* 0x000fe20000010000 */
[----:B------:R-:W-:Y:S02]  /*4da0*/  HMMA.16816.F32.BF16 R120, R8, R44, R120 ;  /* 0x0000002c0878723c */ /* 0x000fe40000041878 */
[----:B------:R-:W2:Y:S01]  /*4db0*/  MUFU.EX2 R190, R190 ;  /* 0x000000be00be7308 */ /* 0x000ea20000000800 */
[----:B-1----:R-:W-:Y:S01]  /*4dc0*/  F2FP.BF16.PACK_AB R93, R188, R185 ;  /* 0x000000b9bc5d723e */ /* 0x002fe200000010ff */
[----:B------:R-:W-:-:S04]  /*4dd0*/  FADD.FTZ R188, R185, R188 ;  /* 0x000000bcb9bc7221 */ /* 0x000fc80000010000 */
[C---:B------:R-:W-:Y:S02]  /*4de0*/  HMMA.16816.F32.BF16 R52, R8.reuse, R40, R52 ;  /* 0x000000280834723c */ /* 0x040fe40000041834 */
[----:B------:R-:W-:Y:S06]  /*4df0*/  MUFU.EX2 R172, R172 ;  /* 0x000000ac00ac7308 */ /* 0x000fec0000000800 */
[----:B------:R-:W-:Y:S02]  /*4e00*/  HMMA.16816.F32.BF16 R68, R8, R36, R68 ;  /* 0x000000240844723c */ /* 0x000fe40000041844 */
[----:B------:R-:W1:Y:S01]  /*4e10*/  MUFU.EX2 R175, R175 ;  /* 0x000000af00af7308 */ /* 0x000e620000000800 */
[----:B--2---:R-:W-:Y:S01]  /*4e20*/  F2FP.BF16.PACK_AB R95, R190, R191 ;  /* 0x000000bfbe5f723e */ /* 0x004fe200000010ff */
[----:B------:R-:W-:-:S04]  /*4e30*/  FADD.FTZ R191, R191, R188 ;  /* 0x000000bcbfbf7221 */ /* 0x000fc80000010000 */
[C---:B------:R-:W-:Y:S01]  /*4e40*/  HMMA.16816.F32.BF16 R84, R8.reuse, R32, R84 ;  /* 0x000000200854723c */ /* 0x040fe20000041854 */
[----:B------:R-:W-:Y:S01]  /*4e50*/  FADD.FTZ R190, R190, R191 ;  /* 0x000000bfbebe7221 */ /* 0x000fe20000010000 */
[----:B------:R-:W-:Y:S06]  /*4e60*/  MUFU.EX2 R174, R174 ;  /* 0x000000ae00ae7308 */ /* 0x000fec0000000800 */
[----:B------:R-:W-:Y:S02]  /*4e70*/  HMMA.16816.F32.BF16 R100, R8, R158, R100 ;  /* 0x0000009e0864723c */ /* 0x000fe40000041864 */
[----:B------:R-:W2:Y:S01]  /*4e80*/  MUFU.EX2 R235, R235 ;  /* 0x000000eb00eb7308 */ /* 0x000ea20000000800 */
[----:B-1----:R-:W-:Y:S01]  /*4e90*/  F2FP.BF16.PACK_AB R57, R175, R172 ;  /* 0x000000acaf39723e */ /* 0x002fe200000010ff */
[----:B------:R-:W-:-:S04]  /*4ea0*/  FADD.FTZ R172, R172, R153 ;  /* 0x00000099acac7221 */ /* 0x000fc80000010000 */
[C---:B------:R-:W-:Y:S01]  /*4eb0*/  HMMA.16816.F32.BF16 R116, R8.reuse, R50, R116 ;  /* 0x000000320874723c */ /* 0x040fe20000041874 */
[----:B------:R-:W-:Y:S01]  /*4ec0*/  FADD.FTZ R175, R175, R172 ;  /* 0x000000acafaf7221 */ /* 0x000fe20000010000 */
[----:B------:R-:W-:Y:S06]  /*4ed0*/  MUFU.EX2 R192, R192 ;  /* 0x000000c000c07308 */ /* 0x000fec0000000800 */
[----:B------:R-:W-:Y:S01]  /*4ee0*/  HMMA.16816.F32.BF16 R128, R8, R46, R128 ;  /* 0x0000002e0880723c */ /* 0x000fe20000041880 */
[----:B--2---:R-:W-:Y:S01]  /*4ef0*/  F2FP.BF16.PACK_AB R59, R235, R174 ;  /* 0x000000aeeb3b723e */ /* 0x004fe200000010ff */
[----:B------:R-:W1:Y:S01]  /*4f00*/  MUFU.EX2 R195, R195 ;  /* 0x000000c300c37308 */ /* 0x000e620000000800 */
[----:B------:R-:W-:-:S05]  /*4f10*/  FADD.FTZ R174, R174, R175 ;  /* 0x000000afaeae7221 */ /* 0x000fca0000010000 */
[C---:B------:R-:W-:Y:S01]  /*4f20*/  HMMA.16816.F32.BF16 R64, R8.reuse, R42, R64 ;  /* 0x0000002a0840723c */ /* 0x040fe20000041840 */
[----:B------:R-:W-:Y:S01]  /*4f30*/  FADD.FTZ R235, R235, R174 ;  /* 0x000000aeebeb7221 */ /* 0x000fe20000010000 */
[----:B------:R-:W-:Y:S06]  /*4f40*/  MUFU.EX2 R194, R194 ;  /* 0x000000c200c27308 */ /* 0x000fec0000000800 */
[C---:B------:R-:W-:Y:S02]  /*4f50*/  HMMA.16816.F32.BF16 R80, R8.reuse, R38, R80 ;  /* 0x000000260850723c */ /* 0x040fe40000041850 */
[----:B------:R-:W-:Y:S06]  /*4f60*/  MUFU.EX2 R193, R193 ;  /* 0x000000c100c17308 */ /* 0x000fec0000000800 */
[----:B------:R-:W-:Y:S01]  /*4f70*/  HMMA.16816.F32.BF16 R96, R8, R34, R96 ;  /* 0x000000220860723c */ /* 0x000fe20000041860 */
[----:B------:R-:W2:Y:S01]  /*4f80*/  LDSM.16.MT88.4 R8, [R212+0x2100] ;  /* 0x00210000d408783b */ /* 0x000ea20000004200 */
[----:B------:R-:W-:Y:S06]  /*4f90*/  MUFU.EX2 R199, R199 ;  /* 0x000000c700c77308 */ /* 0x000fec0000000800 */
[C---:B------:R-:W-:Y:S02]  /*4fa0*/  HMMA.16816.F32.BF16 R108, R92.reuse, R112, RZ ;  /* 0x000000705c6c723c */ /* 0x040fe400000418ff */
[----:B------:R-:W3:Y:S06]  /*4fb0*/  MUFU.EX2 R196, R196 ;  /* 0x000000c400c47308 */ /* 0x000eec0000000800 */
[C---:B------:R-:W-:Y:S02]  /*4fc0*/  HMMA.16816.F32.BF16 R124, R92.reuse, R132, RZ ;  /* 0x000000845c7c723c */ /* 0x040fe400000418ff */
[----:B------:R-:W-:Y:S06]  /*4fd0*/  MUFU.EX2 R197, R197 ;  /* 0x000000c500c57308 */ /* 0x000fec0000000800 */
[----:B------:R-:W-:Y:S02]  /*4fe0*/  HMMA.16816.F32.BF16 R88, R92, R4, RZ ;  /* 0x000000045c58723c */ /* 0x000fe400000418ff */
[----:B------:R-:W4:Y:S05]  /*4ff0*/  MUFU.EX2 R198, R198 ;  /* 0x000000c600c67308 */ /* 0x000f2a0000000800 */
[----:B-1----:R-:W-:Y:S01]  /*5000*/  F2FP.BF16.PACK_AB R4, R195, R192 ;  /* 0x000000c0c304723e */ /* 0x002fe200000010ff */
[----:B------:R-:W-:Y:S01]  /*5010*/  HMMA.16816.F32.BF16 R144, R56, R28, R144 ;  /* 0x0000001c3890723c */ /* 0x000fe20000041890 */
[----:B---3--:R-:W-:Y:S01]  /*5020*/  F2FP.BF16.PACK_AB R5, R196, R199 ;  /* 0x000000c7c405723e */ /* 0x008fe200000010ff */
[----:B------:R-:W-:Y:S01]  /*5030*/  FADD.FTZ R192, R192, R183 ;  /* 0x000000b7c0c07221 */ /* 0x000fe20000010000 */
[----:B------:R-:W-:Y:S01]  /*5040*/  MUFU.EX2 R233, R233 ;  /* 0x000000e900e97308 */ /* 0x000fe20000000800 */
[----:B------:R-:W-:-:S02]  /*5050*/  FADD.FTZ R199, R199, R190 ;  /* 0x000000bec7c77221 */ /* 0x000fc40000010000 */
[----:B------:R-:W-:Y:S02]  /*5060*/  FADD.FTZ R195, R195, R192 ;  /* 0x000000c0c3c37221 */ /* 0x000fe40000010000 */
[C---:B------:R-:W-:Y:S01]  /*5070*/  HMMA.16816.F32.BF16 R104, R56.reuse, R24, R104 ;  /* 0x000000183868723c */ /* 0x040fe20000041868 */
[----:B------:R-:W-:Y:S02]  /*5080*/  FADD.FTZ R196, R196, R199 ;  /* 0x000000c7c4c47221 */ /* 0x000fe40000010000 */
[----:B------:R-:W-:Y:S05]  /*5090*/  MUFU.EX2 R231, R231 ;  /* 0x000000e700e77308 */ /* 0x000fea0000000800 */
[C---:B------:R-:W-:Y:S08]  /*50a0*/  HMMA.16816.F32.BF16 R120, R56.reuse, R20, R120 ;  /* 0x000000143878723c */ /* 0x040ff00000041878 */
[C---:B------:R-:W-:Y:S08]  /*50b0*/  HMMA.16816.F32.BF16 R52, R56.reuse, R16, R52 ;  /* 0x000000103834723c */ /* 0x040ff00000041834 */
[C---:B------:R-:W-:Y:S08]  /*50c0*/  HMMA.16816.F32.BF16 R68, R56.reuse, R12, R68 ;  /* 0x0000000c3844723c */ /* 0x040ff00000041844 */
[C---:B--2---:R-:W-:Y:S08]  /*50d0*/  HMMA.16816.F32.BF16 R84, R56.reuse, R8, R84 ;  /* 0x000000083854723c */ /* 0x044ff00000041854 */
[C---:B------:R-:W-:Y:S08]  /*50e0*/  HMMA.16816.F32.BF16 R100, R56.reuse, R30, R100 ;  /* 0x0000001e3864723c */ /* 0x040ff00000041864 */
[C---:B------:R-:W-:Y:S08]  /*50f0*/  HMMA.16816.F32.BF16 R116, R56.reuse, R26, R116 ;  /* 0x0000001a3874723c */ /* 0x040ff00000041874 */
[C---:B------:R-:W-:Y:S08]  /*5100*/  HMMA.16816.F32.BF16 R128, R56.reuse, R22, R128 ;  /* 0x000000163880723c */ /* 0x040ff00000041880 */
[C---:B------:R-:W-:Y:S08]  /*5110*/  HMMA.16816.F32.BF16 R64, R56.reuse, R18, R64 ;  /* 0x000000123840723c */ /* 0x040ff00000041840 */
[C---:B------:R-:W-:Y:S08]  /*5120*/  HMMA.16816.F32.BF16 R80, R56.reuse, R14, R80 ;  /* 0x0000000e3850723c */ /* 0x040ff00000041850 */
[----:B------:R-:W-:Y:S08]  /*5130*/  HMMA.16816.F32.BF16 R96, R56, R10, R96 ;  /* 0x0000000a3860723c */ /* 0x000ff00000041860 */
[C---:B------:R-:W-:Y:S08]  /*5140*/  HMMA.16816.F32.BF16 R56, R92.reuse, R60, RZ ;  /* 0x0000003c5c38723c */ /* 0x040ff000000418ff */
[C---:B------:R-:W-:Y:S08]  /*5150*/  HMMA.16816.F32.BF16 R72, R92.reuse, R76, RZ ;  /* 0x0000004c5c48723c */ /* 0x040ff000000418ff */
[C---:B------:R-:W-:Y:S08]  /*5160*/  HMMA.16816.F32.BF16 R140, R92.reuse, R136, RZ ;  /* 0x000000885c8c723c */ /* 0x040ff000000418ff */
[C---:B------:R-:W-:Y:S08]  /*5170*/  HMMA.16816.F32.BF16 R136, R92.reuse, R138, RZ ;  /* 0x0000008a5c88723c */ /* 0x040ff000000418ff */
[C---:B------:R-:W-:Y:S08]  /*5180*/  HMMA.16816.F32.BF16 R112, R92.reuse, R114, RZ ;  /* 0x000000725c70723c */ /* 0x040ff000000418ff */
[C---:B------:R-:W-:Y:S08]  /*5190*/  HMMA.16816.F32.BF16 R132, R92.reuse, R134, RZ ;  /* 0x000000865c84723c */ /* 0x040ff000000418ff */
[C---:B------:R-:W-:Y:S08]  /*51a0*/  HMMA.16816.F32.BF16 R60, R92.reuse, R62, RZ ;  /* 0x0000003e5c3c723c */ /* 0x040ff000000418ff */
[C---:B------:R-:W-:Y:S08]  /*51b0*/  HMMA.16816.F32.BF16 R76, R92.reuse, R78, RZ ;  /* 0x0000004e5c4c723c */ /* 0x040ff000000418ff */
[----:B------:R-:W-:Y:S07]  /*51c0*/  HMMA.16816.F32.BF16 R92, R92, R6, RZ ;  /* 0x000000065c5c723c */ /* 0x000fee00000418ff */
[----:B------:R-:W-:Y:S01]  /*51d0*/  F2FP.BF16.PACK_AB R6, R193, R194 ;  /* 0x000000c2c106723e */ /* 0x000fe200000010ff */
[----:B------:R-:W-:Y:S01]  /*51e0*/  FADD.FTZ R194, R194, R195 ;  /* 0x000000c3c2c27221 */ /* 0x000fe20000010000 */
[----:B----4-:R-:W-:Y:S01]  /*51f0*/  F2FP.BF16.PACK_AB R7, R198, R197 ;  /* 0x000000c5c607723e */ /* 0x010fe200000010ff */
[----:B------:R-:W-:-:S02]  /*5200*/  FADD.FTZ R197, R197, R196 ;  /* 0x000000c4c5c57221 */ /* 0x000fc40000010000 */
[----:B------:R-:W-:Y:S02]  /*5210*/  FADD.FTZ R193, R193, R194 ;  /* 0x000000c2c1c17221 */ /* 0x000fe40000010000 */
[----:B------:R-:W-:Y:S02]  /*5220*/  FADD.FTZ R197, R198, R197 ;  /* 0x000000c5c6c57221 */ /* 0x000fe40000010000 */
[C---:B------:R-:W-:Y:S07]  /*5230*/  HMMA.16816.F32.BF16 R108, R4.reuse, R48, R108 ;  /* 0x00000030046c723c */ /* 0x040fee000004186c */
[--C-:B------:R-:W-:Y:S01]  /*5240*/  FFMA.FTZ R48, R180, c[0x0][0x2d0], -R200.reuse ;  /* 0x0000b400b4307a23 */ /* 0x100fe200000108c8 */
[C---:B------:R-:W-:Y:S05]  /*5250*/  HMMA.16816.F32.BF16 R124, R4.reuse, R44, R124 ;  /* 0x0000002c047c723c */ /* 0x040fea000004187c */
[----:B------:R-:W-:Y:S02]  /*5260*/  MUFU.EX2 R48, R48 ;  /* 0x0000003000307308 */ /* 0x000fe40000000800 */
[----:B------:R-:W-:Y:S01]  /*5270*/  FFMA.FTZ R45, R179, c[0x0][0x2d0], -R200 ;  /* 0x0000b400b32d7a23 */ /* 0x000fe200000108c8 */
[C---:B------:R-:W-:Y:S05]  /*5280*/  HMMA.16816.F32.BF16 R88, R4.reuse, R32, R88 ;  /* 0x000000200458723c */ /* 0x040fea0000041858 */
[----:B------:R-:W1:Y:S02]  /*5290*/  MUFU.EX2 R45, R45 ;  /* 0x0000002d002d7308 */ /* 0x000e640000000800 */
[--C-:B------:R-:W-:Y:S01]  /*52a0*/  FFMA.FTZ R32, R178, c[0x0][0x2d0], -R201.reuse ;  /* 0x0000b400b2207a23 */ /* 0x100fe200000108c9 */
[----:B------:R-:W-:Y:S01]  /*52b0*/  HMMA.16816.F32.BF16 R56, R4, R40, R56 ;  /* 0x000000280438723c */ /* 0x000fe20000041838 */
[----:B------:R-:W-:-:S04]  /*52c0*/  FFMA.FTZ R33, R186, c[0x0][0x2d0], -R201 ;  /* 0x0000b400ba217a23 */ /* 0x000fc800000108c9 */
[----:B------:R-:W-:Y:S02]  /*52d0*/  MUFU.EX2 R32, R32 ;  /* 0x0000002000207308 */ /* 0x000fe40000000800 */
[----:B------:R-:W-:Y:S01]  /*52e0*/  FFMA.FTZ R40, R177, c[0x0][0x2d0], -R200 ;  /* 0x0000b400b1287a23 */ /* 0x000fe200000108c8 */
[C---:B------:R-:W-:Y:S05]  /*52f0*/  HMMA.16816.F32.BF16 R72, R4.reuse, R36, R72 ;  /* 0x000000240448723c */ /* 0x040fea0000041848 */
[----:B------:R-:W2:Y:S02]  /*5300*/  MUFU.EX2 R33, R33 ;  /* 0x0000002100217308 */ /* 0x000ea40000000800 */
[----:B------:R-:W-:Y:S01]  /*5310*/  FFMA.FTZ R36, R187, c[0x0][0x2d0], -R201 ;  /* 0x0000b400bb247a23 */ /* 0x000fe200000108c9 */
[C---:B------:R-:W-:Y:S05]  /*5320*/  HMMA.16816.F32.BF16 R140, R4.reuse, R156, R140 ;  /* 0x0000009c048c723c */ /* 0x040fea000004188c */
[----:B------:R-:W3:Y:S03]  /*5330*/  MUFU.EX2 R40, R40 ;  /* 0x0000002800287308 */ /* 0x000ee60000000800 */
[C---:B------:R-:W-:Y:S05]  /*5340*/  HMMA.16816.F32.BF16 R136, R4.reuse, R158, R136 ;  /* 0x0000009e0488723c */ /* 0x040fea0000041888 */
[----:B------:R-:W4:Y:S03]  /*5350*/  MUFU.EX2 R36, R36 ;  /* 0x0000002400247308 */ /* 0x000f260000000800 */
[C---:B------:R-:W-:Y:S08]  /*5360*/  HMMA.16816.F32.BF16 R112, R4.reuse, R50, R112 ;  /* 0x000000320470723c */ /* 0x040ff00000041870 */
[C---:B------:R-:W-:Y:S08]  /*5370*/  HMMA.16816.F32.BF16 R132, R4.reuse, R46, R132 ;  /* 0x0000002e0484723c */ /* 0x040ff00000041884 */
[C---:B------:R-:W-:Y:S08]  /*5380*/  HMMA.16816.F32.BF16 R60, R4.reuse, R42, R60 ;  /* 0x0000002a043c723c */ /* 0x040ff0000004183c */
[C---:B------:R-:W-:Y:S08]  /*5390*/  HMMA.16816.F32.BF16 R76, R4.reuse, R38, R76 ;  /* 0x00000026044c723c */ /* 0x040ff0000004184c */
[----:B------:R-:W-:Y:S07]  /*53a0*/  HMMA.16816.F32.BF16 R92, R4, R34, R92 ;  /* 0x00000022045c723c */ /* 0x000fee000004185c */
[----:B-1----:R-:W-:Y:S01]  /*53b0*/  F2FP.BF16.PACK_AB R4, R45, R48 ;  /* 0x000000302d04723e */ /* 0x002fe200000010ff */
[----:B------:R-:W-:Y:S01]  /*53c0*/  FADD.FTZ R48, R48, R193 ;  /* 0x000000c130307221 */ /* 0x000fe20000010000 */
[----:B--2---:R-:W-:Y:S01]  /*53d0*/  F2FP.BF16.PACK_AB R5, R33, R32 ;  /* 0x000000202105723e */ /* 0x004fe200000010ff */
[----:B------:R-:W-:Y:S01]  /*53e0*/  FADD.FTZ R32, R32, R197 ;  /* 0x000000c520207221 */ /* 0x000fe20000010000 */
[----:B---3--:R-:W-:Y:S01]  /*53f0*/  F2FP.BF16.PACK_AB R6, R233, R40 ;  /* 0x00000028e906723e */ /* 0x008fe200000010ff */
[----:B------:R-:W-:Y:S01]  /*5400*/  FADD.FTZ R45, R45, R48 ;  /* 0x000000302d2d7221 */ /* 0x000fe20000010000 */
[----:B----4-:R-:W-:Y:S01]  /*5410*/  F2FP.BF16.PACK_AB R7, R231, R36 ;  /* 0x00000024e707723e */ /* 0x010fe200000010ff */
[----:B------:R-:W-:-:S02]  /*5420*/  FADD.FTZ R33, R33, R32 ;  /* 0x0000002021217221 */ /* 0x000fc40000010000 */
[----:B------:R-:W-:Y:S02]  /*5430*/  FADD.FTZ R40, R40, R45 ;  /* 0x0000002d28287221 */ /* 0x000fe40000010000 */
[----:B------:R-:W-:Y:S02]  /*5440*/  FADD.FTZ R36, R36, R33 ;  /* 0x0000002124247221 */ /* 0x000fe40000010000 */
[----:B------:R-:W-:Y:S01]  /*5450*/  HMMA.16816.F32.BF16 R140, R4, R28, R140 ;  /* 0x0000001c048c723c */ /* 0x000fe2000004188c */
[----:B------:R-:W-:Y:S02]  /*5460*/  FADD.FTZ R233, R233, R40 ;  /* 0x00000028e9e97221 */ /* 0x000fe40000010000 */
[----:B------:R-:W-:-:S05]  /*5470*/  FADD.FTZ R231, R231, R36 ;  /* 0x00000024e7e77221 */ /* 0x000fca0000010000 */
[C---:B------:R-:W-:Y:S08]  /*5480*/  HMMA.16816.F32.BF16 R136, R4.reuse, R30, R136 ;  /* 0x0000001e0488723c */ /* 0x040ff00000041888 */
        /* <DEDUP_REMOVED lines=9> */
[----:B------:R-:W-:Y:S01]  /*5520*/  HMMA.16816.F32.BF16 R92, R4, R10, R92 ;  /* 0x0000000a045c723c */ /* 0x000fe2000004185c */
[----:B------:R-:W-:Y:S07]  /*5530*/  @P0 BRA `(.L_x_403) ;  /* 0x0000015000000947 */ /* 0x000fee0003800000 */
[----:B------:R-:W-:Y:S01]  /*5540*/  ISETP.LT.AND P0, PT, RZ, UR4, PT ;  /* 0x00000004ff007c0c */ /* 0x000fe2000bf01270 */
[----:B------:R-:W-:-:S02]  /*5550*/  UIADD3 UR14, UR4, -0x1, URZ ;  /* 0xffffffff040e7890 */ /* 0x000fc4000fffe03f */
[----:B------:R-:W-:-:S10]  /*5560*/  ULDC UR12, c[0x0][0x32c] ;  /* 0x0000cb00000c7ab9 */ /* 0x000fd40000000800 */
[----:B------:R-:W-:Y:S05]  /*5570*/  @P0 BRA `(.L_x_404) ;  /* 0x0000008000000947 */ /* 0x000fea0003800000 */
[----:B------:R-:W-:Y:S02]  /*5580*/  UISETP.NE.AND UP0, UPT, UR12, 0x1, UPT ;  /* 0x000000010c00788c */ /* 0x000fe4000bf05270 */
[----:B------:R-:W-:-:S03]  /*5590*/  UIADD3 UR14, -UR4, URZ, URZ ;  /* 0x0000003f040e7290 */ /* 0x000fc6000fffe13f */
[----:B------:R-:W-:Y:S02]  /*55a0*/  ULDC.64 UR4, c[0x0][0x330] ;  /* 0x0000cc0000047ab9 */ /* 0x000fe40000000a00 */
[----:B------:R-:W-:-:S07]  /*55b0*/  UIMAD.WIDE.U32 UR16, UR14, UR4, URZ ;  /* 0x000000040e1072a5 */ /* 0x000fce000f8e003f */
[----:B------:R-:W-:Y:S02]  /*55c0*/  @UP0 UMOV UR15, UR17 ;  /* 0x00000011000f0c82 */ /* 0x000fe40008000000 */
[----:B------:R-:W-:-:S04]  /*55d0*/  @UP0 USHF.R.U32.HI UR14, URZ, UR5, UR15 ;  /* 0x000000053f0e0299 */ /* 0x000fc8000801160f */
[----:B------:R-:W-:Y:S01]  /*55e0*/  ULOP3.LUT UR14, URZ, UR14, URZ, 0x33, !UPT ;  /* 0x0000000e3f0e7292 */ /* 0x000fe2000f8e333f */
[----:B------:R-:W-:Y:S05]  /*55f0*/  BRA `(.L_x_405) ;  /* 0x0000005000007947 */ /* 0x000fea0003800000 */
.L_x_404:
[----:B------:R-:W-:Y:S02]  /*5600*/  UISETP.NE.AND UP0, UPT, UR12, 0x1, UPT ;  /* 0x000000010c00788c */ /* 0x000fe4000bf05270 */
[----:B------:R-:W-:Y:S02]  /*5610*/  ULDC.64 UR4, c[0x0][0x330] ;  /* 0x0000cc0000047ab9 */ /* 0x000fe40000000a00 */
[----:B------:R-:W-:-:S07]  /*5620*/  UIMAD.WIDE.U32 UR16, UR14, UR4, URZ ;  /* 0x000000040e1072a5 */ /* 0x000fce000f8e003f */
[----:B------:R-:W-:Y:S02]  /*5630*/  @UP0 UMOV UR15, UR17 ;  /* 0x00000011000f0c82 */ /* 0x000fe40008000000 */
[----:B------:R-:W-:Y:S02]  /*5640*/  @UP0 USHF.R.U32.HI UR14, URZ, UR5, UR15 ;  /* 0x000000053f0e0299 */ /* 0x000fe4000801160f */
.L_x_405:
[----:B------:R-:W-:Y:S02]  /*5650*/  ULDC UR4, c[0x0][0x32c] ;  /* 0x0000cb0000047ab9 */ /* 0x000fe40000000800 */
[----:B------:R-:W-:-:S04]  /*5660*/  UIMAD UR4, UR14, UR12, UR4 ;  /* 0x0000000c0e0472a4 */ /* 0x000fc8000f8e0204 */
[----:B------:R-:W-:-:S04]  /*5670*/  UISETP.LT.AND UP0, UPT, UR13, UR4, UPT ;  /* 0x000000040d00728c */ /* 0x000fc8000bf01270 */
[----:B------:R-:W-:-:S03]  /*5680*/  USEL UR13, UR13, UR4, UP0 ;  /* 0x000000040d0d7287 */ /* 0x000fc60008000000 */
.L_x_403:
[----:B------:R-:W1:Y:S01]  /*5690*/  R2UR UR12, R219 ;  /* 0x00000000db0c73c2 */ /* 0x000e6200000e0000 */
[----:B------:R-:W-:-:S04]  /*56a0*/  UIMAD.WIDE UR4, UR13, 0x2aaaaaab, URZ ;  /* 0x2aaaaaab0d0478a5 */ /* 0x000fc8000f8e023f */
[----:B------:R-:W-:-:S04]  /*56b0*/  USHF.R.U32.HI UR4, URZ, 0x1f, UR5 ;  /* 0x0000001f3f047899 */ /* 0x000fc80008011605 */
[----:B------:R-:W-:-:S04]  /*56c0*/  ULEA.HI.SX32 UR4, UR5, UR4, 0x1d ;  /* 0x0000000405047291 */ /* 0x000fc8000f8fea3f */
[----:B-1----:R-:W-:-:S04]  /*56d0*/  UISETP.LT.AND UP0, UPT, UR12, UR4, UPT ;  /* 0x000000040c00728c */ /* 0x002fc8000bf01270 */
[----:B------:R-:W-:-:S06]  /*56e0*/  USEL UR4, UR12, UR4, !UP0 ;  /* 0x000000040c047287 */ /* 0x000fcc000c000000 */
[----:B------:R-:W-:-:S13]  /*56f0*/  ISETP.GE.AND P0, PT, R230, UR4, PT ;  /* 0x00000004e6007c0c */ /* 0x000fda000bf06270 */
[----:B------:R-:W-:Y:S05]  /*5700*/  @!P0 BRA `(.L_x_406) ;  /* 0x00003e3000008947 */ /* 0x000fea0003800000 */
[----:B------:R-:W-:Y:S01]  /*5710*/  IADD3 R239, P0, R220, 0x20, RZ ;  /* 0x00000020dcef7810 */ /* 0x000fe20007f1e0ff */
[----:B------:R-:W-:Y:S01]  /*5720*/  IMAD.MOV.U32 R148, RZ, RZ, R149 ;  /* 0x000000ffff947224 */ /* 0x000fe200078e0095 */
[----:B------:R-:W-:Y:S01]  /*5730*/  IADD3 R203, P1, R224, 0x20, RZ ;  /* 0x00000020e0cb7810 */ /* 0x000fe20007f3e0ff */
[----:B------:R-:W-:Y:S01]  /*5740*/  IMAD.MOV.U32 R150, RZ, RZ, R151 ;  /* 0x000000ffff967224 */ /* 0x000fe200078e0097 */
[-C--:B------:R-:W-:Y:S01]  /*5750*/  IADD3.X R238, RZ, R227.reuse, RZ, P0, !PT ;  /* 0x000000e3ffee7210 */ /* 0x080fe200007fe4ff */
[----:B------:R-:W-:Y:S01]  /*5760*/  IMAD.MOV.U32 R0, RZ, RZ, R152 ;  /* 0x000000ffff007224 */ /* 0x000fe200078e0098 */
[----:B------:R-:W-:Y:S01]  /*5770*/  IADD3 R236, P2, R220, 0x40, RZ ;  /* 0x00000040dcec7810 */ /* 0x000fe20007f5e0ff */
[----:B------:R-:W-:Y:S01]  /*5780*/  IMAD.MOV.U32 R2, RZ, RZ, R3 ;  /* 0x000000ffff027224 */ /* 0x000fe200078e0003 */
[----:B------:R-:W-:Y:S01]  /*5790*/  IADD3 R201, P0, R224, 0x40, RZ ;  /* 0x00000040e0c97810 */ /* 0x000fe20007f1e0ff */
[----:B------:R-:W-:Y:S01]  /*57a0*/  IMAD.X R202, RZ, RZ, R229, P1 ;  /* 0x000000ffffca7224 */ /* 0x000fe200008e06e5 */
[----:B------:R-:W-:-:S02]  /*57b0*/  IADD3.X R234, RZ, R227, RZ, P2, !PT ;  /* 0x000000e3ffea7210 */ /* 0x000fc400017fe4ff */
[----:B------:R-:W-:Y:S02]  /*57c0*/  IADD3.X R200, RZ, R229, RZ, P0, !PT ;  /* 0x000000e5ffc87210 */ /* 0x000fe400007fe4ff */
.L_x_425:
[----:B------:R-:W-:Y:S04]  /*57d0*/  DEPBAR.LE SB0, 0x0 ;  /* 0x000080000000791a */ /* 0x000fe80000000000 */
[----:B------:R-:W-:Y:S01]  /*57e0*/  BAR.SYNC.DEFER_BLOCKING 0x0 ;  /* 0x0000000000007b1d */ /* 0x000fe20000010000 */
[----:B------:R-:W-:Y:S05]  /*57f0*/  ISETP.GT.AND P0, PT, R219, R230, PT ;  /* 0x000000e6db00720c */ /* 0x000fea0003f04270 */
[----:B------:R1:W2:Y:S04]  /*5800*/  LDSM.16.M88.4 R152, [R217+0x4900] ;  /* 0x00490000d998783b */ /* 0x0002a80000000200 */
[----:B------:R1:W3:Y:S04]  /*5810*/  LDSM.16.M88.4 R160, [R217+0x5900] ;  /* 0x00590000d9a0783b */ /* 0x0002e80000000200 */
[----:B------:R1:W4:Y:S04]  /*5820*/  LDSM.16.M88.4 R156, [R216+0x2500] ;  /* 0x00250000d89c783b */ /* 0x0003280000000200 */
[----:B------:R1:W1:Y:S04]  /*5830*/  LDSM.16.M88.4 R164, [R216+0x2900] ;  /* 0x00290000d8a4783b */ /* 0x0002680000000200 */
[----:B------:R1:W1:Y:S04]  /*5840*/  LDSM.16.M88.4 R168, [R216+0x2d00] ;  /* 0x002d0000d8a8783b */ /* 0x0002680000000200 */
[----:B------:R1:W1:Y:S04]  /*5850*/  LDSM.16.M88.4 R172, [R213+0x4900] ;  /* 0x00490000d5ac783b */ /* 0x0002680000000200 */
[----:B------:R1:W1:Y:S04]  /*5860*/  LDSM.16.M88.4 R180, [R213+0x5900] ;  /* 0x00590000d5b4783b */ /* 0x0002680000000200 */
[----:B------:R1:W1:Y:S04]  /*5870*/  LDSM.16.M88.4 R176, [R215] ;  /* 0x00000000d7b0783b */ /* 0x0002680000000200 */
[----:B------:R1:W1:Y:S04]  /*5880*/  LDSM.16.M88.4 R184, [R211] ;  /* 0x00000000d3b8783b */ /* 0x0002680000000200 */
[----:B------:R1:W1:Y:S01]  /*5890*/  LDSM.16.M88.4 R188, [R210] ;  /* 0x00000000d2bc783b */ /* 0x0002620000000200 */
[----:B------:R-:W-:-:S05]  /*58a0*/  @P0 BRA `(.L_x_407) ;  /* 0x000002d000000947 */ /* 0x000fca0003800000 */
[----:B------:R-:W-:Y:S01]  /*58b0*/  SHF.R.S32.HI R3, RZ, 0x1f, R230 ;  /* 0x0000001fff037819 */ /* 0x000fe200000114e6 */
[C---:B------:R-:W-:Y:S04]  /*58c0*/  IMAD.WIDE.U32 R6, R230.reuse, c[0x0][0x208], RZ ;  /* 0x00008200e6067a25 */ /* 0x040fe800078e00ff */
[----:B------:R-:W-:Y:S02]  /*58d0*/  IMAD R3, R3, c[0x0][0x208], RZ ;  /* 0x0000820003037a24 */ /* 0x000fe400078e02ff */
[----:B------:R-:W-:Y:S02]  /*58e0*/  @!P3 IMAD.MOV.U32 R9, RZ, RZ, c[0x0][0x208] ;  /* 0x00008200ff09b624 */ /* 0x000fe400078e00ff */
[----:B------:R-:W-:Y:S02]  /*58f0*/  IMAD R3, R230, c[0x0][0x20c], R3 ;  /* 0x00008300e6037a24 */ /* 0x000fe400078e0203 */
[----:B------:R-:W-:Y:S02]  /*5900*/  @!P3 IMAD.MOV.U32 R4, RZ, RZ, c[0x0][0x20c] ;  /* 0x00008300ff04b624 */ /* 0x000fe400078e00ff */
[----:B------:R-:W-:Y:S02]  /*5910*/  IMAD.IADD R3, R7, 0x1, R3 ;  /* 0x0000000107037824 */ /* 0x000fe400078e0203 */
[----:B------:R-:W-:Y:S04]  /*5920*/  IMAD.WIDE.U32 R6, R6, 0x30, RZ ;  /* 0x0000003006067825 */ /* 0x000fe800078e00ff */
[----:B------:R-:W-:Y:S01]  /*5930*/  IMAD R3, R3, 0x30, RZ ;  /* 0x0000003003037824 */ /* 0x000fe200078e02ff */
[-C--:B------:R-:W-:Y:S02]  /*5940*/  IADD3 R5, P2, R220, R6.reuse, RZ ;  /* 0x00000006dc057210 */ /* 0x080fe40007f5e0ff */
[-C--:B------:R-:W-:Y:S01]  /*5950*/  @!P3 LEA R11, P0, R9, R6.reuse, 0x5 ;  /* 0x00000006090bb211 */ /* 0x080fe200078028ff */
[----:B------:R-:W-:Y:S01]  /*5960*/  IMAD.IADD R3, R7, 0x1, R3 ;  /* 0x0000000107037824 */ /* 0x000fe200078e0203 */
[-C--:B------:R-:W-:Y:S04]  /*5970*/  IADD3 R7, P1, R239, R6.reuse, RZ ;  /* 0x00000006ef077210 */ /* 0x080fe80007f3e0ff */
[----:B------:R-:W-:Y:S01]  /*5980*/  @!P3 LEA.HI.X R9, R9, R3, R4, 0x5, P0 ;  /* 0x000000030909b211 */ /* 0x000fe200000f2c04 */
[----:B------:R-:W-:Y:S01]  /*5990*/  IMAD.X R4, R3, 0x1, R227, P2 ;  /* 0x0000000103047824 */ /* 0x000fe200010e06e3 */
[----:B------:R-:W-:Y:S02]  /*59a0*/  LEA R14, P2, R5, c[0x0][0x1f8], 0x1 ;  /* 0x00007e00050e7a11 */ /* 0x000fe400078408ff */
[----:B------:R-:W-:Y:S01]  /*59b0*/  IADD3 R8, P0, R236, R6, RZ ;  /* 0x00000006ec087210 */ /* 0x000fe20007f1e0ff */
[----:B------:R-:W-:Y:S01]  /*59c0*/  IMAD.X R6, R3, 0x1, R238, P1 ;  /* 0x0000000103067824 */ /* 0x000fe200008e06ee */
[----:B------:R-:W-:Y:S02]  /*59d0*/  LEA.HI.X R15, R5, c[0x0][0x1fc], R4, 0x1, P2 ;  /* 0x00007f00050f7a11 */ /* 0x000fe400010f0c04 */
[----:B------:R-:W-:Y:S01]  /*59e0*/  LEA R12, P1, R7, c[0x0][0x1f8], 0x1 ;  /* 0x00007e00070c7a11 */ /* 0x000fe200078208ff */
[----:B------:R-:W-:Y:S01]  /*59f0*/  IMAD.X R3, R3, 0x1, R234, P0 ;  /* 0x0000000103037824 */ /* 0x000fe200000e06ea */
[C---:B------:R-:W-:Y:S01]  /*5a00*/  LEA R16, P0, R8.reuse, c[0x0][0x1f8], 0x1 ;  /* 0x00007e0008107a11 */ /* 0x040fe200078008ff */
[----:B------:R-:W-:Y:S01]  /*5a10*/  @!PT LDS RZ, [RZ] ;  /* 0x00000000fffff984 */ /* 0x000fe20000000800 */
[----:B------:R-:W-:Y:S01]  /*5a20*/  @!PT LDS RZ, [RZ] ;  /* 0x00000000fffff984 */ /* 0x000fe20000000800 */
[----:B------:R-:W-:Y:S01]  /*5a30*/  @!PT LDS RZ, [RZ] ;  /* 0x00000000fffff984 */ /* 0x000fe20000000800 */
[----:B------:R4:W-:Y:S01]  /*5a40*/  LDGSTS.E.BYPASS.LTC128B.128 [R218+0x100], [R14.64], !P6 ;  /* 0x001000000eda7fae */ /* 0x0009e2000f101d4a */
[----:B------:R-:W-:Y:S02]  /*5a50*/  LEA.HI.X R13, R7, c[0x0][0x1fc], R6, 0x1, P1 ;  /* 0x00007f00070d7a11 */ /* 0x000fe400008f0c06 */
[C---:B------:R-:W-:Y:S02]  /*5a60*/  @!P3 IADD3 R4, P2, R11.reuse, R220, RZ ;  /* 0x000000dc0b04b210 */ /* 0x040fe40007f5e0ff */
[----:B------:R-:W-:Y:S01]  /*5a70*/  LEA.HI.X R17, R8, c[0x0][0x1fc], R3, 0x1, P0 ;  /* 0x00007f0008117a11 */ /* 0x000fe200000f0c03 */
[----:B------:R4:W-:Y:S01]  /*5a80*/  LDGSTS.E.BYPASS.LTC128B.128 [R218+0xd00], [R12.64], !P5 ;  /* 0x00d000000cda7fae */ /* 0x0009e2000e901d4a */
[----:B------:R-:W-:Y:S01]  /*5a90*/  @!P3 IADD3 R3, P1, R11, R239, RZ ;  /* 0x000000ef0b03b210 */ /* 0x000fe20007f3e0ff */
[----:B------:R-:W-:Y:S01]  /*5aa0*/  @!P3 IMAD.X R5, R9, 0x1, R227, P2 ;  /* 0x000000010905b824 */ /* 0x000fe200010e06e3 */
[C---:B------:R-:W-:Y:S02]  /*5ab0*/  @!P3 LEA R20, P2, R4.reuse, c[0x0][0x1f8], 0x1 ;  /* 0x00007e000414ba11 */ /* 0x040fe400078408ff */
[----:B------:R4:W-:Y:S01]  /*5ac0*/  LDGSTS.E.BYPASS.LTC128B.128 [R218+0x1900], [R16.64], !P4 ;  /* 0x0190000010da7fae */ /* 0x0009e2000e101d4a */
[----:B------:R-:W-:Y:S01]  /*5ad0*/  @!P3 IADD3 R11, P0, R11, R236, RZ ;  /* 0x000000ec0b0bb210 */ /* 0x000fe20007f1e0ff */
[----:B------:R-:W-:Y:S01]  /*5ae0*/  @!P3 IMAD.X R6, R9, 0x1, R238, P1 ;  /* 0x000000010906b824 */ /* 0x000fe200008e06ee */
[----:B------:R-:W-:Y:S02]  /*5af0*/  @!P3 LEA.HI.X R21, R4, c[0x0][0x1fc], R5, 0x1, P2 ;  /* 0x00007f000415ba11 */ /* 0x000fe400010f0c05 */
[----:B------:R-:W-:Y:S01]  /*5b00*/  @!P3 LEA R18, P1, R3, c[0x0][0x1f8], 0x1 ;  /* 0x00007e000312ba11 */ /* 0x000fe200078208ff */
[----:B------:R-:W-:Y:S01]  /*5b10*/  @!P3 IMAD.X R8, R9, 0x1, R234, P0 ;  /* 0x000000010908b824 */ /* 0x000fe200000e06ea */
[----:B------:R-:W-:Y:S01]  /*5b20*/  @!P3 LEA R10, P0, R11, c[0x0][0x1f8], 0x1 ;  /* 0x00007e000b0aba11 */ /* 0x000fe200078008ff */
[----:B------:R4:W-:Y:S01]  /*5b30*/  @!P3 LDGSTS.E.BYPASS.LTC128B.128 [R218+0x900], [R20.64], !P6 ;  /* 0x0090000014dabfae */ /* 0x0009e2000f101d4a */
[----:B------:R-:W-:Y:S02]  /*5b40*/  @!P3 LEA.HI.X R19, R3, c[0x0][0x1fc], R6, 0x1, P1 ;  /* 0x00007f000313ba11 */ /* 0x000fe400008f0c06 */
[----:B------:R-:W-:Y:S03]  /*5b50*/  @!P3 LEA.HI.X R11, R11, c[0x0][0x1fc], R8, 0x1, P0 ;  /* 0x00007f000b0bba11 */ /* 0x000fe600000f0c08 */
[----:B------:R4:W-:Y:S05]  /*5b60*/  @!P3 LDGSTS.E.BYPASS.LTC128B.128 [R218+0x1500], [R18.64], !P5 ;  /* 0x0150000012dabfae */ /* 0x0009ea000e901d4a */
[----:B------:R4:W-:Y:S02]  /*5b70*/  @!P3 LDGSTS.E.BYPASS.LTC128B.128 [R218+0x2100], [R10.64], !P4 ;  /* 0x021000000adabfae */ /* 0x0009e4000e101d4a */
.L_x_407:
[-C--:B--2-4-:R-:W-:Y:S01]  /*5b80*/  HMMA.16816.F32.BF16 R4, R152, R156.reuse, RZ ;  /* 0x0000009c9804723c */ /* 0x094fe200000418ff */
[----:B------:R-:W-:Y:S02]  /*5b90*/  LDSM.16.M88.4 R192, [R216+0x3100] ;  /* 0x00310000d8c0783b */ /* 0x000fe40000000200 */
[----:B------:R-:W-:Y:S05]  /*5ba0*/  ISETP.GT.AND P0, PT, R230, R219, PT ;  /* 0x000000dbe600720c */ /* 0x000fea0003f04270 */
[C---:B---3--:R-:W-:Y:S01]  /*5bb0*/  HMMA.16816.F32.BF16 R8, R160.reuse, R156, RZ ;  /* 0x0000009ca008723c */ /* 0x048fe200000418ff */
[----:B------:R-:W0:Y:S07]  /*5bc0*/  LDGDEPBAR ;  /* 0x00000000000079af */ /* 0x000e2e0000000000 */
[-C--:B------:R-:W-:Y:S01]  /*5bd0*/  HMMA.16816.F32.BF16 R12, R160, R158.reuse, RZ ;  /* 0x0000009ea00c723c */ /* 0x080fe200000418ff */
[----:B------:R-:W-:Y:S07]  /*5be0*/  LDSM.16.M88.4 R196, [R217+0x7900] ;  /* 0x00790000d9c4783b */ /* 0x000fee0000000200 */
[C---:B------:R-:W-:Y:S01]  /*5bf0*/  HMMA.16816.F32.BF16 R16, R152.reuse, R158, RZ ;  /* 0x0000009e9810723c */ /* 0x040fe200000418ff */
[----:B------:R-:W2:Y:S07]  /*5c00*/  LDSM.16.M88.4 R156, [R217+0x6900] ;  /* 0x00690000d99c783b */ /* 0x000eae0000000200 */
[-C--:B-1----:R-:W-:Y:S08]  /*5c10*/  HMMA.16816.F32.BF16 R20, R152, R164.reuse, RZ ;  /* 0x000000a49814723c */ /* 0x082ff000000418ff */
[C---:B------:R-:W-:Y:S08]  /*5c20*/  HMMA.16816.F32.BF16 R24, R160.reuse, R164, RZ ;  /* 0x000000a4a018723c */ /* 0x040ff000000418ff */
[-C--:B------:R-:W-:Y:S08]  /*5c30*/  HMMA.16816.F32.BF16 R28, R160, R166.reuse, RZ ;  /* 0x000000a6a01c723c */ /* 0x080ff000000418ff */
[C---:B------:R-:W-:Y:S01]  /*5c40*/  HMMA.16816.F32.BF16 R32, R152.reuse, R166, RZ ;  /* 0x000000a69820723c */ /* 0x040fe200000418ff */
[----:B------:R-:W-:Y:S07]  /*5c50*/  LDSM.16.M88.4 R164, [R213+0x6900] ;  /* 0x00690000d5a4783b */ /* 0x000fee0000000200 */
[-C--:B------:R-:W-:Y:S08]  /*5c60*/  HMMA.16816.F32.BF16 R36, R152, R168.reuse, RZ ;  /* 0x000000a89824723c */ /* 0x080ff000000418ff */
[C---:B------:R-:W-:Y:S08]  /*5c70*/  HMMA.16816.F32.BF16 R40, R160.reuse, R168, RZ ;  /* 0x000000a8a028723c */ /* 0x040ff000000418ff */
[-C--:B------:R-:W-:Y:S01]  /*5c80*/  HMMA.16816.F32.BF16 R44, R160, R170.reuse, RZ ;  /* 0x000000aaa02c723c */ /* 0x080fe200000418ff */
[----:B------:R-:W-:Y:S07]  /*5c90*/  LDSM.16.M88.4 R160, [R216+0x3900] ;  /* 0x00390000d8a0783b */ /* 0x000fee0000000200 */
[----:B------:R-:W-:Y:S01]  /*5ca0*/  HMMA.16816.F32.BF16 R48, R152, R170, RZ ;  /* 0x000000aa9830723c */ /* 0x000fe200000418ff */
[----:B------:R-:W1:Y:S07]  /*5cb0*/  LDSM.16.M88.4 R152, [R216+0x3500] ;  /* 0x00350000d898783b */ /* 0x000e6e0000000200 */
[-C--:B------:R-:W-:Y:S01]  /*5cc0*/  HMMA.16816.F32.BF16 R4, R172, R176.reuse, R4 ;  /* 0x000000b0ac04723c */ /* 0x080fe20000041804 */
[----:B------:R-:W3:Y:S07]  /*5cd0*/  LDSM.16.M88.4 R168, [R209] ;  /* 0x00000000d1a8783b */ /* 0x000eee0000000200 */
[C---:B------:R-:W-:Y:S08]  /*5ce0*/  HMMA.16816.F32.BF16 R8, R180.reuse, R176, R8 ;  /* 0x000000b0b408723c */ /* 0x040ff00000041808 */
[-C--:B------:R-:W-:Y:S08]  /*5cf0*/  HMMA.16816.F32.BF16 R12, R180, R178.reuse, R12 ;  /* 0x000000b2b40c723c */ /* 0x080ff0000004180c */
[C---:B------:R-:W-:Y:S01]  /*5d00*/  HMMA.16816.F32.BF16 R16, R172.reuse, R178, R16 ;  /* 0x000000b2ac10723c */ /* 0x040fe20000041810 */
[----:B------:R-:W4:Y:S07]  /*5d10*/  LDSM.16.M88.4 R176, [R213+0x7900] ;  /* 0x00790000d5b0783b */ /* 0x000f2e0000000200 */
[-C--:B------:R-:W-:Y:S08]  /*5d20*/  HMMA.16816.F32.BF16 R20, R172, R184.reuse, R20 ;  /* 0x000000b8ac14723c */ /* 0x080ff00000041814 */
[C---:B------:R-:W-:Y:S08]  /*5d30*/  HMMA.16816.F32.BF16 R24, R180.reuse, R184, R24 ;  /* 0x000000b8b418723c */ /* 0x040ff00000041818 */
[-C--:B------:R-:W-:Y:S08]  /*5d40*/  HMMA.16816.F32.BF16 R28, R180, R186.reuse, R28 ;  /* 0x000000bab41c723c */ /* 0x080ff0000004181c */
[C---:B------:R-:W-:Y:S01]  /*5d50*/  HMMA.16816.F32.BF16 R32, R172.reuse, R186, R32 ;  /* 0x000000baac20723c */ /* 0x040fe20000041820 */
[----:B------:R-:W-:Y:S07]  /*5d60*/  LDSM.16.M88.4 R184, [R216+0x4100] ;  /* 0x00410000d8b8783b */ /* 0x000fee0000000200 */
[-C--:B------:R-:W-:Y:S08]  /*5d70*/  HMMA.16816.F32.BF16 R36, R172, R188.reuse, R36 ;  /* 0x000000bcac24723c */ /* 0x080ff00000041824 */
[C---:B------:R-:W-:Y:S08]  /*5d80*/  HMMA.16816.F32.BF16 R40, R180.reuse, R188, R40 ;  /* 0x000000bcb428723c */ /* 0x040ff00000041828 */
[-C--:B------:R-:W-:Y:S01]  /*5d90*/  HMMA.16816.F32.BF16 R44, R180, R190.reuse, R44 ;  /* 0x000000beb42c723c */ /* 0x080fe2000004182c */
[----:B------:R-:W-:Y:S07]  /*5da0*/  LDSM.16.M88.4 R180, [R207] ;  /* 0x00000000cfb4783b */ /* 0x000fee0000000200 */
[----:B------:R-:W-:Y:S01]  /*5db0*/  HMMA.16816.F32.BF16 R48, R172, R190, R48 ;  /* 0x000000beac30723c */ /* 0x000fe20000041830 */
[----:B------:R-:W5:Y:S07]  /*5dc0*/  LDSM.16.M88.4 R172, [R208] ;  /* 0x00000000d0ac783b */ /* 0x000f6e0000000200 */
[-C--:B--2---:R-:W-:Y:S01]  /*5dd0*/  HMMA.16816.F32.BF16 R4, R156, R192.reuse, R4 ;  /* 0x000000c09c04723c */ /* 0x084fe20000041804 */
[----:B------:R-:W-:Y:S07]  /*5de0*/  LDSM.16.M88.4 R188, [R213+0x9900] ;  /* 0x00990000d5bc783b */ /* 0x000fee0000000200 */
[C---:B------:R-:W-:Y:S08]  /*5df0*/  HMMA.16816.F32.BF16 R8, R196.reuse, R192, R8 ;  /* 0x000000c0c408723c */ /* 0x040ff00000041808 */
[-C--:B------:R-:W-:Y:S08]  /*5e00*/  HMMA.16816.F32.BF16 R12, R196, R194.reuse, R12 ;  /* 0x000000c2c40c723c */ /* 0x080ff0000004180c */
[C---:B------:R-:W-:Y:S01]  /*5e10*/  HMMA.16816.F32.BF16 R16, R156.reuse, R194, R16 ;  /* 0x000000c29c10723c */ /* 0x040fe20000041810 */
[----:B------:R-:W-:Y:S07]  /*5e20*/  LDSM.16.M88.4 R192, [R205] ;  /* 0x00000000cdc0783b */ /* 0x000fee0000000200 */
[-C--:B-1----:R-:W-:Y:S08]  /*5e30*/  HMMA.16816.F32.BF16 R20, R156, R152.reuse, R20 ;  /* 0x000000989c14723c */ /* 0x082ff00000041814 */
[C---:B------:R-:W-:Y:S08]  /*5e40*/  HMMA.16816.F32.BF16 R24, R196.reuse, R152, R24 ;  /* 0x00000098c418723c */ /* 0x040ff00000041818 */
[-C--:B------:R-:W-:Y:S08]  /*5e50*/  HMMA.16816.F32.BF16 R28, R196, R154.reuse, R28 ;  /* 0x0000009ac41c723c */ /* 0x080ff0000004181c */
[C---:B------:R-:W-:Y:S01]  /*5e60*/  HMMA.16816.F32.BF16 R32, R156.reuse, R154, R32 ;  /* 0x0000009a9c20723c */ /* 0x040fe20000041820 */
[----:B------:R-:W-:Y:S07]  /*5e70*/  LDSM.16.M88.4 R152, [R217+0x8900] ;  /* 0x00890000d998783b */ /* 0x000fee0000000200 */
[-C--:B------:R-:W-:Y:S08]  /*5e80*/  HMMA.16816.F32.BF16 R36, R156, R160.reuse, R36 ;  /* 0x000000a09c24723c */ /* 0x080ff00000041824 */
[C---:B------:R-:W-:Y:S08]  /*5e90*/  HMMA.16816.F32.BF16 R40, R196.reuse, R160, R40 ;  /* 0x000000a0c428723c */ /* 0x040ff00000041828 */
[-C--:B------:R-:W-:Y:S08]  /*5ea0*/  HMMA.16816.F32.BF16 R44, R196, R162.reuse, R44 ;  /* 0x000000a2c42c723c */ /* 0x080ff0000004182c */
[----:B------:R-:W-:Y:S01]  /*5eb0*/  HMMA.16816.F32.BF16 R48, R156, R162, R48 ;  /* 0x000000a29c30723c */ /* 0x000fe20000041830 */
[----:B------:R-:W1:Y:S07]  /*5ec0*/  LDSM.16.M88.4 R156, [R216+0x3d00] ;  /* 0x003d0000d89c783b */ /* 0x000e6e0000000200 */
[-C--:B---3--:R-:W-:Y:S01]  /*5ed0*/  HMMA.16816.F32.BF16 R4, R164, R168.reuse, R4 ;  /* 0x000000a8a404723c */ /* 0x088fe20000041804 */
[----:B------:R-:W2:Y:S07]  /*5ee0*/  LDSM.16.M88.4 R160, [R217+0x9900] ;  /* 0x00990000d9a0783b */ /* 0x000eae0000000200 */
[C---:B----4-:R-:W-:Y:S08]  /*5ef0*/  HMMA.16816.F32.BF16 R8, R176.reuse, R168, R8 ;  /* 0x000000a8b008723c */ /* 0x050ff00000041808 */
[-C--:B------:R-:W-:Y:S08]  /*5f00*/  HMMA.16816.F32.BF16 R12, R176, R170.reuse, R12 ;  /* 0x000000aab00c723c */ /* 0x080ff0000004180c */
[C---:B------:R-:W-:Y:S01]  /*5f10*/  HMMA.16816.F32.BF16 R16, R164.reuse, R170, R16 ;  /* 0x000000aaa410723c */ /* 0x040fe20000041810 */
[----:B------:R-:W3:Y:S07]  /*5f20*/  LDSM.16.M88.4 R168, [R216+0x4500] ;  /* 0x00450000d8a8783b */ /* 0x000eee0000000200 */
[-C--:B-----5:R-:W-:Y:S08]  /*5f30*/  HMMA.16816.F32.BF16 R20, R164, R172.reuse, R20 ;  /* 0x000000aca414723c */ /* 0x0a0ff00000041814 */
[C---:B------:R-:W-:Y:S08]  /*5f40*/  HMMA.16816.F32.BF16 R24, R176.reuse, R172, R24 ;  /* 0x000000acb018723c */ /* 0x040ff00000041818 */
[-C--:B------:R-:W-:Y:S08]  /*5f50*/  HMMA.16816.F32.BF16 R28, R176, R174.reuse, R28 ;  /* 0x000000aeb01c723c */ /* 0x080ff0000004181c */
[C---:B------:R-:W-:Y:S01]  /*5f60*/  HMMA.16816.F32.BF16 R32, R164.reuse, R174, R32 ;  /* 0x000000aea420723c */ /* 0x040fe20000041820 */
[----:B------:R-:W-:Y:S07]  /*5f70*/  LDSM.16.M88.4 R172, [R213+0x8900] ;  /* 0x00890000d5ac783b */ /* 0x000fee0000000200 */
[-C--:B------:R-:W-:Y:S08]  /*5f80*/  HMMA.16816.F32.BF16 R36, R164, R180.reuse, R36 ;  /* 0x000000b4a424723c */ /* 0x080ff00000041824 */
[C---:B------:R-:W-:Y:S08]  /*5f90*/  HMMA.16816.F32.BF16 R40, R176.reuse, R180, R40 ;  /* 0x000000b4b028723c */ /* 0x040ff00000041828 */
[-C--:B------:R-:W-:Y:S01]  /*5fa0*/  HMMA.16816.F32.BF16 R44, R176, R182.reuse, R44 ;  /* 0x000000b6b02c723c */ /* 0x080fe2000004182c */
[----:B------:R-:W4:Y:S07]  /*5fb0*/  LDSM.16.M88.4 R176, [R206] ;  /* 0x00000000ceb0783b */ /* 0x000f2e0000000200 */
[----:B------:R-:W-:Y:S01]  /*5fc0*/  HMMA.16816.F32.BF16 R48, R164, R182, R48 ;  /* 0x000000b6a430723c */ /* 0x000fe20000041830 */
[----:B------:R-:W5:Y:S01]  /*5fd0*/  LDSM.16.M88.4 R164, [R204] ;  /* 0x00000000cca4783b */ /* 0x000f620000000200 */
[----:B------:R-:W-:Y:S06]  /*5fe0*/  DEPBAR.LE SB0, 0x0 ;  /* 0x000080000000791a */ /* 0x000fec0000000000 */
[-C--:B-1----:R-:W-:Y:S01]  /*5ff0*/  HMMA.16816.F32.BF16 R4, R152, R156.reuse, R4 ;  /* 0x0000009c9804723c */ /* 0x082fe20000041804 */
[----:B------:R-:W-:Y:S07]  /*6000*/  BAR.SYNC.DEFER_BLOCKING 0x0 ;  /* 0x0000000000007b1d */ /* 0x000fee0000010000 */
[C---:B--2---:R-:W-:Y:S08]  /*6010*/  HMMA.16816.F32.BF16 R8, R160.reuse, R156, R8 ;  /* 0x0000009ca008723c */ /* 0x044ff00000041808 */
[-C--:B------:R-:W-:Y:S08]  /*6020*/  HMMA.16816.F32.BF16 R12, R160, R158.reuse, R12 ;  /* 0x0000009ea00c723c */ /* 0x080ff0000004180c */
[C---:B------:R-:W-:Y:S08]  /*6030*/  HMMA.16816.F32.BF16 R16, R152.reuse, R158, R16 ;  /* 0x0000009e9810723c */ /* 0x040ff00000041810 */
[-C--:B------:R-:W-:Y:S08]  /*6040*/  HMMA.16816.F32.BF16 R20, R152, R184.reuse, R20 ;  /* 0x000000b89814723c */ /* 0x080ff00000041814 */
[C---:B------:R-:W-:Y:S08]  /*6050*/  HMMA.16816.F32.BF16 R24, R160.reuse, R184, R24 ;  /* 0x000000b8a018723c */ /* 0x040ff00000041818 */
[-C--:B------:R-:W-:Y:S08]  /*6060*/  HMMA.16816.F32.BF16 R28, R160, R186.reuse, R28 ;  /* 0x000000baa01c723c */ /* 0x080ff0000004181c */
[C---:B------:R-:W-:Y:S08]  /*6070*/  HMMA.16816.F32.BF16 R32, R152.reuse, R186, R32 ;  /* 0x000000ba9820723c */ /* 0x040ff00000041820 */
[-C--:B---3--:R-:W-:Y:S08]  /*6080*/  HMMA.16816.F32.BF16 R36, R152, R168.reuse, R36 ;  /* 0x000000a89824723c */ /* 0x088ff00000041824 */
[C---:B------:R-:W-:Y:S08]  /*6090*/  HMMA.16816.F32.BF16 R40, R160.reuse, R168, R40 ;  /* 0x000000a8a028723c */ /* 0x040ff00000041828 */
[-C--:B------:R-:W-:Y:S08]  /*60a0*/  HMMA.16816.F32.BF16 R44, R160, R170.reuse, R44 ;  /* 0x000000aaa02c723c */ /* 0x080ff0000004182c */
[----:B------:R-:W-:Y:S08]  /*60b0*/  HMMA.16816.F32.BF16 R48, R152, R170, R48 ;  /* 0x000000aa9830723c */ /* 0x000ff00000041830 */
[-C--:B----4-:R-:W-:Y:S08]  /*60c0*/  HMMA.16816.F32.BF16 R4, R172, R176.reuse, R4 ;  /* 0x000000b0ac04723c */ /* 0x090ff00000041804 */
[C---:B------:R-:W-:Y:S08]  /*60d0*/  HMMA.16816.F32.BF16 R8, R188.reuse, R176, R8 ;  /* 0x000000b0bc08723c */ /* 0x040ff00000041808 */
[-C--:B------:R-:W-:Y:S08]  /*60e0*/  HMMA.16816.F32.BF16 R12, R188, R178.reuse, R12 ;  /* 0x000000b2bc0c723c */ /* 0x080ff0000004180c */
[C---:B------:R-:W-:Y:S08]  /*60f0*/  HMMA.16816.F32.BF16 R16, R172.reuse, R178, R16 ;  /* 0x000000b2ac10723c */ /* 0x040ff00000041810 */
[-C--:B------:R-:W-:Y:S08]  /*6100*/  HMMA.16816.F32.BF16 R20, R172, R192.reuse, R20 ;  /* 0x000000c0ac14723c */ /* 0x080ff00000041814 */
[C---:B------:R-:W-:Y:S08]  /*6110*/  HMMA.16816.F32.BF16 R24, R188.reuse, R192, R24 ;  /* 0x000000c0bc18723c */ /* 0x040ff00000041818 */
[-C--:B------:R-:W-:Y:S08]  /*6120*/  HMMA.16816.F32.BF16 R28, R188, R194.reuse, R28 ;  /* 0x000000c2bc1c723c */ /* 0x080ff0000004181c */
[C---:B------:R-:W-:Y:S08]  /*6130*/  HMMA.16816.F32.BF16 R32, R172.reuse, R194, R32 ;  /* 0x000000c2ac20723c */ /* 0x040ff00000041820 */
[-C--:B-----5:R-:W-:Y:S08]  /*6140*/  HMMA.16816.F32.BF16 R36, R172, R164.reuse, R36 ;  /* 0x000000a4ac24723c */ /* 0x0a0ff00000041824 */
[C---:B------:R-:W-:Y:S08]  /*6150*/  HMMA.16816.F32.BF16 R40, R188.reuse, R164, R40 ;  /* 0x000000a4bc28723c */ /* 0x040ff00000041828 */
[-C--:B------:R-:W-:Y:S08]  /*6160*/  HMMA.16816.F32.BF16 R44, R188, R166.reuse, R44 ;  /* 0x000000a6bc2c723c */ /* 0x080ff0000004182c */
[----:B------:R-:W-:Y:S01]  /*6170*/  HMMA.16816.F32.BF16 R48, R172, R166, R48 ;  /* 0x000000a6ac30723c */ /* 0x000fe20000041830 */
[----:B------:R-:W-:-:S07]  /*6180*/  @!P0 BRA `(.L_x_408) ;  /* 0x000002f000008947 */ /* 0x000fce0003800000 */
[----:B------:R-:W-:Y:S02]  /*6190*/  IADD3 R152, R230, -0x1, RZ ;  /* 0xffffffffe6987810 */ /* 0x000fe40007ffe0ff */
[----:B------:R-:W-:Y:S02]  /*61a0*/  IADD3 R3, -R232, 0x30, RZ ;  /* 0x00000030e8037810 */ /* 0x000fe40007ffe1ff */
[----:B------:R-:W-:Y:S01]  /*61b0*/  SHF.R.S32.HI R149, RZ, 0x1f, R152 ;  /* 0x0000001fff957819 */ /* 0x000fe20000011498 */
[C---:B------:R-:W-:Y:S01]  /*61c0*/  IMAD.WIDE.U32 R162, R152.reuse, c[0x0][0x1e0], RZ ;  /* 0x0000780098a27a25 */ /* 0x040fe200078e00ff */
[----:B------:R-:W-:Y:S03]  /*61d0*/  ISETP.GE.AND P1, PT, R3, 0x1, PT ;  /* 0x000000010300780c */ /* 0x000fe60003f26270 */
[----:B------:R-:W-:Y:S04]  /*61e0*/  IMAD R149, R149, c[0x0][0x1e0], RZ ;  /* 0x0000780095957a24 */ /* 0x000fe800078e02ff */
[----:B------:R-:W-:Y:S04]  /*61f0*/  IMAD R149, R152, c[0x0][0x1e4], R149 ;  /* 0x0000790098957a24 */ /* 0x000fe800078e0295 */
[----:B------:R-:W-:Y:S02]  /*6200*/  IMAD.IADD R149, R163, 0x1, R149 ;  /* 0x00000001a3957824 */ /* 0x000fe400078e0295 */
[----:B------:R-:W-:Y:S04]  /*6210*/  IMAD.WIDE.U32 R162, R162, 0x30, RZ ;  /* 0x00000030a2a27825 */ /* 0x000fe800078e00ff */
[----:B------:R-:W-:Y:S01]  /*6220*/  IMAD R149, R149, 0x30, RZ ;  /* 0x0000003095957824 */ /* 0x000fe200078e02ff */
[-C--:B------:R-:W-:Y:S02]  /*6230*/  @P1 IADD3 R152, P0, R224, R162.reuse, RZ ;  /* 0x000000a2e0981210 */ /* 0x080fe40007f1e0ff */
[-C--:B------:R-:W-:Y:S01]  /*6240*/  @P1 IADD3 R154, P2, R203, R162.reuse, RZ ;  /* 0x000000a2cb9a1210 */ /* 0x080fe20007f5e0ff */
[----:B------:R-:W-:Y:S04]  /*6250*/  IMAD.IADD R149, R163, 0x1, R149 ;  /* 0x00000001a3957824 */ /* 0x000fe800078e0295 */
[C---:B------:R-:W-:Y:S01]  /*6260*/  @P1 IMAD.X R151, R149.reuse, 0x1, R229, P0 ;  /* 0x0000000195971824 */ /* 0x040fe200000e06e5 */
[----:B------:R-:W-:Y:S01]  /*6270*/  @P1 LEA R158, P0, R152, c[0x0][0x1c8], 0x1 ;  /* 0x00007200989e1a11 */ /* 0x000fe200078008ff */
[----:B------:R-:W-:Y:S01]  /*6280*/  @P1 IMAD.X R153, R149, 0x1, R202, P2 ;  /* 0x0000000195991824 */ /* 0x000fe200010e06ca */
[----:B------:R-:W-:Y:S02]  /*6290*/  @P1 LEA R156, P2, R154, c[0x0][0x1c8], 0x1 ;  /* 0x000072009a9c1a11 */ /* 0x000fe400078408ff */
[----:B------:R-:W-:Y:S02]  /*62a0*/  @P1 LEA.HI.X R159, R152, c[0x0][0x1cc], R151, 0x1, P0 ;  /* 0x00007300989f1a11 */ /* 0x000fe400000f0c97 */
[----:B------:R-:W-:Y:S02]  /*62b0*/  ISETP.GE.AND P0, PT, R3, 0x21, PT ;  /* 0x000000210300780c */ /* 0x000fe40003f06270 */
[----:B------:R-:W-:Y:S01]  /*62c0*/  @P1 LEA.HI.X R157, R154, c[0x0][0x1cc], R153, 0x1, P2 ;  /* 0x000073009a9d1a11 */ /* 0x000fe200010f0c99 */
[----:B------:R-:W-:Y:S01]  /*62d0*/  @!PT LDS RZ, [RZ] ;  /* 0x00000000fffff984 */ /* 0x000fe20000000800 */
[----:B------:R-:W-:Y:S01]  /*62e0*/  @!PT LDS RZ, [RZ] ;  /* 0x00000000fffff984 */ /* 0x000fe20000000800 */
[----:B------:R-:W-:Y:S01]  /*62f0*/  @!PT LDS RZ, [RZ] ;  /* 0x00000000fffff984 */ /* 0x000fe20000000800 */
[----:B------:R1:W-:Y:S01]  /*6300*/  @P1 LDGSTS.E.BYPASS.LTC128B.128 [R218+0x2500], [R158.64], !P6 ;  /* 0x025000009eda1fae */ /* 0x0003e2000f101d4a */
[----:B------:R-:W-:Y:S04]  /*6310*/  @P1 IADD3 R152, P2, R201, R162, RZ ;  /* 0x000000a2c9981210 */ /* 0x000fe80007f5e0ff */
[----:B------:R1:W-:Y:S01]  /*6320*/  @P1 LDGSTS.E.BYPASS.LTC128B.128 [R218+0x3100], [R156.64], !P5 ;  /* 0x031000009cda1fae */ /* 0x0003e2000e901d4a */
[C---:B------:R-:W-:Y:S01]  /*6330*/  @P1 IMAD.X R3, R149.reuse, 0x1, R200, P2 ;  /* 0x0000000195031824 */ /* 0x040fe200010e06c8 */
[C---:B------:R-:W-:Y:S04]  /*6340*/  @P1 LEA R160, P2, R152.reuse, c[0x0][0x1c8], 0x1 ;  /* 0x0000720098a01a11 */ /* 0x040fe800078408ff */
[----:B------:R-:W-:Y:S02]  /*6350*/  @P1 LEA.HI.X R161, R152, c[0x0][0x1cc], R3, 0x1, P2 ;  /* 0x0000730098a11a11 */ /* 0x000fe400010f0c03 */
[----:B------:R-:W-:Y:S03]  /*6360*/  @P0 IADD3 R152, P2, R162, UR7, RZ ;  /* 0x00000007a2980c10 */ /* 0x000fe6000ff5e0ff */
[----:B------:R1:W-:Y:S01]  /*6370*/  @P1 LDGSTS.E.BYPASS.LTC128B.128 [R218+0x3d00], [R160.64], !P4 ;  /* 0x03d00000a0da1fae */ /* 0x0003e2000e101d4a */
[----:B------:R-:W-:Y:S02]  /*6380*/  @P0 IADD3.X R149, R149, UR6, RZ, P2, !PT ;  /* 0x0000000695950c10 */ /* 0x000fe400097fe4ff */
[----:B------:R-:W-:Y:S05]  /*6390*/  @P0 IADD3 R154, P2, R152, R224, RZ ;  /* 0x000000e0989a0210 */ /* 0x000fea0007f5e0ff */
[C---:B------:R-:W-:Y:S01]  /*63a0*/  @P0 IMAD.X R3, R149.reuse, 0x1, R229, P2 ;  /* 0x0000000195030824 */ /* 0x040fe200010e06e5 */
[C---:B------:R-:W-:Y:S04]  /*63b0*/  @P0 LEA R162, P2, R154.reuse, c[0x0][0x1c8], 0x1 ;  /* 0x000072009aa20a11 */ /* 0x040fe800078408ff */
[----:B------:R-:W-:Y:S02]  /*63c0*/  @P0 LEA.HI.X R163, R154, c[0x0][0x1cc], R3, 0x1, P2 ;  /* 0x000073009aa30a11 */ /* 0x000fe400010f0c03 */
[----:B------:R-:W-:Y:S03]  /*63d0*/  @P0 IADD3 R154, P2, R152, R203, RZ ;  /* 0x000000cb989a0210 */ /* 0x000fe60007f5e0ff */
[----:B------:R1:W-:Y:S02]  /*63e0*/  @P0 LDGSTS.E.BYPASS.LTC128B.128 [R218+0x2d00], [R162.64], !P6 ;  /* 0x02d00000a2da0fae */ /* 0x0003e4000f101d4a */
[C---:B------:R-:W-:Y:S01]  /*63f0*/  @P0 IMAD.X R3, R149.reuse, 0x1, R202, P2 ;  /* 0x0000000195030824 */ /* 0x040fe200010e06ca */
[C---:B------:R-:W-:Y:S04]  /*6400*/  @P0 LEA R164, P2, R154.reuse, c[0x0][0x1c8], 0x1 ;  /* 0x000072009aa40a11 */ /* 0x040fe800078408ff */
[----:B------:R-:W-:Y:S02]  /*6410*/  @P0 LEA.HI.X R165, R154, c[0x0][0x1cc], R3, 0x1, P2 ;  /* 0x000073009aa50a11 */ /* 0x000fe400010f0c03 */
[----:B------:R-:W-:Y:S03]  /*6420*/  @P0 IADD3 R152, P2, R152, R201, RZ ;  /* 0x000000c998980210 */ /* 0x000fe60007f5e0ff */
[----:B------:R1:W-:Y:S02]  /*6430*/  @P0 LDGSTS.E.BYPASS.LTC128B.128 [R218+0x3900], [R164.64], !P5 ;  /* 0x03900000a4da0fae */ /* 0x0003e4000e901d4a */
[----:B------:R-:W-:Y:S01]  /*6440*/  @P0 IMAD.X R149, R149, 0x1, R200, P2 ;  /* 0x0000000195950824 */ /* 0x000fe200010e06c8 */
[C---:B------:R-:W-:Y:S04]  /*6450*/  @P0 LEA R154, P2, R152.reuse, c[0x0][0x1c8], 0x1 ;  /* 0x00007200989a0a11 */ /* 0x040fe800078408ff */
[----:B------:R-:W-:Y:S05]  /*6460*/  @P0 LEA.HI.X R155, R152, c[0x0][0x1cc], R149, 0x1, P2 ;  /* 0x00007300989b0a11 */ /* 0x000fea00010f0c95 */
[----:B------:R1:W-:Y:S04]  /*6470*/  @P0 LDGSTS.E.BYPASS.LTC128B.128 [R218+0x4500], [R154.64], !P4 ;  /* 0x045000009ada0fae */ /* 0x0003e8000e101d4a */
.L_x_408:
[----:B------:R-:W-:Y:S01]  /*6480*/  PLOP3.LUT P1, PT, PT, PT, UP2, 0x80, 0x0 ;  /* 0x000000000000781c */ /* 0x000fe20003f2f028 */
[----:B------:R-:W0:Y:S01]  /*6490*/  LDGDEPBAR ;  /* 0x00000000000079af */ /* 0x000e220000000000 */
[----:B------:R-:W-:Y:S01]  /*64a0*/  PLOP3.LUT P0, PT, PT, PT, UP2, 0x80, 0x0 ;  /* 0x000000000000781c */ /* 0x000fe20003f0f028 */
[----:B-1----:R-:W-:Y:S02]  /*64b0*/  IMAD.MOV.U32 R158, RZ, RZ, R222 ;  /* 0x000000ffff9e7224 */ /* 0x002fe400078e00de */
[----:B------:R-:W-:Y:S05]  /*64c0*/  IMAD R156, R230, -0x30, RZ ;  /* 0xffffffd0e69c7824 */ /* 0x000fea00078e02ff */
[----:B------:R-:W-:Y:S03]  /*64d0*/  IADD3 R153, -R223, 0x1, R156 ;  /* 0x00000001df997810 */ /* 0x000fe60007ffe19c */
[----:B------:R-:W-:Y:S01]  /*64e0*/  @P1 IMAD.HI.U32 R3, R222, c[0x0][0x2c8], RZ ;  /* 0x0000b200de031a27 */ /* 0x000fe200078e00ff */
[----:B------:R-:W-:Y:S04]  /*64f0*/  IADD3 R153, R153, c[0x0][0x1d0], RZ ;  /* 0x0000740099997a10 */ /* 0x000fe80007ffe0ff */
[----:B------:R-:W-:Y:S02]  /*6500*/  @P0 SHF.R.U32.HI R158, RZ, c[0x0][0x2cc], R3 ;  /* 0x0000b300ff9e0a19 */ /* 0x000fe40000011603 */
[----:B------:R-:W-:Y:S02]  /*6510*/  PLOP3.LUT P0, PT, PT, PT, UP1, 0x40, 0x0 ;  /* 0x000000000000781c */ /* 0x000fe40003f0e818 */
[----:B------:R-:W-:Y:S01]  /*6520*/  IADD3 R153, R153, -c[0x0][0x168], RZ ;  /* 0x80005a0099997a10 */ /* 0x000fe20007ffe0ff */
[----:B------:R-:W1:Y:S03]  /*6530*/  SHFL.IDX PT, R152, R158, RZ, 0x1c1f ;  /* 0x001c1fff9e987589 */ /* 0x000e6600000e0000 */
[C---:B------:R-:W-:Y:S02]  /*6540*/  IADD3 R155, R153.reuse, c[0x0][0x328], RZ ;  /* 0x0000ca00999b7a10 */ /* 0x040fe40007ffe0ff */
[----:B------:R-:W-:Y:S03]  /*6550*/  IADD3 R153, R153, UR8, RZ ;  /* 0x0000000899997c10 */ /* 0x000fe6000fffe0ff */
[----:B-1----:R-:W-:Y:S02]  /*6560*/  IMAD.IADD R171, R155, 0x1, R152 ;  /* 0x000000019bab7824 */ /* 0x002fe400078e0298 */
[----:B------:R-:W-:Y:S01]  /*6570*/  IMAD.IADD R168, R152, 0x1, R153 ;  /* 0x0000000198a87824 */ /* 0x000fe200078e0299 */
[----:B------:R-:W-:-:S05]  /*6580*/  @P0 BRA `(.L_x_409) ;  /* 0x0000019000000947 */ /* 0x000fca0003800000 */
[----:B------:R-:W-:Y:S01]  /*6590*/  IADD3 R149, R152, c[0x0][0x1d0], RZ ;  /* 0x0000740098957a10 */ /* 0x000fe20007ffe0ff */
[----:B------:R-:W-:Y:S03]  /*65a0*/  BSSY B0, `(.L_x_410) ;  /* 0x0000012000007945 */ /* 0x000fe60003800000 */
[----:B------:R-:W-:Y:S04]  /*65b0*/  IADD3 R149, R149, -c[0x0][0x168], RZ ;  /* 0x80005a0095957a10 */ /* 0x000fe80007ffe0ff */
[----:B------:R-:W-:Y:S11]  /*65c0*/  ISETP.GT.AND P0, PT, R149, -0x1, PT ;  /* 0xffffffff9500780c */ /* 0x000ff60003f04270 */
[----:B------:R-:W-:Y:S02]  /*65d0*/  @!UPT UIADD3 URZ, URZ, URZ, URZ ;  /* 0x0000003f3f3ff290 */ /* 0x000fe4000fffe03f */
[----:B------:R-:W-:-:S05]  /*65e0*/  @P0 BRA `(.L_x_411) ;  /* 0x0000008000000947 */ /* 0x000fca0003800000 */
[----:B------:R-:W-:Y:S01]  /*65f0*/  LOP3.LUT R149, RZ, R149, RZ, 0x33, !PT ;  /* 0x00000095ff957212 */ /* 0x000fe200078e33ff */
[----:B------:R-:W-:Y:S05]  /*6600*/  IMAD.MOV.U32 R3, RZ, RZ, c[0x0][0x32c] ;  /* 0x0000cb00ff037624 */ /* 0x000fea00078e00ff */
[----:B------:R-:W-:Y:S11]  /*6610*/  ISETP.NE.AND P0, PT, R3, 0x1, PT ;  /* 0x000000010300780c */ /* 0x000ff60003f05270 */
[----:B------:R-:W-:Y:S02]  /*6620*/  @!UPT UIADD3 URZ, URZ, URZ, URZ ;  /* 0x0000003f3f3ff290 */ /* 0x000fe4000fffe03f */
[----:B------:R-:W-:Y:S05]  /*6630*/  @P0 IMAD.HI.U32 R3, R149, c[0x0][0x330], RZ ;  /* 0x0000cc0095030a27 */ /* 0x000fea00078e00ff */
[----:B------:R-:W-:Y:S04]  /*6640*/  @P0 SHF.R.U32.HI R149, RZ, c[0x0][0x334], R3 ;  /* 0x0000cd00ff950a19 */ /* 0x000fe80000011603 */
[----:B------:R-:W-:Y:S01]  /*6650*/  LOP3.LUT R149, RZ, R149, RZ, 0x33, !PT ;  /* 0x00000095ff957212 */ /* 0x000fe200078e33ff */
[----:B------:R-:W-:-:S05]  /*6660*/  BRA `(.L_x_412) ;  /* 0x0000005000007947 */ /* 0x000fca0003800000 */
.L_x_411:
[----:B------:R-:W-:Y:S04]  /*6670*/  MOV R3, c[0x0][0x32c] ;  /* 0x0000cb0000037a02 */ /* 0x000fe80000000f00 */
[----:B------:R-:W-:Y:S11]  /*6680*/  ISETP.NE.AND P0, PT, R3, 0x1, PT ;  /* 0x000000010300780c */ /* 0x000ff60003f05270 */
[----:B------:R-:W-:Y:S02]  /*6690*/  @!UPT UIADD3 URZ, URZ, URZ, URZ ;  /* 0x0000003f3f3ff290 */ /* 0x000fe4000fffe03f */
[----:B------:R-:W-:Y:S05]  /*66a0*/  @P0 IMAD.HI.U32 R3, R149, c[0x0][0x330], RZ ;  /* 0x0000cc0095030a27 */ /* 0x000fea00078e00ff */
[----:B------:R-:W-:Y:S02]  /*66b0*/  @P0 SHF.R.U32.HI R149, RZ, c[0x0][0x334], R3 ;  /* 0x0000cd00ff950a19 */ /* 0x000fe40000011603 */
.L_x_412:
[----:B------:R-:W-:Y:S05]  /*66c0*/  BSYNC B0 ;  /* 0x0000000000007941 */ /* 0x000fea0003800000 */
.L_x_410:
[----:B------:R-:W-:Y:S04]  /*66d0*/  IMAD.IADD R152, R156, 0x1, -R223 ;  /* 0x000000019c987824 */ /* 0x000fe800078e0adf */
[----:B------:R-:W-:Y:S05]  /*66e0*/  IMAD R149, R149, c[0x0][0x32c], R152 ;  /* 0x0000cb0095957a24 */ /* 0x000fea00078e0298 */
[----:B------:R-:W-:Y:S02]  /*66f0*/  IADD3 R152, R149, c[0x0][0x32c], RZ ;  /* 0x0000cb0095987a10 */ /* 0x000fe40007ffe0ff */
[----:B------:R-:W-:Y:S02]  /*6700*/  IMNMX R168, R168, R149, !PT ;  /* 0x00000095a8a87217 */ /* 0x000fe40007800200 */
[----:B------:R-:W-:Y:S02]  /*6710*/  IMNMX R171, R171, R152, PT ;  /* 0x00000098abab7217 */ /* 0x000fe40003800200 */
.L_x_409:
[----:B------:R-:W-:Y:S01]  /*6720*/  PLOP3.LUT P0, PT, PT, PT, UP1, 0x40, 0x0 ;  /* 0x000000000000781c */ /* 0x000fe20003f0e818 */
[----:B------:R-:W1:Y:S02]  /*6730*/  SHFL.IDX PT, R152, R158, 0x1, 0x1c1f ;  /* 0x003c1f009e987f89 */ /* 0x000e6400000e0000 */
[----:B-1----:R-:W-:Y:S01]  /*6740*/  IADD3 R166, R153, R152, RZ ;  /* 0x0000009899a67210 */ /* 0x002fe20007ffe0ff */
[----:B------:R-:W-:Y:S09]  /*6750*/  IMAD.IADD R173, R155, 0x1, R152 ;  /* 0x000000019bad7824 */ /* 0x000ff200078e0298 */
        /* <DEDUP_REMOVED lines=15> */
.L_x_415:
[----:B------:R-:W-:Y:S04]  /*6850*/  MOV R3, c[0x0][0x32c] ;  /* 0x0000cb0000037a02 */ /* 0x000fe80000000f00 */
[----:B------:R-:W-:Y:S11]  /*6860*/  ISETP.NE.AND P0, PT, R3, 0x1, PT ;  /* 0x000000010300780c */ /* 0x000ff60003f05270 */
[----:B------:R-:W-:Y:S02]  /*6870*/  @!UPT UIADD3 URZ, URZ, URZ, URZ ;  /* 0x0000003f3f3ff290 */ /* 0x000fe4000fffe03f */
[----:B------:R-:W-:Y:S05]  /*6880*/  @P0 IMAD.HI.U32 R3, R152, c[0x0][0x330], RZ ;  /* 0x0000cc0098030a27 */ /* 0x000fea00078e00ff */
[----:B------:R-:W-:Y:S02]  /*6890*/  @P0 SHF.R.U32.HI R152, RZ, c[0x0][0x334], R3 ;  /* 0x0000cd00ff980a19 */ /* 0x000fe40000011603 */
.L_x_416:
[----:B------:R-:W-:Y:S05]  /*68a0*/  BSYNC B0 ;  /* 0x0000000000007941 */ /* 0x000fea0003800000 */
.L_x_414:
[----:B------:R-:W-:Y:S04]  /*68b0*/  IMAD.IADD R3, R156, 0x1, -R223 ;  /* 0x000000019c037824 */ /* 0x000fe800078e0adf */
[----:B------:R-:W-:Y:S05]  /*68c0*/  IMAD R3, R152, c[0x0][0x32c], R3 ;  /* 0x0000cb0098037a24 */ /* 0x000fea00078e0203 */
[----:B------:R-:W-:Y:S02]  /*68d0*/  IADD3 R152, R3, c[0x0][0x32c], RZ ;  /* 0x0000cb0003987a10 */ /* 0x000fe40007ffe0ff */
[----:B------:R-:W-:Y:S02]  /*68e0*/  IMNMX R166, R166, R3, !PT ;  /* 0x00000003a6a67217 */ /* 0x000fe40007800200 */
[----:B------:R-:W-:Y:S02]  /*68f0*/  IMNMX R173, R173, R152, PT ;  /* 0x00000098adad7217 */ /* 0x000fe40003800200 */
.L_x_413:
        /* <DEDUP_REMOVED lines=19> */
.L_x_419:
[----:B------:R-:W-:Y:S04]  /*6a30*/  MOV R3, c[0x0][0x32c] ;  /* 0x0000cb0000037a02 */ /* 0x000fe80000000f00 */
[----:B------:R-:W-:Y:S11]  /*6a40*/  ISETP.NE.AND P0, PT, R3, 0x1, PT ;  /* 0x000000010300780c */ /* 0x000ff60003f05270 */
[----:B------:R-:W-:Y:S02]  /*6a50*/  @!UPT UIADD3 URZ, URZ, URZ, URZ ;  /* 0x0000003f3f3ff290 */ /* 0x000fe4000fffe03f */
[----:B------:R-:W-:Y:S05]  /*6a60*/  @P0 IMAD.HI.U32 R3, R152, c[0x0][0x330], RZ ;  /* 0x0000cc0098030a27 */ /* 0x000fea00078e00ff */
[----:B------:R-:W-:Y:S02]  /*6a70*/  @P0 SHF.R.U32.HI R152, RZ, c[0x0][0x334], R3 ;  /* 0x0000cd00ff980a19 */ /* 0x000fe40000011603 */
.L_x_420:
[----:B------:R-:W-:Y:S05]  /*6a80*/  BSYNC B0 ;  /* 0x0000000000007941 */ /* 0x000fea0003800000 */
.L_x_418:
[----:B------:R-:W-:Y:S04]  /*6a90*/  IMAD.IADD R3, R156, 0x1, -R223 ;  /* 0x000000019c037824 */ /* 0x000fe800078e0adf */
[----:B------:R-:W-:Y:S05]  /*6aa0*/  IMAD R3, R152, c[0x0][0x32c], R3 ;  /* 0x0000cb0098037a24 */ /* 0x000fea00078e0203 */
[----:B------:R-:W-:Y:S02]  /*6ab0*/  IADD3 R149, R3, c[0x0][0x32c], RZ ;  /* 0x0000cb0003957a10 */ /* 0x000fe40007ffe0ff */
[----:B------:R-:W-:Y:S02]  /*6ac0*/  IMNMX R161, R161, R3, !PT ;  /* 0x00000003a1a17217 */ /* 0x000fe40007800200 */
[----:B------:R-:W-:Y:S02]  /*6ad0*/  IMNMX R162, R162, R149, PT ;  /* 0x00000095a2a27217 */ /* 0x000fe40003800200 */
.L_x_417:
[C---:B------:R-:W-:Y:S02]  /*6ae0*/  ISETP.GE.AND P2, PT, R156.reuse, 0x9, PT ;  /* 0x000000099c00780c */ /* 0x040fe40003f46270 */
[----:B------:R-:W-:Y:S02]  /*6af0*/  ISETP.GE.AND P1, PT, R156, 0xa, PT ;  /* 0x0000000a9c00780c */ /* 0x000fe40003f26270 */
[----:B------:R-:W-:Y:S02]  /*6b00*/  ISETP.GT.AND P0, PT, R168, 0x8, !P2 ;  /* 0x00000008a800780c */ /* 0x000fe40005704270 */
[----:B------:R-:W-:Y:S02]  /*6b10*/  P2R R151, PR, RZ, 0x4 ;  /* 0x00000004ff977803 */ /* 0x000fe40000000000 */
[C---:B------:R-:W-:Y:S02]  /*6b20*/  ISETP.LT.OR P0, PT, R171.reuse, 0x9, P0 ;  /* 0x00000009ab00780c */ /* 0x040fe40000701670 */
[----:B------:R-:W-:Y:S02]  /*6b30*/  P2R R149, PR, RZ, 0x2 ;  /* 0x00000002ff957803 */ /* 0x000fe40000000000 */
[----:B------:R-:W-:Y:S02]  /*6b40*/  FSEL R154, R16, -INF , !P0 ;  /* 0xff800000109a7808 */ /* 0x000fe40004000000 */
[----:B------:R-:W-:Y:S02]  /*6b50*/  ISETP.GT.AND P0, PT, R168, 0x9, !P1 ;  /* 0x00000009a800780c */ /* 0x000fe40004f04270 */
[----:B------:R-:W-:Y:S02]  /*6b60*/  P2R R169, PR, RZ, 0x40 ;  /* 0x00000040ffa97803 */ /* 0x000fe40000000000 */
[----:B------:R-:W-:Y:S02]  /*6b70*/  ISETP.LT.OR P0, PT, R171, 0xa, P0 ;  /* 0x0000000aab00780c */ /* 0x000fe40000701670 */
[----:B------:R-:W-:Y:S02]  /*6b80*/  ISETP.GE.AND P6, PT, R156, 0x1a, PT ;  /* 0x0000001a9c00780c */ /* 0x000fe40003fc6270 */
[----:B------:R-:W-:Y:S02]  /*6b90*/  FSEL R152, R17, -INF , !P0 ;  /* 0xff80000011987808 */ /* 0x000fe40004000000 */
[----:B------:R-:W-:Y:S02]  /*6ba0*/  ISETP.GT.AND P0, PT, R166, 0x8, !P2 ;  /* 0x00000008a600780c */ /* 0x000fe40005704270 */
[----:B------:R-:W-:Y:S02]  /*6bb0*/  ISETP.GE.AND P2, PT, R156, 0x11, PT ;  /* 0x000000119c00780c */ /* 0x000fe40003f46270 */
[C---:B------:R-:W-:Y:S02]  /*6bc0*/  ISETP.LT.OR P0, PT, R173.reuse, 0x9, P0 ;  /* 0x00000009ad00780c */ /* 0x040fe40000701670 */
[----:B------:R-:W-:Y:S02]  /*6bd0*/  P2R R164, PR, RZ, 0x20 ;  /* 0x00000020ffa47803 */ /* 0x000fe40000000000 */
[----:B------:R-:W-:Y:S02]  /*6be0*/  FSEL R3, R18, -INF , !P0 ;  /* 0xff80000012037808 */ /* 0x000fe40004000000 */
[----:B------:R-:W-:Y:S02]  /*6bf0*/  ISETP.GT.AND P0, PT, R166, 0x9, !P1 ;  /* 0x00000009a600780c */ /* 0x000fe40004f04270 */
[----:B------:R-:W-:Y:S02]  /*6c00*/  ISETP.GE.AND P1, PT, R156, 0x12, PT ;  /* 0x000000129c00780c */ /* 0x000fe40003f26270 */
[----:B------:R-:W-:Y:S02]  /*6c10*/  ISETP.LT.OR P0, PT, R173, 0xa, P0 ;  /* 0x0000000aad00780c */ /* 0x000fe40000701670 */
[----:B------:R-:W-:Y:S02]  /*6c20*/  P2R R159, PR, RZ, 0x2 ;  /* 0x00000002ff9f7803 */ /* 0x000fe40000000000 */
        /* <DEDUP_REMOVED lines=29> */
[----:B------:R-:W-:Y:S02]  /*6e00*/  P2R R175, PR, RZ, 0x8 ;  /* 0x00000008ffaf7803 */ /* 0x000fe40000000000 */
[----:B------:R-:W-:Y:S02]  /*6e10*/  FSEL R246, R33, -INF , !P0 ;  /* 0xff80000021f67808 */ /* 0x000fe40004000000 */
[----:B------:R-:W-:Y:S02]  /*6e20*/  ISETP.GT.AND P0, PT, R166, 0x18, !P1 ;  /* 0x00000018a600780c */ /* 0x000fe40004f04270 */
[----:B------:R-:W-:Y:S02]  /*6e30*/  ISETP.GE.AND P1, PT, R156, 0x29, PT ;  /* 0x000000299c00780c */ /* 0x000fe40003f26270 */
[C---:B------:R-:W-:Y:S04]  /*6e40*/  ISETP.LT.OR P0, PT, R173.reuse, 0x19, P0 ;  /* 0x00000019ad00780c */ /* 0x040fe80000701670 */
[----:B------:R-:W-:Y:S02]  /*6e50*/  FSEL R196, R34, -INF , !P0 ;  /* 0xff80000022c47808 */ /* 0x000fe40004000000 */
[----:B------:R-:W-:Y:S02]  /*6e60*/  ISETP.GT.AND P0, PT, R166, 0x19, !P6 ;  /* 0x00000019a600780c */ /* 0x000fe40007704270 */
[----:B------:R-:W-:Y:S02]  /*6e70*/  ISETP.GE.AND P6, PT, R156, 0x2, PT ;  /* 0x000000029c00780c */ /* 0x000fe40003fc6270 */
[----:B------:R-:W-:Y:S02]  /*6e80*/  ISETP.LT.OR P0, PT, R173, 0x1a, P0 ;  /* 0x0000001aad00780c */ /* 0x000fe40000701670 */
[----:B------:R-:W-:Y:S02]  /*6e90*/  P2R R174, PR, RZ, 0x40 ;  /* 0x00000040ffae7803 */ /* 0x000fe40000000000 */
[----:B------:R-:W-:Y:S02]  /*6ea0*/  FSEL R199, R35, -INF , !P0 ;  /* 0xff80000023c77808 */ /* 0x000fe40004000000 */
[----:B------:R-:W-:Y:S04]  /*6eb0*/  ISETP.GT.AND P0, PT, R168, 0x20, !P5 ;  /* 0x00000020a800780c */ /* 0x000fe80006f04270 */
[C---:B------:R-:W-:Y:S04]  /*6ec0*/  ISETP.LT.OR P0, PT, R171.reuse, 0x21, P0 ;  /* 0x00000021ab00780c */ /* 0x040fe80000701670 */
[----:B------:R-:W-:Y:S02]  /*6ed0*/  FSEL R198, R36, -INF , !P0 ;  /* 0xff80000024c67808 */ /* 0x000fe40004000000 */
[----:B------:R-:W-:Y:S02]  /*6ee0*/  ISETP.GT.AND P0, PT, R168, 0x21, !P4 ;  /* 0x00000021a800780c */ /* 0x000fe40006704270 */
[----:B------:R-:W-:Y:S02]  /*6ef0*/  P2R R36, PR, RZ, 0x10 ;  /* 0x00000010ff247803 */ /* 0x000fe40000000000 */
[----:B------:R-:W-:Y:S04]  /*6f00*/  ISETP.LT.OR P0, PT, R171, 0x22, P0 ;  /* 0x00000022ab00780c */ /* 0x000fe80000701670 */
[----:B------:R-:W-:Y:S02]  /*6f10*/  FSEL R197, R37, -INF , !P0 ;  /* 0xff80000025c57808 */ /* 0x000fe40004000000 */
[----:B------:R-:W-:Y:S04]  /*6f20*/  ISETP.GT.AND P0, PT, R166, 0x20, !P5 ;  /* 0x00000020a600780c */ /* 0x000fe80006f04270 */
[C---:B------:R-:W-:Y:S04]  /*6f30*/  ISETP.LT.OR P0, PT, R173.reuse, 0x21, P0 ;  /* 0x00000021ad00780c */ /* 0x040fe80000701670 */
[----:B------:R-:W-:Y:S02]  /*6f40*/  FSEL R193, R38, -INF , !P0 ;  /* 0xff80000026c17808 */ /* 0x000fe40004000000 */
[----:B------:R-:W-:Y:S04]  /*6f50*/  ISETP.GT.AND P0, PT, R166, 0x21, !P4 ;  /* 0x00000021a600780c */ /* 0x000fe80006704270 */
[----:B------:R-:W-:Y:S04]  /*6f60*/  ISETP.LT.OR P0, PT, R173, 0x22, P0 ;  /* 0x00000022ad00780c */ /* 0x000fe80000701670 */
[----:B------:R-:W-:Y:S02]  /*6f70*/  FSEL R191, R39, -INF , !P0 ;  /* 0xff80000027bf7808 */ /* 0x000fe40004000000 */
[----:B------:R-:W-:Y:S04]  /*6f80*/  ISETP.GT.AND P0, PT, R168, RZ, !P3 ;  /* 0x000000ffa800720c */ /* 0x000fe80005f04270 */
[C---:B------:R-:W-:Y:S04]  /*6f90*/  ISETP.LT.OR P0, PT, R171.reuse, 0x1, P0 ;  /* 0x00000001ab00780c */ /* 0x040fe80000701670 */
[----:B------:R-:W-:Y:S02]  /*6fa0*/  FSEL R38, R4, -INF , !P0 ;  /* 0xff80000004267808 */ /* 0x000fe40004000000 */
[----:B------:R-:W-:Y:S04]  /*6fb0*/  ISETP.GT.AND P0, PT, R168, 0x1, !P6 ;  /* 0x00000001a800780c */ /* 0x000fe80007704270 */
[----:B------:R-:W-:Y:S04]  /*6fc0*/  ISETP.LT.OR P0, PT, R171, 0x2, P0 ;  /* 0x00000002ab00780c */ /* 0x000fe80000701670 */
[----:B------:R-:W-:Y:S02]  /*6fd0*/  FSEL R4, R5, -INF , !P0 ;  /* 0xff80000005047808 */ /* 0x000fe40004000000 */
[C---:B------:R-:W-:Y:S04]  /*6fe0*/  ISETP.GT.AND P0, PT, R166.reuse, 0x1, !P6 ;  /* 0x00000001a600780c */ /* 0x040fe80007704270 */
[----:B------:R-:W-:Y:S04]  /*6ff0*/  ISETP.LT.OR P0, PT, R173, 0x2, P0 ;  /* 0x00000002ad00780c */ /* 0x000fe80000701670 */
[----:B------:R-:W-:Y:S02]  /*7000*/  FSEL R5, R7, -INF , !P0 ;  /* 0xff80000007057808 */ /* 0x000fe40004000000 */
[----:B------:R-:W-:Y:S04]  /*7010*/  ISETP.GT.AND P0, PT, R166, RZ, !P3 ;  /* 0x000000ffa600720c */ /* 0x000fe80005f04270 */
[----:B------:R-:W-:Y:S04]  /*7020*/  ISETP.LT.OR P0, PT, R173, 0x1, P0 ;  /* 0x00000001ad00780c */ /* 0x000fe80000701670 */
[----:B------:R-:W-:Y:S02]  /*7030*/  FSEL R39, R6, -INF , !P0 ;  /* 0xff80000006277808 */ /* 0x000fe40004000000 */
[----:B------:R-:W-:Y:S04]  /*7040*/  ISETP.GT.AND P0, PT, R168, 0x28, !P1 ;  /* 0x00000028a800780c */ /* 0x000fe80004f04270 */
[C---:B------:R-:W-:Y:S04]  /*7050*/  ISETP.LT.OR P0, PT, R171.reuse, 0x29, P0 ;  /* 0x00000029ab00780c */ /* 0x040fe80000701670 */
[----:B------:R-:W-:Y:S02]  /*7060*/  FSEL R192, R48, -INF , !P0 ;  /* 0xff80000030c07808 */ /* 0x000fe40004000000 */
[----:B------:R-:W-:Y:S04]  /*7070*/  ISETP.GE.AND P0, PT, R156, 0x2a, PT ;  /* 0x0000002a9c00780c */ /* 0x000fe80003f06270 */
[----:B------:R-:W-:Y:S04]  /*7080*/  ISETP.GT.AND P2, PT, R168, 0x29, !P0 ;  /* 0x00000029a800780c */ /* 0x000fe80004744270 */
        /* <DEDUP_REMOVED lines=8> */
[----:B------:R-:W-:Y:S02]  /*7110*/  ISETP.GT.AND P2, PT, R161, 0x1, !P6 ;  /* 0x00000001a100780c */ /* 0x000fe40007744270 */
[----:B------:R-:W-:Y:S02]  /*7120*/  ISETP.NE.AND P6, PT, R176, RZ, PT ;  /* 0x000000ffb000720c */ /* 0x000fe40003fc5270 */
[C---:B------:R-:W-:Y:S04]  /*7130*/  ISETP.LT.OR P2, PT, R162.reuse, 0x2, P2 ;  /* 0x00000002a200780c */ /* 0x040fe80001741670 */
[----:B------:R-:W-:Y:S02]  /*7140*/  FSEL R37, R9, -INF , !P2 ;  /* 0xff80000009257808 */ /* 0x000fe40005000000 */
[----:B------:R-:W-:Y:S04]  /*7150*/  ISETP.NE.AND P2, PT, R151, RZ, PT ;  /* 0x000000ff9700720c */ /* 0x000fe80003f45270 */
[----:B------:R-:W-:Y:S04]  /*7160*/  ISETP.GT.AND P2, PT, R161, 0x8, !P2 ;  /* 0x00000008a100780c */ /* 0x000fe80005744270 */
[----:B------:R-:W-:Y:S04]  /*7170*/  ISETP.LT.OR P2, PT, R162, 0x9, P2 ;  /* 0x00000009a200780c */ /* 0x000fe80001741670 */
        /* <DEDUP_REMOVED lines=14> */
[C---:B------:R-:W-:Y:S04]  /*7260*/  ISETP.GT.AND P2, PT, R161.reuse, 0x18, !P2 ;  /* 0x00000018a100780c */ /* 0x040fe80005744270 */
[----:B------:R-:W-:Y:S04]  /*7270*/  ISETP.LT.OR P2, PT, R162, 0x19, P2 ;  /* 0x00000019a200780c */ /* 0x000fe80001741670 */
[----:B------:R-:W-:Y:S02]  /*7280*/  FSEL R242, R28, -INF , !P2 ;  /* 0xff8000001cf27808 */ /* 0x000fe40005000000 */
[----:B------:R-:W-:Y:S02]  /*7290*/  ISETP.GT.AND P2, PT, R161, 0x19, !P6 ;  /* 0x00000019a100780c */ /* 0x000fe40007744270 */
[----:B------:R-:W-:Y:S02]  /*72a0*/  ISETP.NE.AND P6, PT, R169, RZ, PT ;  /* 0x000000ffa900720c */ /* 0x000fe40003fc5270 */
[----:B------:R-:W-:Y:S04]  /*72b0*/  ISETP.LT.OR P2, PT, R162, 0x1a, P2 ;  /* 0x0000001aa200780c */ /* 0x000fe80001741670 */
[----:B------:R-:W-:Y:S02]  /*72c0*/  FSEL R245, R29, -INF , !P2 ;  /* 0xff8000001df57808 */ /* 0x000fe40005000000 */
[C---:B------:R-:W-:Y:S02]  /*72d0*/  ISETP.GT.AND P2, PT, R161.reuse, 0x20, !P5 ;  /* 0x00000020a100780c */ /* 0x040fe40006f44270 */
[----:B------:R-:W-:Y:S02]  /*72e0*/  ISETP.NE.AND P5, PT, R164, RZ, PT ;  /* 0x000000ffa400720c */ /* 0x000fe40003fa5270 */
[----:B------:R-:W-:Y:S04]  /*72f0*/  ISETP.LT.OR P2, PT, R162, 0x21, P2 ;  /* 0x00000021a200780c */ /* 0x000fe80001741670 */
[----:B------:R-:W-:Y:S02]  /*7300*/  FSEL R169, R40, -INF , !P2 ;  /* 0xff80000028a97808 */ /* 0x000fe40005000000 */
[----:B------:R-:W-:Y:S02]  /*7310*/  ISETP.GT.AND P2, PT, R161, 0x21, !P4 ;  /* 0x00000021a100780c */ /* 0x000fe40006744270 */
[----:B------:R-:W-:Y:S02]  /*7320*/  ISETP.NE.AND P4, PT, R163, RZ, PT ;  /* 0x000000ffa300720c */ /* 0x000fe40003f85270 */
[C---:B------:R-:W-:Y:S04]  /*7330*/  ISETP.LT.OR P2, PT, R162.reuse, 0x22, P2 ;  /* 0x00000022a200780c */ /* 0x040fe80001741670 */
[----:B------:R-:W-:Y:S02]  /*7340*/  FSEL R164, R41, -INF , !P2 ;  /* 0xff80000029a47808 */ /* 0x000fe40005000000 */
[C---:B------:R-:W-:Y:S04]  /*7350*/  ISETP.GT.AND P2, PT, R161.reuse, 0x28, !P1 ;  /* 0x00000028a100780c */ /* 0x040fe80004f44270 */
[----:B------:R-:W-:Y:S04]  /*7360*/  ISETP.LT.OR P2, PT, R162, 0x29, P2 ;  /* 0x00000029a200780c */ /* 0x000fe80001741670 */
[----:B------:R-:W-:Y:S02]  /*7370*/  FSEL R163, R44, -INF , !P2 ;  /* 0xff8000002ca37808 */ /* 0x000fe40005000000 */
[----:B------:R-:W-:Y:S02]  /*7380*/  ISETP.GT.AND P2, PT, R161, RZ, !P3 ;  /* 0x000000ffa100720c */ /* 0x000fe40005f44270 */
[----:B------:R-:W-:Y:S02]  /*7390*/  ISETP.NE.AND P3, PT, R165, RZ, PT ;  /* 0x000000ffa500720c */ /* 0x000fe40003f65270 */
[----:B------:R-:W-:Y:S04]  /*73a0*/  ISETP.LT.OR P2, PT, R162, 0x1, P2 ;  /* 0x00000001a200780c */ /* 0x000fe80001741670 */
[----:B------:R-:W-:Y:S02]  /*73b0*/  FSEL R25, R8, -INF , !P2 ;  /* 0xff80000008197808 */ /* 0x000fe40005000000 */
[----:B------:R-:W1:Y:S01]  /*73c0*/  SHFL.IDX PT, R8, R158, 0x3, 0x1c1f ;  /* 0x007c1f009e087f89 */ /* 0x000e6200000e0000 */
[----:B------:R-:W-:Y:S04]  /*73d0*/  ISETP.GT.AND P2, PT, R161, 0x29, !P0 ;  /* 0x00000029a100780c */ /* 0x000fe80004744270 */
[----:B------:R-:W-:Y:S04]  /*73e0*/  ISETP.LT.OR P2, PT, R162, 0x2a, P2 ;  /* 0x0000002aa200780c */ /* 0x000fe80001741670 */
[----:B------:R-:W-:Y:S02]  /*73f0*/  FSEL R161, R45, -INF , !P2 ;  /* 0xff8000002da17808 */ /* 0x000fe40005000000 */
[----:B------:R-:W-:Y:S01]  /*7400*/  PLOP3.LUT P2, PT, PT, PT, UP1, 0x40, 0x0 ;  /* 0x000000000000781c */ /* 0x000fe20003f4e818 */
[--C-:B-1----:R-:W-:Y:S02]  /*7410*/  IMAD.IADD R6, R155, 0x1, R8.reuse ;  /* 0x000000019b067824 */ /* 0x102fe400078e0208 */
[----:B------:R-:W-:Y:S10]  /*7420*/  IMAD.IADD R153, R153, 0x1, R8 ;  /* 0x0000000199997824 */ /* 0x000ff400078e0208 */
        /* <DEDUP_REMOVED lines=15> */
.L_x_423:
[----:B------:R-:W-:Y:S04]  /*7520*/  MOV R8, c[0x0][0x32c] ;  /* 0x0000cb0000087a02 */ /* 0x000fe80000000f00 */
[----:B------:R-:W-:Y:S11]  /*7530*/  ISETP.NE.AND P2, PT, R8, 0x1, PT ;  /* 0x000000010800780c */ /* 0x000ff60003f45270 */
[----:B------:R-:W-:Y:S02]  /*7540*/  @!UPT UIADD3 URZ, URZ, URZ, URZ ;  /* 0x0000003f3f3ff290 */ /* 0x000fe4000fffe03f */
[----:B------:R-:W-:Y:S05]  /*7550*/  @P2 IMAD.HI.U32 R8, R9, c[0x0][0x330], RZ ;  /* 0x0000cc0009082a27 */ /* 0x000fea00078e00ff */
[----:B------:R-:W-:Y:S02]  /*7560*/  @P2 SHF.R.U32.HI R9, RZ, c[0x0][0x334], R8 ;  /* 0x0000cd00ff092a19 */ /* 0x000fe40000011608 */
.L_x_424:
[----:B------:R-:W-:Y:S05]  /*7570*/  BSYNC B0 ;  /* 0x0000000000007941 */ /* 0x000fea0003800000 */
.L_x_422:
[----:B------:R-:W-:Y:S04]  /*7580*/  IMAD.IADD R156, R156, 0x1, -R223 ;  /* 0x000000019c9c7824 */ /* 0x000fe800078e0adf */
[----:B------:R-:W-:Y:S05]  /*7590*/  IMAD R156, R9, c[0x0][0x32c], R156 ;  /* 0x0000cb00099c7a24 */ /* 0x000fea00078e029c */
[----:B------:R-:W-:Y:S02]  /*75a0*/  IADD3 R9, R156, c[0x0][0x32c], RZ ;  /* 0x0000cb009c097a10 */ /* 0x000fe40007ffe0ff */
[----:B------:R-:W-:Y:S02]  /*75b0*/  IMNMX R153, R153, R156, !PT ;  /* 0x0000009c99997217 */ /* 0x000fe40007800200 */
[----:B------:R-:W-:Y:S02]  /*75c0*/  IMNMX R6, R6, R9, PT ;  /* 0x0000000906067217 */ /* 0x000fe40003800200 */
.L_x_421:
[----:B------:R-:W-:Y:S01]  /*75d0*/  ISETP.NE.AND P2, PT, R175, RZ, PT ;  /* 0x000000ffaf00720c */ /* 0x000fe20003f45270 */
[----:B------:R-:W-:Y:S01]  /*75e0*/  LDSM.16.MT88.4 R20, [R214+0x100] ;  /* 0x00010000d614783b */ /* 0x000fe20000004200 */
[----:B------:R-:W-:Y:S02]  /*75f0*/  FMNMX.FTZ R19, R38, R150, !PT ;  /* 0x0000009626137209 */ /* 0x000fe40007810000 */
[C---:B------:R-:W-:Y:S02]  /*7600*/  ISETP.GT.AND P2, PT, R153.reuse, RZ, !P2 ;  /* 0x000000ff9900720c */ /* 0x040fe40005744270 */
[----:B------:R-:W-:Y:S02]  /*7610*/  FMNMX.FTZ R19, R4, R19, !PT ;  /* 0x0000001304137209 */ /* 0x000fe40007810000 */
[----:B------:R-:W-:Y:S02]  /*7620*/  ISETP.LT.OR P2, PT, R6, 0x1, P2 ;  /* 0x000000010600780c */ /* 0x000fe40001741670 */
[----:B------:R-:W-:Y:S02]  /*7630*/  FMNMX.FTZ R19, R154, R19, !PT ;  /* 0x000000139a137209 */ /* 0x000fe40007810000 */
[----:B------:R-:W-:Y:S02]  /*7640*/  FSEL R13, R10, -INF , !P2 ;  /* 0xff8000000a0d7808 */ /* 0x000fe40005000000 */
[----:B------:R-:W-:Y:S02]  /*7650*/  ISETP.NE.AND P2, PT, R174, RZ, PT ;  /* 0x000000ffae00720c */ /* 0x000fe40003f45270 */
[----:B------:R-:W-:Y:S02]  /*7660*/  FMNMX.FTZ R19, R152, R19, !PT ;  /* 0x0000001398137209 */ /* 0x000fe40007810000 */
[----:B------:R-:W-:Y:S02]  /*7670*/  ISETP.GT.AND P2, PT, R153, 0x1, !P2 ;  /* 0x000000019900780c */ /* 0x000fe40005744270 */
        /* <DEDUP_REMOVED lines=18> */
[----:B------:R-:W-:Y:S02]  /*77a0*/  FMNMX.FTZ R19, R197, R10, !PT ;  /* 0x0000000ac5137209 */ /* 0x000fe40007810000 */
[----:B------:R-:W-:Y:S02]  /*77b0*/  ISETP.NE.AND P2, PT, R160, RZ, PT ;  /* 0x000000ffa000720c */ /* 0x000fe40003f45270 */
[----:B------:R-:W-:Y:S02]  /*77c0*/  FMNMX.FTZ R8, R157, R8, !PT ;  /* 0x000000089d087209 */ /* 0x000fe40007810000 */
[----:B------:R-:W-:Y:S02]  /*77d0*/  FMNMX.FTZ R10, R192, R19, !PT ;  /* 0x00000013c00a7209 */ /* 0x000fe40007810000 */
[----:B------:R-:W-:Y:S02]  /*77e0*/  ISETP.GT.AND P2, PT, R153, 0x10, !P2 ;  /* 0x000000109900780c */ /* 0x000fe40005744270 */
[----:B------:R-:W-:Y:S02]  /*77f0*/  FMNMX.FTZ R8, R195, R8, !PT ;  /* 0x00000008c3087209 */ /* 0x000fe40007810000 */
[----:B------:R-:W-:Y:S02]  /*7800*/  FMNMX.FTZ R17, R171, R10, !PT ;  /* 0x0000000aab117209 */ /* 0x000fe40007810000 */
[----:B------:R-:W-:Y:S02]  /*7810*/  ISETP.LT.OR P2, PT, R6, 0x11, P2 ;  /* 0x000000110600780c */ /* 0x000fe40001741670 */
[----:B------:R-:W-:Y:S02]  /*7820*/  FMNMX.FTZ R19, R189, R8, !PT ;  /* 0x00000008bd137209 */ /* 0x000fe40007810000 */
[----:B------:R-:W-:Y:S01]  /*7830*/  FSEL R244, R26, -INF , !P2 ;  /* 0xff8000001af47808 */ /* 0x000fe20005000000 */
[----:B------:R-:W1:Y:S01]  /*7840*/  SHFL.BFLY PT, R8, R17, 0x2, 0x1f ;  /* 0x0c401f0011087f89 */ /* 0x000e6200000e0000 */
        /* <DEDUP_REMOVED lines=12> */
[----:B-1----:R-:W-:Y:S02]  /*7910*/  FMNMX.FTZ R8, R17, R8, !PT ;  /* 0x0000000811087209 */ /* 0x002fe40007810000 */
[----:B------:R-:W-:Y:S02]  /*7920*/  FSEL R249, R30, -INF , !P2 ;  /* 0xff8000001ef97808 */ /* 0x000fe40005000000 */
[----:B------:R-:W-:Y:S01]  /*7930*/  ISETP.NE.AND P2, PT, R167, RZ, PT ;  /* 0x000000ffa700720c */ /* 0x000fe20003f45270 */
[----:B------:R-:W1:Y:S01]  /*7940*/  SHFL.BFLY PT, R151, R8, 0x1, 0x1f ;  /* 0x0c201f0008977f89 */ /* 0x000e6200000e0000 */
[----:B------:R-:W-:Y:S02]  /*7950*/  FMNMX.FTZ R12, R166, R19, !PT ;  /* 0x00000013a60c7209 */ /* 0x000fe40007810000 */
[----:B------:R-:W-:Y:S02]  /*7960*/  FMNMX.FTZ R10, R25, R2, !PT ;  /* 0x00000002190a7209 */ /* 0x000fe40007810000 */
[----:B------:R-:W-:Y:S02]  /*7970*/  ISETP.GT.AND P2, PT, R153, 0x19, !P2 ;  /* 0x000000199900780c */ /* 0x000fe40005744270 */
[----:B------:R-:W-:Y:S01]  /*7980*/  FMNMX.FTZ R10, R37, R10, !PT ;  /* 0x0000000a250a7209 */ /* 0x000fe20007810000 */
[----:B------:R-:W2:Y:S01]  /*7990*/  SHFL.BFLY PT, R149, R12, 0x2, 0x1f ;  /* 0x0c401f000c957f89 */ /* 0x000ea200000e0000 */
        /* <DEDUP_REMOVED lines=13> */
[----:B-1----:R-:W-:Y:S02]  /*7a70*/  FMNMX.FTZ R151, R8, R151, !PT ;  /* 0x0000009708977209 */ /* 0x002fe40007810000 */
[----:B------:R-:W-:Y:S02]  /*7a80*/  FMNMX.FTZ R10, R245, R10, !PT ;  /* 0x0000000af50a7209 */ /* 0x000fe40007810000 */
[----:B------:R-:W-:Y:S01]  /*7a90*/  ISETP.LT.OR P2, PT, R6, 0x22, P2 ;  /* 0x000000220600780c */ /* 0x000fe20001741670 */
[----:B------:R-:W-:Y:S01]  /*7aa0*/  FMUL.FTZ R241, R151, c[0x0][0x2d0] ;  /* 0x0000b40097f17a20 */ /* 0x000fe20000410000 */
[----:B--2---:R-:W-:Y:S02]  /*7ab0*/  FMNMX.FTZ R149, R12, R149, !PT ;  /* 0x000000950c957209 */ /* 0x004fe40007810000 */
[----:B------:R-:W-:Y:S02]  /*7ac0*/  FMNMX.FTZ R17, R169, R10, !PT ;  /* 0x0000000aa9117209 */ /* 0x000fe40007810000 */
[----:B------:R-:W-:Y:S01]  /*7ad0*/  FSEL R165, R43, -INF , !P2 ;  /* 0xff8000002ba57808 */ /* 0x000fe20005000000 */
[----:B------:R-:W1:Y:S01]  /*7ae0*/  SHFL.BFLY PT, R10, R149, 0x1, 0x1f ;  /* 0x0c201f00950a7f89 */ /* 0x000e6200000e0000 */
[----:B------:R-:W-:Y:S02]  /*7af0*/  FSETP.NEU.FTZ.AND P2, PT, R151, -INF , PT ;  /* 0xff8000009700780b */ /* 0x000fe40003f5d000 */
[----:B------:R-:W-:Y:S02]  /*7b00*/  FMNMX.FTZ R12, R13, R0, !PT ;  /* 0x000000000d0c7209 */ /* 0x000fe40007810000 */
[----:B------:R-:W-:Y:S02]  /*7b10*/  FSEL R241, R241, RZ, P2 ;  /* 0x000000fff1f17208 */ /* 0x000fe40001000000 */
[----:B------:R-:W-:Y:S02]  /*7b20*/  FMNMX.FTZ R8, R164, R17, !PT ;  /* 0x00000011a4087209 */ /* 0x000fe40007810000 */
[----:B------:R-:W-:Y:S01]  /*7b30*/  ISETP.GT.AND P1, PT, R153, 0x28, !P1 ;  /* 0x000000289900780c */ /* 0x000fe20004f24270 */
[--C-:B------:R-:W-:Y:S01]  /*7b40*/  FFMA.FTZ R155, R4, c[0x0][0x2d0], -R241.reuse ;  /* 0x0000b400049b7a23 */ /* 0x100fe200000108f1 */
[----:B------:R-:W-:Y:S01]  /*7b50*/  FMNMX.FTZ R4, R11, R12, !PT ;  /* 0x0000000c0b047209 */ /* 0x000fe20007810000 */
[--C-:B------:R-:W-:Y:S01]  /*7b60*/  FFMA.FTZ R175, R152, c[0x0][0x2d0], -R241.reuse ;  /* 0x0000b40098af7a23 */ /* 0x100fe200000108f1 */
[----:B------:R-:W-:Y:S01]  /*7b70*/  FMNMX.FTZ R8, R163, R8, !PT ;  /* 0x00000008a3087209 */ /* 0x000fe20007810000 */
[--C-:B------:R-:W-:Y:S01]  /*7b80*/  FFMA.FTZ R172, R38, c[0x0][0x2d0], -R241.reuse ;  /* 0x0000b40026ac7a23 */ /* 0x100fe200000108f1 */
[----:B------:R-:W-:Y:S01]  /*7b90*/  FMNMX.FTZ R4, R9, R4, !PT ;  /* 0x0000000409047209 */ /* 0x000fe20007810000 */
[--C-:B------:R-:W-:Y:S01]  /*7ba0*/  FFMA.FTZ R154, R154, c[0x0][0x2d0], -R241.reuse ;  /* 0x0000b4009a9a7a23 */ /* 0x100fe200000108f1 */
[----:B------:R-:W-:Y:S01]  /*7bb0*/  FMNMX.FTZ R17, R161, R8, !PT ;  /* 0x00000008a1117209 */ /* 0x000fe20007810000 */
[----:B------:R-:W-:Y:S01]  /*7bc0*/  MUFU.EX2 R155, R155 ;  /* 0x0000009b009b7308 */ /* 0x000fe20000000800 */
[----:B------:R-:W-:Y:S01]  /*7bd0*/  FMNMX.FTZ R19, R15, R4, !PT ;  /* 0x000000040f137209 */ /* 0x000fe20007810000 */
[--C-:B------:R-:W-:Y:S01]  /*7be0*/  FFMA.FTZ R186, R186, c[0x0][0x2d0], -R241.reuse ;  /* 0x0000b400baba7a23 */ /* 0x100fe200000108f1 */
[----:B------:R-:W-:Y:S01]  /*7bf0*/  ISETP.LT.OR P1, PT, R6, 0x29, P1 ;  /* 0x000000290600780c */ /* 0x000fe20000f21670 */
[----:B------:R-:W2:Y:S01]  /*7c00*/  SHFL.BFLY PT, R8, R17, 0x2, 0x1f ;  /* 0x0c401f0011087f89 */ /* 0x000ea200000e0000 */
[----:B------:R-:W-:Y:S01]  /*7c10*/  FMNMX.FTZ R4, R244, R19, !PT ;  /* 0x00000013f4047209 */ /* 0x000fe20007810000 */
[--C-:B------:R-:W-:Y:S01]  /*7c20*/  FFMA.FTZ R187, R188, c[0x0][0x2d0], -R241.reuse ;  /* 0x0000b400bcbb7a23 */ /* 0x100fe200000108f1 */
[----:B-1----:R-:W-:Y:S01]  /*7c30*/  FMNMX.FTZ R149, R149, R10, !PT ;  /* 0x0000000a95957209 */ /* 0x002fe20007810000 */
[--C-:B------:R-:W-:Y:S01]  /*7c40*/  FFMA.FTZ R190, R190, c[0x0][0x2d0], -R241.reuse ;  /* 0x0000b400bebe7a23 */ /* 0x100fe200000108f1 */
[----:B------:R-:W-:Y:S01]  /*7c50*/  FMNMX.FTZ R4, R247, R4, !PT ;  /* 0x00000004f7047209 */ /* 0x000fe20007810000 */
[----:B------:R-:W1:Y:S01]  /*7c60*/  MUFU.EX2 R172, R172 ;  /* 0x000000ac00ac7308 */ /* 0x000e620000000800 */
[----:B------:R-:W-:Y:S01]  /*7c70*/  FSEL R160, R46, -INF , !P1 ;  /* 0xff8000002ea07808 */ /* 0x000fe20004800000 */
[----:B------:R-:W-:Y:S01]  /*7c80*/  FMUL.FTZ R194, R149, c[0x0][0x2d0] ;  /* 0x0000b40095c27a20 */ /* 0x000fe20000410000 */
[----:B------:R-:W-:Y:S01]  /*7c90*/  FMNMX.FTZ R4, R249, R4, !PT ;  /* 0x00000004f9047209 */ /* 0x000fe20007810000 */
[--C-:B------:R-:W-:Y:S01]  /*7ca0*/  FFMA.FTZ R198, R198, c[0x0][0x2d0], -R241.reuse ;  /* 0x0000b400c6c67a23 */ /* 0x100fe200000108f1 */
[----:B------:R-:W-:Y:S01]  /*7cb0*/  FSETP.NEU.FTZ.AND P1, PT, R149, -INF , PT ;  /* 0xff8000009500780b */ /* 0x000fe20003f3d000 */
[--C-:B------:R-:W-:Y:S01]  /*7cc0*/  FFMA.FTZ R197, R197, c[0x0][0x2d0], -R241.reuse ;  /* 0x0000b400c5c57a23 */ /* 0x100fe200000108f1 */
[----:B------:R-:W-:Y:S02]  /*7cd0*/  FMNMX.FTZ R4, R251, R4, !PT ;  /* 0x00000004fb047209 */ /* 0x000fe40007810000 */
[----:B------:R-:W-:Y:S01]  /*7ce0*/  FSEL R194, R194, RZ, P1 ;  /* 0x000000ffc2c27208 */ /* 0x000fe20000800000 */
[----:B------:R-:W-:Y:S01]  /*7cf0*/  MUFU.EX2 R154, R154 ;  /* 0x0000009a009a7308 */ /* 0x000fe20000000800 */
[----:B------:R-:W-:Y:S02]  /*7d00*/  FMNMX.FTZ R4, R167, R4, !PT ;  /* 0x00000004a7047209 */ /* 0x000fe40007810000 */
        /* <DEDUP_REMOVED lines=9> */
[----:B------:R-:W3:Y:S01]  /*7da0*/  MUFU.EX2 R175, R175 ;  /* 0x000000af00af7308 */ /* 0x000ee20000000800 */
[----:B--2---:R-:W-:Y:S01]  /*7db0*/  FMNMX.FTZ R17, R17, R8, !PT ;  /* 0x0000000811117209 */ /* 0x004fe20007810000 */
[--C-:B------:R-:W-:Y:S01]  /*7dc0*/  FFMA.FTZ R250, R168, c[0x0][0x2d0], -R194.reuse ;  /* 0x0000b400a8fa7a23 */ /* 0x100fe200000108c2 */
[----:B------:R-:W-:Y:S01]  /*7dd0*/  FMNMX.FTZ R4, R153, R6, !PT ;  /* 0x0000000699047209 */ /* 0x000fe20007810000 */
[--C-:B------:R-:W-:Y:S01]  /*7de0*/  FFMA.FTZ R188, R195, c[0x0][0x2d0], -R194.reuse ;  /* 0x0000b400c3bc7a23 */ /* 0x100fe200000108c2 */
[----:B-1----:R-:W-:Y:S01]  /*7df0*/  F2FP.BF16.PACK_AB R156, R155, R172 ;  /* 0x000000ac9b9c723e */ /* 0x002fe200000010ff */
[----:B------:R-:W1:Y:S01]  /*7e00*/  SHFL.BFLY PT, R8, R17, 0x1, 0x1f ;  /* 0x0c201f0011087f89 */ /* 0x000e6200000e0000 */
[--C-:B------:R-:W-:Y:S02]  /*7e10*/  FFMA.FTZ R189, R189, c[0x0][0x2d0], -R194.reuse ;  /* 0x0000b400bdbd7a23 */ /* 0x100fe400000108c2 */
[--C-:B------:R-:W-:Y:S01]  /*7e20*/  FFMA.FTZ R195, R246, c[0x0][0x2d0], -R241.reuse ;  /* 0x0000b400f6c37a23 */ /* 0x100fe200000108f1 */
[----:B------:R-:W-:Y:S01]  /*7e30*/  MUFU.EX2 R173, R173 ;  /* 0x000000ad00ad7308 */ /* 0x000fe20000000800 */
[--C-:B------:R-:W-:Y:S02]  /*7e40*/  FFMA.FTZ R196, R196, c[0x0][0x2d0], -R194.reuse ;  /* 0x0000b400c4c47a23 */ /* 0x100fe400000108c2 */
[--C-:B------:R-:W-:Y:S01]  /*7e50*/  FFMA.FTZ R199, R199, c[0x0][0x2d0], -R194.reuse ;  /* 0x0000b400c7c77a23 */ /* 0x100fe200000108c2 */
[----:B------:R-:W2:Y:S01]  /*7e60*/  SHFL.BFLY PT, R5, R4, 0x2, 0x1f ;  /* 0x0c401f0004057f89 */ /* 0x000ea200000e0000 */
[--C-:B------:R-:W-:Y:S02]  /*7e70*/  FFMA.FTZ R248, R191, c[0x0][0x2d0], -R194.reuse ;  /* 0x0000b400bff87a23 */ /* 0x100fe400000108c2 */
[--C-:B------:R-:W-:Y:S02]  /*7e80*/  FFMA.FTZ R191, R192, c[0x0][0x2d0], -R241.reuse ;  /* 0x0000b400c0bf7a23 */ /* 0x100fe400000108f1 */
[----:B------:R-:W-:Y:S01]  /*7e90*/  FFMA.FTZ R241, R171, c[0x0][0x2d0], -R241 ;  /* 0x0000b400abf17a23 */ /* 0x000fe200000108f1 */
[----:B------:R-:W4:Y:S01]  /*7ea0*/  MUFU.EX2 R174, R174 ;  /* 0x000000ae00ae7308 */ /* 0x000f220000000800 */
[--C-:B------:R-:W-:Y:S02]  /*7eb0*/  FFMA.FTZ R193, R193, c[0x0][0x2d0], -R194.reuse ;  /* 0x0000b400c1c17a23 */ /* 0x100fe400000108c2 */
[----:B------:R-:W-:Y:S01]  /*7ec0*/  FFMA.FTZ R194, R166, c[0x0][0x2d0], -R194 ;  /* 0x0000b400a6c27a23 */ /* 0x000fe200000108c2 */
[----:B---3--:R-:W-:Y:S02]  /*7ed0*/  F2FP.BF16.PACK_AB R158, R175, R154 ;  /* 0x0000009aaf9e723e */ /* 0x008fe400000010ff */
[----:B-1----:R-:W-:Y:S04]  /*7ee0*/  FMNMX.FTZ R3, R17, R8, !PT ;  /* 0x0000000811037209 */ /* 0x002fe80007810000 */
[----:B------:R-:W-:Y:S01]  /*7ef0*/  MUFU.EX2 R179, R179 ;  /* 0x000000b300b37308 */ /* 0x000fe20000000800 */
[C---:B------:R-:W-:Y:S01]  /*7f00*/  FSETP.NEU.FTZ.AND P0, PT, R3.reuse, -INF , PT ;  /* 0xff8000000300780b */ /* 0x040fe20003f1d000 */
[----:B------:R-:W-:Y:S01]  /*7f10*/  FMUL.FTZ R170, R3, c[0x0][0x2d0] ;  /* 0x0000b40003aa7a20 */ /* 0x000fe20000410000 */
[----:B--2---:R-:W-:Y:S04]  /*7f20*/  FMNMX.FTZ R5, R4, R5, !PT ;  /* 0x0000000504057209 */ /* 0x004fe80007810000 */
[----:B------:R-:W-:Y:S03]  /*7f30*/  FSEL R170, R170, RZ, P0 ;  /* 0x000000ffaaaa7208 */ /* 0x000fe60000000000 */
[----:B------:R-:W1:Y:S01]  /*7f40*/  MUFU.EX2 R178, R178 ;  /* 0x000000b200b27308 */ /* 0x000e620000000800 */
[----:B------:R-:W2:Y:S01]  /*7f50*/  SHFL.BFLY PT, R152, R5, 0x1, 0x1f ;  /* 0x0c201f0005987f89 */ /* 0x000ea200000e0000 */
[----:B----4-:R-:W-:Y:S01]  /*7f60*/  F2FP.BF16.PACK_AB R157, R174, R173 ;  /* 0x000000adae9d723e */ /* 0x010fe200000010ff */
[--C-:B------:R-:W-:Y:S01]  /*7f70*/  FFMA.FTZ R181, R7, c[0x0][0x2d0], -R170.reuse ;  /* 0x0000b40007b57a23 */ /* 0x100fe200000108aa */
[----:B------:R-:W-:Y:S01]  /*7f80*/  FSEL R7, R151, RZ, P2 ;  /* 0x000000ff97077208 */ /* 0x000fe20001000000 */
[--C-:B------:R-:W-:Y:S02]  /*7f90*/  FFMA.FTZ R176, R37, c[0x0][0x2d0], -R170.reuse ;  /* 0x0000b40025b07a23 */ /* 0x100fe400000108aa */
[----:B------:R-:W-:Y:S02]  /*7fa0*/  FFMA.FTZ R177, R25, c[0x0][0x2d0], -R170 ;  /* 0x0000b40019b17a23 */ /* 0x000fe400000108aa */
[----:B------:R-:W-:Y:S01]  /*7fb0*/  FADD.FTZ R4, -R7, R150 ;  /* 0x0000009607047221 */ /* 0x000fe20000010100 */
[----:B------:R-:W-:Y:S01]  /*7fc0*/  FSEL R7, R149, RZ, P1 ;  /* 0x000000ff95077208 */ /* 0x000fe20000800000 */
[----:B------:R-:W-:Y:S01]  /*7fd0*/  FFMA.FTZ R180, R35, c[0x0][0x2d0], -R170 ;  /* 0x0000b40023b47a23 */ /* 0x000fe200000108aa */
[----:B------:R-:W-:Y:S01]  /*7fe0*/  MUFU.EX2 R176, R176 ;  /* 0x000000b000b07308 */ /* 0x000fe20000000800 */
[----:B------:R-:W-:Y:S01]  /*7ff0*/  FMUL.FTZ R150, R4, c[0x0][0x2d0] ;  /* 0x0000b40004967a20 */ /* 0x000fe20000410000 */
[----:B------:R-:W3:Y:S01]  /*8000*/  LDSM.16.MT88.4 R36, [R212+0x100] ;  /* 0x00010000d424783b */ /* 0x000ee20000004200 */
[----:B------:R-:W-:Y:S01]  /*8010*/  FADD.FTZ R4, -R7, R148 ;  /* 0x0000009407047221 */ /* 0x000fe20000010100 */
[----:B------:R-:W-:Y:S01]  /*8020*/  FSEL R7, R3, RZ, P0 ;  /* 0x000000ff03077208 */ /* 0x000fe20000000000 */
[----:B------:R-:W-:Y:S02]  /*8030*/  FFMA.FTZ R252, R169, c[0x0][0x2d0], -R170 ;  /* 0x0000b400a9fc7a23 */ /* 0x000fe400000108aa */
[----:B------:R-:W-:Y:S02]  /*8040*/  FMUL.FTZ R148, R4, c[0x0][0x2d0] ;  /* 0x0000b40004947a20 */ /* 0x000fe40000410000 */
[----:B------:R-:W-:Y:S01]  /*8050*/  FADD.FTZ R2, -R7, R2 ;  /* 0x0000000207027221 */ /* 0x000fe20000010100 */
[----:B------:R-:W4:Y:S01]  /*8060*/  MUFU.EX2 R150, R150 ;  /* 0x0000009600967308 */ /* 0x000f220000000800 */
[----:B-1----:R-:W-:Y:S01]  /*8070*/  F2FP.BF16.PACK_AB R159, R178, R179 ;  /* 0x000000b3b29f723e */ /* 0x002fe200000010ff */
[--C-:B------:R-:W-:Y:S01]  /*8080*/  FFMA.FTZ R240, R240, c[0x0][0x2d0], -R170.reuse ;  /* 0x0000b400f0f07a23 */ /* 0x100fe200000108aa */
[----:B--2---:R-:W-:Y:S01]  /*8090*/  FMNMX.FTZ R152, R5, R152, !PT ;  /* 0x0000009805987209 */ /* 0x004fe20007810000 */
[----:B------:R-:W-:Y:S02]  /*80a0*/  FMUL.FTZ R6, R2, c[0x0][0x2d0] ;  /* 0x0000b40002067a20 */ /* 0x000fe40000410000 */
[--C-:B------:R-:W-:Y:S01]  /*80b0*/  FFMA.FTZ R243, R243, c[0x0][0x2d0], -R170.reuse ;  /* 0x0000b400f3f37a23 */ /* 0x100fe200000108aa */
[C---:B------:R-:W-:Y:S01]  /*80c0*/  FSETP.NEU.FTZ.AND P0, PT, R152.reuse, -INF , PT ;  /* 0xff8000009800780b */ /* 0x040fe20003f1d000 */
[C---:B------:R-:W-:Y:S02]  /*80d0*/  FMUL.FTZ R162, R152.reuse, c[0x0][0x2d0] ;  /* 0x0000b40098a27a20 */ /* 0x040fe40000410000 */
[----:B------:R-:W1:Y:S01]  /*80e0*/  MUFU.EX2 R148, R148 ;  /* 0x0000009400947308 */ /* 0x000e620000000800 */
[----:B------:R-:W-:Y:S01]  /*80f0*/  FSEL R5, R152, RZ, P0 ;  /* 0x000000ff98057208 */ /* 0x000fe20000000000 */
[--C-:B------:R-:W-:Y:S01]  /*8100*/  FFMA.FTZ R242, R242, c[0x0][0x2d0], -R170.reuse ;  /* 0x0000b400f2f27a23 */ /* 0x100fe200000108aa */
[----:B------:R-:W-:Y:S01]  /*8110*/  FSEL R162, R162, RZ, P0 ;  /* 0x000000ffa2a27208 */ /* 0x000fe20000000000 */
[----:B------:R-:W-:Y:S01]  /*8120*/  FFMA.FTZ R245, R245, c[0x0][0x2d0], -R170 ;  /* 0x0000b400f5f57a23 */ /* 0x000fe200000108aa */
[C---:B------:R-:W-:Y:S01]  /*8130*/  ISETP.GT.AND P0, PT, R230.reuse, UR4, PT ;  /* 0x00000004e6007c0c */ /* 0x040fe2000bf04270 */
[----:B------:R-:W-:Y:S01]  /*8140*/  FADD.FTZ R5, -R5, R0 ;  /* 0x0000000005057221 */ /* 0x000fe20000010100 */
[----:B------:R-:W-:Y:S01]  /*8150*/  IADD3 R230, R230, -0x1, RZ ;  /* 0xffffffffe6e67810 */ /* 0x000fe20007ffe0ff */
[--C-:B------:R-:W-:Y:S02]  /*8160*/  FFMA.FTZ R185, R13, c[0x0][0x2d0], -R162.reuse ;  /* 0x0000b4000db97a23 */ /* 0x100fe400000108a2 */
[----:B------:R2:W5:Y:S01]  /*8170*/  MUFU.EX2 R2, R6 ;  /* 0x0000000600027308 */ /* 0x0005620000000800 */
[--C-:B------:R-:W-:Y:S02]  /*8180*/  FFMA.FTZ R182, R15, c[0x0][0x2d0], -R162.reuse ;  /* 0x0000b4000fb67a23 */ /* 0x100fe400000108a2 */
[----:B------:R-:W-:Y:S02]  /*8190*/  FMUL.FTZ R0, R5, c[0x0][0x2d0] ;  /* 0x0000b40005007a20 */ /* 0x000fe40000410000 */
[--C-:B------:R-:W-:Y:S02]  /*81a0*/  FFMA.FTZ R184, R11, c[0x0][0x2d0], -R162.reuse ;  /* 0x0000b4000bb87a23 */ /* 0x100fe400000108a2 */
[--C-:B------:R-:W-:Y:S02]  /*81b0*/  FFMA.FTZ R183, R9, c[0x0][0x2d0], -R162.reuse ;  /* 0x0000b40009b77a23 */ /* 0x100fe400000108a2 */
[C---:B----4-:R-:W-:Y:S01]  /*81c0*/  FMUL.FTZ R4, R150.reuse, R144 ;  /* 0x0000009096047220 */ /* 0x050fe20000410000 */
[----:B------:R-:W4:Y:S01]  /*81d0*/  MUFU.EX2 R0, R0 ;  /* 0x0000000000007308 */ /* 0x000f220000000800 */
[C---:B------:R-:W-:Y:S02]  /*81e0*/  FMUL.FTZ R5, R150.reuse, R145 ;  /* 0x0000009196057220 */ /* 0x040fe40000410000 */
[----:B------:R-:W-:Y:S02]  /*81f0*/  FMUL.FTZ R16, R150, R100 ;  /* 0x0000006496107220 */ /* 0x000fe40000410000 */
[----:B-1----:R-:W-:Y:S02]  /*8200*/  FMUL.FTZ R7, R148, R147 ;  /* 0x0000009394077220 */ /* 0x002fe40000410000 */
[----:B------:R-:W-:Y:S02]  /*8210*/  FMUL.FTZ R17, R150, R101 ;  /* 0x0000006596117220 */ /* 0x000fe40000410000 */
[C---:B------:R-:W-:Y:S01]  /*8220*/  FMUL.FTZ R18, R148.reuse, R102 ;  /* 0x0000006694127220 */ /* 0x040fe20000410000 */
[----:B------:R-:W1:Y:S01]  /*8230*/  MUFU.EX2 R177, R177 ;  /* 0x000000b100b17308 */ /* 0x000e620000000800 */
[C---:B------:R-:W-:Y:S02]  /*8240*/  FMUL.FTZ R19, R148.reuse, R103 ;  /* 0x0000006794137220 */ /* 0x040fe40000410000 */
[----:B------:R-:W3:Y:S01]  /*8250*/  LDSM.16.MT88.4 R100, [R214+0xd00] ;  /* 0x000d0000d664783b */ /* 0x000ee20000004200 */
[----:B--2---:R-:W-:Y:S02]  /*8260*/  FMUL.FTZ R6, R148, R146 ;  /* 0x0000009294067220 */ /* 0x004fe40000410000 */
[C---:B-----5:R-:W-:Y:S02]  /*8270*/  FMUL.FTZ R24, R2.reuse, R108 ;  /* 0x0000006c02187220 */ /* 0x060fe40000410000 */
[C---:B------:R-:W-:Y:S02]  /*8280*/  FMUL.FTZ R25, R2.reuse, R109 ;  /* 0x0000006d02197220 */ /* 0x040fe40000410000 */
[----:B------:R-:W-:Y:S01]  /*8290*/  MUFU.EX2 R181, R181 ;  /* 0x000000b500b57308 */ /* 0x000fe20000000800 */
[-C--:B------:R-:W-:Y:S01]  /*82a0*/  HMMA.16816.F32.BF16 R4, R156, R20.reuse, R4 ;  /* 0x000000149c04723c */ /* 0x080fe20000041804 */
[C---:B------:R-:W-:Y:S02]  /*82b0*/  FMUL.FTZ R8, R2.reuse, R140 ;  /* 0x0000008c02087220 */ /* 0x040fe40000410000 */
[----:B------:R-:W-:Y:S02]  /*82c0*/  FMUL.FTZ R9, R2, R141 ;  /* 0x0000008d02097220 */ /* 0x000fe40000410000 */
[C---:B----4-:R-:W-:Y:S02]  /*82d0*/  FMUL.FTZ R10, R0.reuse, R142 ;  /* 0x0000008e000a7220 */ /* 0x050fe40000410000 */
[----:B------:R-:W-:Y:S02]  /*82e0*/  FMUL.FTZ R11, R0, R143 ;  /* 0x0000008f000b7220 */ /* 0x000fe40000410000 */
[----:B------:R-:W2:Y:S03]  /*82f0*/  MUFU.EX2 R180, R180 ;  /* 0x000000b400b47308 */ /* 0x000ea60000000800 */
[----:B------:R-:W-:Y:S01]  /*8300*/  FMUL.FTZ R12, R2, R136 ;  /* 0x00000088020c7220 */ /* 0x000fe20000410000 */
[----:B-1----:R-:W-:Y:S01]  /*8310*/  F2FP.BF16.PACK_AB R144, R176, R177 ;  /* 0x000000b1b090723e */ /* 0x002fe200000010ff */
[----:B------:R-:W-:Y:S02]  /*8320*/  FMUL.FTZ R13, R2, R137 ;  /* 0x00000089020d7220 */ /* 0x000fe40000410000 */
[C---:B------:R-:W-:Y:S02]  /*8330*/  FMUL.FTZ R15, R0.reuse, R139 ;  /* 0x0000008b000f7220 */ /* 0x040fe40000410000 */
[C---:B------:R-:W-:Y:S01]  /*8340*/  FMUL.FTZ R14, R0.reuse, R138 ;  /* 0x0000008a000e7220 */ /* 0x040fe20000410000 */
[----:B------:R-:W-:Y:S01]  /*8350*/  MUFU.EX2 R185, R185 ;  /* 0x000000b900b97308 */ /* 0x000fe20000000800 */
[C---:B------:R-:W-:Y:S02]  /*8360*/  FMUL.FTZ R26, R0.reuse, R110 ;  /* 0x0000006e001a7220 */ /* 0x040fe40000410000 */
[----:B------:R-:W-:Y:S02]  /*8370*/  FMUL.FTZ R27, R0, R111 ;  /* 0x0000006f001b7220 */ /* 0x000fe40000410000 */
[----:B------:R-:W-:Y:S01]  /*8380*/  LDSM.16.MT88.4 R108, [R214+0x500] ;  /* 0x00050000d66c783b */ /* 0x000fe20000004200 */
[C---:B------:R-:W-:Y:S02]  /*8390*/  FMUL.FTZ R28, R2.reuse, R112 ;  /* 0x00000070021c7220 */ /* 0x040fe40000410000 */
[----:B------:R-:W-:Y:S02]  /*83a0*/  FMUL.FTZ R29, R2, R113 ;  /* 0x00000071021d7220 */ /* 0x000fe40000410000 */
[----:B------:R-:W1:Y:S01]  /*83b0*/  MUFU.EX2 R184, R184 ;  /* 0x000000b800b87308 */ /* 0x000e620000000800 */
[C---:B------:R-:W-:Y:S02]  /*83c0*/  FMUL.FTZ R30, R0.reuse, R114 ;  /* 0x00000072001e7220 */ /* 0x040fe40000410000 */
[----:B------:R-:W-:Y:S01]  /*83d0*/  FMUL.FTZ R31, R0, R115 ;  /* 0x00000073001f7220 */ /* 0x000fe20000410000 */
[----:B--2---:R-:W-:Y:S01]  /*83e0*/  F2FP.BF16.PACK_AB R146, R180, R181 ;  /* 0x000000b5b492723e */ /* 0x004fe200000010ff */
[----:B------:R-:W-:Y:S01]  /*83f0*/  LDSM.16.MT88.4 R112, [R212+0x500] ;  /* 0x00050000d470783b */ /* 0x000fe20000004200 */
[C---:B------:R-:W-:Y:S02]  /*8400*/  FMUL.FTZ R32, R150.reuse, R116 ;  /* 0x0000007496207220 */ /* 0x040fe40000410000 */
[----:B------:R-:W-:Y:S02]  /*8410*/  FMUL.FTZ R33, R150, R117 ;  /* 0x0000007596217220 */ /* 0x000fe40000410000 */
[----:B------:R-:W-:Y:S01]  /*8420*/  MUFU.EX2 R183, R183 ;  /* 0x000000b700b77308 */ /* 0x000fe20000000800 */
[C---:B------:R-:W-:Y:S02]  /*8430*/  FMUL.FTZ R34, R148.reuse, R118 ;  /* 0x0000007694227220 */ /* 0x040fe40000410000 */
[----:B------:R-:W-:Y:S02]  /*8440*/  FMUL.FTZ R35, R148, R119 ;  /* 0x0000007794237220 */ /* 0x000fe40000410000 */
[----:B------:R-:W-:Y:S01]  /*8450*/  LDSM.16.MT88.4 R116, [R214+0x1100] ;  /* 0x00110000d674783b */ /* 0x000fe20000004200 */
[C---:B------:R-:W-:Y:S02]  /*8460*/  FMUL.FTZ R48, R150.reuse, R128 ;  /* 0x0000008096307220 */ /* 0x040fe40000410000 */
[----:B------:R-:W-:Y:S02]  /*8470*/  FMUL.FTZ R49, R150, R129 ;  /* 0x0000008196317220 */ /* 0x000fe40000410000 */
[----:B------:R-:W2:Y:S01]  /*8480*/  MUFU.EX2 R182, R182 ;  /* 0x000000b600b67308 */ /* 0x000ea20000000800 */
[C---:B------:R-:W-:Y:S02]  /*8490*/  FMUL.FTZ R50, R148.reuse, R130 ;  /* 0x0000008294327220 */ /* 0x040fe40000410000 */
[----:B------:R-:W-:Y:S01]  /*84a0*/  FMUL.FTZ R51, R148, R131 ;  /* 0x0000008394337220 */ /* 0x000fe20000410000 */
[----:B-1----:R-:W-:Y:S01]  /*84b0*/  F2FP.BF16.PACK_AB R145, R184, R185 ;  /* 0x000000b9b891723e */ /* 0x002fe200000010ff */
[----:B------:R-:W-:Y:S01]  /*84c0*/  LDSM.16.MT88.4 R128, [R214+0x1500] ;  /* 0x00150000d680783b */ /* 0x000fe20000004200 */
[--C-:B------:R-:W-:Y:S02]  /*84d0*/  FFMA.FTZ R167, R167, c[0x0][0x2d0], -R162.reuse ;  /* 0x0000b400a7a77a23 */ /* 0x100fe400000108a2 */
[----:B------:R-:W-:Y:S02]  /*84e0*/  FFMA.FTZ R165, R165, c[0x0][0x2d0], -R162 ;  /* 0x0000b400a5a57a23 */ /* 0x000fe400000108a2 */
[----:B------:R-:W-:Y:S01]  /*84f0*/  MUFU.EX2 R136, R167 ;  /* 0x000000a700887308 */ /* 0x000fe20000000800 */
[C---:B------:R-:W-:Y:S02]  /*8500*/  FMUL.FTZ R40, R2.reuse, R124 ;  /* 0x0000007c02287220 */ /* 0x040fe40000410000 */
[----:B------:R-:W-:Y:S02]  /*8510*/  FMUL.FTZ R41, R2, R125 ;  /* 0x0000007d02297220 */ /* 0x000fe40000410000 */
[C---:B------:R-:W-:Y:S02]  /*8520*/  FMUL.FTZ R42, R0.reuse, R126 ;  /* 0x0000007e002a7220 */ /* 0x040fe40000410000 */
[----:B------:R-:W-:Y:S02]  /*8530*/  FMUL.FTZ R43, R0, R127 ;  /* 0x0000007f002b7220 */ /* 0x000fe40000410000 */
[C---:B------:R-:W-:Y:S01]  /*8540*/  FMUL.FTZ R44, R2.reuse, R132 ;  /* 0x00000084022c7220 */ /* 0x040fe20000410000 */
[----:B------:R-:W1:Y:S01]  /*8550*/  MUFU.EX2 R137, R165 ;  /* 0x000000a500897308 */ /* 0x000e620000000800 */
[----:B------:R-:W-:Y:S02]  /*8560*/  FMUL.FTZ R45, R2, R133 ;  /* 0x00000085022d7220 */ /* 0x000fe40000410000 */
[----:B------:R-:W-:Y:S01]  /*8570*/  FMUL.FTZ R46, R0, R134 ;  /* 0x00000086002e7220 */ /* 0x000fe20000410000 */
[----:B--2---:R-:W-:Y:S01]  /*8580*/  F2FP.BF16.PACK_AB R147, R182, R183 ;  /* 0x000000b7b693723e */ /* 0x004fe200000010ff */
[----:B------:R-:W-:Y:S02]  /*8590*/  FMUL.FTZ R47, R0, R135 ;  /* 0x00000087002f7220 */ /* 0x000fe40000410000 */
[C---:B------:R-:W-:Y:S02]  /*85a0*/  FMUL.FTZ R52, R150.reuse, R52 ;  /* 0x0000003496347220 */ /* 0x040fe40000410000 */
[----:B------:R-:W-:Y:S01]  /*85b0*/  FMUL.FTZ R53, R150, R53 ;  /* 0x0000003596357220 */ /* 0x000fe20000410000 */
[----:B------:R2:W-:Y:S01]  /*85c0*/  MUFU.EX2 R192, R241 ;  /* 0x000000f100c07308 */ /* 0x0005e20000000800 */
[C---:B------:R-:W-:Y:S01]  /*85d0*/  HMMA.16816.F32.BF16 R8, R144.reuse, R20, R8 ;  /* 0x000000149008723c */ /* 0x040fe20000041808 */
[C---:B------:R-:W-:Y:S02]  /*85e0*/  FMUL.FTZ R54, R148.reuse, R54 ;  /* 0x0000003694367220 */ /* 0x040fe40000410000 */
[----:B------:R-:W-:Y:S02]  /*85f0*/  FMUL.FTZ R55, R148, R55 ;  /* 0x0000003794377220 */ /* 0x000fe40000410000 */
[----:B------:R-:W-:Y:S02]  /*8600*/  FMUL.FTZ R56, R2, R56 ;  /* 0x0000003802387220 */ /* 0x000fe40000410000 */
[C---:B------:R-:W-:Y:S01]  /*8610*/  FMUL.FTZ R20, R150.reuse, R104 ;  /* 0x0000006896147220 */ /* 0x040fe20000410000 */
[-C--:B------:R-:W-:Y:S01]  /*8620*/  HMMA.16816.F32.BF16 R12, R144, R22.reuse, R12 ;  /* 0x00000016900c723c */ /* 0x080fe2000004180c */
[----:B------:R-:W-:Y:S01]  /*8630*/  FMUL.FTZ R21, R150, R105 ;  /* 0x0000006996157220 */ /* 0x000fe20000410000 */
[----:B------:R-:W-:Y:S02]  /*8640*/  MUFU.EX2 R186, R186 ;  /* 0x000000ba00ba7308 */ /* 0x000fe40000000800 */
[----:B------:R-:W-:Y:S02]  /*8650*/  FMUL.FTZ R57, R2, R57 ;  /* 0x0000003902397220 */ /* 0x000fe40000410000 */
[C---:B------:R-:W-:Y:S02]  /*8660*/  FMUL.FTZ R58, R0.reuse, R58 ;  /* 0x0000003a003a7220 */ /* 0x040fe40000410000 */
[C---:B------:R-:W-:Y:S01]  /*8670*/  HMMA.16816.F32.BF16 R16, R156.reuse, R22, R16 ;  /* 0x000000169c10723c */ /* 0x040fe20000041810 */
[----:B------:R-:W-:Y:S03]  /*8680*/  FMUL.FTZ R59, R0, R59 ;  /* 0x0000003b003b7220 */ /* 0x000fe60000410000 */
[C---:B------:R-:W-:Y:S01]  /*8690*/  FMUL.FTZ R60, R2.reuse, R60 ;  /* 0x0000003c023c7220 */ /* 0x040fe20000410000 */
[----:B------:R-:W4:Y:S01]  /*86a0*/  MUFU.EX2 R187, R187 ;  /* 0x000000bb00bb7308 */ /* 0x000f220000000800 */
[----:B------:R-:W-:Y:S02]  /*86b0*/  FMUL.FTZ R61, R2, R61 ;  /* 0x0000003d023d7220 */ /* 0x000fe40000410000 */
[C---:B------:R-:W-:Y:S04]  /*86c0*/  FMUL.FTZ R22, R148.reuse, R106 ;  /* 0x0000006a94167220 */ /* 0x040fe80000410000 */
[----:B------:R-:W-:Y:S02]  /*86d0*/  FMUL.FTZ R23, R148, R107 ;  /* 0x0000006b94177220 */ /* 0x000fe40000410000 */
[----:B------:R-:W5:Y:S01]  /*86e0*/  LDSM.16.MT88.4 R104, [R212+0xd00] ;  /* 0x000d0000d468783b */ /* 0x000f620000004200 */
[--C-:B--2---:R-:W-:Y:S01]  /*86f0*/  FFMA.FTZ R241, R164, c[0x0][0x2d0], -R170.reuse ;  /* 0x0000b400a4f17a23 */ /* 0x104fe200000108aa */
[----:B------:R-:W-:Y:S01]  /*8700*/  MUFU.EX2 R188, R188 ;  /* 0x000000bc00bc7308 */ /* 0x000fe20000000800 */
[C---:B------:R-:W-:Y:S02]  /*8710*/  FMUL.FTZ R62, R0.reuse, R62 ;  /* 0x0000003e003e7220 */ /* 0x040fe40000410000 */
[-C--:B---3--:R-:W-:Y:S01]  /*8720*/  HMMA.16816.F32.BF16 R20, R156, R36.reuse, R20 ;  /* 0x000000249c14723c */ /* 0x088fe20000041814 */
[----:B------:R-:W-:Y:S02]  /*8730*/  FMUL.FTZ R63, R0, R63 ;  /* 0x0000003f003f7220 */ /* 0x000fe40000410000 */
[----:B------:R-:W-:Y:S01]  /*8740*/  LDSM.16.MT88.4 R164, [R212+0x1500] ;  /* 0x00150000d4a4783b */ /* 0x000fe20000004200 */
[C---:B------:R-:W-:Y:S02]  /*8750*/  FMUL.FTZ R64, R150.reuse, R64 ;  /* 0x0000004096407220 */ /* 0x040fe40000410000 */
[----:B------:R-:W-:Y:S01]  /*8760*/  FMUL.FTZ R65, R150, R65 ;  /* 0x0000004196417220 */ /* 0x000fe20000410000 */
[----:B------:R-:W2:Y:S01]  /*8770*/  MUFU.EX2 R189, R189 ;  /* 0x000000bd00bd7308 */ /* 0x000ea20000000800 */
[C---:B------:R-:W-:Y:S01]  /*8780*/  HMMA.16816.F32.BF16 R24, R144.reuse, R36, R24 ;  /* 0x000000249018723c */ /* 0x040fe20000041818 */
[C---:B------:R-:W-:Y:S03]  /*8790*/  FMUL.FTZ R66, R148.reuse, R66 ;  /* 0x0000004294427220 */ /* 0x040fe60000410000 */
[----:B------:R-:W-:Y:S02]  /*87a0*/  FMUL.FTZ R67, R148, R67 ;  /* 0x0000004394437220 */ /* 0x000fe40000410000 */
[--C-:B------:R-:W-:Y:S02]  /*87b0*/  FFMA.FTZ R163, R163, c[0x0][0x2d0], -R170.reuse ;  /* 0x0000b400a3a37a23 */ /* 0x100fe400000108aa */
[-C--:B------:R-:W-:Y:S01]  /*87c0*/  HMMA.16816.F32.BF16 R28, R144, R38.reuse, R28 ;  /* 0x00000026901c723c */ /* 0x080fe2000004181c */
[C---:B------:R-:W-:Y:S01]  /*87d0*/  FMUL.FTZ R36, R150.reuse, R120 ;  /* 0x0000007896247220 */ /* 0x040fe20000410000 */
[----:B------:R-:W-:Y:S02]  /*87e0*/  MUFU.EX2 R190, R190 ;  /* 0x000000be00be7308 */ /* 0x000fe40000000800 */
[----:B------:R-:W-:Y:S02]  /*87f0*/  FMUL.FTZ R37, R150, R121 ;  /* 0x0000007996257220 */ /* 0x000fe40000410000 */
[----:B------:R-:W-:Y:S01]  /*8800*/  FFMA.FTZ R170, R161, c[0x0][0x2d0], -R170 ;  /* 0x0000b400a1aa7a23 */ /* 0x000fe200000108aa */
[----:B-1----:R-:W-:Y:S01]  /*8810*/  F2FP.BF16.PACK_AB R161, R137, R136 ;  /* 0x0000008889a1723e */ /* 0x002fe200000010ff */
[C---:B------:R-:W-:Y:S01]  /*8820*/  HMMA.16816.F32.BF16 R32, R156.reuse, R38, R32 ;  /* 0x000000269c20723c */ /* 0x040fe20000041820 */
[C---:B------:R-:W-:Y:S03]  /*8830*/  FMUL.FTZ R72, R2.reuse, R72 ;  /* 0x0000004802487220 */ /* 0x040fe60000410000 */
[----:B------:R1:W-:Y:S01]  /*8840*/  MUFU.EX2 R139, R170 ;  /* 0x000000aa008b7308 */ /* 0x0003e20000000800 */
[----:B------:R-:W-:Y:S02]  /*8850*/  FMUL.FTZ R73, R2, R73 ;  /* 0x0000004902497220 */ /* 0x000fe40000410000 */
[C---:B------:R-:W-:Y:S02]  /*8860*/  FMUL.FTZ R38, R148.reuse, R122 ;  /* 0x0000007a94267220 */ /* 0x040fe40000410000 */
[----:B------:R-:W-:Y:S02]  /*8870*/  FMUL.FTZ R39, R148, R123 ;  /* 0x0000007b94277220 */ /* 0x000fe40000410000 */
[----:B------:R-:W-:Y:S01]  /*8880*/  LDSM.16.MT88.4 R120, [R212+0x900] ;  /* 0x00090000d478783b */ /* 0x000fe20000004200 */
[C---:B------:R-:W-:Y:S02]  /*8890*/  FMUL.FTZ R74, R0.reuse, R74 ;  /* 0x0000004a004a7220 */ /* 0x040fe40000410000 */
[----:B------:R-:W-:Y:S01]  /*88a0*/  FMUL.FTZ R75, R0, R75 ;  /* 0x0000004b004b7220 */ /* 0x000fe20000410000 */
[----:B------:R-:W3:Y:S01]  /*88b0*/  MUFU.EX2 R195, R195 ;  /* 0x000000c300c37308 */ /* 0x000ee20000000800 */
[-C--:B------:R-:W-:Y:S01]  /*88c0*/  HMMA.16816.F32.BF16 R36, R156, R100.reuse, R36 ;  /* 0x000000649c24723c */ /* 0x080fe20000041824 */
[C---:B------:R-:W-:Y:S02]  /*88d0*/  FMUL.FTZ R76, R2.reuse, R76 ;  /* 0x0000004c024c7220 */ /* 0x040fe40000410000 */
[----:B------:R-:W-:Y:S02]  /*88e0*/  FMUL.FTZ R77, R2, R77 ;  /* 0x0000004d024d7220 */ /* 0x000fe40000410000 */
[C---:B------:R-:W-:Y:S02]  /*88f0*/  FMUL.FTZ R78, R0.reuse, R78 ;  /* 0x0000004e004e7220 */ /* 0x040fe40000410000 */
[----:B------:R-:W-:Y:S01]  /*8900*/  FMUL.FTZ R79, R0, R79 ;  /* 0x0000004f004f7220 */ /* 0x000fe20000410000 */
[C---:B------:R-:W-:Y:S01]  /*8910*/  HMMA.16816.F32.BF16 R40, R144.reuse, R100, R40 ;  /* 0x000000649028723c */ /* 0x040fe20000041828 */
[----:B------:R-:W-:Y:S01]  /*8920*/  MUFU.EX2 R196, R196 ;  /* 0x000000c400c47308 */ /* 0x000fe20000000800 */
[----:B-1----:R-:W-:Y:S02]  /*8930*/  LDSM.16.MT88.4 R168, [R214+0x2100] ;  /* 0x00210000d6a8783b */ /* 0x002fe40000004200 */
[C---:B------:R-:W-:Y:S02]  /*8940*/  FMUL.FTZ R88, R2.reuse, R88 ;  /* 0x0000005802587220 */ /* 0x040fe40000410000 */
[----:B------:R-:W-:Y:S02]  /*8950*/  FMUL.FTZ R89, R2, R89 ;  /* 0x0000005902597220 */ /* 0x000fe40000410000 */
[-C--:B------:R-:W-:Y:S01]  /*8960*/  HMMA.16816.F32.BF16 R44, R144, R102.reuse, R44 ;  /* 0x00000066902c723c */ /* 0x080fe2000004182c */
[C---:B------:R-:W-:Y:S02]  /*8970*/  FMUL.FTZ R90, R0.reuse, R90 ;  /* 0x0000005a005a7220 */ /* 0x040fe40000410000 */
[----:B------:R-:W1:Y:S01]  /*8980*/  MUFU.EX2 R199, R199 ;  /* 0x000000c700c77308 */ /* 0x000e620000000800 */
[----:B------:R-:W-:Y:S02]  /*8990*/  FMUL.FTZ R91, R0, R91 ;  /* 0x0000005b005b7220 */ /* 0x000fe40000410000 */
[C---:B------:R-:W-:Y:S02]  /*89a0*/  FMUL.FTZ R92, R2.reuse, R92 ;  /* 0x0000005c025c7220 */ /* 0x040fe40000410000 */
[C---:B------:R-:W-:Y:S01]  /*89b0*/  HMMA.16816.F32.BF16 R48, R156.reuse, R102, R48 ;  /* 0x000000669c30723c */ /* 0x040fe20000041830 */
[----:B------:R-:W1:Y:S03]  /*89c0*/  LDSM.16.MT88.4 R100, [R214+0x1900] ;  /* 0x00190000d664783b */ /* 0x000e660000004200 */
[----:B------:R-:W-:Y:S01]  /*89d0*/  FMUL.FTZ R93, R2, R93 ;  /* 0x0000005d025d7220 */ /* 0x000fe20000410000 */
[----:B------:R-:W-:Y:S01]  /*89e0*/  MUFU.EX2 R240, R240 ;  /* 0x000000f000f07308 */ /* 0x000fe20000000800 */
[C---:B------:R-:W-:Y:S02]  /*89f0*/  FMUL.FTZ R94, R0.reuse, R94 ;  /* 0x0000005e005e7220 */ /* 0x040fe40000410000 */
[-C--:B-----5:R-:W-:Y:S01]  /*8a00*/  HMMA.16816.F32.BF16 R52, R156, R104.reuse, R52 ;  /* 0x000000689c34723c */ /* 0x0a0fe20000041834 */
[----:B------:R-:W-:Y:S03]  /*8a10*/  FMUL.FTZ R95, R0, R95 ;  /* 0x0000005f005f7220 */ /* 0x000fe60000410000 */
[C---:B------:R-:W-:Y:S02]  /*8a20*/  FMUL.FTZ R96, R150.reuse, R96 ;  /* 0x0000006096607220 */ /* 0x040fe40000410000 */
[----:B------:R-:W-:Y:S01]  /*8a30*/  FMUL.FTZ R97, R150, R97 ;  /* 0x0000006196617220 */ /* 0x000fe20000410000 */
[----:B------:R-:W5:Y:S01]  /*8a40*/  MUFU.EX2 R243, R243 ;  /* 0x000000f300f37308 */ /* 0x000f620000000800 */
[C---:B------:R-:W-:Y:S01]  /*8a50*/  HMMA.16816.F32.BF16 R56, R144.reuse, R104, R56 ;  /* 0x000000689038723c */ /* 0x040fe20000041838 */
[C---:B------:R-:W-:Y:S03]  /*8a60*/  FMUL.FTZ R98, R148.reuse, R98 ;  /* 0x0000006294627220 */ /* 0x040fe60000410000 */
[----:B------:R-:W-:Y:S02]  /*8a70*/  FMUL.FTZ R99, R148, R99 ;  /* 0x0000006394637220 */ /* 0x000fe40000410000 */
[C---:B------:R-:W-:Y:S02]  /*8a80*/  FMUL.FTZ R68, R150.reuse, R68 ;  /* 0x0000004496447220 */ /* 0x040fe40000410000 */
[-C--:B------:R-:W-:Y:S01]  /*8a90*/  HMMA.16816.F32.BF16 R60, R144, R106.reuse, R60 ;  /* 0x0000006a903c723c */ /* 0x080fe2000004183c */
[----:B------:R-:W-:Y:S03]  /*8aa0*/  MUFU.EX2 R242, R242 ;  /* 0x000000f200f27308 */ /* 0x000fe60000000800 */
[----:B------:R-:W-:Y:S02]  /*8ab0*/  FMUL.FTZ R69, R150, R69 ;  /* 0x0000004596457220 */ /* 0x000fe40000410000 */
[C---:B------:R-:W-:Y:S02]  /*8ac0*/  FMUL.FTZ R70, R148.reuse, R70 ;  /* 0x0000004694467220 */ /* 0x040fe40000410000 */
[C---:B------:R-:W-:Y:S01]  /*8ad0*/  HMMA.16816.F32.BF16 R64, R156.reuse, R106, R64 ;  /* 0x0000006a9c40723c */ /* 0x040fe20000041840 */
[----:B------:R-:W3:Y:S02]  /*8ae0*/  LDSM.16.MT88.4 R104, [R212+0x1900] ;  /* 0x00190000d468783b */ /* 0x000ee40000004200 */
[----:B------:R-:W2:Y:S01]  /*8af0*/  MUFU.EX2 R245, R245 ;  /* 0x000000f500f57308 */ /* 0x000ea20000000800 */
[----:B------:R-:W-:Y:S02]  /*8b00*/  FMUL.FTZ R71, R148, R71 ;  /* 0x0000004794477220 */ /* 0x000fe40000410000 */
[C---:B------:R-:W-:Y:S02]  /*8b10*/  FMUL.FTZ R80, R150.reuse, R80 ;  /* 0x0000005096507220 */ /* 0x040fe40000410000 */
[----:B------:R-:W-:Y:S03]  /*8b20*/  FMUL.FTZ R81, R150, R81 ;  /* 0x0000005196517220 */ /* 0x000fe60000410000 */
[-C--:B-1----:R-:W-:Y:S01]  /*8b30*/  HMMA.16816.F32.BF16 R68, R156, R100.reuse, R68 ;  /* 0x000000649c44723c */ /* 0x082fe20000041844 */
[C---:B------:R-:W-:Y:S01]  /*8b40*/  FMUL.FTZ R82, R148.reuse, R82 ;  /* 0x0000005294527220 */ /* 0x040fe20000410000 */
[----:B------:R-:W-:Y:S01]  /*8b50*/  MUFU.EX2 R198, R198 ;  /* 0x000000c600c67308 */ /* 0x000fe20000000800 */
[----:B------:R-:W-:Y:S02]  /*8b60*/  FMUL.FTZ R83, R148, R83 ;  /* 0x0000005394537220 */ /* 0x000fe40000410000 */
[C---:B------:R-:W-:Y:S02]  /*8b70*/  FMUL.FTZ R84, R150.reuse, R84 ;  /* 0x0000005496547220 */ /* 0x040fe40000410000 */
[----:B------:R-:W-:Y:S01]  /*8b80*/  FMUL.FTZ R85, R150, R85 ;  /* 0x0000005596557220 */ /* 0x000fe20000410000 */
[C---:B------:R-:W-:Y:S01]  /*8b90*/  HMMA.16816.F32.BF16 R72, R144.reuse, R100, R72 ;  /* 0x000000649048723c */ /* 0x040fe20000041848 */
[C---:B------:R-:W-:Y:S03]  /*8ba0*/  FMUL.FTZ R86, R148.reuse, R86 ;  /* 0x0000005694567220 */ /* 0x040fe60000410000 */
[----:B------:R-:W-:Y:S01]  /*8bb0*/  MUFU.EX2 R197, R197 ;  /* 0x000000c500c57308 */ /* 0x000fe20000000800 */
[----:B------:R-:W-:Y:S02]  /*8bc0*/  FMUL.FTZ R87, R148, R87 ;  /* 0x0000005794577220 */ /* 0x000fe40000410000 */
[----:B----4-:R-:W-:Y:S01]  /*8bd0*/  F2FP.BF16.PACK_AB R100, R187, R186 ;  /* 0x000000babb64723e */ /* 0x010fe200000010ff */
[-C--:B------:R-:W-:Y:S01]  /*8be0*/  HMMA.16816.F32.BF16 R76, R144, R102.reuse, R76 ;  /* 0x00000066904c723c */ /* 0x080fe2000004184c */
[----:B--2---:R-:W-:Y:S03]  /*8bf0*/  F2FP.BF16.PACK_AB R101, R189, R188 ;  /* 0x000000bcbd65723e */ /* 0x004fe600000010ff */
[--C-:B------:R-:W-:Y:S02]  /*8c00*/  FFMA.FTZ R244, R244, c[0x0][0x2d0], -R162.reuse ;  /* 0x0000b400f4f47a23 */ /* 0x100fe400000108a2 */
[----:B------:R-:W-:Y:S01]  /*8c10*/  MUFU.EX2 R193, R193 ;  /* 0x000000c100c17308 */ /* 0x000fe20000000800 */
[--C-:B------:R-:W-:Y:S01]  /*8c20*/  FFMA.FTZ R247, R247, c[0x0][0x2d0], -R162.reuse ;  /* 0x0000b400f7f77a23 */ /* 0x100fe200000108a2 */
[C---:B------:R-:W-:Y:S01]  /*8c30*/  HMMA.16816.F32.BF16 R80, R156.reuse, R102, R80 ;  /* 0x000000669c50723c */ /* 0x040fe20000041850 */
[--C-:B------:R-:W-:Y:S03]  /*8c40*/  FFMA.FTZ R249, R249, c[0x0][0x2d0], -R162.reuse ;  /* 0x0000b400f9f97a23 */ /* 0x100fe600000108a2 */
[--C-:B------:R-:W-:Y:S02]  /*8c50*/  FFMA.FTZ R246, R251, c[0x0][0x2d0], -R162.reuse ;  /* 0x0000b400fbf67a23 */ /* 0x100fe400000108a2 */
[--C-:B------:R-:W-:Y:S01]  /*8c60*/  FFMA.FTZ R160, R160, c[0x0][0x2d0], -R162.reuse ;  /* 0x0000b400a0a07a23 */ /* 0x100fe200000108a2 */
[----:B---3--:R-:W-:Y:S01]  /*8c70*/  F2FP.BF16.PACK_AB R102, R195, R190 ;  /* 0x000000bec366723e */ /* 0x008fe200000010ff */
[-C--:B------:R-:W-:Y:S01]  /*8c80*/  HMMA.16816.F32.BF16 R84, R156, R104.reuse, R84 ;  /* 0x000000689c54723c */ /* 0x080fe20000041854 */
[----:B------:R-:W-:Y:S01]  /*8c90*/  F2FP.BF16.PACK_AB R103, R199, R196 ;  /* 0x000000c4c767723e */ /* 0x000fe200000010ff */
[----:B------:R-:W-:Y:S02]  /*8ca0*/  MUFU.EX2 R244, R244 ;  /* 0x000000f400f47308 */ /* 0x000fe40000000800 */
[----:B------:R-:W-:Y:S02]  /*8cb0*/  FFMA.FTZ R162, R153, c[0x0][0x2d0], -R162 ;  /* 0x0000b40099a27a23 */ /* 0x000fe400000108a2 */
[----:B------:R-:W-:Y:S01]  /*8cc0*/  FFMA.FTZ R172, R150, R237, R172 ;  /* 0x000000ed96ac7223 */ /* 0x000fe200000100ac */
[----:B------:R-:W-:Y:S01]  /*8cd0*/  MOV R150, R151 ;  /* 0x0000009700967202 */ /* 0x000fe20000000f00 */
[C---:B------:R-:W-:Y:S01]  /*8ce0*/  HMMA.16816.F32.BF16 R88, R144.reuse, R104, R88 ;  /* 0x000000689058723c */ /* 0x040fe20000041858 */
[----:B------:R-:W-:Y:S03]  /*8cf0*/  FFMA.FTZ R173, R148, R235, R173 ;  /* 0x000000eb94ad7223 */ /* 0x000fe600000100ad */
[----:B------:R-:W1:Y:S01]  /*8d00*/  MUFU.EX2 R247, R247 ;  /* 0x000000f700f77308 */ /* 0x000e620000000800 */
[----:B------:R-:W-:Y:S01]  /*8d10*/  FFMA.FTZ R177, R2, R233, R177 ;  /* 0x000000e902b17223 */ /* 0x000fe200000100b1 */
[----:B------:R-:W-:Y:S01]  /*8d20*/  MOV R148, R149 ;  /* 0x0000009500947202 */ /* 0x000fe20000000f00 */
[----:B------:R-:W-:Y:S01]  /*8d30*/  FFMA.FTZ R185, R0, R231, R185 ;  /* 0x000000e700b97223 */ /* 0x000fe200000100b9 */
[-C--:B------:R-:W-:Y:S01]  /*8d40*/  HMMA.16816.F32.BF16 R92, R144, R106.reuse, R92 ;  /* 0x0000006a905c723c */ /* 0x080fe2000004185c */
[----:B-----5:R-:W-:Y:S03]  /*8d50*/  F2FP.BF16.PACK_AB R104, R243, R240 ;  /* 0x000000f0f368723e */ /* 0x020fe600000010ff */
[----:B------:R-:W-:Y:S01]  /*8d60*/  MOV R2, R3 ;  /* 0x0000000300027202 */ /* 0x000fe20000000f00 */
[----:B------:R-:W-:Y:S01]  /*8d70*/  FADD.FTZ R155, R155, R172 ;  /* 0x000000ac9b9b7221 */ /* 0x000fe20000010000 */
[----:B------:R-:W-:Y:S01]  /*8d80*/  MUFU.EX2 R249, R249 ;  /* 0x000000f900f97308 */ /* 0x000fe20000000800 */
[----:B------:R-:W-:Y:S01]  /*8d90*/  FADD.FTZ R174, R174, R173 ;  /* 0x000000adaeae7221 */ /* 0x000fe20000010000 */
[----:B------:R-:W-:Y:S01]  /*8da0*/  HMMA.16816.F32.BF16 R96, R156, R106, R96 ;  /* 0x0000006a9c60723c */ /* 0x000fe20000041860 */
[----:B------:R-:W-:Y:S03]  /*8db0*/  FADD.FTZ R176, R176, R177 ;  /* 0x000000b1b0b07221 */ /* 0x000fe60000010000 */
[----:B------:R-:W-:Y:S02]  /*8dc0*/  FADD.FTZ R184, R184, R185 ;  /* 0x000000b9b8b87221 */ /* 0x000fe40000010000 */
[----:B------:R-:W-:Y:S01]  /*8dd0*/  FADD.FTZ R154, R154, R155 ;  /* 0x0000009b9a9a7221 */ /* 0x000fe20000010000 */
[----:B------:R-:W-:Y:S01]  /*8de0*/  F2FP.BF16.PACK_AB R106, R245, R242 ;  /* 0x000000f2f56a723e */ /* 0x000fe200000010ff */
[-C--:B------:R-:W-:Y:S01]  /*8df0*/  HMMA.16816.F32.BF16 R4, R100, R108.reuse, R4 ;  /* 0x0000006c6404723c */ /* 0x080fe20000041804 */
[----:B------:R-:W2:Y:S03]  /*8e00*/  MUFU.EX2 R246, R246 ;  /* 0x000000f600f67308 */ /* 0x000ea60000000800 */
[----:B-1----:R-:W-:Y:S01]  /*8e10*/  F2FP.BF16.PACK_AB R105, R247, R244 ;  /* 0x000000f4f769723e */ /* 0x002fe200000010ff */
[----:B------:R-:W-:Y:S01]  /*8e20*/  FADD.FTZ R179, R179, R174 ;  /* 0x000000aeb3b37221 */ /* 0x000fe20000010000 */
[----:B------:R-:W-:Y:S01]  /*8e30*/  F2FP.BF16.PACK_AB R156, R197, R198 ;  /* 0x000000c6c59c723e */ /* 0x000fe200000010ff */
[----:B------:R-:W-:Y:S02]  /*8e40*/  FADD.FTZ R181, R181, R176 ;  /* 0x000000b0b5b57221 */ /* 0x000fe40000010000 */
[----:B------:R-:W-:Y:S02]  /*8e50*/  FADD.FTZ R183, R183, R184 ;  /* 0x000000b8b7b77221 */ /* 0x000fe40000010000 */
[----:B------:R-:W1:Y:S01]  /*8e60*/  MUFU.EX2 R248, R248 ;  /* 0x000000f800f87308 */ /* 0x000e620000000800 */
[----:B------:R-:W-:Y:S02]  /*8e70*/  FADD.FTZ R175, R175, R154 ;  /* 0x0000009aafaf7221 */ /* 0x000fe40000010000 */
[----:B------:R-:W-:Y:S02]  /*8e80*/  FADD.FTZ R179, R178, R179 ;  /* 0x000000b3b2b37221 */ /* 0x000fe40000010000 */
[----:B------:R-:W-:Y:S02]  /*8e90*/  FADD.FTZ R181, R180, R181 ;  /* 0x000000b5b4b57221 */ /* 0x000fe40000010000 */
[----:B------:R-:W-:Y:S02]  /*8ea0*/  FADD.FTZ R183, R182, R183 ;  /* 0x000000b7b6b77221 */ /* 0x000fe40000010000 */
[----:B------:R-:W-:Y:S01]  /*8eb0*/  FADD.FTZ R186, R186, R175 ;  /* 0x000000afbaba7221 */ /* 0x000fe20000010000 */
[----:B------:R-:W3:Y:S01]  /*8ec0*/  MUFU.EX2 R191, R191 ;  /* 0x000000bf00bf7308 */ /* 0x000ee20000000800 */
[----:B------:R-:W-:Y:S02]  /*8ed0*/  FADD.FTZ R188, R188, R179 ;  /* 0x000000b3bcbc7221 */ /* 0x000fe40000010000 */
[----:B------:R-:W-:Y:S01]  /*8ee0*/  FADD.FTZ R240, R240, R181 ;  /* 0x000000b5f0f07221 */ /* 0x000fe20000010000 */
[----:B--2---:R-:W-:Y:S01]  /*8ef0*/  F2FP.BF16.PACK_AB R107, R246, R249 ;  /* 0x000000f9f66b723e */ /* 0x004fe200000010ff */
[----:B------:R-:W-:Y:S02]  /*8f00*/  FADD.FTZ R244, R244, R183 ;  /* 0x000000b7f4f47221 */ /* 0x000fe40000010000 */
[----:B------:R-:W-:Y:S02]  /*8f10*/  FADD.FTZ R187, R187, R186 ;  /* 0x000000babbbb7221 */ /* 0x000fe40000010000 */
[----:B------:R-:W-:Y:S01]  /*8f20*/  FADD.FTZ R189, R189, R188 ;  /* 0x000000bcbdbd7221 */ /* 0x000fe20000010000 */
[----:B------:R-:W-:Y:S01]  /*8f30*/  MUFU.EX2 R250, R250 ;  /* 0x000000fa00fa7308 */ /* 0x000fe20000000800 */
[C---:B------:R-:W-:Y:S01]  /*8f40*/  HMMA.16816.F32.BF16 R8, R104.reuse, R108, R8 ;  /* 0x0000006c6808723c */ /* 0x040fe20000041808 */
[----:B------:R-:W-:Y:S01]  /*8f50*/  FADD.FTZ R243, R243, R240 ;  /* 0x000000f0f3f37221 */ /* 0x000fe20000010000 */
[----:B-1----:R-:W-:Y:S01]  /*8f60*/  F2FP.BF16.PACK_AB R157, R248, R193 ;  /* 0x000000c1f89d723e */ /* 0x002fe200000010ff */
[----:B------:R-:W-:Y:S02]  /*8f70*/  FADD.FTZ R244, R247, R244 ;  /* 0x000000f4f7f47221 */ /* 0x000fe40000010000 */
[----:B------:R-:W-:Y:S03]  /*8f80*/  FADD.FTZ R190, R190, R187 ;  /* 0x000000bbbebe7221 */ /* 0x000fe60000010000 */
[-C--:B------:R-:W-:Y:S01]  /*8f90*/  HMMA.16816.F32.BF16 R12, R104, R110.reuse, R12 ;  /* 0x0000006e680c723c */ /* 0x080fe2000004180c */
[----:B------:R-:W1:Y:S03]  /*8fa0*/  MUFU.EX2 R251, R194 ;  /* 0x000000c200fb7308 */ /* 0x000e660000000800 */
[----:B------:R-:W-:Y:S01]  /*8fb0*/  FADD.FTZ R196, R196, R189 ;  /* 0x000000bdc4c47221 */ /* 0x000fe20000010000 */
[----:B---3--:R-:W-:Y:S01]  /*8fc0*/  F2FP.BF16.PACK_AB R158, R192, R191 ;  /* 0x000000bfc09e723e */ /* 0x008fe200000010ff */
[----:B------:R-:W-:Y:S02]  /*8fd0*/  FADD.FTZ R242, R242, R243 ;  /* 0x000000f3f2f27221 */ /* 0x000fe40000010000 */
[C---:B------:R-:W-:Y:S01]  /*8fe0*/  HMMA.16816.F32.BF16 R16, R100.reuse, R110, R16 ;  /* 0x0000006e6410723c */ /* 0x040fe20000041810 */
[----:B------:R-:W2:Y:S02]  /*8ff0*/  LDSM.16.MT88.4 R108, [R212+0x1100] ;  /* 0x00110000d46c783b */ /* 0x000ea40000004200 */
[----:B------:R-:W-:Y:S01]  /*9000*/  MUFU.EX2 R252, R252 ;  /* 0x000000fc00fc7308 */ /* 0x000fe20000000800 */
[----:B------:R-:W-:Y:S02]  /*9010*/  FADD.FTZ R249, R249, R244 ;  /* 0x000000f4f9f97221 */ /* 0x000fe40000010000 */
[----:B------:R-:W-:Y:S02]  /*9020*/  FADD.FTZ R195, R195, R190 ;  /* 0x000000bec3c37221 */ /* 0x000fe40000010000 */
[-C--:B------:R-:W-:Y:S01]  /*9030*/  HMMA.16816.F32.BF16 R20, R100, R112.reuse, R20 ;  /* 0x000000706414723c */ /* 0x080fe20000041814 */
[----:B------:R-:W-:Y:S03]  /*9040*/  FADD.FTZ R196, R199, R196 ;  /* 0x000000c4c7c47221 */ /* 0x000fe60000010000 */
[----:B------:R-:W-:Y:S01]  /*9050*/  FADD.FTZ R245, R245, R242 ;  /* 0x000000f2f5f57221 */ /* 0x000fe20000010000 */
[----:B------:R-:W3:Y:S01]  /*9060*/  MUFU.EX2 R241, R241 ;  /* 0x000000f100f17308 */ /* 0x000ee20000000800 */
[----:B------:R-:W-:Y:S02]  /*9070*/  FADD.FTZ R249, R246, R249 ;  /* 0x000000f9f6f97221 */ /* 0x000fe40000010000 */
[C---:B------:R-:W-:Y:S01]  /*9080*/  HMMA.16816.F32.BF16 R24, R104.reuse, R112, R24 ;  /* 0x000000706818723c */ /* 0x040fe20000041818 */
[----:B-1----:R-:W-:Y:S03]  /*9090*/  F2FP.BF16.PACK_AB R159, R251, R250 ;  /* 0x000000fafb9f723e */ /* 0x002fe600000010ff */
[----:B------:R-:W-:Y:S02]  /*90a0*/  FADD.FTZ R198, R198, R195 ;  /* 0x000000c3c6c67221 */ /* 0x000fe40000010000 */
[----:B------:R-:W-:Y:S01]  /*90b0*/  FADD.FTZ R193, R193, R196 ;  /* 0x000000c4c1c17221 */ /* 0x000fe20000010000 */
[----:B------:R-:W1:Y:S01]  /*90c0*/  MUFU.EX2 R194, R163 ;  /* 0x000000a300c27308 */ /* 0x000e620000000800 */
[-C--:B------:R-:W-:Y:S01]  /*90d0*/  HMMA.16816.F32.BF16 R28, R104, R114.reuse, R28 ;  /* 0x00000072681c723c */ /* 0x080fe2000004181c */
[----:B------:R-:W-:Y:S03]  /*90e0*/  FADD.FTZ R198, R197, R198 ;  /* 0x000000c6c5c67221 */ /* 0x000fe60000010000 */
[----:B------:R-:W-:Y:S02]  /*90f0*/  FADD.FTZ R193, R248, R193 ;  /* 0x000000c1f8c17221 */ /* 0x000fe40000010000 */
[----:B------:R-:W-:Y:S02]  /*9100*/  FADD.FTZ R191, R191, R198 ;  /* 0x000000c6bfbf7221 */ /* 0x000fe40000010000 */
[C---:B------:R-:W-:Y:S01]  /*9110*/  HMMA.16816.F32.BF16 R32, R100.reuse, R114, R32 ;  /* 0x000000726420723c */ /* 0x040fe20000041820 */
[----:B------:R-:W4:Y:S01]  /*9120*/  LDSM.16.MT88.4 R112, [R214+0x1d00] ;  /* 0x001d0000d670783b */ /* 0x000f220000004200 */
[----:B------:R3:W-:Y:S02]  /*9130*/  MUFU.EX2 R138, R160 ;  /* 0x000000a0008a7308 */ /* 0x0007e40000000800 */
[----:B------:R-:W-:Y:S02]  /*9140*/  FADD.FTZ R250, R250, R193 ;  /* 0x000000c1fafa7221 */ /* 0x000fe40000010000 */
[----:B------:R-:W-:Y:S02]  /*9150*/  FADD.FTZ R237, R192, R191 ;  /* 0x000000bfc0ed7221 */ /* 0x000fe40000010000 */
[-C--:B------:R-:W-:Y:S01]  /*9160*/  HMMA.16816.F32.BF16 R36, R100, R116.reuse, R36 ;  /* 0x000000746424723c */ /* 0x080fe20000041824 */
[----:B------:R-:W-:Y:S03]  /*9170*/  FADD.FTZ R235, R251, R250 ;  /* 0x000000fafbeb7221 */ /* 0x000fe60000010000 */
[----:B------:R1:W5:Y:S04]  /*9180*/  MUFU.EX2 R153, R162 ;  /* 0x000000a200997308 */ /* 0x0003680000000800 */
[C---:B------:R-:W-:Y:S08]  /*9190*/  HMMA.16816.F32.BF16 R40, R104.reuse, R116, R40 ;  /* 0x000000746828723c */ /* 0x040ff00000041828 */
[-C--:B------:R-:W-:Y:S01]  /*91a0*/  HMMA.16816.F32.BF16 R44, R104, R118.reuse, R44 ;  /* 0x00000076682c723c */ /* 0x080fe2000004182c */
[----:B---3--:R-:W-:Y:S03]  /*91b0*/  F2FP.BF16.PACK_AB R160, R241, R252 ;  /* 0x000000fcf1a0723e */ /* 0x008fe600000010ff */
[----:B------:R-:W-:Y:S04]  /*91c0*/  FADD.FTZ R252, R252, R245 ;  /* 0x000000f5fcfc7221 */ /* 0x000fe80000010000 */
[C---:B------:R-:W-:Y:S01]  /*91d0*/  HMMA.16816.F32.BF16 R48, R100.reuse, R118, R48 ;  /* 0x000000766430723c */ /* 0x040fe20000041830 */
[----:B------:R-:W3:Y:S03]  /*91e0*/  LDSM.16.MT88.4 R116, [R212+0x1d00] ;  /* 0x001d0000d474783b */ /* 0x000ee60000004200 */
[----:B-1----:R-:W-:Y:S01]  /*91f0*/  F2FP.BF16.PACK_AB R162, R139, R194 ;  /* 0x000000c28ba2723e */ /* 0x002fe200000010ff */
[----:B------:R-:W-:Y:S01]  /*9200*/  FADD.FTZ R241, R241, R252 ;  /* 0x000000fcf1f17221 */ /* 0x000fe20000010000 */
[-C--:B-----5:R-:W-:Y:S02]  /*9210*/  F2FP.BF16.PACK_AB R163, R153, R138.reuse ;  /* 0x0000008a99a3723e */ /* 0x0a0fe400000010ff */
[-C--:B--2---:R-:W-:Y:S01]  /*9220*/  HMMA.16816.F32.BF16 R52, R100, R108.reuse, R52 ;  /* 0x0000006c6434723c */ /* 0x084fe20000041834 */
[----:B------:R-:W-:Y:S07]  /*9230*/  FADD.FTZ R241, R194, R241 ;  /* 0x000000f1c2f17221 */ /* 0x000fee0000010000 */
[C---:B------:R-:W-:Y:S08]  /*9240*/  HMMA.16816.F32.BF16 R56, R104.reuse, R108, R56 ;  /* 0x0000006c6838723c */ /* 0x040ff00000041838 */
[-C--:B------:R-:W-:Y:S08]  /*9250*/  HMMA.16816.F32.BF16 R60, R104, R110.reuse, R60 ;  /* 0x0000006e683c723c */ /* 0x080ff0000004183c */
[C---:B------:R-:W-:Y:S01]  /*9260*/  HMMA.16816.F32.BF16 R64, R100.reuse, R110, R64 ;  /* 0x0000006e6440723c */ /* 0x040fe20000041840 */
[----:B------:R-:W1:Y:S07]  /*9270*/  LDSM.16.MT88.4 R108, [R214+0x900] ;  /* 0x00090000d66c783b */ /* 0x000e6e0000004200 */
[-C--:B----4-:R-:W-:Y:S08]  /*9280*/  HMMA.16816.F32.BF16 R68, R100, R112.reuse, R68 ;  /* 0x000000706444723c */ /* 0x090ff00000041844 */
[C---:B------:R-:W-:Y:S08]  /*9290*/  HMMA.16816.F32.BF16 R72, R104.reuse, R112, R72 ;  /* 0x000000706848723c */ /* 0x040ff00000041848 */
[-C--:B------:R-:W-:Y:S08]  /*92a0*/  HMMA.16816.F32.BF16 R76, R104, R114.reuse, R76 ;  /* 0x00000072684c723c */ /* 0x080ff0000004184c */
[C---:B------:R-:W-:Y:S08]  /*92b0*/  HMMA.16816.F32.BF16 R80, R100.reuse, R114, R80 ;  /* 0x000000726450723c */ /* 0x040ff00000041850 */
[-C--:B---3--:R-:W-:Y:S08]  /*92c0*/  HMMA.16816.F32.BF16 R84, R100, R116.reuse, R84 ;  /* 0x000000746454723c */ /* 0x088ff00000041854 */
[C---:B------:R-:W-:Y:S08]  /*92d0*/  HMMA.16816.F32.BF16 R88, R104.reuse, R116, R88 ;  /* 0x000000746858723c */ /* 0x040ff00000041858 */
[-C--:B------:R-:W-:Y:S08]  /*92e0*/  HMMA.16816.F32.BF16 R92, R104, R118.reuse, R92 ;  /* 0x00000076685c723c */ /* 0x080ff0000004185c */
[----:B------:R-:W-:Y:S08]  /*92f0*/  HMMA.16816.F32.BF16 R96, R100, R118, R96 ;  /* 0x000000766460723c */ /* 0x000ff00000041860 */
[-C--:B-1----:R-:W-:Y:S01]  /*9300*/  HMMA.16816.F32.BF16 R144, R156, R108.reuse, R4 ;  /* 0x0000006c9c90723c */ /* 0x082fe20000041804 */
[----:B------:R-:W1:Y:S07]  /*9310*/  LDSM.16.MT88.4 R4, [R212+0x2100] ;  /* 0x00210000d404783b */ /* 0x000e6e0000004200 */
[C---:B------:R-:W-:Y:S07]  /*9320*/  HMMA.16816.F32.BF16 R140, R160.reuse, R108, R8 ;  /* 0x0000006ca08c723c */ /* 0x040fee0000041808 */
[----:B------:R-:W-:Y:S02]  /*9330*/  MOV R11, R139 ;  /* 0x0000008b000b7202 */ /* 0x000fe40000000f00 */
[----:B------:R-:W-:Y:S03]  /*9340*/  MOV R10, R138 ;  /* 0x0000008a000a7202 */ /* 0x000fe60000000f00 */
[----:B------:R-:W-:Y:S01]  /*9350*/  MOV R9, R137 ;  /* 0x0000008900097202 */ /* 0x000fe20000000f00 */
[----:B------:R-:W-:Y:S01]  /*9360*/  FADD.FTZ R233, R11, R241 ;  /* 0x000000f10be97221 */ /* 0x000fe20000010000 */
[----:B------:R-:W-:Y:S02]  /*9370*/  MOV R8, R136 ;  /* 0x0000008800087202 */ /* 0x000fe40000000f00 */
[-C--:B------:R-:W-:Y:S03]  /*9380*/  HMMA.16816.F32.BF16 R136, R160, R110.reuse, R12 ;  /* 0x0000006ea088723c */ /* 0x080fe6000004180c */
[----:B------:R-:W-:Y:S04]  /*9390*/  FADD.FTZ R249, R8, R249 ;  /* 0x000000f908f97221 */ /* 0x000fe80000010000 */
[----:B------:R-:W-:Y:S01]  /*93a0*/  FADD.FTZ R249, R9, R249 ;  /* 0x000000f909f97221 */ /* 0x000fe20000010000 */
[C---:B------:R-:W-:Y:S04]  /*93b0*/  HMMA.16816.F32.BF16 R100, R156.reuse, R110, R16 ;  /* 0x0000006e9c64723c */ /* 0x040fe80000041810 */
[----:B------:R-:W-:Y:S04]  /*93c0*/  FADD.FTZ R0, R10, R249 ;  /* 0x000000f90a007221 */ /* 0x000fe80000010000 */
[-C--:B------:R-:W-:Y:S01]  /*93d0*/  HMMA.16816.F32.BF16 R104, R156, R120.reuse, R20 ;  /* 0x000000789c68723c */ /* 0x080fe20000041814 */
[----:B------:R-:W-:Y:S03]  /*93e0*/  FADD.FTZ R231, R153, R0 ;  /* 0x0000000099e77221 */ /* 0x000fe60000010000 */
[----:B------:R-:W-:Y:S04]  /*93f0*/  MOV R0, R152 ;  /* 0x0000009800007202 */ /* 0x000fe80000000f00 */
[C---:B------:R-:W-:Y:S08]  /*9400*/  HMMA.16816.F32.BF16 R108, R160.reuse, R120, R24 ;  /* 0x00000078a06c723c */ /* 0x040ff00000041818 */
[-C--:B------:R-:W-:Y:S08]  /*9410*/  HMMA.16816.F32.BF16 R112, R160, R122.reuse, R28 ;  /* 0x0000007aa070723c */ /* 0x080ff0000004181c */
        /* <DEDUP_REMOVED lines=13> */
[-C--:B-1----:R-:W-:Y:S08]  /*94f0*/  HMMA.16816.F32.BF16 R84, R156, R4.reuse, R84 ;  /* 0x000000049c54723c */ /* 0x082ff00000041854 */
[C---:B------:R-:W-:Y:S08]  /*9500*/  HMMA.16816.F32.BF16 R88, R160.reuse, R4, R88 ;  /* 0x00000004a058723c */ /* 0x040ff00000041858 */
[-C--:B------:R-:W-:Y:S08]  /*9510*/  HMMA.16816.F32.BF16 R92, R160, R6.reuse, R92 ;  /* 0x00000006a05c723c */ /* 0x080ff0000004185c */
[----:B------:R-:W-:Y:S01]  /*9520*/  HMMA.16816.F32.BF16 R96, R156, R6, R96 ;  /* 0x000000069c60723c */ /* 0x000fe20000041860 */
[----:B------:R-:W-:-:S07]  /*9530*/  @P0 BRA `(.L_x_425) ;  /* 0xffffc29000000947 */ /* 0x000fce000383ffff */
.L_x_406:
[----:B------:R-:W1:Y:S01]  /*9540*/  S2UR UR13, SR_CTAID.X ;  /* 0x00000000000d79c3 */ /* 0x000e620000002500 */
[----:B------:R-:W-:Y:S01]  /*9550*/  ULDC.64 UR4, c[0x0][0x2c8] ;  /* 0x0000b20000047ab9 */ /* 0x000fe20000000a00 */
[----:B------:R-:W-:Y:S01]  /*9560*/  PLOP3.LUT P0, PT, PT, PT, UP1, 0x40, 0x0 ;  /* 0x000000000000781c */ /* 0x000fe20003f0e818 */
[----:B-1----:R-:W-:-:S04]  /*9570*/  ULEA UR13, UR13, 0x7f, 0x7 ;  /* 0x0000007f0d0d7891 */ /* 0x002fc8000f8e383f */
[----:B------:R-:W-:-:S03]  /*9580*/  UIMAD.WIDE.U32 UR14, UR13, UR4, URZ ;  /* 0x000000040d0e72a5 */ /* 0x000fc6000f8e003f */
[----:B------:R-:W-:Y:S02]  /*9590*/  ULDC UR4, c[0x0][0x168] ;  /* 0x00005a0000047ab9 */ /* 0x000fe40000000800 */
[----:B------:R-:W-:Y:S02]  /*95a0*/  @UP2 USHF.R.U32.HI UR13, URZ, UR5, UR15 ;  /* 0x000000053f0d2299 */ /* 0x000fe4000801160f */
[----:B------:R-:W-:Y:S02]  /*95b0*/  UIADD3 UR4, -UR4, 0x1, URZ ;  /* 0x0000000104047890 */ /* 0x000fe4000fffe13f */
[----:B------:R-:W-:Y:S02]  /*95c0*/  ULDC UR5, c[0x0][0x1d0] ;  /* 0x0000740000057ab9 */ /* 0x000fe40000000800 */
[----:B------:R-:W-:-:S03]  /*95d0*/  UIADD3 UR14, UR13, UR5, UR4 ;  /* 0x000000050d0e7290 */ /* 0x000fc6000fffe004 */
[----:B------:R-:W-:Y:S02]  /*95e0*/  ULDC UR13, c[0x0][0x324] ;  /* 0x0000c900000d7ab9 */ /* 0x000fe40000000800 */
[----:B------:R-:W-:Y:S01]  /*95f0*/  UIADD3 UR13, UR14, -UR13, URZ ;  /* 0x8000000d0e0d7290 */ /* 0x000fe2000fffe03f */
[----:B------:R-:W-:Y:S05]  /*9600*/  @P0 BRA `(.L_x_426) ;  /* 0x0000016000000947 */ /* 0x000fea0003800000 */
[----:B------:R-:W-:-:S06]  /*9610*/  UISETP.GT.AND UP0, UPT, UR14, -0x1, UPT ;  /* 0xffffffff0e00788c */ /* 0x000fcc000bf04270 */
[----:B------:R-:W-:-:S13]  /*9620*/  PLOP3.LUT P0, PT, PT, PT, UP0, 0x80, 0x0 ;  /* 0x000000000000781c */ /* 0x000fda0003f0f008 */
[----:B------:R-:W-:Y:S05]  /*9630*/  @P0 BRA `(.L_x_427) ;  /* 0x0000009000000947 */ /* 0x000fea0003800000 */
[----:B------:R-:W-:Y:S02]  /*9640*/  ULDC UR4, c[0x0][0x32c] ;  /* 0x0000cb0000047ab9 */ /* 0x000fe40000000800 */
[----:B------:R-:W-:Y:S02]  /*9650*/  UISETP.NE.AND UP0, UPT, UR4, 0x1, UPT ;  /* 0x000000010400788c */ /* 0x000fe4000bf05270 */
[----:B------:R-:W-:Y:S02]  /*9660*/  ULOP3.LUT UR14, URZ, UR14, URZ, 0x33, !UPT ;  /* 0x0000000e3f0e7292 */ /* 0x000fe4000f8e333f */
[----:B------:R-:W-:Y:S02]  /*9670*/  ULDC.64 UR4, c[0x0][0x330] ;  /* 0x0000cc0000047ab9 */ /* 0x000fe40000000a00 */
[----:B------:R-:W-:-:S07]  /*9680*/  UIMAD.WIDE.U32 UR16, UR14, UR4, URZ ;  /* 0x000000040e1072a5 */ /* 0x000fce000f8e003f */
[----:B------:R-:W-:Y:S02]  /*9690*/  @UP0 UMOV UR15, UR17 ;  /* 0x00000011000f0c82 */ /* 0x000fe40008000000 */
[----:B------:R-:W-:-:S04]  /*96a0*/  @UP0 USHF.R.U32.HI UR14, URZ, UR5, UR15 ;  /* 0x000000053f0e0299 */ /* 0x000fc8000801160f */
[----:B------:R-:W-:Y:S01]  /*96b0*/  ULOP3.LUT UR14, URZ, UR14, URZ, 0x33, !UPT ;  /* 0x0000000e3f0e7292 */ /* 0x000fe2000f8e333f */
[----:B------:R-:W-:Y:S05]  /*96c0*/  BRA `(.L_x_428) ;  /* 0x0000006000007947 */ /* 0x000fea0003800000 */
.L_x_427:
[----:B------:R-:W-:Y:S02]  /*96d0*/  ULDC UR4, c[0x0][0x32c] ;  /* 0x0000cb0000047ab9 */ /* 0x000fe40000000800 */
[----:B------:R-:W-:-:S03]  /*96e0*/  UISETP.NE.AND UP0, UPT, UR4, 0x1, UPT ;  /* 0x000000010400788c */ /* 0x000fc6000bf05270 */
[----:B------:R-:W-:Y:S02]  /*96f0*/  ULDC.64 UR4, c[0x0][0x330] ;  /* 0x0000cc0000047ab9 */ /* 0x000fe40000000a00 */
[----:B------:R-:W-:-:S07]  /*9700*/  UIMAD.WIDE.U32 UR16, UR14, UR4, URZ ;  /* 0x000000040e1072a5 */ /* 0x000fce000f8e003f */
[----:B------:R-:W-:Y:S02]  /*9710*/  @UP0 UMOV UR15, UR17 ;  /* 0x00000011000f0c82 */ /* 0x000fe40008000000 */
[----:B------:R-:W-:Y:S02]  /*9720*/  @UP0 USHF.R.U32.HI UR14, URZ, UR5, UR15 ;  /* 0x000000053f0e0299 */ /* 0x000fe4000801160f */
.L_x_428:
[----:B------:R-:W-:Y:S02]  /*9730*/  ULDC UR4, c[0x0][0x32c] ;  /* 0x0000cb0000047ab9 */ /* 0x000fe40000000800 */
[----:B------:R-:W-:-:S04]  /*9740*/  UIMAD UR4, UR14, UR4, URZ ;  /* 0x000000040e0472a4 */ /* 0x000fc8000f8e023f */
[----:B------:R-:W-:-:S04]  /*9750*/  UISETP.LT.AND UP0, UPT, UR13, UR4, UPT ;  /* 0x000000040d00728c */ /* 0x000fc8000bf01270 */
[----:B------:R-:W-:-:S04]  /*9760*/  USEL UR13, UR13, UR4, !UP0 ;  /* 0x000000040d0d7287 */ /* 0x000fc8000c000000 */
.L_x_426:
[----:B------:R-:W-:-:S04]  /*9770*/  UIADD3 UR13, UR13, 0x2f, URZ ;  /* 0x0000002f0d0d7890 */ /* 0x000fc8000fffe03f */
[----:B------:R-:W-:-:S04]  /*9780*/  UIMAD.WIDE UR4, UR13, 0x2aaaaaab, URZ ;  /* 0x2aaaaaab0d0478a5 */ /* 0x000fc8000f8e023f */
[----:B------:R-:W-:-:S04]  /*9790*/  USHF.R.U32.HI UR4, URZ, 0x1f, UR5 ;  /* 0x0000001f3f047899 */ /* 0x000fc80008011605 */
[----:B------:R-:W-:-:S04]  /*97a0*/  ULEA.HI.SX32 UR4, UR5, UR4, 0x1d ;  /* 0x0000000405047291 */ /* 0x000fc8000f8fea3f */
[----:B------:R-:W-:-:S04]  /*97b0*/  UISETP.LT.AND UP0, UPT, UR12, UR4, UPT ;  /* 0x000000040c00728c */ /* 0x000fc8000bf01270 */
[----:B------:R-:W-:-:S06]  /*97c0*/  USEL UR4, UR12, UR4, !UP0 ;  /* 0x000000040c047287 */ /* 0x000fcc000c000000 */
[----:B------:R-:W-:-:S13]  /*97d0*/  ISETP.GE.AND P0, PT, R230, UR4, PT ;  /* 0x00000004e6007c0c */ /* 0x000fda000bf06270 */
[----:B------:R-:W-:Y:S05]  /*97e0*/  @!P0 BRA `(.L_x_429) ;  /* 0x0000298000008947 */ /* 0x000fea0003800000 */
[C---:B------:R-:W-:Y:S02]  /*97f0*/  IADD3 R243, P0, R220.reuse, 0x20, RZ ;  /* 0x00000020dcf37810 */ /* 0x040fe40007f1e0ff */
[----:B------:R-:W-:Y:S02]  /*9800*/  IADD3 R241, P2, R220, 0x40, RZ ;  /* 0x00000040dcf17810 */ /* 0x000fe40007f5e0ff */
[C---:B------:R-:W-:Y:S01]  /*9810*/  IADD3 R239, P1, R224.reuse, 0x20, RZ ;  /* 0x00000020e0ef7810 */ /* 0x040fe20007f3e0ff */
[--C-:B------:R-:W-:Y:S01]  /*9820*/  IMAD.X R242, RZ, RZ, R227.reuse, P0 ;  /* 0x000000fffff27224 */ /* 0x100fe200000e06e3 */
[----:B------:R-:W-:Y:S01]  /*9830*/  IADD3 R236, P0, R224, 0x40, RZ ;  /* 0x00000040e0ec7810 */ /* 0x000fe20007f1e0ff */
[----:B------:R-:W-:Y:S02]  /*9840*/  IMAD.X R240, RZ, RZ, R227, P2 ;  /* 0x000000fffff07224 */ /* 0x000fe400010e06e3 */
[--C-:B------:R-:W-:Y:S02]  /*9850*/  IMAD.X R238, RZ, RZ, R229.reuse, P1 ;  /* 0x000000ffffee7224 */ /* 0x100fe400008e06e5 */
[----:B------:R-:W-:-:S02]  /*9860*/  IMAD.X R234, RZ, RZ, R229, P0 ;  /* 0x000000ffffea7224 */ /* 0x000fc400000e06e5 */
.L_x_432:
[----:B------:R-:W-:Y:S04]  /*9870*/  DEPBAR.LE SB0, 0x0 ;  /* 0x000080000000791a */ /* 0x000fe80000000000 */
[----:B------:R-:W-:Y:S01]  /*9880*/  BAR.SYNC.DEFER_BLOCKING 0x0 ;  /* 0x0000000000007b1d */ /* 0x000fe20000010000 */
[----:B------:R-:W-:Y:S01]  /*9890*/  ISETP.GT.AND P0, PT, R219, R230, PT ;  /* 0x000000e6db00720c */ /* 0x000fe20003f04270 */
[----:B------:R-:W-:Y:S01]  /*98a0*/  IMAD.MOV.U32 R148, RZ, RZ, R151 ;  /* 0x000000ffff947224 */ /* 0x000fe200078e0097 */
[----:B------:R-:W-:Y:S01]  /*98b0*/  MOV R2, R149 ;  /* 0x0000009500027202 */ /* 0x000fe20000000f00 */
[----:B------:R-:W-:Y:S02]  /*98c0*/  IMAD.MOV.U32 R0, RZ, RZ, R3 ;  /* 0x000000ffff007224 */ /* 0x000fe400078e0003 */
        /* <DEDUP_REMOVED lines=26> */
[----:B------:R-:W-:Y:S01]  /*9a70*/  LEA R14, P2, R7, c[0x0][0x1f8], 0x1 ;  /* 0x00007e00070e7a11 */ /* 0x000fe200078408ff */
[----:B------:R-:W-:Y:S01]  /*9a80*/  IMAD.X R6, R5, 0x1, R242, P1 ;  /* 0x0000000105067824 */ /* 0x000fe200008e06f2 */
[----:B------:R-:W-:Y:S02]  /*9a90*/  IADD3 R8, P0, R241, R8, RZ ;  /* 0x00000008f1087210 */ /* 0x000fe40007f1e0ff */
[----:B------:R-:W-:Y:S02]  /*9aa0*/  LEA.HI.X R15, R7, c[0x0][0x1fc], R4, 0x1, P2 ;  /* 0x00007f00070f7a11 */ /* 0x000fe400010f0c04 */
[----:B------:R-:W-:Y:S01]  /*9ab0*/  LEA R12, P1, R9, c[0x0][0x1f8], 0x1 ;  /* 0x00007e00090c7a11 */ /* 0x000fe200078208ff */
[----:B------:R-:W-:Y:S01]  /*9ac0*/  IMAD.X R5, R5, 0x1, R240, P0 ;  /* 0x0000000105057824 */ /* 0x000fe200000e06f0 */
[----:B------:R-:W-:Y:S01]  /*9ad0*/  LEA R16, P0, R8, c[0x0][0x1f8], 0x1 ;  /* 0x00007e0008107a11 */ /* 0x000fe200078008ff */
[----:B------:R-:W-:Y:S01]  /*9ae0*/  @!PT LDS RZ, [RZ] ;  /* 0x00000000fffff984 */ /* 0x000fe20000000800 */
[----:B------:R-:W-:Y:S01]  /*9af0*/  @!PT LDS RZ, [RZ] ;  /* 0x00000000fffff984 */ /* 0x000fe20000000800 */
[----:B------:R-:W-:Y:S01]  /*9b00*/  @!PT LDS RZ, [RZ] ;  /* 0x00000000fffff984 */ /* 0x000fe20000000800 */
[----:B------:R4:W-:Y:S01]  /*9b10*/  LDGSTS.E.BYPASS.LTC128B.128 [R218+0x100], [R14.64], !P6 ;  /* 0x001000000eda7fae */ /* 0x0009e2000f101d4a */
[----:B------:R-:W-:Y:S02]  /*9b20*/  LEA.HI.X R13, R9, c[0x0][0x1fc], R6, 0x1, P1 ;  /* 0x00007f00090d7a11 */ /* 0x000fe400008f0c06 */
[----:B------:R-:W-:Y:S02]  /*9b30*/  @!P3 IADD3 R4, P2, R10, R220, RZ ;  /* 0x000000dc0a04b210 */ /* 0x000fe40007f5e0ff */
[----:B------:R-:W-:Y:S01]  /*9b40*/  LEA.HI.X R17, R8, c[0x0][0x1fc], R5, 0x1, P0 ;  /* 0x00007f0008117a11 */ /* 0x000fe200000f0c05 */
[----:B------:R4:W-:Y:S01]  /*9b50*/  LDGSTS.E.BYPASS.LTC128B.128 [R218+0xd00], [R12.64], !P5 ;  /* 0x00d000000cda7fae */ /* 0x0009e2000e901d4a */
[----:B------:R-:W-:Y:S01]  /*9b60*/  @!P3 IADD3 R5, P1, R10, R243, RZ ;  /* 0x000000f30a05b210 */ /* 0x000fe20007f3e0ff */
[C---:B------:R-:W-:Y:S01]  /*9b70*/  @!P3 IMAD.X R7, R11.reuse, 0x1, R227, P2 ;  /* 0x000000010b07b824 */ /* 0x040fe200010e06e3 */
[----:B------:R-:W-:Y:S02]  /*9b80*/  @!P3 LEA R18, P2, R4, c[0x0][0x1f8], 0x1 ;  /* 0x00007e000412ba11 */ /* 0x000fe400078408ff */
[----:B------:R4:W-:Y:S01]  /*9b90*/  LDGSTS.E.BYPASS.LTC128B.128 [R218+0x1900], [R16.64], !P4 ;  /* 0x0190000010da7fae */ /* 0x0009e2000e101d4a */
[----:B------:R-:W-:Y:S01]  /*9ba0*/  @!P3 IADD3 R10, P0, R10, R241, RZ ;  /* 0x000000f10a0ab210 */ /* 0x000fe20007f1e0ff */
[----:B------:R-:W-:Y:S01]  /*9bb0*/  @!P3 IMAD.X R6, R11, 0x1, R242, P1 ;  /* 0x000000010b06b824 */ /* 0x000fe200008e06f2 */
[----:B------:R-:W-:Y:S02]  /*9bc0*/  @!P3 LEA.HI.X R19, R4, c[0x0][0x1fc], R7, 0x1, P2 ;  /* 0x00007f000413ba11 */ /* 0x000fe400010f0c07 */
[----:B------:R-:W-:Y:S01]  /*9bd0*/  @!P3 LEA R8, P1, R5, c[0x0][0x1f8], 0x1 ;  /* 0x00007e000508ba11 */ /* 0x000fe200078208ff */
[----:B------:R-:W-:Y:S01]  /*9be0*/  @!P3 IMAD.X R11, R11, 0x1, R240, P0 ;  /* 0x000000010b0bb824 */ /* 0x000fe200000e06f0 */
[C---:B------:R-:W-:Y:S01]  /*9bf0*/  @!P3 LEA R20, P0, R10.reuse, c[0x0][0x1f8], 0x1 ;  /* 0x00007e000a14ba11 */ /* 0x040fe200078008ff */
[----:B------:R4:W-:Y:S01]  /*9c00*/  @!P3 LDGSTS.E.BYPASS.LTC128B.128 [R218+0x900], [R18.64], !P6 ;  /* 0x0090000012dabfae */ /* 0x0009e2000f101d4a */
[----:B------:R-:W-:Y:S02]  /*9c10*/  @!P3 LEA.HI.X R9, R5, c[0x0][0x1fc], R6, 0x1, P1 ;  /* 0x00007f000509ba11 */ /* 0x000fe400008f0c06 */
[----:B------:R-:W-:Y:S03]  /*9c20*/  @!P3 LEA.HI.X R21, R10, c[0x0][0x1fc], R11, 0x1, P0 ;  /* 0x00007f000a15ba11 */ /* 0x000fe600000f0c0b */
[----:B------:R4:W-:Y:S05]  /*9c30*/  @!P3 LDGSTS.E.BYPASS.LTC128B.128 [R218+0x1500], [R8.64], !P5 ;  /* 0x0150000008dabfae */ /* 0x0009ea000e901d4a */
[----:B------:R4:W-:Y:S02]  /*9c40*/  @!P3 LDGSTS.E.BYPASS.LTC128B.128 [R218+0x2100], [R20.64], !P4 ;  /* 0x0210000014dabfae */ /* 0x0009e4000e101d4a */
.L_x_430:
        /* <DEDUP_REMOVED lines=9> */
[-C--:B-1----:R-:W-:Y:S01]  /*9ce0*/  HMMA.16816.F32.BF16 R20, R156, R32.reuse, RZ ;  /* 0x000000209c14723c */ /* 0x082fe200000418ff */
[----:B------:R-:W-:Y:S07]  /*9cf0*/  LDSM.16.M88.4 R192, [R216+0x3900] ;  /* 0x00390000d8c0783b */ /* 0x000fee0000000200 */
[C---:B------:R-:W-:Y:S01]  /*9d00*/  HMMA.16816.F32.BF16 R24, R44.reuse, R32, RZ ;  /* 0x000000202c18723c */ /* 0x040fe200000418ff */
[----:B------:R-:W-:Y:S07]  /*9d10*/  LDSM.16.M88.4 R196, [R209] ;  /* 0x00000000d1c4783b */ /* 0x000fee0000000200 */
[-C--:B------:R-:W-:Y:S01]  /*9d20*/  HMMA.16816.F32.BF16 R28, R44, R34.reuse, RZ ;  /* 0x000000222c1c723c */ /* 0x080fe200000418ff */
[----:B------:R-:W-:Y:S07]  /*9d30*/  LDSM.16.M88.4 R200, [R213+0x7900] ;  /* 0x00790000d5c8783b */ /* 0x000fee0000000200 */
[C---:B------:R-:W-:Y:S08]  /*9d40*/  HMMA.16816.F32.BF16 R32, R156.reuse, R34, RZ ;  /* 0x000000229c20723c */ /* 0x040ff000000418ff */
[-C--:B------:R-:W-:Y:S08]  /*9d50*/  HMMA.16816.F32.BF16 R36, R156, R48.reuse, RZ ;  /* 0x000000309c24723c */ /* 0x080ff000000418ff */
[C---:B------:R-:W-:Y:S08]  /*9d60*/  HMMA.16816.F32.BF16 R40, R44.reuse, R48, RZ ;  /* 0x000000302c28723c */ /* 0x040ff000000418ff */
[-C--:B------:R-:W-:Y:S08]  /*9d70*/  HMMA.16816.F32.BF16 R44, R44, R50.reuse, RZ ;  /* 0x000000322c2c723c */ /* 0x080ff000000418ff */
[----:B------:R-:W-:Y:S01]  /*9d80*/  HMMA.16816.F32.BF16 R48, R156, R50, RZ ;  /* 0x000000329c30723c */ /* 0x000fe200000418ff */
[----:B------:R-:W1:Y:S07]  /*9d90*/  LDSM.16.M88.4 R156, [R216+0x3500] ;  /* 0x00350000d89c783b */ /* 0x000e6e0000000200 */
[-C--:B------:R-:W-:Y:S08]  /*9da0*/  HMMA.16816.F32.BF16 R4, R164, R168.reuse, R4 ;  /* 0x000000a8a404723c */ /* 0x080ff00000041804 */
[C---:B------:R-:W-:Y:S08]  /*9db0*/  HMMA.16816.F32.BF16 R8, R172.reuse, R168, R8 ;  /* 0x000000a8ac08723c */ /* 0x040ff00000041808 */
[-C--:B------:R-:W-:Y:S08]  /*9dc0*/  HMMA.16816.F32.BF16 R12, R172, R170.reuse, R12 ;  /* 0x000000aaac0c723c */ /* 0x080ff0000004180c */
[C---:B------:R-:W-:Y:S01]  /*9dd0*/  HMMA.16816.F32.BF16 R16, R164.reuse, R170, R16 ;  /* 0x000000aaa410723c */ /* 0x040fe20000041810 */
[----:B------:R-:W3:Y:S07]  /*9de0*/  LDSM.16.M88.4 R168, [R213+0x6900] ;  /* 0x00690000d5a8783b */ /* 0x000eee0000000200 */
        /* <DEDUP_REMOVED lines=10> */
[----:B------:R-:W4:Y:S07]  /*9e90*/  LDSM.16.M88.4 R164, [R208] ;  /* 0x00000000d0a4783b */ /* 0x000f2e0000000200 */
[-C--:B--2---:R-:W-:Y:S01]  /*9ea0*/  HMMA.16816.F32.BF16 R4, R160, R184.reuse, R4 ;  /* 0x000000b8a004723c */ /* 0x084fe20000041804 */
[----:B------:R-:W-:Y:S07]  /*9eb0*/  LDSM.16.M88.4 R180, [R216+0x4100] ;  /* 0x00410000d8b4783b */ /* 0x000fee0000000200 */
[C---:B------:R-:W-:Y:S08]  /*9ec0*/  HMMA.16816.F32.BF16 R8, R188.reuse, R184, R8 ;  /* 0x000000b8bc08723c */ /* 0x040ff00000041808 */
[-C--:B------:R-:W-:Y:S08]  /*9ed0*/  HMMA.16816.F32.BF16 R12, R188, R186.reuse, R12 ;  /* 0x000000babc0c723c */ /* 0x080ff0000004180c */
[C---:B------:R-:W-:Y:S01]  /*9ee0*/  HMMA.16816.F32.BF16 R16, R160.reuse, R186, R16 ;  /* 0x000000baa010723c */ /* 0x040fe20000041810 */
[----:B------:R-:W-:Y:S07]  /*9ef0*/  LDSM.16.M88.4 R184, [R216+0x4500] ;  /* 0x00450000d8b8783b */ /* 0x000fee0000000200 */
[-C--:B-1----:R-:W-:Y:S08]  /*9f00*/  HMMA.16816.F32.BF16 R20, R160, R156.reuse, R20 ;  /* 0x0000009ca014723c */ /* 0x082ff00000041814 */
        /* <DEDUP_REMOVED lines=9> */
[----:B------:R-:W1:Y:S07]  /*9fa0*/  LDSM.16.M88.4 R160, [R216+0x3d00] ;  /* 0x003d0000d8a0783b */ /* 0x000e6e0000000200 */
[-C--:B---3--:R-:W-:Y:S01]  /*9fb0*/  HMMA.16816.F32.BF16 R4, R168, R196.reuse, R4 ;  /* 0x000000c4a804723c */ /* 0x088fe20000041804 */
[----:B------:R-:W-:Y:S07]  /*9fc0*/  LDSM.16.M88.4 R192, [R213+0x9900] ;  /* 0x00990000d5c0783b */ /* 0x000fee0000000200 */
[C---:B------:R-:W-:Y:S08]  /*9fd0*/  HMMA.16816.F32.BF16 R8, R200.reuse, R196, R8 ;  /* 0x000000c4c808723c */ /* 0x040ff00000041808 */
[-C--:B------:R-:W-:Y:S08]  /*9fe0*/  HMMA.16816.F32.BF16 R12, R200, R198.reuse, R12 ;  /* 0x000000c6c80c723c */ /* 0x080ff0000004180c */
[C---:B------:R-:W-:Y:S01]  /*9ff0*/  HMMA.16816.F32.BF16 R16, R168.reuse, R198, R16 ;  /* 0x000000c6a810723c */ /* 0x040fe20000041810 */
[----:B------:R-:W-:Y:S07]  /*a000*/  LDSM.16.M88.4 R196, [R205] ;  /* 0x00000000cdc4783b */ /* 0x000fee0000000200 */
[-C--:B----4-:R-:W-:Y:S08]  /*a010*/  HMMA.16816.F32.BF16 R20, R168, R164.reuse, R20 ;  /* 0x000000a4a814723c */ /* 0x090ff00000041814 */
[C---:B------:R-:W-:Y:S08]  /*a020*/  HMMA.16816.F32.BF16 R24, R200.reuse, R164, R24 ;  /* 0x000000a4c818723c */ /* 0x040ff00000041818 */
[-C--:B------:R-:W-:Y:S08]  /*a030*/  HMMA.16816.F32.BF16 R28, R200, R166.reuse, R28 ;  /* 0x000000a6c81c723c */ /* 0x080ff0000004181c */
[C---:B------:R-:W-:Y:S01]  /*a040*/  HMMA.16816.F32.BF16 R32, R168.reuse, R166, R32 ;  /* 0x000000a6a820723c */ /* 0x040fe20000041820 */
[----:B------:R-:W2:Y:S07]  /*a050*/  LDSM.16.M88.4 R164, [R213+0x8900] ;  /* 0x00890000d5a4783b */ /* 0x000eae0000000200 */
[-C--:B------:R-:W-:Y:S08]  /*a060*/  HMMA.16816.F32.BF16 R36, R168, R172.reuse, R36 ;  /* 0x000000aca824723c */ /* 0x080ff00000041824 */
[C---:B------:R-:W-:Y:S08]  /*a070*/  HMMA.16816.F32.BF16 R40, R200.reuse, R172, R40 ;  /* 0x000000acc828723c */ /* 0x040ff00000041828 */
[-C--:B------:R-:W-:Y:S08]  /*a080*/  HMMA.16816.F32.BF16 R44, R200, R174.reuse, R44 ;  /* 0x000000aec82c723c */ /* 0x080ff0000004182c */
[----:B------:R-:W-:Y:S01]  /*a090*/  HMMA.16816.F32.BF16 R48, R168, R174, R48 ;  /* 0x000000aea830723c */ /* 0x000fe20000041830 */
[----:B------:R-:W3:Y:S01]  /*a0a0*/  LDSM.16.M88.4 R168, [R204] ;  /* 0x00000000cca8783b */ /* 0x000ee20000000200 */
[----:B------:R-:W-:Y:S06]  /*a0b0*/  DEPBAR.LE SB0, 0x0 ;  /* 0x000080000000791a */ /* 0x000fec0000000000 */
[-C--:B-1----:R-:W-:Y:S01]  /*a0c0*/  HMMA.16816.F32.BF16 R4, R156, R160.reuse, R4 ;  /* 0x000000a09c04723c */ /* 0x082fe20000041804 */
[----:B------:R-:W-:Y:S07]  /*a0d0*/  BAR.SYNC.DEFER_BLOCKING 0x0 ;  /* 0x0000000000007b1d */ /* 0x000fee0000010000 */
        /* <DEDUP_REMOVED lines=10> */
[----:B------:R-:W-:Y:S08]  /*a180*/  HMMA.16816.F32.BF16 R48, R156, R186, R48 ;  /* 0x000000ba9c30723c */ /* 0x000ff00000041830 */
[-C--:B--2---:R-:W-:Y:S08]  /*a190*/  HMMA.16816.F32.BF16 R4, R164, R188.reuse, R4 ;  /* 0x000000bca404723c */ /* 0x084ff00000041804 */
[C---:B------:R-:W-:Y:S08]  /*a1a0*/  HMMA.16816.F32.BF16 R8, R192.reuse, R188, R8 ;  /* 0x000000bcc008723c */ /* 0x040ff00000041808 */
        /* <DEDUP_REMOVED lines=9> */
[----:B------:R-:W-:Y:S01]  /*a240*/  HMMA.16816.F32.BF16 R48, R164, R170, R48 ;  /* 0x000000aaa430723c */ /* 0x000fe20000041830 */
[----:B------:R-:W-:-:S07]  /*a250*/  @!P0 BRA `(.L_x_431) ;  /* 0x000003a000008947 */ /* 0x000fce0003800000 */
[----:B------:R-:W-:Y:S01]  /*a260*/  IMAD.U32 R164, RZ, RZ, UR7 ;  /* 0x00000007ffa47e24 */ /* 0x000fe2000f8e00ff */
[----:B------:R-:W-:Y:S01]  /*a270*/  IADD3 R154, -R232, 0x30, RZ ;  /* 0x00000030e89a7810 */ /* 0x000fe20007ffe1ff */
[----:B------:R-:W-:Y:S03]  /*a280*/  IMAD.U32 R165, RZ, RZ, UR6 ;  /* 0x00000006ffa57e24 */ /* 0x000fe6000f8e00ff */
[----:B------:R-:W-:Y:S11]  /*a290*/  ISETP.GE.AND P1, PT, R154, 0x1, PT ;  /* 0x000000019a00780c */ /* 0x000ff60003f26270 */
[----:B------:R-:W-:Y:S02]  /*a2a0*/  @!UPT UIADD3 URZ, URZ, URZ, URZ ;  /* 0x0000003f3f3ff290 */ /* 0x000fe4000fffe03f */
[----:B------:R-:W-:Y:S01]  /*a2b0*/  @P1 IMAD.MOV.U32 R156, RZ, RZ, R224 ;  /* 0x000000ffff9c1224 */ /* 0x000fe200078e00e0 */
[----:B------:R-:W-:Y:S01]  /*a2c0*/  @P1 IADD3 R153, R230, -0x1, RZ ;  /* 0xffffffffe6991810 */ /* 0x000fe20007ffe0ff */
[----:B------:R-:W-:Y:S03]  /*a2d0*/  @P1 IMAD.MOV.U32 R157, RZ, RZ, R229 ;  /* 0x000000ffff9d1224 */ /* 0x000fe600078e00e5 */
[----:B------:R-:W-:Y:S01]  /*a2e0*/  @P1 SHF.R.S32.HI R150, RZ, 0x1f, R153 ;  /* 0x0000001fff961819 */ /* 0x000fe20000011499 */
[C---:B------:R-:W-:Y:S04]  /*a2f0*/  @P1 IMAD.WIDE.U32 R158, R153.reuse, c[0x0][0x1e0], RZ ;  /* 0x00007800999e1a25 */ /* 0x040fe800078e00ff */
[----:B------:R-:W-:Y:S02]  /*a300*/  @P1 IMAD R150, R150, c[0x0][0x1e0], RZ ;  /* 0x0000780096961a24 */ /* 0x000fe400078e02ff */
[----:B------:R-:W-:Y:S04]  /*a310*/  @P1 IMAD.WIDE.U32 R156, R158, 0x30, R156 ;  /* 0x000000309e9c1825 */ /* 0x000fe800078e009c */
[----:B------:R-:W-:Y:S02]  /*a320*/  @P1 IMAD R150, R153, c[0x0][0x1e4], R150 ;  /* 0x0000790099961a24 */ /* 0x000fe400078e0296 */
[----:B------:R-:W-:Y:S02]  /*a330*/  @P1 IMAD.SHL.U32 R153, R156, 0x2, RZ ;  /* 0x000000029c991824 */ /* 0x000fe400078e00ff */
[----:B------:R-:W-:Y:S03]  /*a340*/  @P1 IMAD.IADD R150, R159, 0x1, R150 ;  /* 0x000000019f961824 */ /* 0x000fe600078e0296 */
[----:B------:R-:W-:Y:S01]  /*a350*/  @P1 IADD3 R160, P2, R153, 0x40, RZ ;  /* 0x0000004099a01810 */ /* 0x000fe20007f5e0ff */
[----:B------:R-:W-:Y:S03]  /*a360*/  @P1 IMAD R150, R150, 0x30, RZ ;  /* 0x0000003096961824 */ /* 0x000fe600078e02ff */
[----:B------:R-:W-:Y:S01]  /*a370*/  @P1 IADD3 R160, P0, R160, c[0x0][0x1c8], RZ ;  /* 0x00007200a0a01a10 */ /* 0x000fe20007f1e0ff */
[----:B------:R-:W-:Y:S05]  /*a380*/  @P1 IMAD.IADD R150, R157, 0x1, R150 ;  /* 0x000000019d961824 */ /* 0x000fea00078e0296 */
[----:B------:R-:W-:Y:S04]  /*a390*/  @P1 SHF.L.U64.HI R150, R156, 0x1, R150 ;  /* 0x000000019c961819 */ /* 0x000fe80000010296 */
[--C-:B------:R-:W-:Y:S02]  /*a3a0*/  @P1 IADD3.X R161, RZ, c[0x0][0x1cc], R150.reuse, P0, P2 ;  /* 0x00007300ffa11a10 */ /* 0x100fe400007e4496 */
[----:B------:R-:W-:Y:S04]  /*a3b0*/  @P1 IADD3 R158, P2, R153, 0x80, RZ ;  /* 0x00000080999e1810 */ /* 0x000fe80007f5e0ff */
[----:B------:R-:W-:Y:S04]  /*a3c0*/  @P1 IADD3 R158, P0, R158, c[0x0][0x1c8], RZ ;  /* 0x000072009e9e1a10 */ /* 0x000fe80007f1e0ff */
[----:B------:R-:W-:Y:S02]  /*a3d0*/  @P1 IADD3.X R159, RZ, c[0x0][0x1cc], R150, P0, P2 ;  /* 0x00007300ff9f1a10 */ /* 0x000fe400007e4496 */
[----:B------:R-:W-:Y:S11]  /*a3e0*/  ISETP.GE.AND P0, PT, R154, 0x21, PT ;  /* 0x000000219a00780c */ /* 0x000ff60003f06270 */
[----:B------:R-:W-:Y:S02]  /*a3f0*/  @!UPT UIADD3 URZ, URZ, URZ, URZ ;  /* 0x0000003f3f3ff290 */ /* 0x000fe4000fffe03f */
[----:B------:R-:W-:Y:S04]  /*a400*/  @P0 IADD3 R154, R230, -0x1, RZ ;  /* 0xffffffffe69a0810 */ /* 0x000fe80007ffe0ff */
[----:B------:R-:W-:Y:S01]  /*a410*/  @P0 SHF.R.S32.HI R155, RZ, 0x1f, R154 ;  /* 0x0000001fff9b0819 */ /* 0x000fe2000001149a */
[----:B------:R-:W-:Y:S04]  /*a420*/  @P0 IMAD.WIDE.U32 R156, R154, c[0x0][0x1e0], RZ ;  /* 0x000078009a9c0a25 */ /* 0x000fe800078e00ff */
[----:B------:R-:W-:Y:S02]  /*a430*/  @P0 IMAD R155, R155, c[0x0][0x1e0], RZ ;  /* 0x000078009b9b0a24 */ /* 0x000fe400078e02ff */
[----:B------:R-:W-:Y:S04]  /*a440*/  @P0 IMAD.WIDE.U32 R164, R156, 0x30, R164 ;  /* 0x000000309ca40825 */ /* 0x000fe800078e00a4 */
[----:B------:R-:W-:Y:S04]  /*a450*/  @P0 IMAD R155, R154, c[0x0][0x1e4], R155 ;  /* 0x000079009a9b0a24 */ /* 0x000fe800078e029b */
[----:B------:R-:W-:Y:S01]  /*a460*/  @P0 IMAD.IADD R155, R157, 0x1, R155 ;  /* 0x000000019d9b0824 */ /* 0x000fe200078e029b */
[-C--:B------:R-:W-:Y:S03]  /*a470*/  @P0 IADD3 R157, P2, R224, R164.reuse, RZ ;  /* 0x000000a4e09d0210 */ /* 0x080fe60007f5e0ff */
[----:B------:R-:W-:Y:S04]  /*a480*/  @P0 IMAD R155, R155, 0x30, RZ ;  /* 0x000000309b9b0824 */ /* 0x000fe800078e02ff */
[----:B------:R-:W-:Y:S04]  /*a490*/  @P0 IMAD.IADD R155, R155, 0x1, R165 ;  /* 0x000000019b9b0824 */ /* 0x000fe800078e02a5 */
[----:B------:R-:W-:Y:S01]  /*a4a0*/  @P0 IMAD.X R154, R155, 0x1, R229, P2 ;  /* 0x000000019b9a0824 */ /* 0x000fe200010e06e5 */
[C---:B------:R-:W-:Y:S04]  /*a4b0*/  @P0 LEA R162, P2, R157.reuse, c[0x0][0x1c8], 0x1 ;  /* 0x000072009da20a11 */ /* 0x040fe800078408ff */
[----:B------:R-:W-:Y:S02]  /*a4c0*/  @P0 LEA.HI.X R163, R157, c[0x0][0x1cc], R154, 0x1, P2 ;  /* 0x000073009da30a11 */ /* 0x000fe400010f0c9a */
[-C--:B------:R-:W-:Y:S05]  /*a4d0*/  @P0 IADD3 R157, P2, R239, R164.reuse, RZ ;  /* 0x000000a4ef9d0210 */ /* 0x080fea0007f5e0ff */
[----:B------:R-:W-:Y:S01]  /*a4e0*/  @P0 IMAD.X R154, R155, 0x1, R238, P2 ;  /* 0x000000019b9a0824 */ /* 0x000fe200010e06ee */
[C---:B------:R-:W-:Y:S04]  /*a4f0*/  @P0 LEA R156, P2, R157.reuse, c[0x0][0x1c8], 0x1 ;  /* 0x000072009d9c0a11 */ /* 0x040fe800078408ff */
[----:B------:R-:W-:Y:S02]  /*a500*/  @P0 LEA.HI.X R157, R157, c[0x0][0x1cc], R154, 0x1, P2 ;  /* 0x000073009d9d0a11 */ /* 0x000fe400010f0c9a */
[----:B------:R-:W-:Y:S05]  /*a510*/  @P0 IADD3 R154, P2, R236, R164, RZ ;  /* 0x000000a4ec9a0210 */ /* 0x000fea0007f5e0ff */
[----:B------:R-:W-:Y:S01]  /*a520*/  @P0 IMAD.X R155, R155, 0x1, R234, P2 ;  /* 0x000000019b9b0824 */ /* 0x000fe200010e06ea */
[----:B------:R-:W-:Y:S04]  /*a530*/  @P1 IADD3 R164, P2, R153, c[0x0][0x1c8], RZ ;  /* 0x0000720099a41a10 */ /* 0x000fe80007f5e0ff */
[----:B------:R-:W-:Y:S02]  /*a540*/  @P1 IADD3.X R165, R150, c[0x0][0x1cc], RZ, P2, !PT ;  /* 0x0000730096a51a10 */ /* 0x000fe400017fe4ff */
[C---:B------:R-:W-:Y:S03]  /*a550*/  @P0 LEA R166, P2, R154.reuse, c[0x0][0x1c8], 0x1 ;  /* 0x000072009aa60a11 */ /* 0x040fe600078408ff */
[----:B------:R-:W-:Y:S01]  /*a560*/  @!PT LDS RZ, [RZ] ;  /* 0x00000000fffff984 */ /* 0x000fe20000000800 */
[----:B------:R-:W-:Y:S01]  /*a570*/  @!PT LDS RZ, [RZ] ;  /* 0x00000000fffff984 */ /* 0x000fe20000000800 */
[----:B------:R-:W-:Y:S01]  /*a580*/  @!PT LDS RZ, [RZ] ;  /* 0x00000000fffff984 */ /* 0x000fe20000000800 */
[----:B------:R1:W-:Y:S01]  /*a590*/  @P1 LDGSTS.E.BYPASS.LTC128B.128 [R218+0x2500], [R164.64], !P6 ;  /* 0x02500000a4da1fae */ /* 0x0003e2000f101d4a */
[----:B------:R-:W-:Y:S06]  /*a5a0*/  @P0 LEA.HI.X R167, R154, c[0x0][0x1cc], R155, 0x1, P2 ;  /* 0x000073009aa70a11 */ /* 0x000fec00010f0c9b */
[----:B------:R1:W-:Y:S07]  /*a5b0*/  @P1 LDGSTS.E.BYPASS.LTC128B.128 [R218+0x3100], [R160.64], !P5 ;  /* 0x03100000a0da1fae */ /* 0x0003ee000e901d4a */
[----:B------:R1:W-:Y:S07]  /*a5c0*/  @P1 LDGSTS.E.BYPASS.LTC128B.128 [R218+0x3d00], [R158.64], !P4 ;  /* 0x03d000009eda1fae */ /* 0x0003ee000e101d4a */
[----:B------:R1:W-:Y:S07]  /*a5d0*/  @P0 LDGSTS.E.BYPASS.LTC128B.128 [R218+0x2d00], [R162.64], !P6 ;  /* 0x02d00000a2da0fae */ /* 0x0003ee000f101d4a */
[----:B------:R1:W-:Y:S07]  /*a5e0*/  @P0 LDGSTS.E.BYPASS.LTC128B.128 [R218+0x3900], [R156.64], !P5 ;  /* 0x039000009cda0fae */ /* 0x0003ee000e901d4a */
[----:B------:R1:W-:Y:S02]  /*a5f0*/  @P0 LDGSTS.E.BYPASS.LTC128B.128 [R218+0x4500], [R166.64], !P4 ;  /* 0x04500000a6da0fae */ /* 0x0003e4000e101d4a */
.L_x_431:
[----:B------:R-:W-:Y:S01]  /*a600*/  FMNMX.FTZ R150, R4, R151, !PT ;  /* 0x0000009704967209 */ /* 0x000fe20007810000 */
[----:B------:R-:W0:Y:S01]  /*a610*/  LDGDEPBAR ;  /* 0x00000000000079af */ /* 0x000e220000000000 */
[----:B------:R-:W-:Y:S02]  /*a620*/  FMNMX.FTZ R154, R6, R149, !PT ;  /* 0x00000095069a7209 */ /* 0x000fe40007810000 */
[----:B------:R-:W-:Y:S02]  /*a630*/  FMNMX.FTZ R153, R5, R150, !PT ;  /* 0x0000009605997209 */ /* 0x000fe40007810000 */
[----:B-1----:R-:W-:Y:S02]  /*a640*/  FMNMX.FTZ R156, R8, R3, !PT ;  /* 0x00000003089c7209 */ /* 0x002fe40007810000 */
        /* <DEDUP_REMOVED lines=35> */
[C---:B------:R-:W-:Y:S02]  /*a880*/  ISETP.GT.AND P0, PT, R230.reuse, UR4, PT ;  /* 0x00000004e6007c0c */ /* 0x040fe4000bf04270 */
[----:B------:R-:W-:Y:S03]  /*a890*/  IADD3 R230, R230, -0x1, RZ ;  /* 0xffffffffe6e67810 */ /* 0x000fe60007ffe0ff */
[----:B------:R-:W1:Y:S02]  /*a8a0*/  SHFL.BFLY PT, R156, R3, 0x2, 0x1f ;  /* 0x0c401f00039c7f89 */ /* 0x000e6400000e0000 */
[----:B-1----:R-:W-:Y:S02]  /*a8b0*/  FMNMX.FTZ R156, R3, R156, !PT ;  /* 0x0000009c039c7209 */ /* 0x002fe40007810000 */
[----:B------:R-:W-:Y:S02]  /*a8c0*/  FMNMX.FTZ R155, R153, R150, !PT ;  /* 0x00000096999b7209 */ /* 0x000fe40007810000 */
[----:B------:R-:W-:Y:S02]  /*a8d0*/  FMNMX.FTZ R153, R11, R158, !PT ;  /* 0x0000009e0b997209 */ /* 0x000fe40007810000 */
[----:B------:R-:W-:Y:S01]  /*a8e0*/  FMNMX.FTZ R150, R160, R149, !PT ;  /* 0x00000095a0967209 */ /* 0x000fe20007810000 */
[----:B------:R-:W1:Y:S01]  /*a8f0*/  SHFL.BFLY PT, R154, R155, 0x1, 0x1f ;  /* 0x0c201f009b9a7f89 */ /* 0x000e6200000e0000 */
[----:B------:R-:W-:Y:S04]  /*a900*/  FMNMX.FTZ R158, R14, R153, !PT ;  /* 0x000000990e9e7209 */ /* 0x000fe80007810000 */
[----:B------:R-:W-:Y:S03]  /*a910*/  FMNMX.FTZ R153, R15, R158, !PT ;  /* 0x0000009e0f997209 */ /* 0x000fe60007810000 */
[----:B------:R-:W2:Y:S01]  /*a920*/  SHFL.BFLY PT, R149, R150, 0x1, 0x1f ;  /* 0x0c201f0096957f89 */ /* 0x000ea200000e0000 */
[----:B------:R-:W-:Y:S04]  /*a930*/  FMNMX.FTZ R158, R26, R153, !PT ;  /* 0x000000991a9e7209 */ /* 0x000fe80007810000 */
[----:B------:R-:W-:Y:S03]  /*a940*/  FMNMX.FTZ R3, R27, R158, !PT ;  /* 0x0000009e1b037209 */ /* 0x000fe60007810000 */
[----:B------:R-:W3:Y:S01]  /*a950*/  SHFL.BFLY PT, R153, R156, 0x1, 0x1f ;  /* 0x0c201f009c997f89 */ /* 0x000ee200000e0000 */
[----:B-1----:R-:W-:Y:S02]  /*a960*/  FMNMX.FTZ R151, R155, R154, !PT ;  /* 0x0000009a9b977209 */ /* 0x002fe40007810000 */
[----:B------:R-:W-:Y:S03]  /*a970*/  FMNMX.FTZ R154, R30, R3, !PT ;  /* 0x000000031e9a7209 */ /* 0x000fe60007810000 */
[----:B------:R-:W-:Y:S01]  /*a980*/  FADD.FTZ R3, -R151, R148 ;  /* 0x0000009497037221 */ /* 0x000fe20000010100 */
[----:B------:R-:W-:Y:S01]  /*a990*/  FMNMX.FTZ R155, R31, R154, !PT ;  /* 0x0000009a1f9b7209 */ /* 0x000fe20007810000 */
[----:B------:R-:W-:Y:S01]  /*a9a0*/  FMUL.FTZ R178, R151, c[0x0][0x2d0] ;  /* 0x0000b40097b27a20 */ /* 0x000fe20000410000 */
[----:B--2---:R-:W-:Y:S01]  /*a9b0*/  FMNMX.FTZ R149, R150, R149, !PT ;  /* 0x0000009596957209 */ /* 0x004fe20007810000 */
[----:B------:R-:W-:Y:S01]  /*a9c0*/  FMUL.FTZ R150, R3, c[0x0][0x2d0] ;  /* 0x0000b40003967a20 */ /* 0x000fe20000410000 */
[----:B------:R-:W-:Y:S01]  /*a9d0*/  FMNMX.FTZ R154, R42, R155, !PT ;  /* 0x0000009b2a9a7209 */ /* 0x000fe20007810000 */
[----:B------:R-:W-:Y:S02]  /*a9e0*/  FFMA.FTZ R161, R5, c[0x0][0x2d0], -R178 ;  /* 0x0000b40005a17a23 */ /* 0x000fe400000108b2 */
[----:B------:R-:W-:Y:S01]  /*a9f0*/  FADD.FTZ R155, -R149, R2 ;  /* 0x00000002959b7221 */ /* 0x000fe20000010100 */
[----:B------:R-:W-:Y:S01]  /*aa00*/  FMNMX.FTZ R3, R43, R154, !PT ;  /* 0x0000009a2b037209 */ /* 0x000fe20007810000 */
[----:B------:R-:W-:Y:S01]  /*aa10*/  FMUL.FTZ R176, R149, c[0x0][0x2d0] ;  /* 0x0000b40095b07a20 */ /* 0x000fe20000410000 */
[----:B------:R-:W1:Y:S01]  /*aa20*/  MUFU.EX2 R150, R150 ;  /* 0x0000009600967308 */ /* 0x000e620000000800 */
[----:B------:R-:W-:Y:S01]  /*aa30*/  FMUL.FTZ R148, R155, c[0x0][0x2d0] ;  /* 0x0000b4009b947a20 */ /* 0x000fe20000410000 */
[----:B------:R-:W-:Y:S01]  /*aa40*/  FMNMX.FTZ R154, R46, R3, !PT ;  /* 0x000000032e9a7209 */ /* 0x000fe20007810000 */
[----:B------:R-:W-:Y:S01]  /*aa50*/  FFMA.FTZ R162, R6, c[0x0][0x2d0], -R176 ;  /* 0x0000b40006a27a23 */ /* 0x000fe200000108b0 */
[----:B---3--:R-:W-:Y:S01]  /*aa60*/  FMNMX.FTZ R3, R156, R153, !PT ;  /* 0x000000999c037209 */ /* 0x008fe20007810000 */
[----:B------:R-:W-:Y:S01]  /*aa70*/  FFMA.FTZ R160, R4, c[0x0][0x2d0], -R178 ;  /* 0x0000b40004a07a23 */ /* 0x000fe200000108b2 */
[----:B------:R-:W-:Y:S01]  /*aa80*/  FMNMX.FTZ R153, R47, R154, !PT ;  /* 0x0000009a2f997209 */ /* 0x000fe20007810000 */
[----:B------:R-:W-:Y:S01]  /*aa90*/  FFMA.FTZ R7, R7, c[0x0][0x2d0], -R176 ;  /* 0x0000b40007077a23 */ /* 0x000fe200000108b0 */
[----:B------:R-:W-:Y:S01]  /*aaa0*/  LDSM.16.MT88.4 R156, [R212+0x100] ;  /* 0x00010000d49c783b */ /* 0x000fe20000004200 */
[C---:B------:R-:W-:Y:S01]  /*aab0*/  FADD.FTZ R154, -R3.reuse, R0 ;  /* 0x00000000039a7221 */ /* 0x040fe20000010100 */
[----:B------:R-:W2:Y:S01]  /*aac0*/  MUFU.EX2 R148, R148 ;  /* 0x0000009400947308 */ /* 0x000ea20000000800 */
[----:B------:R-:W-:Y:S02]  /*aad0*/  FMUL.FTZ R175, R3, c[0x0][0x2d0] ;  /* 0x0000b40003af7a20 */ /* 0x000fe40000410000 */
[----:B------:R-:W-:Y:S02]  /*aae0*/  FMUL.FTZ R2, R154, c[0x0][0x2d0] ;  /* 0x0000b4009a027a20 */ /* 0x000fe40000410000 */
[--C-:B------:R-:W-:Y:S01]  /*aaf0*/  FFMA.FTZ R163, R16, c[0x0][0x2d0], -R178.reuse ;  /* 0x0000b40010a37a23 */ /* 0x100fe200000108b2 */
[----:B------:R-:W3:Y:S01]  /*ab00*/  SHFL.BFLY PT, R0, R153, 0x2, 0x1f ;  /* 0x0c401f0099007f89 */ /* 0x000ee200000e0000 */
[----:B------:R-:W-:Y:S02]  /*ab10*/  FFMA.FTZ R164, R17, c[0x0][0x2d0], -R178 ;  /* 0x0000b40011a47a23 */ /* 0x000fe400000108b2 */
[--C-:B------:R-:W-:Y:S01]  /*ab20*/  FFMA.FTZ R165, R18, c[0x0][0x2d0], -R176.reuse ;  /* 0x0000b40012a57a23 */ /* 0x100fe200000108b0 */
[----:B------:R-:W-:Y:S01]  /*ab30*/  MUFU.EX2 R160, R160 ;  /* 0x000000a000a07308 */ /* 0x000fe20000000800 */
[----:B------:R-:W-:Y:S02]  /*ab40*/  FFMA.FTZ R166, R19, c[0x0][0x2d0], -R176 ;  /* 0x0000b40013a67a23 */ /* 0x000fe400000108b0 */
[--C-:B------:R-:W-:Y:S02]  /*ab50*/  FFMA.FTZ R8, R8, c[0x0][0x2d0], -R175.reuse ;  /* 0x0000b40008087a23 */ /* 0x100fe400000108af */
[--C-:B------:R-:W-:Y:S02]  /*ab60*/  FFMA.FTZ R167, R9, c[0x0][0x2d0], -R175.reuse ;  /* 0x0000b40009a77a23 */ /* 0x100fe400000108af */
[--C-:B------:R-:W-:Y:S02]  /*ab70*/  FFMA.FTZ R168, R12, c[0x0][0x2d0], -R175.reuse ;  /* 0x0000b4000ca87a23 */ /* 0x100fe400000108af */
[--C-:B------:R-:W-:Y:S01]  /*ab80*/  FFMA.FTZ R169, R13, c[0x0][0x2d0], -R175.reuse ;  /* 0x0000b4000da97a23 */ /* 0x100fe200000108af */
[----:B------:R-:W-:Y:S01]  /*ab90*/  MUFU.EX2 R161, R161 ;  /* 0x000000a100a17308 */ /* 0x000fe20000000800 */
[C---:B-1----:R-:W-:Y:S02]  /*aba0*/  FMUL.FTZ R9, R150.reuse, R145 ;  /* 0x0000009196097220 */ /* 0x042fe40000410000 */
[C---:B------:R-:W-:Y:S02]  /*abb0*/  FMUL.FTZ R100, R150.reuse, R100 ;  /* 0x0000006496647220 */ /* 0x040fe40000410000 */
[----:B------:R-:W-:Y:S02]  /*abc0*/  FMUL.FTZ R101, R150, R101 ;  /* 0x0000006596657220 */ /* 0x000fe40000410000 */
[C---:B--2---:R-:W-:Y:S02]  /*abd0*/  FMUL.FTZ R102, R148.reuse, R102 ;  /* 0x0000006694667220 */ /* 0x044fe40000410000 */
[----:B------:R-:W-:Y:S01]  /*abe0*/  FMUL.FTZ R103, R148, R103 ;  /* 0x0000006794677220 */ /* 0x000fe20000410000 */
[----:B---3--:R-:W-:Y:S01]  /*abf0*/  FMNMX.FTZ R0, R153, R0, !PT ;  /* 0x0000000099007209 */ /* 0x008fe20007810000 */
[----:B------:R-:W-:Y:S01]  /*ac00*/  MUFU.EX2 R162, R162 ;  /* 0x000000a200a27308 */ /* 0x000fe20000000800 */
[--C-:B------:R-:W-:Y:S02]  /*ac10*/  FFMA.FTZ R177, R32, c[0x0][0x2d0], -R178.reuse ;  /* 0x0000b40020b17a23 */ /* 0x100fe400000108b2 */
[----:B------:R-:W-:Y:S01]  /*ac20*/  FFMA.FTZ R180, R33, c[0x0][0x2d0], -R178 ;  /* 0x0000b40021b47a23 */ /* 0x000fe200000108b2 */
[----:B------:R-:W1:Y:S01]  /*ac30*/  SHFL.BFLY PT, R5, R0, 0x1, 0x1f ;  /* 0x0c201f0000057f89 */ /* 0x000e6200000e0000 */
[--C-:B------:R-:W-:Y:S02]  /*ac40*/  FFMA.FTZ R179, R34, c[0x0][0x2d0], -R176.reuse ;  /* 0x0000b40022b37a23 */ /* 0x100fe400000108b0 */
[----:B------:R-:W-:Y:S02]  /*ac50*/  FFMA.FTZ R182, R35, c[0x0][0x2d0], -R176 ;  /* 0x0000b40023b67a23 */ /* 0x000fe400000108b0 */
[--C-:B------:R-:W-:Y:S01]  /*ac60*/  FFMA.FTZ R189, R36, c[0x0][0x2d0], -R178.reuse ;  /* 0x0000b40024bd7a23 */ /* 0x100fe200000108b2 */
[----:B------:R-:W2:Y:S01]  /*ac70*/  MUFU.EX2 R7, R7 ;  /* 0x0000000700077308 */ /* 0x000ea20000000800 */
[----:B------:R-:W-:Y:S01]  /*ac80*/  FFMA.FTZ R192, R37, c[0x0][0x2d0], -R178 ;  /* 0x0000b40025c07a23 */ /* 0x000fe200000108b2 */
[----:B------:R-:W-:Y:S01]  /*ac90*/  LDSM.16.MT88.4 R32, [R212+0x1900] ;  /* 0x00190000d420783b */ /* 0x000fe20000004200 */
[--C-:B------:R-:W-:Y:S02]  /*aca0*/  FFMA.FTZ R191, R38, c[0x0][0x2d0], -R176.reuse ;  /* 0x0000b40026bf7a23 */ /* 0x100fe400000108b0 */
[----:B------:R-:W-:Y:S02]  /*acb0*/  FFMA.FTZ R194, R39, c[0x0][0x2d0], -R176 ;  /* 0x0000b40027c27a23 */ /* 0x000fe400000108b0 */
[--C-:B------:R-:W-:Y:S02]  /*acc0*/  FFMA.FTZ R196, R40, c[0x0][0x2d0], -R175.reuse ;  /* 0x0000b40028c47a23 */ /* 0x100fe400000108af */
[--C-:B------:R-:W-:Y:S01]  /*acd0*/  FFMA.FTZ R197, R41, c[0x0][0x2d0], -R175.reuse ;  /* 0x0000b40029c57a23 */ /* 0x100fe200000108af */
[----:B------:R-:W-:Y:S01]  /*ace0*/  MUFU.EX2 R163, R163 ;  /* 0x000000a300a37308 */ /* 0x000fe20000000800 */
[----:B------:R-:W-:Y:S01]  /*acf0*/  LDSM.16.MT88.4 R36, [R214+0x1d00] ;  /* 0x001d0000d624783b */ /* 0x000fe20000004200 */
[----:B------:R-:W-:Y:S02]  /*ad00*/  FFMA.FTZ R193, R48, c[0x0][0x2d0], -R178 ;  /* 0x0000b40030c17a23 */ /* 0x000fe400000108b2 */
[----:B------:R-:W-:Y:S02]  /*ad10*/  FFMA.FTZ R195, R50, c[0x0][0x2d0], -R176 ;  /* 0x0000b40032c37a23 */ /* 0x000fe400000108b0 */
[--C-:B------:R-:W-:Y:S01]  /*ad20*/  FFMA.FTZ R200, R44, c[0x0][0x2d0], -R175.reuse ;  /* 0x0000b4002cc87a23 */ /* 0x100fe200000108af */
[----:B-1----:R-:W-:Y:S01]  /*ad30*/  FMNMX.FTZ R5, R0, R5, !PT ;  /* 0x0000000500057209 */ /* 0x002fe20007810000 */
[C---:B------:R-:W-:Y:S02]  /*ad40*/  FMUL.FTZ R120, R150.reuse, R120 ;  /* 0x0000007896787220 */ /* 0x040fe40000410000 */
[----:B------:R-:W1:Y:S01]  /*ad50*/  MUFU.EX2 R164, R164 ;  /* 0x000000a400a47308 */ /* 0x000e620000000800 */
[----:B------:R-:W-:Y:S02]  /*ad60*/  FMUL.FTZ R121, R150, R121 ;  /* 0x0000007996797220 */ /* 0x000fe40000410000 */
[----:B------:R-:W-:Y:S01]  /*ad70*/  FADD.FTZ R6, -R5, R152 ;  /* 0x0000009805067221 */ /* 0x000fe20000010100 */
[----:B--2---:R-:W-:Y:S01]  /*ad80*/  F2FP.BF16.PACK_AB R145, R7, R162 ;  /* 0x000000a20791723e */ /* 0x004fe200000010ff */
[----:B------:R-:W2:Y:S01]  /*ad90*/  LDSM.16.MT88.4 R152, [R214+0x100] ;  /* 0x00010000d698783b */ /* 0x000ea20000004200 */
[----:B------:R-:W-:Y:S02]  /*ada0*/  FMUL.FTZ R174, R5, c[0x0][0x2d0] ;  /* 0x0000b40005ae7a20 */ /* 0x000fe40000410000 */
[----:B------:R-:W-:Y:S02]  /*adb0*/  FMUL.FTZ R0, R6, c[0x0][0x2d0] ;  /* 0x0000b40006007a20 */ /* 0x000fe40000410000 */
[----:B------:R-:W-:Y:S01]  /*adc0*/  MUFU.EX2 R165, R165 ;  /* 0x000000a500a57308 */ /* 0x000fe20000000800 */
[--C-:B------:R-:W-:Y:S02]  /*add0*/  FFMA.FTZ R170, R10, c[0x0][0x2d0], -R174.reuse ;  /* 0x0000b4000aaa7a23 */ /* 0x100fe400000108ae */
[--C-:B------:R-:W-:Y:S02]  /*ade0*/  FFMA.FTZ R171, R11, c[0x0][0x2d0], -R174.reuse ;  /* 0x0000b4000bab7a23 */ /* 0x100fe400000108ae */
[--C-:B------:R-:W-:Y:S02]  /*adf0*/  FFMA.FTZ R172, R14, c[0x0][0x2d0], -R174.reuse ;  /* 0x0000b4000eac7a23 */ /* 0x100fe400000108ae */
[--C-:B------:R-:W-:Y:S02]  /*ae00*/  FFMA.FTZ R173, R15, c[0x0][0x2d0], -R174.reuse ;  /* 0x0000b4000fad7a23 */ /* 0x100fe400000108ae */
[C---:B------:R-:W-:Y:S01]  /*ae10*/  FMUL.FTZ R10, R148.reuse, R146 ;  /* 0x00000092940a7220 */ /* 0x040fe20000410000 */
[----:B------:R-:W3:Y:S01]  /*ae20*/  MUFU.EX2 R166, R166 ;  /* 0x000000a600a67308 */ /* 0x000ee20000000800 */
[----:B------:R-:W-:Y:S02]  /*ae30*/  FMUL.FTZ R11, R148, R147 ;  /* 0x00000093940b7220 */ /* 0x000fe40000410000 */
[--C-:B------:R-:W-:Y:S01]  /*ae40*/  FFMA.FTZ R198, R42, c[0x0][0x2d0], -R174.reuse ;  /* 0x0000b4002ac67a23 */ /* 0x100fe200000108ae */
[----:B-1----:R-:W-:Y:S01]  /*ae50*/  F2FP.BF16.PACK_AB R146, R164, R163 ;  /* 0x000000a3a492723e */ /* 0x002fe200000010ff */
[--C-:B------:R-:W-:Y:S02]  /*ae60*/  FFMA.FTZ R199, R43, c[0x0][0x2d0], -R174.reuse ;  /* 0x0000b4002bc77a23 */ /* 0x100fe400000108ae */
[----:B------:R-:W-:Y:S01]  /*ae70*/  LDSM.16.MT88.4 R40, [R214+0x900] ;  /* 0x00090000d628783b */ /* 0x000fe20000004200 */
[----:B------:R-:W-:Y:S02]  /*ae80*/  FFMA.FTZ R201, R46, c[0x0][0x2d0], -R174 ;  /* 0x0000b4002ec97a23 */ /* 0x000fe400000108ae */
[----:B------:R1:W-:Y:S01]  /*ae90*/  MUFU.EX2 R6, R8 ;  /* 0x0000000800067308 */ /* 0x0003e20000000800 */
[C---:B------:R-:W-:Y:S02]  /*aea0*/  FMUL.FTZ R122, R148.reuse, R122 ;  /* 0x0000007a947a7220 */ /* 0x040fe40000410000 */
[----:B------:R-:W-:Y:S02]  /*aeb0*/  FMUL.FTZ R123, R148, R123 ;  /* 0x0000007b947b7220 */ /* 0x000fe40000410000 */
[C---:B------:R-:W-:Y:S02]  /*aec0*/  FMUL.FTZ R128, R150.reuse, R128 ;  /* 0x0000008096807220 */ /* 0x040fe40000410000 */
[----:B------:R-:W-:Y:S02]  /*aed0*/  FMUL.FTZ R129, R150, R129 ;  /* 0x0000008196817220 */ /* 0x000fe40000410000 */
[C---:B------:R-:W-:Y:S01]  /*aee0*/  FMUL.FTZ R130, R148.reuse, R130 ;  /* 0x0000008294827220 */ /* 0x040fe20000410000 */
[----:B------:R-:W4:Y:S01]  /*aef0*/  MUFU.EX2 R2, R2 ;  /* 0x0000000200027308 */ /* 0x000f220000000800 */
[----:B------:R-:W-:Y:S02]  /*af00*/  FMUL.FTZ R131, R148, R131 ;  /* 0x0000008394837220 */ /* 0x000fe40000410000 */
[----:B------:R-:W-:Y:S01]  /*af10*/  FMUL.FTZ R52, R150, R52 ;  /* 0x0000003496347220 */ /* 0x000fe20000410000 */
[----:B---3--:R-:W-:Y:S01]  /*af20*/  F2FP.BF16.PACK_AB R147, R166, R165 ;  /* 0x000000a5a693723e */ /* 0x008fe200000010ff */
[----:B------:R-:W-:Y:S02]  /*af30*/  FMUL.FTZ R53, R150, R53 ;  /* 0x0000003596357220 */ /* 0x000fe40000410000 */
[C---:B------:R-:W-:Y:S02]  /*af40*/  FMUL.FTZ R54, R148.reuse, R54 ;  /* 0x0000003694367220 */ /* 0x040fe40000410000 */
[----:B------:R-:W-:Y:S01]  /*af50*/  FMUL.FTZ R55, R148, R55 ;  /* 0x0000003794377220 */ /* 0x000fe20000410000 */
[----:B------:R-:W3:Y:S01]  /*af60*/  MUFU.EX2 R0, R0 ;  /* 0x0000000000007308 */ /* 0x000ee20000000800 */
[C---:B------:R-:W-:Y:S02]  /*af70*/  FMUL.FTZ R64, R150.reuse, R64 ;  /* 0x0000004096407220 */ /* 0x040fe40000410000 */
[C---:B------:R-:W-:Y:S02]  /*af80*/  FMUL.FTZ R65, R150.reuse, R65 ;  /* 0x0000004196417220 */ /* 0x040fe40000410000 */
[----:B-1----:R-:W-:Y:S01]  /*af90*/  FMUL.FTZ R8, R150, R144 ;  /* 0x0000009096087220 */ /* 0x002fe20000410000 */
[----:B------:R-:W-:Y:S01]  /*afa0*/  F2FP.BF16.PACK_AB R144, R161, R160 ;  /* 0x000000a0a190723e */ /* 0x000fe200000010ff */
[C---:B------:R-:W-:Y:S02]  /*afb0*/  FMUL.FTZ R66, R148.reuse, R66 ;  /* 0x0000004294427220 */ /* 0x040fe40000410000 */
[----:B------:R-:W-:Y:S01]  /*afc0*/  FMUL.FTZ R67, R148, R67 ;  /* 0x0000004394437220 */ /* 0x000fe20000410000 */
[----:B------:R-:W1:Y:S01]  /*afd0*/  MUFU.EX2 R167, R167 ;  /* 0x000000a700a77308 */ /* 0x000e620000000800 */
[----:B------:R-:W-:Y:S02]  /*afe0*/  FMUL.FTZ R68, R150, R68 ;  /* 0x0000004496447220 */ /* 0x000fe40000410000 */
[-C--:B--2---:R-:W-:Y:S05]  /*aff0*/  HMMA.16816.F32.BF16 R8, R144, R152.reuse, R8 ;  /* 0x000000989008723c */ /* 0x084fea0000041808 */
[C---:B----4-:R-:W-:Y:S02]  /*b000*/  FMUL.FTZ R12, R2.reuse, R140 ;  /* 0x0000008c020c7220 */ /* 0x050fe40000410000 */
[----:B------:R-:W-:Y:S01]  /*b010*/  MUFU.EX2 R168, R168 ;  /* 0x000000a800a87308 */ /* 0x000fe20000000800 */
[----:B------:R-:W-:Y:S04]  /*b020*/  FMUL.FTZ R13, R2, R141 ;  /* 0x0000008d020d7220 */ /* 0x000fe80000410000 */
[C---:B---3--:R-:W-:Y:S02]  /*b030*/  FMUL.FTZ R14, R0.reuse, R142 ;  /* 0x0000008e000e7220 */ /* 0x048fe40000410000 */
[----:B------:R-:W-:Y:S02]  /*b040*/  FMUL.FTZ R15, R0, R143 ;  /* 0x0000008f000f7220 */ /* 0x000fe40000410000 */
[C---:B------:R-:W-:Y:S01]  /*b050*/  FMUL.FTZ R16, R2.reuse, R136 ;  /* 0x0000008802107220 */ /* 0x040fe20000410000 */
[----:B------:R-:W2:Y:S01]  /*b060*/  MUFU.EX2 R169, R169 ;  /* 0x000000a900a97308 */ /* 0x000ea20000000800 */
[----:B------:R-:W-:Y:S02]  /*b070*/  FMUL.FTZ R17, R2, R137 ;  /* 0x0000008902117220 */ /* 0x000fe40000410000 */
[C---:B------:R-:W-:Y:S01]  /*b080*/  FMUL.FTZ R18, R0.reuse, R138 ;  /* 0x0000008a00127220 */ /* 0x040fe20000410000 */
[----:B-1----:R-:W-:Y:S01]  /*b090*/  F2FP.BF16.PACK_AB R140, R167, R6 ;  /* 0x00000006a78c723e */ /* 0x002fe200000010ff */
[----:B------:R-:W-:Y:S02]  /*b0a0*/  FMUL.FTZ R19, R0, R139 ;  /* 0x0000008b00137220 */ /* 0x000fe40000410000 */
[----:B------:R-:W1:Y:S01]  /*b0b0*/  LDSM.16.MT88.4 R136, [R214+0xd00] ;  /* 0x000d0000d688783b */ /* 0x000e620000004200 */
[C---:B------:R-:W-:Y:S02]  /*b0c0*/  FMUL.FTZ R104, R150.reuse, R104 ;  /* 0x0000006896687220 */ /* 0x040fe40000410000 */
[----:B------:R-:W-:Y:S01]  /*b0d0*/  MUFU.EX2 R170, R170 ;  /* 0x000000aa00aa7308 */ /* 0x000fe20000000800 */
[----:B------:R-:W-:Y:S02]  /*b0e0*/  FMUL.FTZ R105, R150, R105 ;  /* 0x0000006996697220 */ /* 0x000fe40000410000 */
[C---:B------:R-:W-:Y:S02]  /*b0f0*/  FMUL.FTZ R106, R148.reuse, R106 ;  /* 0x0000006a946a7220 */ /* 0x040fe40000410000 */
[----:B------:R-:W-:Y:S02]  /*b100*/  FMUL.FTZ R107, R148, R107 ;  /* 0x0000006b946b7220 */ /* 0x000fe40000410000 */
[C---:B------:R-:W-:Y:S02]  /*b110*/  FMUL.FTZ R124, R2.reuse, R124 ;  /* 0x0000007c027c7220 */ /* 0x040fe40000410000 */
[----:B------:R-:W-:Y:S01]  /*b120*/  FMUL.FTZ R125, R2, R125 ;  /* 0x0000007d027d7220 */ /* 0x000fe20000410000 */
[----:B------:R-:W3:Y:S01]  /*b130*/  MUFU.EX2 R171, R171 ;  /* 0x000000ab00ab7308 */ /* 0x000ee20000000800 */
[C---:B------:R-:W-:Y:S02]  /*b140*/  FMUL.FTZ R126, R0.reuse, R126 ;  /* 0x0000007e007e7220 */ /* 0x040fe40000410000 */
[----:B------:R-:W-:Y:S01]  /*b150*/  FMUL.FTZ R127, R0, R127 ;  /* 0x0000007f007f7220 */ /* 0x000fe20000410000 */
[----:B--2---:R-:W-:Y:S01]  /*b160*/  F2FP.BF16.PACK_AB R142, R169, R168 ;  /* 0x000000a8a98e723e */ /* 0x004fe200000010ff */
[C---:B------:R-:W-:Y:S02]  /*b170*/  FMUL.FTZ R56, R2.reuse, R56 ;  /* 0x0000003802387220 */ /* 0x040fe40000410000 */
[----:B------:R-:W-:Y:S02]  /*b180*/  FMUL.FTZ R57, R2, R57 ;  /* 0x0000003902397220 */ /* 0x000fe40000410000 */
[C---:B------:R-:W-:Y:S01]  /*b190*/  FMUL.FTZ R58, R0.reuse, R58 ;  /* 0x0000003a003a7220 */ /* 0x040fe20000410000 */
[----:B------:R-:W-:Y:S01]  /*b1a0*/  MUFU.EX2 R172, R172 ;  /* 0x000000ac00ac7308 */ /* 0x000fe20000000800 */
[----:B------:R-:W-:Y:S02]  /*b1b0*/  FMUL.FTZ R59, R0, R59 ;  /* 0x0000003b003b7220 */ /* 0x000fe40000410000 */
[C---:B------:R-:W-:Y:S02]  /*b1c0*/  FMUL.FTZ R60, R2.reuse, R60 ;  /* 0x0000003c023c7220 */ /* 0x040fe40000410000 */
[----:B------:R-:W-:Y:S02]  /*b1d0*/  FMUL.FTZ R61, R2, R61 ;  /* 0x0000003d023d7220 */ /* 0x000fe40000410000 */
[C---:B------:R-:W-:Y:S02]  /*b1e0*/  FMUL.FTZ R62, R0.reuse, R62 ;  /* 0x0000003e003e7220 */ /* 0x040fe40000410000 */
[----:B------:R-:W-:Y:S01]  /*b1f0*/  FMUL.FTZ R63, R0, R63 ;  /* 0x0000003f003f7220 */ /* 0x000fe20000410000 */
[----:B------:R-:W2:Y:S01]  /*b200*/  MUFU.EX2 R173, R173 ;  /* 0x000000ad00ad7308 */ /* 0x000ea20000000800 */
[----:B------:R-:W-:Y:S02]  /*b210*/  FMUL.FTZ R69, R150, R69 ;  /* 0x0000004596457220 */ /* 0x000fe40000410000 */
[C---:B------:R-:W-:Y:S01]  /*b220*/  FMUL.FTZ R70, R148.reuse, R70 ;  /* 0x0000004694467220 */ /* 0x040fe20000410000 */
[----:B---3--:R-:W-:Y:S01]  /*b230*/  F2FP.BF16.PACK_AB R141, R171, R170 ;  /* 0x000000aaab8d723e */ /* 0x008fe200000010ff */
[----:B------:R-:W-:Y:S02]  /*b240*/  FMUL.FTZ R71, R148, R71 ;  /* 0x0000004794477220 */ /* 0x000fe40000410000 */
[C---:B------:R-:W-:Y:S02]  /*b250*/  FMUL.FTZ R72, R2.reuse, R72 ;  /* 0x0000004802487220 */ /* 0x040fe40000410000 */
[----:B------:R-:W-:Y:S01]  /*b260*/  FMUL.FTZ R73, R2, R73 ;  /* 0x0000004902497220 */ /* 0x000fe20000410000 */
[----:B------:R-:W-:Y:S01]  /*b270*/  MUFU.EX2 R177, R177 ;  /* 0x000000b100b17308 */ /* 0x000fe20000000800 */
[C---:B------:R-:W-:Y:S02]  /*b280*/  FMUL.FTZ R74, R0.reuse, R74 ;  /* 0x0000004a004a7220 */ /* 0x040fe40000410000 */
[----:B------:R-:W-:Y:S02]  /*b290*/  FMUL.FTZ R75, R0, R75 ;  /* 0x0000004b004b7220 */ /* 0x000fe40000410000 */
[C---:B------:R-:W-:Y:S02]  /*b2a0*/  FMUL.FTZ R76, R2.reuse, R76 ;  /* 0x0000004c024c7220 */ /* 0x040fe40000410000 */
[----:B------:R-:W-:Y:S02]  /*b2b0*/  FMUL.FTZ R77, R2, R77 ;  /* 0x0000004d024d7220 */ /* 0x000fe40000410000 */
[C---:B------:R-:W-:Y:S01]  /*b2c0*/  FMUL.FTZ R78, R0.reuse, R78 ;  /* 0x0000004e004e7220 */ /* 0x040fe20000410000 */
[----:B------:R-:W3:Y:S01]  /*b2d0*/  MUFU.EX2 R180, R180 ;  /* 0x000000b400b47308 */ /* 0x000ee20000000800 */
[----:B------:R-:W-:Y:S02]  /*b2e0*/  FMUL.FTZ R79, R0, R79 ;  /* 0x0000004f004f7220 */ /* 0x000fe40000410000 */
[C---:B------:R-:W-:Y:S01]  /*b2f0*/  FMUL.FTZ R80, R150.reuse, R80 ;  /* 0x0000005096507220 */ /* 0x040fe20000410000 */
[----:B--2---:R-:W-:Y:S01]  /*b300*/  F2FP.BF16.PACK_AB R143, R173, R172 ;  /* 0x000000acad8f723e */ /* 0x004fe200000010ff */
[----:B------:R-:W-:Y:S02]  /*b310*/  FMUL.FTZ R81, R150, R81 ;  /* 0x0000005196517220 */ /* 0x000fe40000410000 */
[C---:B------:R-:W-:Y:S02]  /*b320*/  FMUL.FTZ R82, R148.reuse, R82 ;  /* 0x0000005294527220 */ /* 0x040fe40000410000 */
[----:B------:R-:W-:Y:S01]  /*b330*/  FMUL.FTZ R83, R148, R83 ;  /* 0x0000005394537220 */ /* 0x000fe20000410000 */
[----:B------:R-:W-:Y:S01]  /*b340*/  MUFU.EX2 R179, R179 ;  /* 0x000000b300b37308 */ /* 0x000fe20000000800 */
[C---:B------:R-:W-:Y:S04]  /*b350*/  HMMA.16816.F32.BF16 R12, R140.reuse, R152, R12 ;  /* 0x000000988c0c723c */ /* 0x040fe8000004180c */
[C---:B------:R-:W-:Y:S02]  /*b360*/  FMUL.FTZ R84, R150.reuse, R84 ;  /* 0x0000005496547220 */ /* 0x040fe40000410000 */
[----:B------:R-:W-:Y:S02]  /*b370*/  FMUL.FTZ R85, R150, R85 ;  /* 0x0000005596557220 */ /* 0x000fe40000410000 */
[-C--:B------:R-:W-:Y:S01]  /*b380*/  HMMA.16816.F32.BF16 R16, R140, R154.reuse, R16 ;  /* 0x0000009a8c10723c */ /* 0x080fe20000041810 */
[----:B------:R-:W-:Y:S03]  /*b390*/  MUFU.EX2 R182, R182 ;  /* 0x000000b600b67308 */ /* 0x000fe60000000800 */
[C---:B------:R-:W-:Y:S02]  /*b3a0*/  FMUL.FTZ R86, R148.reuse, R86 ;  /* 0x0000005694567220 */ /* 0x040fe40000410000 */
[----:B------:R-:W-:Y:S02]  /*b3b0*/  FMUL.FTZ R87, R148, R87 ;  /* 0x0000005794577220 */ /* 0x000fe40000410000 */
[C---:B------:R-:W-:Y:S01]  /*b3c0*/  HMMA.16816.F32.BF16 R100, R144.reuse, R154, R100 ;  /* 0x0000009a9064723c */ /* 0x040fe20000041864 */
[----:B------:R-:W2:Y:S02]  /*b3d0*/  LDSM.16.MT88.4 R152, [R212+0xd00] ;  /* 0x000d0000d498783b */ /* 0x000ea40000004200 */
[----:B------:R-:W-:Y:S01]  /*b3e0*/  MUFU.EX2 R189, R189 ;  /* 0x000000bd00bd7308 */ /* 0x000fe20000000800 */
[C---:B------:R-:W-:Y:S02]  /*b3f0*/  FMUL.FTZ R88, R2.reuse, R88 ;  /* 0x0000005802587220 */ /* 0x040fe40000410000 */
[C---:B------:R-:W-:Y:S02]  /*b400*/  FMUL.FTZ R89, R2.reuse, R89 ;  /* 0x0000005902597220 */ /* 0x040fe40000410000 */
[-C--:B------:R-:W-:Y:S04]  /*b410*/  HMMA.16816.F32.BF16 R104, R144, R156.reuse, R104 ;  /* 0x0000009c9068723c */ /* 0x080fe80000041868 */
[C---:B------:R-:W-:Y:S01]  /*b420*/  FMUL.FTZ R108, R2.reuse, R108 ;  /* 0x0000006c026c7220 */ /* 0x040fe20000410000 */
[----:B------:R-:W-:Y:S01]  /*b430*/  MUFU.EX2 R192, R192 ;  /* 0x000000c000c07308 */ /* 0x000fe20000000800 */
[----:B------:R-:W-:Y:S02]  /*b440*/  FMUL.FTZ R109, R2, R109 ;  /* 0x0000006d026d7220 */ /* 0x000fe40000410000 */
[C---:B------:R-:W-:Y:S04]  /*b450*/  FMUL.FTZ R110, R0.reuse, R110 ;  /* 0x0000006e006e7220 */ /* 0x040fe80000410000 */
[C---:B------:R-:W-:Y:S02]  /*b460*/  FMUL.FTZ R111, R0.reuse, R111 ;  /* 0x0000006f006f7220 */ /* 0x040fe40000410000 */
[C---:B------:R-:W-:Y:S01]  /*b470*/  FMUL.FTZ R90, R0.reuse, R90 ;  /* 0x0000005a005a7220 */ /* 0x040fe20000410000 */
[----:B------:R-:W-:Y:S01]  /*b480*/  MUFU.EX2 R191, R191 ;  /* 0x000000bf00bf7308 */ /* 0x000fe20000000800 */
[----:B------:R-:W-:Y:S02]  /*b490*/  FMUL.FTZ R91, R0, R91 ;  /* 0x0000005b005b7220 */ /* 0x000fe40000410000 */
[--C-:B------:R-:W-:Y:S01]  /*b4a0*/  FFMA.FTZ R181, R24, c[0x0][0x2d0], -R175.reuse ;  /* 0x0000b40018b57a23 */ /* 0x100fe200000108af */
[C---:B------:R-:W-:Y:S04]  /*b4b0*/  HMMA.16816.F32.BF16 R108, R140.reuse, R156, R108 ;  /* 0x0000009c8c6c723c */ /* 0x040fe8000004186c */
[C---:B------:R-:W-:Y:S02]  /*b4c0*/  FMUL.FTZ R112, R2.reuse, R112 ;  /* 0x0000007002707220 */ /* 0x040fe40000410000 */
[----:B------:R-:W-:Y:S01]  /*b4d0*/  FMUL.FTZ R113, R2, R113 ;  /* 0x0000007102717220 */ /* 0x000fe20000410000 */
[----:B------:R-:W-:Y:S01]  /*b4e0*/  MUFU.EX2 R181, R181 ;  /* 0x000000b500b57308 */ /* 0x000fe20000000800 */
[C---:B------:R-:W-:Y:S04]  /*b4f0*/  FMUL.FTZ R114, R0.reuse, R114 ;  /* 0x0000007200727220 */ /* 0x040fe80000410000 */
[----:B------:R-:W-:Y:S02]  /*b500*/  FMUL.FTZ R115, R0, R115 ;  /* 0x0000007300737220 */ /* 0x000fe40000410000 */
[--C-:B------:R-:W-:Y:S02]  /*b510*/  FFMA.FTZ R156, R20, c[0x0][0x2d0], -R178.reuse ;  /* 0x0000b400149c7a23 */ /* 0x100fe400000108b2 */
[----:B------:R-:W-:Y:S01]  /*b520*/  FMUL.FTZ R20, R2, R132 ;  /* 0x0000008402147220 */ /* 0x000fe20000410000 */
[----:B------:R-:W-:Y:S01]  /*b530*/  MUFU.EX2 R194, R194 ;  /* 0x000000c200c27308 */ /* 0x000fe20000000800 */
[--C-:B------:R-:W-:Y:S01]  /*b540*/  FFMA.FTZ R157, R21, c[0x0][0x2d0], -R178.reuse ;  /* 0x0000b400159d7a23 */ /* 0x100fe200000108b2 */
[-C--:B------:R-:W-:Y:S03]  /*b550*/  HMMA.16816.F32.BF16 R112, R140, R158.reuse, R112 ;  /* 0x0000009e8c70723c */ /* 0x080fe60000041870 */
[C---:B------:R-:W-:Y:S02]  /*b560*/  FMUL.FTZ R116, R150.reuse, R116 ;  /* 0x0000007496747220 */ /* 0x040fe40000410000 */
[----:B------:R-:W-:Y:S02]  /*b570*/  FMUL.FTZ R117, R150, R117 ;  /* 0x0000007596757220 */ /* 0x000fe40000410000 */
[C---:B------:R-:W-:Y:S01]  /*b580*/  FMUL.FTZ R118, R148.reuse, R118 ;  /* 0x0000007694767220 */ /* 0x040fe20000410000 */
[----:B------:R-:W-:Y:S01]  /*b590*/  MUFU.EX2 R156, R156 ;  /* 0x0000009c009c7308 */ /* 0x000fe20000000800 */
[----:B------:R-:W-:Y:S03]  /*b5a0*/  FMUL.FTZ R119, R148, R119 ;  /* 0x0000007794777220 */ /* 0x000fe60000410000 */
[----:B------:R-:W-:Y:S02]  /*b5b0*/  FMUL.FTZ R21, R2, R133 ;  /* 0x0000008502157220 */ /* 0x000fe40000410000 */
[----:B------:R-:W-:Y:S02]  /*b5c0*/  FFMA.FTZ R178, R49, c[0x0][0x2d0], -R178 ;  /* 0x0000b40031b27a23 */ /* 0x000fe400000108b2 */
[C---:B------:R-:W-:Y:S02]  /*b5d0*/  HMMA.16816.F32.BF16 R116, R144.reuse, R158, R116 ;  /* 0x0000009e9074723c */ /* 0x040fe40000041874 */
[----:B------:R-:W4:Y:S02]  /*b5e0*/  MUFU.EX2 R157, R157 ;  /* 0x0000009d009d7308 */ /* 0x000f240000000800 */
[--C-:B------:R-:W-:Y:S02]  /*b5f0*/  FFMA.FTZ R184, R25, c[0x0][0x2d0], -R175.reuse ;  /* 0x0000b40019b87a23 */ /* 0x100fe400000108af */
[----:B------:R-:W-:Y:S01]  /*b600*/  FFMA.FTZ R183, R26, c[0x0][0x2d0], -R174 ;  /* 0x0000b4001ab77a23 */ /* 0x000fe200000108ae */
[----:B---3--:R-:W-:Y:S01]  /*b610*/  F2FP.BF16.PACK_AB R26, R180, R177 ;  /* 0x000000b1b41a723e */ /* 0x008fe200000010ff */
[-C--:B-1----:R-:W-:Y:S04]  /*b620*/  HMMA.16816.F32.BF16 R120, R144, R136.reuse, R120 ;  /* 0x000000889078723c */ /* 0x082fe80000041878 */
[--C-:B------:R-:W-:Y:S01]  /*b630*/  FFMA.FTZ R158, R22, c[0x0][0x2d0], -R176.reuse ;  /* 0x0000b400169e7a23 */ /* 0x100fe200000108b0 */
[----:B------:R-:W1:Y:S01]  /*b640*/  MUFU.EX2 R184, R184 ;  /* 0x000000b800b87308 */ /* 0x000e620000000800 */
[C---:B------:R-:W-:Y:S02]  /*b650*/  FMUL.FTZ R22, R0.reuse, R134 ;  /* 0x0000008600167220 */ /* 0x040fe40000410000 */
[C---:B------:R-:W-:Y:S04]  /*b660*/  HMMA.16816.F32.BF16 R124, R140.reuse, R136, R124 ;  /* 0x000000888c7c723c */ /* 0x040fe8000004187c */
[--C-:B------:R-:W-:Y:S02]  /*b670*/  FFMA.FTZ R159, R23, c[0x0][0x2d0], -R176.reuse ;  /* 0x0000b400179f7a23 */ /* 0x100fe400000108b0 */
[----:B------:R-:W-:Y:S01]  /*b680*/  FMUL.FTZ R23, R0, R135 ;  /* 0x0000008700177220 */ /* 0x000fe20000410000 */
[----:B------:R-:W-:Y:S01]  /*b690*/  MUFU.EX2 R158, R158 ;  /* 0x0000009e009e7308 */ /* 0x000fe20000000800 */
[----:B------:R-:W3:Y:S01]  /*b6a0*/  LDSM.16.MT88.4 R132, [R214+0x1900] ;  /* 0x00190000d684783b */ /* 0x000ee20000004200 */
[----:B------:R-:W-:Y:S03]  /*b6b0*/  FFMA.FTZ R176, R51, c[0x0][0x2d0], -R176 ;  /* 0x0000b40033b07a23 */ /* 0x000fe600000108b0 */
[--C-:B------:R-:W-:Y:S01]  /*b6c0*/  FFMA.FTZ R186, R27, c[0x0][0x2d0], -R174.reuse ;  /* 0x0000b4001bba7a23 */ /* 0x100fe200000108ae */
[-C--:B------:R-:W-:Y:S03]  /*b6d0*/  HMMA.16816.F32.BF16 R20, R140, R138.reuse, R20 ;  /* 0x0000008a8c14723c */ /* 0x080fe60000041814 */
[----:B------:R-:W-:Y:S01]  /*b6e0*/  LDSM.16.MT88.4 R48, [R212+0x1500] ;  /* 0x00150000d430783b */ /* 0x000fe20000004200 */
[--C-:B------:R-:W-:Y:S01]  /*b6f0*/  FFMA.FTZ R185, R28, c[0x0][0x2d0], -R175.reuse ;  /* 0x0000b4001cb97a23 */ /* 0x100fe200000108af */
[----:B----4-:R-:W-:Y:S01]  /*b700*/  F2FP.BF16.PACK_AB R24, R157, R156 ;  /* 0x0000009c9d18723e */ /* 0x010fe200000010ff */
[--C-:B------:R-:W-:Y:S01]  /*b710*/  FFMA.FTZ R188, R29, c[0x0][0x2d0], -R175.reuse ;  /* 0x0000b4001dbc7a23 */ /* 0x100fe200000108af */
[----:B------:R-:W-:Y:S01]  /*b720*/  F2FP.BF16.PACK_AB R27, R182, R179 ;  /* 0x000000b3b61b723e */ /* 0x000fe200000010ff */
[C---:B------:R-:W-:Y:S01]  /*b730*/  HMMA.16816.F32.BF16 R128, R144.reuse, R138, R128 ;  /* 0x0000008a9080723c */ /* 0x040fe20000041880 */
[----:B------:R-:W4:Y:S02]  /*b740*/  MUFU.EX2 R159, R159 ;  /* 0x0000009f009f7308 */ /* 0x000f240000000800 */
[----:B------:R-:W-:Y:S01]  /*b750*/  LDSM.16.MT88.4 R136, [R212+0x500] ;  /* 0x00050000d488783b */ /* 0x000fe20000004200 */
[----:B------:R-:W-:Y:S01]  /*b760*/  FFMA.FTZ R175, R45, c[0x0][0x2d0], -R175 ;  /* 0x0000b4002daf7a23 */ /* 0x000fe200000108af */
[----:B-1----:R-:W-:Y:S01]  /*b770*/  F2FP.BF16.PACK_AB R28, R184, R181 ;  /* 0x000000b5b81c723e */ /* 0x002fe200000010ff */
[--C-:B------:R-:W-:Y:S02]  /*b780*/  FFMA.FTZ R187, R30, c[0x0][0x2d0], -R174.reuse ;  /* 0x0000b4001ebb7a23 */ /* 0x100fe400000108ae */
[-C--:B--2---:R-:W-:Y:S03]  /*b790*/  HMMA.16816.F32.BF16 R52, R144, R152.reuse, R52 ;  /* 0x000000989034723c */ /* 0x084fe60000041834 */
[----:B------:R-:W-:Y:S01]  /*b7a0*/  MUFU.EX2 R183, R183 ;  /* 0x000000b700b77308 */ /* 0x000fe20000000800 */
[--C-:B------:R-:W-:Y:S02]  /*b7b0*/  FFMA.FTZ R190, R31, c[0x0][0x2d0], -R174.reuse ;  /* 0x0000b4001fbe7a23 */ /* 0x100fe400000108ae */
[----:B------:R-:W-:Y:S02]  /*b7c0*/  FFMA.FTZ R174, R47, c[0x0][0x2d0], -R174 ;  /* 0x0000b4002fae7a23 */ /* 0x000fe400000108ae */
[C---:B------:R-:W-:Y:S01]  /*b7d0*/  HMMA.16816.F32.BF16 R56, R140.reuse, R152, R56 ;  /* 0x000000988c38723c */ /* 0x040fe20000041838 */
[----:B------:R-:W-:Y:S03]  /*b7e0*/  LDSM.16.MT88.4 R44, [R214+0x1500] ;  /* 0x00150000d62c783b */ /* 0x000fe60000004200 */
[C---:B------:R-:W-:Y:S01]  /*b7f0*/  FMUL.FTZ R92, R2.reuse, R92 ;  /* 0x0000005c025c7220 */ /* 0x040fe20000410000 */
[----:B------:R-:W1:Y:S01]  /*b800*/  MUFU.EX2 R186, R186 ;  /* 0x000000ba00ba7308 */ /* 0x000e620000000800 */
[----:B------:R-:W-:Y:S02]  /*b810*/  FMUL.FTZ R93, R2, R93 ;  /* 0x0000005d025d7220 */ /* 0x000fe40000410000 */
[-C--:B------:R-:W-:Y:S04]  /*b820*/  HMMA.16816.F32.BF16 R60, R140, R154.reuse, R60 ;  /* 0x0000009a8c3c723c */ /* 0x080fe8000004183c */
[C---:B------:R-:W-:Y:S01]  /*b830*/  FMUL.FTZ R94, R0.reuse, R94 ;  /* 0x0000005e005e7220 */ /* 0x040fe20000410000 */
[----:B----4-:R-:W-:Y:S01]  /*b840*/  F2FP.BF16.PACK_AB R25, R159, R158 ;  /* 0x0000009e9f19723e */ /* 0x010fe200000010ff */
[----:B------:R-:W-:Y:S01]  /*b850*/  FMUL.FTZ R95, R0, R95 ;  /* 0x0000005f005f7220 */ /* 0x000fe20000410000 */
[----:B------:R-:W-:Y:S01]  /*b860*/  MUFU.EX2 R185, R185 ;  /* 0x000000b900b97308 */ /* 0x000fe20000000800 */
[C---:B------:R-:W-:Y:S01]  /*b870*/  HMMA.16816.F32.BF16 R64, R144.reuse, R154, R64 ;  /* 0x0000009a9040723c */ /* 0x040fe20000041840 */
[----:B------:R-:W-:Y:S03]  /*b880*/  LDSM.16.MT88.4 R152, [R214+0x2100] ;  /* 0x00210000d698783b */ /* 0x000fe60000004200 */
[C---:B------:R-:W-:Y:S02]  /*b890*/  FMUL.FTZ R96, R150.reuse, R96 ;  /* 0x0000006096607220 */ /* 0x040fe40000410000 */
[----:B------:R-:W-:Y:S02]  /*b8a0*/  FMUL.FTZ R97, R150, R97 ;  /* 0x0000006196617220 */ /* 0x000fe40000410000 */
[-C--:B---3--:R-:W-:Y:S01]  /*b8b0*/  HMMA.16816.F32.BF16 R68, R144, R132.reuse, R68 ;  /* 0x000000849044723c */ /* 0x088fe20000041844 */
[----:B------:R-:W2:Y:S03]  /*b8c0*/  MUFU.EX2 R188, R188 ;  /* 0x000000bc00bc7308 */ /* 0x000ea60000000800 */
[----:B------:R-:W-:Y:S01]  /*b8d0*/  FMUL.FTZ R98, R148, R98 ;  /* 0x0000006294627220 */ /* 0x000fe20000410000 */
[----:B-1----:R-:W-:Y:S01]  /*b8e0*/  F2FP.BF16.PACK_AB R29, R186, R183 ;  /* 0x000000b7ba1d723e */ /* 0x002fe200000010ff */
[----:B------:R-:W-:Y:S02]  /*b8f0*/  FMUL.FTZ R99, R148, R99 ;  /* 0x0000006394637220 */ /* 0x000fe40000410000 */
[C---:B------:R-:W-:Y:S03]  /*b900*/  HMMA.16816.F32.BF16 R72, R140.reuse, R132, R72 ;  /* 0x000000848c48723c */ /* 0x040fe60000041848 */
[----:B------:R-:W-:Y:S01]  /*b910*/  MUFU.EX2 R187, R187 ;  /* 0x000000bb00bb7308 */ /* 0x000fe20000000800 */
[----:B------:R-:W-:Y:S02]  /*b920*/  FFMA.FTZ R160, R150, R237, R160 ;  /* 0x000000ed96a07223 */ /* 0x000fe400000100a0 */
[----:B------:R-:W-:Y:S02]  /*b930*/  FFMA.FTZ R162, R148, R235, R162 ;  /* 0x000000eb94a27223 */ /* 0x000fe400000100a2 */
[-C--:B------:R-:W-:Y:S04]  /*b940*/  HMMA.16816.F32.BF16 R76, R140, R134.reuse, R76 ;  /* 0x000000868c4c723c */ /* 0x080fe8000004184c */
[----:B------:R-:W-:Y:S01]  /*b950*/  FFMA.FTZ R6, R2, R233, R6 ;  /* 0x000000e902067223 */ /* 0x000fe20000010006 */
[----:B------:R-:W1:Y:S01]  /*b960*/  MUFU.EX2 R190, R190 ;  /* 0x000000be00be7308 */ /* 0x000e620000000800 */
[----:B------:R-:W-:Y:S02]  /*b970*/  FFMA.FTZ R170, R0, R231, R170 ;  /* 0x000000e700aa7223 */ /* 0x000fe400000100aa */
[C---:B------:R-:W-:Y:S01]  /*b980*/  HMMA.16816.F32.BF16 R80, R144.reuse, R134, R80 ;  /* 0x000000869050723c */ /* 0x040fe20000041850 */
[----:B------:R-:W3:Y:S03]  /*b990*/  LDSM.16.MT88.4 R132, [R214+0x500] ;  /* 0x00050000d684783b */ /* 0x000ee60000004200 */
[----:B--2---:R-:W-:Y:S01]  /*b9a0*/  F2FP.BF16.PACK_AB R30, R188, R185 ;  /* 0x000000b9bc1e723e */ /* 0x004fe200000010ff */
[----:B------:R-:W-:Y:S02]  /*b9b0*/  FADD.FTZ R160, R161, R160 ;  /* 0x000000a0a1a07221 */ /* 0x000fe40000010000 */
[----:B------:R-:W-:Y:S01]  /*b9c0*/  MUFU.EX2 R193, R193 ;  /* 0x000000c100c17308 */ /* 0x000fe20000000800 */
[-C--:B------:R-:W-:Y:S04]  /*b9d0*/  HMMA.16816.F32.BF16 R84, R144, R32.reuse, R84 ;  /* 0x000000209054723c */ /* 0x080fe80000041854 */
[----:B------:R-:W-:Y:S02]  /*b9e0*/  FADD.FTZ R162, R7, R162 ;  /* 0x000000a207a27221 */ /* 0x000fe40000010000 */
[----:B------:R-:W-:Y:S02]  /*b9f0*/  FADD.FTZ R167, R167, R6 ;  /* 0x00000006a7a77221 */ /* 0x000fe40000010000 */
[C---:B------:R-:W-:Y:S01]  /*ba00*/  HMMA.16816.F32.BF16 R88, R140.reuse, R32, R88 ;  /* 0x000000208c58723c */ /* 0x040fe20000041858 */
[----:B------:R-:W-:Y:S03]  /*ba10*/  MUFU.EX2 R178, R178 ;  /* 0x000000b200b27308 */ /* 0x000fe60000000800 */
[----:B------:R-:W-:Y:S01]  /*ba20*/  FADD.FTZ R171, R171, R170 ;  /* 0x000000aaabab7221 */ /* 0x000fe20000010000 */
[----:B-1----:R-:W-:Y:S01]  /*ba30*/  F2FP.BF16.PACK_AB R31, R190, R187 ;  /* 0x000000bbbe1f723e */ /* 0x002fe200000010ff */
[----:B------:R-:W-:Y:S02]  /*ba40*/  FADD.FTZ R163, R163, R160 ;  /* 0x000000a0a3a37221 */ /* 0x000fe40000010000 */
[-C--:B------:R-:W-:Y:S03]  /*ba50*/  HMMA.16816.F32.BF16 R92, R140, R34.reuse, R92 ;  /* 0x000000228c5c723c */ /* 0x080fe6000004185c */
[----:B------:R-:W-:Y:S01]  /*ba60*/  MUFU.EX2 R195, R195 ;  /* 0x000000c300c37308 */ /* 0x000fe20000000800 */
[----:B------:R-:W-:Y:S02]  /*ba70*/  FADD.FTZ R165, R165, R162 ;  /* 0x000000a2a5a57221 */ /* 0x000fe40000010000 */
[----:B------:R-:W-:Y:S02]  /*ba80*/  FADD.FTZ R168, R168, R167 ;  /* 0x000000a7a8a87221 */ /* 0x000fe40000010000 */
[----:B------:R-:W-:Y:S01]  /*ba90*/  HMMA.16816.F32.BF16 R96, R144, R34, R96 ;  /* 0x000000229060723c */ /* 0x000fe20000041860 */
[----:B------:R-:W1:Y:S03]  /*baa0*/  LDSM.16.MT88.4 R32, [R214+0x1100] ;  /* 0x00110000d620783b */ /* 0x000e660000004200 */
[----:B------:R-:W-:Y:S01]  /*bab0*/  FADD.FTZ R172, R172, R171 ;  /* 0x000000abacac7221 */ /* 0x000fe20000010000 */
[----:B------:R-:W-:Y:S01]  /*bac0*/  MUFU.EX2 R176, R176 ;  /* 0x000000b000b07308 */ /* 0x000fe20000000800 */
[----:B------:R-:W-:Y:S02]  /*bad0*/  FADD.FTZ R163, R164, R163 ;  /* 0x000000a3a4a37221 */ /* 0x000fe40000010000 */
[----:B------:R-:W-:Y:S01]  /*bae0*/  FADD.FTZ R165, R166, R165 ;  /* 0x000000a5a6a57221 */ /* 0x000fe20000010000 */
[-C--:B---3--:R-:W-:Y:S05]  /*baf0*/  HMMA.16816.F32.BF16 R8, R24, R132.reuse, R8 ;  /* 0x000000841808723c */ /* 0x088fea0000041808 */
[----:B------:R-:W-:Y:S01]  /*bb00*/  FADD.FTZ R168, R169, R168 ;  /* 0x000000a8a9a87221 */ /* 0x000fe20000010000 */
[----:B------:R-:W-:Y:S01]  /*bb10*/  MUFU.EX2 R196, R196 ;  /* 0x000000c400c47308 */ /* 0x000fe20000000800 */
[----:B------:R-:W-:Y:S01]  /*bb20*/  FADD.FTZ R172, R173, R172 ;  /* 0x000000acadac7221 */ /* 0x000fe20000010000 */
[C---:B------:R-:W-:Y:S04]  /*bb30*/  HMMA.16816.F32.BF16 R12, R28.reuse, R132, R12 ;  /* 0x000000841c0c723c */ /* 0x040fe8000004180c */
[----:B------:R-:W-:Y:S02]  /*bb40*/  FADD.FTZ R156, R156, R163 ;  /* 0x000000a39c9c7221 */ /* 0x000fe40000010000 */
[----:B------:R-:W-:Y:S02]  /*bb50*/  FADD.FTZ R158, R158, R165 ;  /* 0x000000a59e9e7221 */ /* 0x000fe40000010000 */
[-C--:B------:R-:W-:Y:S01]  /*bb60*/  HMMA.16816.F32.BF16 R16, R28, R134.reuse, R16 ;  /* 0x000000861c10723c */ /* 0x080fe20000041810 */
[----:B------:R-:W2:Y:S03]  /*bb70*/  MUFU.EX2 R197, R197 ;  /* 0x000000c500c57308 */ /* 0x000ea60000000800 */
[----:B------:R-:W-:Y:S02]  /*bb80*/  FADD.FTZ R181, R181, R168 ;  /* 0x000000a8b5b57221 */ /* 0x000fe40000010000 */
[----:B------:R-:W-:Y:S02]  /*bb90*/  FADD.FTZ R183, R183, R172 ;  /* 0x000000acb7b77221 */ /* 0x000fe40000010000 */
[C---:B------:R-:W-:Y:S01]  /*bba0*/  HMMA.16816.F32.BF16 R100, R24.reuse, R134, R100 ;  /* 0x000000861864723c */ /* 0x040fe20000041864 */
[----:B------:R-:W3:Y:S02]  /*bbb0*/  LDSM.16.MT88.4 R132, [R212+0x1100] ;  /* 0x00110000d484783b */ /* 0x000ee40000004200 */
[----:B------:R-:W-:Y:S01]  /*bbc0*/  MUFU.EX2 R198, R198 ;  /* 0x000000c600c67308 */ /* 0x000fe20000000800 */
[----:B------:R-:W-:Y:S02]  /*bbd0*/  FADD.FTZ R156, R157, R156 ;  /* 0x0000009c9d9c7221 */ /* 0x000fe40000010000 */
[----:B------:R-:W-:Y:S02]  /*bbe0*/  FADD.FTZ R158, R159, R158 ;  /* 0x0000009e9f9e7221 */ /* 0x000fe40000010000 */
[-C--:B------:R-:W-:Y:S04]  /*bbf0*/  HMMA.16816.F32.BF16 R104, R24, R136.reuse, R104 ;  /* 0x000000881868723c */ /* 0x080fe80000041868 */
[----:B------:R-:W-:Y:S01]  /*bc00*/  FADD.FTZ R184, R184, R181 ;  /* 0x000000b5b8b87221 */ /* 0x000fe20000010000 */
[----:B------:R-:W4:Y:S01]  /*bc10*/  MUFU.EX2 R199, R199 ;  /* 0x000000c700c77308 */ /* 0x000f220000000800 */
[----:B------:R-:W-:Y:S02]  /*bc20*/  FADD.FTZ R186, R186, R183 ;  /* 0x000000b7baba7221 */ /* 0x000fe40000010000 */
[C---:B------:R-:W-:Y:S04]  /*bc30*/  HMMA.16816.F32.BF16 R108, R28.reuse, R136, R108 ;  /* 0x000000881c6c723c */ /* 0x040fe8000004186c */
[----:B------:R-:W-:Y:S02]  /*bc40*/  FADD.FTZ R177, R177, R156 ;  /* 0x0000009cb1b17221 */ /* 0x000fe40000010000 */
[----:B------:R-:W-:Y:S01]  /*bc50*/  FADD.FTZ R179, R179, R158 ;  /* 0x0000009eb3b37221 */ /* 0x000fe20000010000 */
[----:B------:R-:W-:Y:S01]  /*bc60*/  MUFU.EX2 R200, R200 ;  /* 0x000000c800c87308 */ /* 0x000fe20000000800 */
[-C--:B------:R-:W-:Y:S04]  /*bc70*/  HMMA.16816.F32.BF16 R112, R28, R138.reuse, R112 ;  /* 0x0000008a1c70723c */ /* 0x080fe80000041870 */
[----:B------:R-:W-:Y:S02]  /*bc80*/  FADD.FTZ R185, R185, R184 ;  /* 0x000000b8b9b97221 */ /* 0x000fe40000010000 */
[----:B------:R-:W-:Y:S02]  /*bc90*/  FADD.FTZ R187, R187, R186 ;  /* 0x000000babbbb7221 */ /* 0x000fe40000010000 */
[C---:B------:R-:W-:Y:S01]  /*bca0*/  HMMA.16816.F32.BF16 R116, R24.reuse, R138, R116 ;  /* 0x0000008a1874723c */ /* 0x040fe20000041874 */
[----:B------:R-:W5:Y:S03]  /*bcb0*/  MUFU.EX2 R175, R175 ;  /* 0x000000af00af7308 */ /* 0x000f660000000800 */
[----:B------:R-:W-:Y:S02]  /*bcc0*/  FADD.FTZ R180, R180, R177 ;  /* 0x000000b1b4b47221 */ /* 0x000fe40000010000 */
[----:B------:R-:W-:Y:S02]  /*bcd0*/  FADD.FTZ R182, R182, R179 ;  /* 0x000000b3b6b67221 */ /* 0x000fe40000010000 */
[-C--:B-1----:R-:W-:Y:S03]  /*bce0*/  HMMA.16816.F32.BF16 R120, R24, R32.reuse, R120 ;  /* 0x000000201878723c */ /* 0x082fe60000041878 */
[----:B------:R-:W-:Y:S01]  /*bcf0*/  MUFU.EX2 R201, R201 ;  /* 0x000000c900c97308 */ /* 0x000fe20000000800 */
[----:B------:R-:W-:Y:S02]  /*bd00*/  FADD.FTZ R185, R188, R185 ;  /* 0x000000b9bcb97221 */ /* 0x000fe40000010000 */
[----:B------:R-:W-:Y:S02]  /*bd10*/  FADD.FTZ R187, R190, R187 ;  /* 0x000000bbbebb7221 */ /* 0x000fe40000010000 */
[C---:B------:R-:W-:Y:S05]  /*bd20*/  HMMA.16816.F32.BF16 R124, R28.reuse, R32, R124 ;  /* 0x000000201c7c723c */ /* 0x040fea000004187c */
[----:B------:R-:W1:Y:S03]  /*bd30*/  MUFU.EX2 R174, R174 ;  /* 0x000000ae00ae7308 */ /* 0x000e660000000800 */
        /* <DEDUP_REMOVED lines=8> */
[C---:B------:R-:W-:Y:S08]  /*bdc0*/  HMMA.16816.F32.BF16 R72, R28.reuse, R36, R72 ;  /* 0x000000241c48723c */ /* 0x040ff00000041848 */
[-C--:B------:R-:W-:Y:S08]  /*bdd0*/  HMMA.16816.F32.BF16 R76, R28, R38.reuse, R76 ;  /* 0x000000261c4c723c */ /* 0x080ff0000004184c */
[C---:B------:R-:W-:Y:S01]  /*bde0*/  HMMA.16816.F32.BF16 R80, R24.reuse, R38, R80 ;  /* 0x000000261850723c */ /* 0x040fe20000041850 */
[----:B------:R-:W3:Y:S07]  /*bdf0*/  LDSM.16.MT88.4 R36, [R212+0x900] ;  /* 0x00090000d424783b */ /* 0x000eee0000004200 */
[-C--:B-1----:R-:W-:Y:S08]  /*be00*/  HMMA.16816.F32.BF16 R84, R24, R32.reuse, R84 ;  /* 0x000000201854723c */ /* 0x082ff00000041854 */
[C---:B------:R-:W-:Y:S08]  /*be10*/  HMMA.16816.F32.BF16 R88, R28.reuse, R32, R88 ;  /* 0x000000201c58723c */ /* 0x040ff00000041858 */
[-C--:B------:R-:W-:Y:S07]  /*be20*/  HMMA.16816.F32.BF16 R92, R28, R34.reuse, R92 ;  /* 0x000000221c5c723c */ /* 0x080fee000004185c */
[----:B--2---:R-:W-:Y:S01]  /*be30*/  F2FP.BF16.PACK_AB R28, R197, R196 ;  /* 0x000000c4c51c723e */ /* 0x004fe200000010ff */
[----:B------:R-:W-:Y:S01]  /*be40*/  HMMA.16816.F32.BF16 R96, R24, R34, R96 ;  /* 0x000000221860723c */ /* 0x000fe20000041860 */
[----:B------:R-:W1:Y:S03]  /*be50*/  LDSM.16.MT88.4 R32, [R212+0x2100] ;  /* 0x00210000d420783b */ /* 0x000e660000004200 */
[----:B----4-:R-:W-:Y:S01]  /*be60*/  F2FP.BF16.PACK_AB R29, R199, R198 ;  /* 0x000000c6c71d723e */ /* 0x010fe200000010ff */
[----:B------:R-:W-:Y:S01]  /*be70*/  FADD.FTZ R196, R196, R185 ;  /* 0x000000b9c4c47221 */ /* 0x000fe20000010000 */
[----:B-----5:R-:W-:Y:S01]  /*be80*/  F2FP.BF16.PACK_AB R30, R175, R200 ;  /* 0x000000c8af1e723e */ /* 0x020fe200000010ff */
[----:B------:R-:W-:Y:S01]  /*be90*/  FADD.FTZ R198, R198, R187 ;  /* 0x000000bbc6c67221 */ /* 0x000fe20000010000 */
[----:B------:R-:W-:Y:S01]  /*bea0*/  F2FP.BF16.PACK_AB R24, R192, R189 ;  /* 0x000000bdc018723e */ /* 0x000fe200000010ff */
[----:B------:R-:W-:Y:S03]  /*beb0*/  FADD.FTZ R189, R189, R180 ;  /* 0x000000b4bdbd7221 */ /* 0x000fe60000010000 */
[----:B------:R-:W-:Y:S01]  /*bec0*/  F2FP.BF16.PACK_AB R25, R194, R191 ;  /* 0x000000bfc219723e */ /* 0x000fe200000010ff */
[----:B------:R-:W-:Y:S01]  /*bed0*/  FADD.FTZ R191, R191, R182 ;  /* 0x000000b6bfbf7221 */ /* 0x000fe20000010000 */
[----:B------:R-:W-:Y:S01]  /*bee0*/  F2FP.BF16.PACK_AB R26, R178, R193 ;  /* 0x000000c1b21a723e */ /* 0x000fe200000010ff */
[----:B------:R-:W-:Y:S01]  /*bef0*/  FADD.FTZ R192, R192, R189 ;  /* 0x000000bdc0c07221 */ /* 0x000fe20000010000 */
[----:B------:R-:W-:Y:S01]  /*bf00*/  F2FP.BF16.PACK_AB R27, R176, R195 ;  /* 0x000000c3b01b723e */ /* 0x000fe200000010ff */
[----:B------:R-:W-:Y:S01]  /*bf10*/  FADD.FTZ R194, R194, R191 ;  /* 0x000000bfc2c27221 */ /* 0x000fe20000010000 */
[----:B------:R-:W-:Y:S01]  /*bf20*/  F2FP.BF16.PACK_AB R31, R174, R201 ;  /* 0x000000c9ae1f723e */ /* 0x000fe200000010ff */
[----:B------:R-:W-:Y:S02]  /*bf30*/  FADD.FTZ R197, R197, R196 ;  /* 0x000000c4c5c57221 */ /* 0x000fe40000010000 */
[----:B------:R-:W-:Y:S02]  /*bf40*/  FADD.FTZ R198, R199, R198 ;  /* 0x000000c6c7c67221 */ /* 0x000fe40000010000 */
[-C--:B------:R-:W-:Y:S03]  /*bf50*/  HMMA.16816.F32.BF16 R144, R24, R40.reuse, R8 ;  /* 0x000000281890723c */ /* 0x080fe60000041808 */
[----:B------:R-:W-:Y:S02]  /*bf60*/  FADD.FTZ R193, R193, R192 ;  /* 0x000000c0c1c17221 */ /* 0x000fe40000010000 */
[----:B------:R-:W-:Y:S02]  /*bf70*/  FADD.FTZ R195, R195, R194 ;  /* 0x000000c2c3c37221 */ /* 0x000fe40000010000 */
[----:B------:R-:W-:Y:S01]  /*bf80*/  FADD.FTZ R200, R200, R197 ;  /* 0x000000c5c8c87221 */ /* 0x000fe20000010000 */
[C---:B------:R-:W-:Y:S04]  /*bf90*/  HMMA.16816.F32.BF16 R140, R28.reuse, R40, R12 ;  /* 0x000000281c8c723c */ /* 0x040fe8000004180c */
[----:B------:R-:W-:Y:S02]  /*bfa0*/  FADD.FTZ R201, R201, R198 ;  /* 0x000000c6c9c97221 */ /* 0x000fe40000010000 */
[----:B------:R-:W-:Y:S02]  /*bfb0*/  FADD.FTZ R237, R178, R193 ;  /* 0x000000c1b2ed7221 */ /* 0x000fe40000010000 */
[-C--:B------:R-:W-:Y:S04]  /*bfc0*/  HMMA.16816.F32.BF16 R136, R28, R42.reuse, R16 ;  /* 0x0000002a1c88723c */ /* 0x080fe80000041810 */
[----:B------:R-:W-:Y:S02]  /*bfd0*/  FADD.FTZ R235, R176, R195 ;  /* 0x000000c3b0eb7221 */ /* 0x000fe40000010000 */
[----:B------:R-:W-:Y:S02]  /*bfe0*/  FADD.FTZ R233, R175, R200 ;  /* 0x000000c8afe97221 */ /* 0x000fe40000010000 */
[C---:B------:R-:W-:Y:S04]  /*bff0*/  HMMA.16816.F32.BF16 R100, R24.reuse, R42, R100 ;  /* 0x0000002a1864723c */ /* 0x040fe80000041864 */
[----:B------:R-:W-:Y:S04]  /*c000*/  FADD.FTZ R231, R174, R201 ;  /* 0x000000c9aee77221 */ /* 0x000fe80000010000 */
[-C--:B---3--:R-:W-:Y:S08]  /*c010*/  HMMA.16816.F32.BF16 R104, R24, R36.reuse, R104 ;  /* 0x000000241868723c */ /* 0x088ff00000041868 */
        /* <DEDUP_REMOVED lines=12> */
[C---:B------:R-:W-:Y:S07]  /*c0e0*/  HMMA.16816.F32.BF16 R72, R28.reuse, R152, R72 ;  /* 0x000000981c48723c */ /* 0x040fee0000041848 */
[----:B------:R-:W-:Y:S01]  /*c0f0*/  MOV R152, R5 ;  /* 0x0000000500987202 */ /* 0x000fe20000000f00 */
[-C--:B------:R-:W-:Y:S08]  /*c100*/  HMMA.16816.F32.BF16 R76, R28, R154.reuse, R76 ;  /* 0x0000009a1c4c723c */ /* 0x080ff0000004184c */
[C---:B------:R-:W-:Y:S08]  /*c110*/  HMMA.16816.F32.BF16 R80, R24.reuse, R154, R80 ;  /* 0x0000009a1850723c */ /* 0x040ff00000041850 */
[-C--:B-1----:R-:W-:Y:S08]  /*c120*/  HMMA.16816.F32.BF16 R84, R24, R32.reuse, R84 ;  /* 0x000000201854723c */ /* 0x082ff00000041854 */
[C---:B------:R-:W-:Y:S08]  /*c130*/  HMMA.16816.F32.BF16 R88, R28.reuse, R32, R88 ;  /* 0x000000201c58723c */ /* 0x040ff00000041858 */
[-C--:B------:R-:W-:Y:S08]  /*c140*/  HMMA.16816.F32.BF16 R92, R28, R34.reuse, R92 ;  /* 0x000000221c5c723c */ /* 0x080ff0000004185c */
[----:B------:R-:W-:Y:S01]  /*c150*/  HMMA.16816.F32.BF16 R96, R24, R34, R96 ;  /* 0x000000221860723c */ /* 0x000fe20000041860 */
[----:B------:R-:W-:-:S07]  /*c160*/  @P0 BRA `(.L_x_432) ;  /* 0xffffd70000000947 */ /* 0x000fce000383ffff */
.L_x_429:
[----:B------:R-:W-:-:S13]  /*c170*/  ISETP.GE.AND P0, PT, R230, R219, PT ;  /* 0x000000dbe600720c */ /* 0x000fda0003f06270 */
[----:B------:R-:W-:Y:S05]  /*c180*/  @!P0 BRA `(.L_x_433) ;  /* 0x00003e8000008947 */ /* 0x000fea0003800000 */
[----:B------:R-:W-:Y:S01]  /*c190*/  IADD3 R241, P0, R220, 0x20, RZ ;  /* 0x00000020dcf17810 */ /* 0x000fe20007f1e0ff */
[----:B------:R-:W-:Y:S01]  /*c1a0*/  ULDC.64 UR4, c[0x0][0x208] ;  /* 0x0000820000047ab9 */ /* 0x000fe20000000a00 */
[----:B------:R-:W-:Y:S01]  /*c1b0*/  IADD3 R234, P1, R224, 0x20, RZ ;  /* 0x00000020e0ea7810 */ /* 0x000fe20007f3e0ff */
[----:B------:R-:W-:Y:S01]  /*c1c0*/  UIMAD.WIDE.U32 UR12, UR4, 0x30, URZ ;  /* 0x00000030040c78a5 */ /* 0x000fe2000f8e003f */
[-C--:B------:R-:W-:Y:S01]  /*c1d0*/  IADD3.X R240, RZ, R227.reuse, RZ, P0, !PT ;  /* 0x000000e3fff07210 */ /* 0x080fe200007fe4ff */
[----:B------:R-:W-:Y:S01]  /*c1e0*/  UIMAD UR5, UR5, 0x30, URZ ;  /* 0x00000030050578a4 */ /* 0x000fe2000f8e023f */
[----:B------:R-:W-:Y:S01]  /*c1f0*/  IADD3 R239, P2, R220, 0x40, RZ ;  /* 0x00000040dcef7810 */ /* 0x000fe20007f5e0ff */
[----:B------:R-:W-:Y:S01]  /*c200*/  IMAD.MOV.U32 R148, RZ, RZ, R149 ;  /* 0x000000ffff947224 */ /* 0x000fe200078e0095 */
[----:B------:R-:W-:Y:S01]  /*c210*/  IADD3 R203, P0, R224, 0x40, RZ ;  /* 0x00000040e0cb7810 */ /* 0x000fe20007f1e0ff */
[----:B------:R-:W-:Y:S01]  /*c220*/  IMAD.MOV.U32 R150, RZ, RZ, R151 ;  /* 0x000000ffff967224 */ /* 0x000fe200078e0097 */
[----:B------:R-:W-:Y:S01]  /*c230*/  IADD3 R236, -R232, 0x30, RZ ;  /* 0x00000030e8ec7810 */ /* 0x000fe20007ffe1ff */
[----:B------:R-:W-:Y:S01]  /*c240*/  IMAD.MOV.U32 R0, RZ, RZ, R152 ;  /* 0x000000ffff007224 */ /* 0x000fe200078e0098 */
[----:B------:R-:W-:Y:S01]  /*c250*/  IADD3.X R238, RZ, R227, RZ, P2, !PT ;  /* 0x000000e3ffee7210 */ /* 0x000fe200017fe4ff */
[----:B------:R-:W-:Y:S01]  /*c260*/  IMAD.MOV.U32 R2, RZ, RZ, R3 ;  /* 0x000000ffff027224 */ /* 0x000fe200078e0003 */
[----:B------:R-:W-:Y:S01]  /*c270*/  IADD3.X R202, RZ, R229, RZ, P0, !PT ;  /* 0x000000e5ffca7210 */ /* 0x000fe200007fe4ff */
[----:B------:R-:W-:Y:S01]  /*c280*/  IMAD.X R232, RZ, RZ, R229, P1 ;  /* 0x000000ffffe87224 */ /* 0x000fe200008e06e5 */
[----:B------:R-:W-:Y:S01]  /*c290*/  MOV R200, c[0x0][0x20c] ;  /* 0x0000830000c87a02 */ /* 0x000fe20000000f00 */
[----:B------:R-:W-:Y:S01]  /*c2a0*/  IMAD.MOV.U32 R201, RZ, RZ, c[0x0][0x208] ;  /* 0x00008200ffc97624 */ /* 0x000fe200078e00ff */
[----:B------:R-:W-:-:S02]  /*c2b0*/  UIADD3 UR5, UR13, UR5, URZ ;  /* 0x000000050d057290 */ /* 0x000fc4000fffe03f */
.L_x_451:
[----:B------:R-:W-:Y:S04]  /*c2c0*/  DEPBAR.LE SB0, 0x0 ;  /* 0x000080000000791a */ /* 0x000fe80000000000 */
[----:B------:R-:W-:Y:S01]  /*c2d0*/  BAR.SYNC.DEFER_BLOCKING 0x0 ;  /* 0x0000000000007b1d */ /* 0x000fe20000010000 */
[----:B------:R-:W-:Y:S01]  /*c2e0*/  SHF.R.S32.HI R4, RZ, 0x1f, R230 ;  /* 0x0000001fff047819 */ /* 0x000fe200000114e6 */
[C---:B------:R-:W-:Y:S02]  /*c2f0*/  IMAD R3, R230.reuse, UR5, RZ ;  /* 0x00000005e6037c24 */ /* 0x040fe4000f8e02ff */
[----:B------:R-:W-:Y:S04]  /*c300*/  IMAD.WIDE.U32 R28, R230, UR12, RZ ;  /* 0x0000000ce61c7c25 */ /* 0x000fe8000f8e00ff */
[----:B------:R-:W-:Y:S01]  /*c310*/  IMAD R3, R4, UR12, R3 ;  /* 0x0000000c04037c24 */ /* 0x000fe2000f8e0203 */
[-C--:B------:R-:W-:Y:S03]  /*c320*/  IADD3 R13, P0, R220, R28.reuse, RZ ;  /* 0x0000001cdc0d7210 */ /* 0x080fe60007f1e0ff */
[----:B------:R-:W-:Y:S01]  /*c330*/  IMAD.IADD R3, R29, 0x1, R3 ;  /* 0x000000011d037824 */ /* 0x000fe200078e0203 */
[----:B------:R-:W-:Y:S03]  /*c340*/  LEA R36, P2, R13, c[0x0][0x1f8], 0x1 ;  /* 0x00007e000d247a11 */ /* 0x000fe600078408ff */
[--C-:B------:R-:W-:Y:S01]  /*c350*/  IMAD.X R12, R3, 0x1, R227.reuse, P0 ;  /* 0x00000001030c7824 */ /* 0x100fe200000e06e3 */
[-C--:B------:R-:W-:Y:S04]  /*c360*/  IADD3 R21, P0, R239, R28.reuse, RZ ;  /* 0x0000001cef157210 */ /* 0x080fe80007f1e0ff */
[----:B------:R-:W-:Y:S01]  /*c370*/  LEA.HI.X R37, R13, c[0x0][0x1fc], R12, 0x1, P2 ;  /* 0x00007f000d257a11 */ /* 0x000fe200010f0c0c */
[----:B------:R-:W-:Y:S01]  /*c380*/  IMAD.X R20, R3, 0x1, R238, P0 ;  /* 0x0000000103147824 */ /* 0x000fe200000e06ee */
[----:B------:R-:W-:Y:S07]  /*c390*/  LDSM.16.M88.4 R48, [R217+0x4900] ;  /* 0x00490000d930783b */ /* 0x000fee0000000200 */
[----:B------:R-:W1:Y:S07]  /*c3a0*/  LDSM.16.M88.4 R16, [R216+0x2500] ;  /* 0x00250000d810783b */ /* 0x000e6e0000000200 */
[----:B------:R-:W2:Y:S07]  /*c3b0*/  LDSM.16.M88.4 R44, [R217+0x5900] ;  /* 0x00590000d92c783b */ /* 0x000eae0000000200 */
[----:B------:R-:W3:Y:S07]  /*c3c0*/  LDSM.16.M88.4 R32, [R216+0x2900] ;  /* 0x00290000d820783b */ /* 0x000eee0000000200 */
[----:B------:R-:W4:Y:S07]  /*c3d0*/  LDSM.16.M88.4 R152, [R216+0x2d00] ;  /* 0x002d0000d898783b */ /* 0x000f2e0000000200 */
[----:B------:R-:W-:Y:S07]  /*c3e0*/  LDSM.16.M88.4 R156, [R213+0x4900] ;  /* 0x00490000d59c783b */ /* 0x000fee0000000200 */
[----:B------:R-:W5:Y:S01]  /*c3f0*/  LDSM.16.M88.4 R160, [R215] ;  /* 0x00000000d7a0783b */ /* 0x000f620000000200 */
[-C--:B-1----:R-:W-:Y:S06]  /*c400*/  HMMA.16816.F32.BF16 R4, R48, R16.reuse, RZ ;  /* 0x000000103004723c */ /* 0x082fec00000418ff */
[----:B------:R-:W1:Y:S02]  /*c410*/  LDSM.16.M88.4 R164, [R213+0x5900] ;  /* 0x00590000d5a4783b */ /* 0x000e640000000200 */
[C---:B--2---:R-:W-:Y:S05]  /*c420*/  HMMA.16816.F32.BF16 R8, R44.reuse, R16, RZ ;  /* 0x000000102c08723c */ /* 0x044fea00000418ff */
[----:B------:R-:W2:Y:S02]  /*c430*/  LDSM.16.M88.4 R168, [R211] ;  /* 0x00000000d3a8783b */ /* 0x000ea40000000200 */
[-C--:B------:R-:W-:Y:S01]  /*c440*/  IADD3 R17, P1, R241, R28.reuse, RZ ;  /* 0x0000001cf1117210 */ /* 0x080fe20007f3e0ff */
[-C--:B------:R-:W-:Y:S01]  /*c450*/  HMMA.16816.F32.BF16 R12, R44, R18.reuse, RZ ;  /* 0x000000122c0c723c */ /* 0x080fe200000418ff */
[----:B------:R-:W-:Y:S03]  /*c460*/  @!P3 LEA R28, P0, R201, R28, 0x5 ;  /* 0x0000001cc91cb211 */ /* 0x000fe600078028ff */
[----:B------:R-:W1:Y:S01]  /*c470*/  LDSM.16.M88.4 R172, [R210] ;  /* 0x00000000d2ac783b */ /* 0x000e620000000200 */
[----:B------:R-:W-:Y:S01]  /*c480*/  IMAD.X R16, R3, 0x1, R240, P1 ;  /* 0x0000000103107824 */ /* 0x000fe200008e06f0 */
[----:B------:R-:W-:Y:S02]  /*c490*/  LEA R40, P2, R17, c[0x0][0x1f8], 0x1 ;  /* 0x00007e0011287a11 */ /* 0x000fe400078408ff */
[----:B------:R-:W-:Y:S04]  /*c4a0*/  LEA R190, P1, R21, c[0x0][0x1f8], 0x1 ;  /* 0x00007e0015be7a11 */ /* 0x000fe800078208ff */
[----:B------:R-:W-:Y:S01]  /*c4b0*/  LEA.HI.X R41, R17, c[0x0][0x1fc], R16, 0x1, P2 ;  /* 0x00007f0011297a11 */ /* 0x000fe200010f0c10 */
[----:B------:R-:W-:Y:S01]  /*c4c0*/  @!PT LDS RZ, [RZ] ;  /* 0x00000000fffff984 */ /* 0x000fe20000000800 */
[----:B------:R-:W-:Y:S01]  /*c4d0*/  @!PT LDS RZ, [RZ] ;  /* 0x00000000fffff984 */ /* 0x000fe20000000800 */
[----:B------:R-:W-:Y:S01]  /*c4e0*/  @!PT LDS RZ, [RZ] ;  /* 0x00000000fffff984 */ /* 0x000fe20000000800 */
[----:B------:R4:W-:Y:S01]  /*c4f0*/  LDGSTS.E.BYPASS.LTC128B.128 [R218+0x100], [R36.64], !P6 ;  /* 0x0010000024da7fae */ /* 0x0009e2000f101d4a */
[C---:B------:R-:W-:Y:S02]  /*c500*/  HMMA.16816.F32.BF16 R16, R48.reuse, R18, RZ ;  /* 0x000000123010723c */ /* 0x040fe400000418ff */
[----:B------:R-:W-:Y:S02]  /*c510*/  LEA.HI.X R191, R21, c[0x0][0x1fc], R20, 0x1, P1 ;  /* 0x00007f0015bf7a11 */ /* 0x000fe400008f0c14 */
[C---:B------:R-:W-:Y:S02]  /*c520*/  @!P3 IADD3 R24, P2, R28.reuse, R220, RZ ;  /* 0x000000dc1c18b210 */ /* 0x040fe40007f5e0ff */
[C---:B------:R-:W-:Y:S01]  /*c530*/  @!P3 IADD3 R25, P1, R28.reuse, R241, RZ ;  /* 0x000000f11c19b210 */ /* 0x040fe20007f3e0ff */
[----:B------:R1:W-:Y:S01]  /*c540*/  LDGSTS.E.BYPASS.LTC128B.128 [R218+0xd00], [R40.64], !P5 ;  /* 0x00d0000028da7fae */ /* 0x0003e2000e901d4a */
[-C--:B---3--:R-:W-:Y:S01]  /*c550*/  HMMA.16816.F32.BF16 R20, R48, R32.reuse, RZ ;  /* 0x000000203014723c */ /* 0x088fe200000418ff */
[----:B------:R-:W-:Y:S03]  /*c560*/  @!P3 LEA.HI.X R3, R201, R3, R200, 0x5, P0 ;  /* 0x00000003c903b211 */ /* 0x000fe600000f2cc8 */
[----:B------:R-:W-:Y:S02]  /*c570*/  @!P3 IADD3 R28, P0, R28, R239, RZ ;  /* 0x000000ef1c1cb210 */ /* 0x000fe40007f1e0ff */
[C---:B------:R-:W-:Y:S01]  /*c580*/  @!P3 IMAD.X R27, R3.reuse, 0x1, R227, P2 ;  /* 0x00000001031bb824 */ /* 0x040fe200010e06e3 */
[C---:B------:R-:W-:Y:S01]  /*c590*/  @!P3 LEA R194, P2, R24.reuse, c[0x0][0x1f8], 0x1 ;  /* 0x00007e0018c2ba11 */ /* 0x040fe200078408ff */
[----:B------:R-:W-:Y:S01]  /*c5a0*/  @!P3 IMAD.X R26, R3, 0x1, R240, P1 ;  /* 0x00000001031ab824 */ /* 0x000fe200008e06f0 */
[----:B------:R-:W-:Y:S01]  /*c5b0*/  @!P3 LEA R192, P1, R25, c[0x0][0x1f8], 0x1 ;  /* 0x00007e0019c0ba11 */ /* 0x000fe200078208ff */
[----:B------:R3:W-:Y:S02]  /*c5c0*/  LDGSTS.E.BYPASS.LTC128B.128 [R218+0x1900], [R190.64], !P4 ;  /* 0x01900000beda7fae */ /* 0x0007e4000e101d4a */
[----:B------:R-:W-:Y:S01]  /*c5d0*/  @!P3 LEA.HI.X R195, R24, c[0x0][0x1fc], R27, 0x1, P2 ;  /* 0x00007f0018c3ba11 */ /* 0x000fe200010f0c1b */
[----:B------:R-:W-:Y:S01]  /*c5e0*/  @!P3 IMAD.X R3, R3, 0x1, R238, P0 ;  /* 0x000000010303b824 */ /* 0x000fe200000e06ee */
[----:B------:R-:W-:Y:S02]  /*c5f0*/  @!P3 LEA.HI.X R193, R25, c[0x0][0x1fc], R26, 0x1, P1 ;  /* 0x00007f0019c1ba11 */ /* 0x000fe400008f0c1a */
[C---:B------:R-:W-:Y:S01]  /*c600*/  HMMA.16816.F32.BF16 R24, R44.reuse, R32, RZ ;  /* 0x000000202c18723c */ /* 0x040fe200000418ff */
[----:B------:R1:W-:Y:S01]  /*c610*/  @!P3 LDGSTS.E.BYPASS.LTC128B.128 [R218+0x900], [R194.64], !P6 ;  /* 0x00900000c2dabfae */ /* 0x0003e2000f101d4a */
[C---:B------:R-:W-:Y:S04]  /*c620*/  @!P3 LEA R188, P0, R28.reuse, c[0x0][0x1f8], 0x1 ;  /* 0x00007e001cbcba11 */ /* 0x040fe800078008ff */
[----:B------:R-:W-:Y:S02]  /*c630*/  @!P3 LEA.HI.X R189, R28, c[0x0][0x1fc], R3, 0x1, P0 ;  /* 0x00007f001cbdba11 */ /* 0x000fe400000f0c03 */
[-C--:B------:R-:W-:Y:S01]  /*c640*/  HMMA.16816.F32.BF16 R28, R44, R34.reuse, RZ ;  /* 0x000000222c1c723c */ /* 0x080fe200000418ff */
[----:B------:R2:W-:Y:S01]  /*c650*/  @!P3 LDGSTS.E.BYPASS.LTC128B.128 [R218+0x1500], [R192.64], !P5 ;  /* 0x01500000c0dabfae */ /* 0x0005e2000e901d4a */
[----:B------:R-:W-:Y:S06]  /*c660*/  ISETP.GT.AND P0, PT, R230, R219, PT ;  /* 0x000000dbe600720c */ /* 0x000fec0003f04270 */
[C---:B------:R-:W-:Y:S01]  /*c670*/  HMMA.16816.F32.BF16 R32, R48.reuse, R34, RZ ;  /* 0x000000223020723c */ /* 0x040fe200000418ff */
[----:B------:R3:W-:Y:S07]  /*c680*/  @!P3 LDGSTS.E.BYPASS.LTC128B.128 [R218+0x2100], [R188.64], !P4 ;  /* 0x02100000bcdabfae */ /* 0x0007ee000e101d4a */
[-C--:B----4-:R-:W-:Y:S01]  /*c690*/  HMMA.16816.F32.BF16 R36, R48, R152.reuse, RZ ;  /* 0x000000983024723c */ /* 0x090fe200000418ff */
[----:B------:R-:W-:Y:S07]  /*c6a0*/  LDSM.16.M88.4 R176, [R217+0x6900] ;  /* 0x00690000d9b0783b */ /* 0x000fee0000000200 */
[C---:B-1----:R-:W-:Y:S01]  /*c6b0*/  HMMA.16816.F32.BF16 R40, R44.reuse, R152, RZ ;  /* 0x000000982c28723c */ /* 0x042fe200000418ff */
[----:B------:R-:W0:Y:S07]  /*c6c0*/  LDGDEPBAR ;  /* 0x00000000000079af */ /* 0x000e2e0000000000 */
[-C--:B------:R-:W-:Y:S01]  /*c6d0*/  HMMA.16816.F32.BF16 R44, R44, R154.reuse, RZ ;  /* 0x0000009a2c2c723c */ /* 0x080fe200000418ff */
[----:B------:R-:W1:Y:S07]  /*c6e0*/  LDSM.16.M88.4 R180, [R216+0x3100] ;  /* 0x00310000d8b4783b */ /* 0x000e6e0000000200 */
[----:B------:R-:W-:Y:S01]  /*c6f0*/  HMMA.16816.F32.BF16 R48, R48, R154, RZ ;  /* 0x0000009a3030723c */ /* 0x000fe200000418ff */
[----:B------:R-:W4:Y:S07]  /*c700*/  LDSM.16.M88.4 R184, [R217+0x7900] ;  /* 0x00790000d9b8783b */ /* 0x000f2e0000000200 */
[-C--:B-----5:R-:W-:Y:S01]  /*c710*/  HMMA.16816.F32.BF16 R4, R156, R160.reuse, R4 ;  /* 0x000000a09c04723c */ /* 0x0a0fe20000041804 */
[----:B------:R-:W5:Y:S07]  /*c720*/  LDSM.16.M88.4 R152, [R216+0x3500] ;  /* 0x00350000d898783b */ /* 0x000f6e0000000200 */
[C---:B------:R-:W-:Y:S01]  /*c730*/  HMMA.16816.F32.BF16 R8, R164.reuse, R160, R8 ;  /* 0x000000a0a408723c */ /* 0x040fe20000041808 */
[----:B---3--:R-:W3:Y:S07]  /*c740*/  LDSM.16.M88.4 R188, [R216+0x3900] ;  /* 0x00390000d8bc783b */ /* 0x008eee0000000200 */
[-C--:B------:R-:W-:Y:S01]  /*c750*/  HMMA.16816.F32.BF16 R12, R164, R162.reuse, R12 ;  /* 0x000000a2a40c723c */ /* 0x080fe2000004180c */
[----:B--2---:R-:W-:Y:S07]  /*c760*/  LDSM.16.M88.4 R192, [R209] ;  /* 0x00000000d1c0783b */ /* 0x004fee0000000200 */
[C---:B------:R-:W-:Y:S01]  /*c770*/  HMMA.16816.F32.BF16 R16, R156.reuse, R162, R16 ;  /* 0x000000a29c10723c */ /* 0x040fe20000041810 */
[----:B------:R-:W2:Y:S07]  /*c780*/  LDSM.16.M88.4 R160, [R213+0x6900] ;  /* 0x00690000d5a0783b */ /* 0x000eae0000000200 */
[-C--:B------:R-:W-:Y:S01]  /*c790*/  HMMA.16816.F32.BF16 R20, R156, R168.reuse, R20 ;  /* 0x000000a89c14723c */ /* 0x080fe20000041814 */
[----:B------:R-:W1:Y:S07]  /*c7a0*/  LDSM.16.M88.4 R196, [R213+0x7900] ;  /* 0x00790000d5c4783b */ /* 0x000e6e0000000200 */
        /* <DEDUP_REMOVED lines=9> */
[----:B------:R-:W2:Y:S07]  /*c840*/  LDSM.16.M88.4 R156, [R208] ;  /* 0x00000000d09c783b */ /* 0x000eae0000000200 */
[-C--:B-1----:R-:W-:Y:S01]  /*c850*/  HMMA.16816.F32.BF16 R4, R176, R180.reuse, R4 ;  /* 0x000000b4b004723c */ /* 0x082fe20000041804 */
[----:B------:R-:W-:Y:S07]  /*c860*/  LDSM.16.M88.4 R172, [R217+0x9900] ;  /* 0x00990000d9ac783b */ /* 0x000fee0000000200 */
[C---:B----4-:R-:W-:Y:S08]  /*c870*/  HMMA.16816.F32.BF16 R8, R184.reuse, R180, R8 ;  /* 0x000000b4b808723c */ /* 0x050ff00000041808 */
[-C--:B------:R-:W-:Y:S08]  /*c880*/  HMMA.16816.F32.BF16 R12, R184, R182.reuse, R12 ;  /* 0x000000b6b80c723c */ /* 0x080ff0000004180c */
[C---:B------:R-:W-:Y:S01]  /*c890*/  HMMA.16816.F32.BF16 R16, R176.reuse, R182, R16 ;  /* 0x000000b6b010723c */ /* 0x040fe20000041810 */
[----:B------:R-:W-:Y:S07]  /*c8a0*/  LDSM.16.M88.4 R180, [R216+0x4500] ;  /* 0x00450000d8b4783b */ /* 0x000fee0000000200 */
[-C--:B-----5:R-:W-:Y:S08]  /*c8b0*/  HMMA.16816.F32.BF16 R20, R176, R152.reuse, R20 ;  /* 0x00000098b014723c */ /* 0x0a0ff00000041814 */
[C---:B------:R-:W-:Y:S08]  /*c8c0*/  HMMA.16816.F32.BF16 R24, R184.reuse, R152, R24 ;  /* 0x00000098b818723c */ /* 0x040ff00000041818 */
[-C--:B------:R-:W-:Y:S08]  /*c8d0*/  HMMA.16816.F32.BF16 R28, R184, R154.reuse, R28 ;  /* 0x0000009ab81c723c */ /* 0x080ff0000004181c */
[C---:B------:R-:W-:Y:S01]  /*c8e0*/  HMMA.16816.F32.BF16 R32, R176.reuse, R154, R32 ;  /* 0x0000009ab020723c */ /* 0x040fe20000041820 */
[----:B------:R-:W1:Y:S07]  /*c8f0*/  LDSM.16.M88.4 R152, [R217+0x8900] ;  /* 0x00890000d998783b */ /* 0x000e6e0000000200 */
[-C--:B---3--:R-:W-:Y:S08]  /*c900*/  HMMA.16816.F32.BF16 R36, R176, R188.reuse, R36 ;  /* 0x000000bcb024723c */ /* 0x088ff00000041824 */
[C---:B------:R-:W-:Y:S08]  /*c910*/  HMMA.16816.F32.BF16 R40, R184.reuse, R188, R40 ;  /* 0x000000bcb828723c */ /* 0x040ff00000041828 */
[-C--:B------:R-:W-:Y:S01]  /*c920*/  HMMA.16816.F32.BF16 R44, R184, R190.reuse, R44 ;  /* 0x000000beb82c723c */ /* 0x080fe2000004182c */
[----:B------:R-:W-:Y:S07]  /*c930*/  LDSM.16.M88.4 R184, [R206] ;  /* 0x00000000ceb8783b */ /* 0x000fee0000000200 */
[----:B------:R-:W-:Y:S01]  /*c940*/  HMMA.16816.F32.BF16 R48, R176, R190, R48 ;  /* 0x000000beb030723c */ /* 0x000fe20000041830 */
[----:B------:R-:W3:Y:S07]  /*c950*/  LDSM.16.M88.4 R176, [R216+0x4100] ;  /* 0x00410000d8b0783b */ /* 0x000eee0000000200 */
[-C--:B--2---:R-:W-:Y:S01]  /*c960*/  HMMA.16816.F32.BF16 R4, R160, R192.reuse, R4 ;  /* 0x000000c0a004723c */ /* 0x084fe20000041804 */
[----:B------:R-:W-:Y:S07]  /*c970*/  LDSM.16.M88.4 R188, [R213+0x9900] ;  /* 0x00990000d5bc783b */ /* 0x000fee0000000200 */
[C---:B------:R-:W-:Y:S08]  /*c980*/  HMMA.16816.F32.BF16 R8, R196.reuse, R192, R8 ;  /* 0x000000c0c408723c */ /* 0x040ff00000041808 */
[-C--:B------:R-:W-:Y:S08]  /*c990*/  HMMA.16816.F32.BF16 R12, R196, R194.reuse, R12 ;  /* 0x000000c2c40c723c */ /* 0x080ff0000004180c */
[C---:B------:R-:W-:Y:S01]  /*c9a0*/  HMMA.16816.F32.BF16 R16, R160.reuse, R194, R16 ;  /* 0x000000c2a010723c */ /* 0x040fe20000041810 */
[----:B------:R-:W-:Y:S07]  /*c9b0*/  LDSM.16.M88.4 R192, [R205] ;  /* 0x00000000cdc0783b */ /* 0x000fee0000000200 */
[-C--:B------:R-:W-:Y:S08]  /*c9c0*/  HMMA.16816.F32.BF16 R20, R160, R156.reuse, R20 ;  /* 0x0000009ca014723c */ /* 0x080ff00000041814 */
        /* <DEDUP_REMOVED lines=8> */
[----:B------:R-:W4:Y:S01]  /*ca50*/  LDSM.16.M88.4 R160, [R204] ;  /* 0x00000000cca0783b */ /* 0x000f220000000200 */
[----:B------:R-:W-:Y:S06]  /*ca60*/  DEPBAR.LE SB0, 0x0 ;  /* 0x000080000000791a */ /* 0x000fec0000000000 */
[-C--:B-1----:R-:W-:Y:S01]  /*ca70*/  HMMA.16816.F32.BF16 R4, R152, R168.reuse, R4 ;  /* 0x000000a89804723c */ /* 0x082fe20000041804 */
[----:B------:R-:W-:Y:S07]  /*ca80*/  BAR.SYNC.DEFER_BLOCKING 0x0 ;  /* 0x0000000000007b1d */ /* 0x000fee0000010000 */
[C---:B------:R-:W-:Y:S08]  /*ca90*/  HMMA.16816.F32.BF16 R8, R172.reuse, R168, R8 ;  /* 0x000000a8ac08723c */ /* 0x040ff00000041808 */
[-C--:B------:R-:W-:Y:S08]  /*caa0*/  HMMA.16816.F32.BF16 R12, R172, R170.reuse, R12 ;  /* 0x000000aaac0c723c */ /* 0x080ff0000004180c */
[C---:B------:R-:W-:Y:S08]  /*cab0*/  HMMA.16816.F32.BF16 R16, R152.reuse, R170, R16 ;  /* 0x000000aa9810723c */ /* 0x040ff00000041810 */
[-C--:B---3--:R-:W-:Y:S08]  /*cac0*/  HMMA.16816.F32.BF16 R20, R152, R176.reuse, R20 ;  /* 0x000000b09814723c */ /* 0x088ff00000041814 */
        /* <DEDUP_REMOVED lines=15> */
[-C--:B----4-:R-:W-:Y:S08]  /*cbc0*/  HMMA.16816.F32.BF16 R36, R156, R160.reuse, R36 ;  /* 0x000000a09c24723c */ /* 0x090ff00000041824 */
[C---:B------:R-:W-:Y:S08]  /*cbd0*/  HMMA.16816.F32.BF16 R40, R188.reuse, R160, R40 ;  /* 0x000000a0bc28723c */ /* 0x040ff00000041828 */
[-C--:B------:R-:W-:Y:S08]  /*cbe0*/  HMMA.16816.F32.BF16 R44, R188, R162.reuse, R44 ;  /* 0x000000a2bc2c723c */ /* 0x080ff0000004182c */
[----:B------:R-:W-:Y:S01]  /*cbf0*/  HMMA.16816.F32.BF16 R48, R156, R162, R48 ;  /* 0x000000a29c30723c */ /* 0x000fe20000041830 */
[----:B------:R-:W-:-:S07]  /*cc00*/  @!P0 BRA `(.L_x_434) ;  /* 0x000002e000008947 */ /* 0x000fce0003800000 */
[----:B------:R-:W-:Y:S02]  /*cc10*/  IADD3 R152, R230, -0x1, RZ ;  /* 0xffffffffe6987810 */ /* 0x000fe40007ffe0ff */
[----:B------:R-:W-:Y:S02]  /*cc20*/  ISETP.GE.AND P1, PT, R236, 0x1, PT ;  /* 0x00000001ec00780c */ /* 0x000fe40003f26270 */
[----:B------:R-:W-:Y:S01]  /*cc30*/  SHF.R.S32.HI R3, RZ, 0x1f, R152 ;  /* 0x0000001fff037819 */ /* 0x000fe20000011498 */
[C---:B------:R-:W-:Y:S04]  /*cc40*/  IMAD.WIDE.U32 R160, R152.reuse, c[0x0][0x1e0], RZ ;  /* 0x0000780098a07a25 */ /* 0x040fe800078e00ff */
        /* <DEDUP_REMOVED lines=28> */
[----:B------:R-:W-:Y:S01]  /*ce10*/  @P0 IMAD.X R151, R3, 0x1, R229, P2 ;  /* 0x0000000103970824 */ /* 0x000fe200010e06e5 */
[C---:B------:R-:W-:Y:S04]  /*ce20*/  @P0 LEA R160, P2, R152.reuse, c[0x0][0x1c8], 0x1 ;  /* 0x0000720098a00a11 */ /* 0x040fe800078408ff */
[----:B------:R-:W-:Y:S02]  /*ce30*/  @P0 LEA.HI.X R161, R152, c[0x0][0x1cc], R151, 0x1, P2 ;  /* 0x0000730098a10a11 */ /* 0x000fe400010f0c97 */
[----:B------:R-:W-:Y:S03]  /*ce40*/  @P0 IADD3 R152, P2, R149, R234, RZ ;  /* 0x000000ea95980210 */ /* 0x000fe60007f5e0ff */
[----:B------:R1:W-:Y:S02]  /*ce50*/  @P0 LDGSTS.E.BYPASS.LTC128B.128 [R218+0x2d00], [R160.64], !P6 ;  /* 0x02d00000a0da0fae */ /* 0x0003e4000f101d4a */
[----:B------:R-:W-:Y:S01]  /*ce60*/  @P0 IMAD.X R151, R3, 0x1, R232, P2 ;  /* 0x0000000103970824 */ /* 0x000fe200010e06e8 */
        /* <DEDUP_REMOVED lines=8> */
.L_x_434:
[----:B------:R-:W-:Y:S01]  /*cef0*/  PLOP3.LUT P1, PT, PT, PT, UP2, 0x80, 0x0 ;  /* 0x000000000000781c */ /* 0x000fe20003f2f028 */
[----:B------:R-:W0:Y:S01]  /*cf00*/  LDGDEPBAR ;  /* 0x00000000000079af */ /* 0x000e220000000000 */
[----:B------:R-:W-:Y:S01]  /*cf10*/  PLOP3.LUT P0, PT, PT, PT, UP2, 0x80, 0x0 ;  /* 0x000000000000781c */ /* 0x000fe20003f0f028 */
[----:B-1----:R-:W-:Y:S02]  /*cf20*/  IMAD.MOV.U32 R160, RZ, RZ, R222 ;  /* 0x000000ffffa07224 */ /* 0x002fe400078e00de */
[----:B------:R-:W-:Y:S04]  /*cf30*/  IMAD R166, R230, -0x30, RZ ;  /* 0xffffffd0e6a67824 */ /* 0x000fe800078e02ff */
[----:B------:R-:W-:Y:S01]  /*cf40*/  IMAD.IADD R157, R166, 0x1, -R223 ;  /* 0x00000001a69d7824 */ /* 0x000fe200078e0adf */
        /* <DEDUP_REMOVED lines=9> */
[--C-:B-1----:R-:W-:Y:S02]  /*cfe0*/  IMAD.IADD R165, R159, 0x1, R3.reuse ;  /* 0x000000019fa57824 */ /* 0x102fe400078e0203 */
        /* <DEDUP_REMOVED lines=16> */
.L_x_437:
[----:B------:R-:W-:Y:S04]  /*d0f0*/  MOV R3, c[0x0][0x32c] ;  /* 0x0000cb0000037a02 */ /* 0x000fe80000000f00 */
[----:B------:R-:W-:Y:S11]  /*d100*/  ISETP.NE.AND P0, PT, R3, 0x1, PT ;  /* 0x000000010300780c */ /* 0x000ff60003f05270 */
[----:B------:R-:W-:Y:S02]  /*d110*/  @!UPT UIADD3 URZ, URZ, URZ, URZ ;  /* 0x0000003f3f3ff290 */ /* 0x000fe4000fffe03f */
[----:B------:R-:W-:Y:S05]  /*d120*/  @P0 IMAD.HI.U32 R3, R152, c[0x0][0x330], RZ ;  /* 0x0000cc0098030a27 */ /* 0x000fea00078e00ff */
[----:B------:R-:W-:Y:S02]  /*d130*/  @P0 SHF.R.U32.HI R152, RZ, c[0x0][0x334], R3 ;  /* 0x0000cd00ff980a19 */ /* 0x000fe40000011603 */
.L_x_438:
[----:B------:R-:W-:Y:S05]  /*d140*/  BSYNC B0 ;  /* 0x0000000000007941 */ /* 0x000fea0003800000 */
.L_x_436:
[----:B------:R-:W-:Y:S05]  /*d150*/  IMAD R154, R152, c[0x0][0x32c], R157 ;  /* 0x0000cb00989a7a24 */ /* 0x000fea00078e029d */
[----:B------:R-:W-:Y:S02]  /*d160*/  IADD3 R152, R154, c[0x0][0x32c], RZ ;  /* 0x0000cb009a987a10 */ /* 0x000fe40007ffe0ff */
[----:B------:R-:W-:Y:S02]  /*d170*/  IMNMX R163, R163, R154, !PT ;  /* 0x0000009aa3a37217 */ /* 0x000fe40007800200 */
[----:B------:R-:W-:Y:S02]  /*d180*/  IMNMX R165, R165, R152, PT ;  /* 0x00000098a5a57217 */ /* 0x000fe40003800200 */
.L_x_435:
        /* <DEDUP_REMOVED lines=19> */
.L_x_441:
[----:B------:R-:W-:Y:S04]  /*d2c0*/  MOV R3, c[0x0][0x32c] ;  /* 0x0000cb0000037a02 */ /* 0x000fe80000000f00 */
[----:B------:R-:W-:Y:S11]  /*d2d0*/  ISETP.NE.AND P0, PT, R3, 0x1, PT ;  /* 0x000000010300780c */ /* 0x000ff60003f05270 */
[----:B------:R-:W-:Y:S02]  /*d2e0*/  @!UPT UIADD3 URZ, URZ, URZ, URZ ;  /* 0x0000003f3f3ff290 */ /* 0x000fe4000fffe03f */
[----:B------:R-:W-:Y:S05]  /*d2f0*/  @P0 IMAD.HI.U32 R3, R152, c[0x0][0x330], RZ ;  /* 0x0000cc0098030a27 */ /* 0x000fea00078e00ff */
[----:B------:R-:W-:Y:S02]  /*d300*/  @P0 SHF.R.U32.HI R152, RZ, c[0x0][0x334], R3 ;  /* 0x0000cd00ff980a19 */ /* 0x000fe40000011603 */
.L_x_442:
[----:B------:R-:W-:Y:S05]  /*d310*/  BSYNC B0 ;  /* 0x0000000000007941 */ /* 0x000fea0003800000 */
.L_x_440:
[----:B------:R-:W-:Y:S05]  /*d320*/  IMAD R152, R152, c[0x0][0x32c], R157 ;  /* 0x0000cb0098987a24 */ /* 0x000fea00078e029d */
[----:B------:R-:W-:Y:S02]  /*d330*/  IADD3 R3, R152, c[0x0][0x32c], RZ ;  /* 0x0000cb0098037a10 */ /* 0x000fe40007ffe0ff */
[----:B------:R-:W-:Y:S02]  /*d340*/  IMNMX R161, R161, R152, !PT ;  /* 0x00000098a1a17217 */ /* 0x000fe40007800200 */
[----:B------:R-:W-:Y:S02]  /*d350*/  IMNMX R162, R162, R3, PT ;  /* 0x00000003a2a27217 */ /* 0x000fe40003800200 */
.L_x_439:
[C---:B------:R-:W-:Y:S02]  /*d360*/  ISETP.GE.AND P0, PT, R166.reuse, 0x2, PT ;  /* 0x00000002a600780c */ /* 0x040fe40003f06270 */
[C---:B------:R-:W-:Y:S02]  /*d370*/  ISETP.GE.AND P1, PT, R166.reuse, 0x9, PT ;  /* 0x00000009a600780c */ /* 0x040fe40003f26270 */
[----:B------:R-:W-:Y:S02]  /*d380*/  P2R R155, PR, RZ, 0x1 ;  /* 0x00000001ff9b7803 */ /* 0x000fe40000000000 */
[----:B------:R-:W-:Y:S02]  /*d390*/  ISETP.GT.AND P0, PT, R163, 0x1, !P0 ;  /* 0x00000001a300780c */ /* 0x000fe40004704270 */
[----:B------:R-:W-:Y:S02]  /*d3a0*/  P2R R154, PR, RZ, 0x2 ;  /* 0x00000002ff9a7803 */ /* 0x000fe40000000000 */
[----:B------:R-:W-:Y:S02]  /*d3b0*/  ISETP.LT.OR P0, PT, R165, 0x2, P0 ;  /* 0x00000002a500780c */ /* 0x000fe40000701670 */
[C---:B------:R-:W-:Y:S02]  /*d3c0*/  ISETP.GE.AND P2, PT, R166.reuse, 0x1, PT ;  /* 0x00000001a600780c */ /* 0x040fe40003f46270 */
[----:B------:R-:W-:Y:S02]  /*d3d0*/  FSEL R156, R5, -INF , !P0 ;  /* 0xff800000059c7808 */ /* 0x000fe40004000000 */
[----:B------:R-:W-:Y:S02]  /*d3e0*/  ISETP.GT.AND P0, PT, R163, 0x8, !P1 ;  /* 0x00000008a300780c */ /* 0x000fe40004f04270 */
[----:B------:R-:W-:Y:S02]  /*d3f0*/  ISETP.GE.AND P1, PT, R166, 0xa, PT ;  /* 0x0000000aa600780c */ /* 0x000fe40003f26270 */
[----:B------:R-:W-:Y:S02]  /*d400*/  ISETP.LT.OR P0, PT, R165, 0x9, P0 ;  /* 0x00000009a500780c */ /* 0x000fe40000701670 */
[----:B------:R-:W-:Y:S02]  /*d410*/  P2R R153, PR, RZ, 0x2 ;  /* 0x00000002ff997803 */ /* 0x000fe40000000000 */
[----:B------:R-:W-:Y:S02]  /*d420*/  FSEL R152, R16, -INF , !P0 ;  /* 0xff80000010987808 */ /* 0x000fe40004000000 */
[----:B------:R-:W-:Y:S02]  /*d430*/  ISETP.GT.AND P0, PT, R163, 0x9, !P1 ;  /* 0x00000009a300780c */ /* 0x000fe40004f04270 */
[C---:B------:R-:W-:Y:S02]  /*d440*/  ISETP.GE.AND P1, PT, R166.reuse, 0x11, PT ;  /* 0x00000011a600780c */ /* 0x040fe40003f26270 */
[----:B------:R-:W-:Y:S02]  /*d450*/  ISETP.LT.OR P0, PT, R165, 0xa, P0 ;  /* 0x0000000aa500780c */ /* 0x000fe40000701670 */
[----:B------:R-:W-:Y:S02]  /*d460*/  P2R R151, PR, RZ, 0x2 ;  /* 0x00000002ff977803 */ /* 0x000fe40000000000 */
[----:B------:R-:W-:Y:S02]  /*d470*/  FSEL R16, R17, -INF , !P0 ;  /* 0xff80000011107808 */ /* 0x000fe40004000000 */
[----:B------:R-:W-:Y:S02]  /*d480*/  ISETP.GT.AND P0, PT, R163, 0x10, !P1 ;  /* 0x00000010a300780c */ /* 0x000fe40004f04270 */
[----:B------:R-:W-:Y:S02]  /*d490*/  ISETP.GE.AND P1, PT, R166, 0x12, PT ;  /* 0x00000012a600780c */ /* 0x000fe40003f26270 */
[----:B------:R-:W-:Y:S02]  /*d4a0*/  ISETP.LT.OR P0, PT, R165, 0x11, P0 ;  /* 0x00000011a500780c */ /* 0x000fe40000701670 */
[----:B------:R-:W-:Y:S02]  /*d4b0*/  P2R R149, PR, RZ, 0x2 ;  /* 0x00000002ff957803 */ /* 0x000fe40000000000 */
[----:B------:R-:W-:Y:S02]  /*d4c0*/  FSEL R164, R20, -INF , !P0 ;  /* 0xff80000014a47808 */ /* 0x000fe40004000000 */
[----:B------:R-:W-:Y:S01]  /*d4d0*/  ISETP.GT.AND P0, PT, R163, 0x11, !P1 ;  /* 0x00000011a300780c */ /* 0x000fe20004f04270 */
[----:B------:R-:W1:Y:S01]  /*d4e0*/  SHFL.IDX PT, R20, R160, 0x2, 0x1c1f ;  /* 0x005c1f00a0147f89 */ /* 0x000e6200000e0000 */
[C---:B------:R-:W-:Y:S02]  /*d4f0*/  ISETP.GE.AND P1, PT, R166.reuse, 0x19, PT ;  /* 0x00000019a600780c */ /* 0x040fe40003f26270 */
[----:B------:R-:W-:Y:S04]  /*d500*/  ISETP.LT.OR P0, PT, R165, 0x12, P0 ;  /* 0x00000012a500780c */ /* 0x000fe80000701670 */
[----:B------:R-:W-:Y:S02]  /*d510*/  FSEL R198, R21, -INF , !P0 ;  /* 0xff80000015c67808 */ /* 0x000fe40004000000 */
[----:B------:R-:W-:Y:S02]  /*d520*/  ISETP.GT.AND P0, PT, R163, 0x18, !P1 ;  /* 0x00000018a300780c */ /* 0x000fe40004f04270 */
[----:B------:R-:W-:Y:S02]  /*d530*/  P2R R21, PR, RZ, 0x2 ;  /* 0x00000002ff157803 */ /* 0x000fe40000000000 */
[----:B------:R-:W-:Y:S02]  /*d540*/  ISETP.LT.OR P0, PT, R165, 0x19, P0 ;  /* 0x00000019a500780c */ /* 0x000fe40000701670 */
[----:B------:R-:W-:Y:S02]  /*d550*/  ISETP.GE.AND P1, PT, R166, 0x1a, PT ;  /* 0x0000001aa600780c */ /* 0x000fe40003f26270 */
[----:B------:R-:W-:Y:S02]  /*d560*/  FSEL R174, R32, -INF , !P0 ;  /* 0xff80000020ae7808 */ /* 0x000fe40004000000 */
[----:B------:R-:W-:Y:S02]  /*d570*/  ISETP.GT.AND P0, PT, R163, 0x19, !P1 ;  /* 0x00000019a300780c */ /* 0x000fe40004f04270 */
[----:B------:R-:W-:Y:S02]  /*d580*/  P2R R17, PR, RZ, 0x2 ;  /* 0x00000002ff117803 */ /* 0x000fe40000000000 */
[----:B------:R-:W-:Y:S02]  /*d590*/  ISETP.LT.OR P0, PT, R165, 0x1a, P0 ;  /* 0x0000001aa500780c */ /* 0x000fe40000701670 */
[C---:B------:R-:W-:Y:S02]  /*d5a0*/  ISETP.GE.AND P1, PT, R166.reuse, 0x21, PT ;  /* 0x00000021a600780c */ /* 0x040fe40003f26270 */
[----:B------:R-:W-:Y:S02]  /*d5b0*/  FSEL R194, R33, -INF , !P0 ;  /* 0xff80000021c27808 */ /* 0x000fe40004000000 */
[----:B------:R-:W-:Y:S02]  /*d5c0*/  ISETP.GT.AND P0, PT, R163, 0x20, !P1 ;  /* 0x00000020a300780c */ /* 0x000fe40004f04270 */
[----:B------:R-:W-:Y:S02]  /*d5d0*/  P2R R5, PR, RZ, 0x2 ;  /* 0x00000002ff057803 */ /* 0x000fe40000000000 */
[----:B------:R-:W-:Y:S02]  /*d5e0*/  ISETP.LT.OR P0, PT, R165, 0x21, P0 ;  /* 0x00000021a500780c */ /* 0x000fe40000701670 */
[----:B------:R-:W-:Y:S02]  /*d5f0*/  ISETP.GE.AND P1, PT, R166, 0x22, PT ;  /* 0x00000022a600780c */ /* 0x000fe40003f26270 */
[----:B------:R-:W-:Y:S01]  /*d600*/  FSEL R180, R36, -INF , !P0 ;  /* 0xff80000024b47808 */ /* 0x000fe20004000000 */
[--C-:B-1----:R-:W-:Y:S01]  /*d610*/  IMAD.IADD R36, R158, 0x1, R20.reuse ;  /* 0x000000019e247824 */ /* 0x102fe200078e0214 */
[----:B------:R-:W-:Y:S02]  /*d620*/  ISETP.GT.AND P0, PT, R163, 0x21, !P1 ;  /* 0x00000021a300780c */ /* 0x000fe40004f04270 */
[----:B------:R-:W-:Y:S02]  /*d630*/  P2R R3, PR, RZ, 0x2 ;  /* 0x00000002ff037803 */ /* 0x000fe40000000000 */
[----:B------:R-:W-:Y:S02]  /*d640*/  ISETP.LT.OR P0, PT, R165, 0x22, P0 ;  /* 0x00000022a500780c */ /* 0x000fe40000701670 */
[----:B------:R-:W-:Y:S02]  /*d650*/  ISETP.GE.AND P1, PT, R166, 0x29, PT ;  /* 0x00000029a600780c */ /* 0x000fe40003f26270 */
[----:B------:R-:W-:Y:S01]  /*d660*/  FSEL R177, R37, -INF , !P0 ;  /* 0xff80000025b17808 */ /* 0x000fe20004000000 */
[----:B------:R-:W-:Y:S01]  /*d670*/  IMAD.IADD R37, R159, 0x1, R20 ;  /* 0x000000019f257824 */ /* 0x000fe200078e0214 */
[----:B------:R-:W-:Y:S02]  /*d680*/  ISETP.GT.AND P0, PT, R163, 0x28, !P1 ;  /* 0x00000028a300780c */ /* 0x000fe40004f04270 */
[----:B------:R-:W-:Y:S02]  /*d690*/  P2R R33, PR, RZ, 0x4 ;  /* 0x00000004ff217803 */ /* 0x000fe40000000000 */
[----:B------:R-:W-:Y:S04]  /*d6a0*/  ISETP.LT.OR P0, PT, R165, 0x29, P0 ;  /* 0x00000029a500780c */ /* 0x000fe80000701670 */
[----:B------:R-:W-:Y:S02]  /*d6b0*/  FSEL R173, R48, -INF , !P0 ;  /* 0xff80000030ad7808 */ /* 0x000fe40004000000 */
[----:B------:R-:W-:Y:S04]  /*d6c0*/  ISETP.GT.AND P0, PT, R163, RZ, !P2 ;  /* 0x000000ffa300720c */ /* 0x000fe80005704270 */
[----:B------:R-:W-:Y:S04]  /*d6d0*/  ISETP.LT.OR P0, PT, R165, 0x1, P0 ;  /* 0x00000001a500780c */ /* 0x000fe80000701670 */
[----:B------:R-:W-:Y:S02]  /*d6e0*/  FSEL R4, R4, -INF , !P0 ;  /* 0xff80000004047808 */ /* 0x000fe40004000000 */
[----:B------:R-:W-:Y:S04]  /*d6f0*/  ISETP.GE.AND P0, PT, R166, 0x2a, PT ;  /* 0x0000002aa600780c */ /* 0x000fe80003f06270 */
[----:B------:R-:W-:Y:S04]  /*d700*/  ISETP.GT.AND P2, PT, R163, 0x29, !P0 ;  /* 0x00000029a300780c */ /* 0x000fe80004744270 */
[----:B------:R-:W-:Y:S04]  /*d710*/  ISETP.LT.OR P2, PT, R165, 0x2a, P2 ;  /* 0x0000002aa500780c */ /* 0x000fe80001741670 */
[----:B------:R-:W-:Y:S02]  /*d720*/  FSEL R170, R49, -INF , !P2 ;  /* 0xff80000031aa7808 */ /* 0x000fe40005000000 */
[----:B------:R-:W-:Y:S11]  /*d730*/  PLOP3.LUT P2, PT, PT, PT, UP1, 0x40, 0x0 ;  /* 0x000000000000781c */ /* 0x000ff60003f4e818 */
[----:B------:R-:W-:Y:S02]  /*d740*/  @!UPT UIADD3 URZ, URZ, URZ, URZ ;  /* 0x0000003f3f3ff290 */ /* 0x000fe4000fffe03f */
        /* <DEDUP_REMOVED lines=15> */
.L_x_445:
[----:B------:R-:W-:Y:S04]  /*d840*/  MOV R20, c[0x0][0x32c] ;  /* 0x0000cb0000147a02 */ /* 0x000fe80000000f00 */
[----:B------:R-:W-:Y:S11]  /*d850*/  ISETP.NE.AND P2, PT, R20, 0x1, PT ;  /* 0x000000011400780c */ /* 0x000ff60003f45270 */
[----:B------:R-:W-:Y:S02]  /*d860*/  @!UPT UIADD3 URZ, URZ, URZ, URZ ;  /* 0x0000003f3f3ff290 */ /* 0x000fe4000fffe03f */
[----:B------:R-:W-:Y:S05]  /*d870*/  @P2 IMAD.HI.U32 R20, R32, c[0x0][0x330], RZ ;  /* 0x0000cc0020142a27 */ /* 0x000fea00078e00ff */
[----:B------:R-:W-:Y:S02]  /*d880*/  @P2 SHF.R.U32.HI R32, RZ, c[0x0][0x334], R20 ;  /* 0x0000cd00ff202a19 */ /* 0x000fe40000011614 */
.L_x_446:
[----:B------:R-:W-:Y:S05]  /*d890*/  BSYNC B0 ;  /* 0x0000000000007941 */ /* 0x000fea0003800000 */
.L_x_444:
[----:B------:R-:W-:Y:S05]  /*d8a0*/  IMAD R49, R32, c[0x0][0x32c], R157 ;  /* 0x0000cb0020317a24 */ /* 0x000fea00078e029d */
[----:B------:R-:W-:Y:S02]  /*d8b0*/  IADD3 R20, R49, c[0x0][0x32c], RZ ;  /* 0x0000cb0031147a10 */ /* 0x000fe40007ffe0ff */
[----:B------:R-:W-:Y:S02]  /*d8c0*/  IMNMX R36, R36, R49, !PT ;  /* 0x0000003124247217 */ /* 0x000fe40007800200 */
[----:B------:R-:W-:Y:S02]  /*d8d0*/  IMNMX R37, R37, R20, PT ;  /* 0x0000001425257217 */ /* 0x000fe40003800200 */
.L_x_443:
[----:B------:R-:W-:Y:S02]  /*d8e0*/  ISETP.NE.AND P2, PT, R154, RZ, PT ;  /* 0x000000ff9a00720c */ /* 0x000fe40003f45270 */
[----:B------:R-:W-:Y:S02]  /*d8f0*/  P2R R165, PR, RZ, 0x40 ;  /* 0x00000040ffa57803 */ /* 0x000fe40000000000 */
[----:B------:R-:W-:Y:S02]  /*d900*/  ISETP.GT.AND P2, PT, R161, 0x8, !P2 ;  /* 0x00000008a100780c */ /* 0x000fe40005744270 */
[----:B------:R-:W-:Y:S02]  /*d910*/  ISETP.NE.AND P6, PT, R21, RZ, PT ;  /* 0x000000ff1500720c */ /* 0x000fe40003fc5270 */
[----:B------:R-:W-:Y:S02]  /*d920*/  ISETP.LT.OR P2, PT, R162, 0x9, P2 ;  /* 0x00000009a200780c */ /* 0x000fe40001741670 */
[----:B------:R-:W-:Y:S02]  /*d930*/  P2R R163, PR, RZ, 0x20 ;  /* 0x00000020ffa37803 */ /* 0x000fe40000000000 */
[----:B------:R-:W-:Y:S02]  /*d940*/  FSEL R20, R18, -INF , !P2 ;  /* 0xff80000012147808 */ /* 0x000fe40005000000 */
[----:B------:R-:W-:Y:S02]  /*d950*/  ISETP.NE.AND P2, PT, R153, RZ, PT ;  /* 0x000000ff9900720c */ /* 0x000fe40003f45270 */
[----:B------:R-:W-:Y:S02]  /*d960*/  ISETP.NE.AND P5, PT, R17, RZ, PT ;  /* 0x000000ff1100720c */ /* 0x000fe40003fa5270 */
[----:B------:R-:W-:Y:S02]  /*d970*/  ISETP.GT.AND P2, PT, R161, 0x9, !P2 ;  /* 0x00000009a100780c */ /* 0x000fe40005744270 */
[----:B------:R-:W-:Y:S02]  /*d980*/  P2R R49, PR, RZ, 0x10 ;  /* 0x00000010ff317803 */ /* 0x000fe40000000000 */
[C---:B------:R-:W-:Y:S02]  /*d990*/  ISETP.LT.OR P2, PT, R162.reuse, 0xa, P2 ;  /* 0x0000000aa200780c */ /* 0x040fe40001741670 */
[----:B------:R-:W-:Y:S02]  /*d9a0*/  ISETP.NE.AND P4, PT, R5, RZ, PT ;  /* 0x000000ff0500720c */ /* 0x000fe40003f85270 */
[----:B------:R-:W-:Y:S02]  /*d9b0*/  FSEL R18, R19, -INF , !P2 ;  /* 0xff80000013127808 */ /* 0x000fe40005000000 */
[----:B------:R-:W-:Y:S02]  /*d9c0*/  ISETP.NE.AND P2, PT, R151, RZ, PT ;  /* 0x000000ff9700720c */ /* 0x000fe40003f45270 */
[----:B------:R-:W-:Y:S02]  /*d9d0*/  P2R R48, PR, RZ, 0x8 ;  /* 0x00000008ff307803 */ /* 0x000fe40000000000 */
[----:B------:R-:W-:Y:S02]  /*d9e0*/  ISETP.GT.AND P2, PT, R161, 0x10, !P2 ;  /* 0x00000010a100780c */ /* 0x000fe40005744270 */
[----:B------:R-:W-:Y:S02]  /*d9f0*/  ISETP.NE.AND P3, PT, R3, RZ, PT ;  /* 0x000000ff0300720c */ /* 0x000fe40003f65270 */
[----:B------:R-:W-:Y:S02]  /*da00*/  ISETP.LT.OR P2, PT, R162, 0x11, P2 ;  /* 0x00000011a200780c */ /* 0x000fe40001741670 */
[----:B------:R-:W-:Y:S02]  /*da10*/  P2R R19, PR, RZ, 0x40 ;  /* 0x00000040ff137803 */ /* 0x000fe40000000000 */
[----:B------:R-:W-:Y:S02]  /*da20*/  FSEL R172, R22, -INF , !P2 ;  /* 0xff80000016ac7808 */ /* 0x000fe40005000000 */
[----:B------:R-:W-:Y:S04]  /*da30*/  ISETP.NE.AND P2, PT, R149, RZ, PT ;  /* 0x000000ff9500720c */ /* 0x000fe80003f45270 */
[----:B------:R-:W-:Y:S04]  /*da40*/  ISETP.GT.AND P2, PT, R161, 0x11, !P2 ;  /* 0x00000011a100780c */ /* 0x000fe80005744270 */
[C---:B------:R-:W-:Y:S04]  /*da50*/  ISETP.LT.OR P2, PT, R162.reuse, 0x12, P2 ;  /* 0x00000012a200780c */ /* 0x040fe80001741670 */
[----:B------:R-:W-:Y:S02]  /*da60*/  FSEL R196, R23, -INF , !P2 ;  /* 0xff80000017c47808 */ /* 0x000fe40005000000 */
[----:B------:R-:W-:Y:S02]  /*da70*/  ISETP.GT.AND P2, PT, R161, 0x18, !P6 ;  /* 0x00000018a100780c */ /* 0x000fe40007744270 */
[----:B------:R-:W-:Y:S02]  /*da80*/  ISETP.NE.AND P6, PT, R33, RZ, PT ;  /* 0x000000ff2100720c */ /* 0x000fe40003fc5270 */
[----:B------:R-:W-:Y:S04]  /*da90*/  ISETP.LT.OR P2, PT, R162, 0x19, P2 ;  /* 0x00000019a200780c */ /* 0x000fe80001741670 */
[----:B------:R-:W-:Y:S02]  /*daa0*/  FSEL R182, R34, -INF , !P2 ;  /* 0xff80000022b67808 */ /* 0x000fe40005000000 */
[----:B------:R-:W-:Y:S04]  /*dab0*/  ISETP.GT.AND P2, PT, R161, 0x19, !P5 ;  /* 0x00000019a100780c */ /* 0x000fe80006f44270 */
[C---:B------:R-:W-:Y:S04]  /*dac0*/  ISETP.LT.OR P2, PT, R162.reuse, 0x1a, P2 ;  /* 0x0000001aa200780c */ /* 0x040fe80001741670 */
[----:B------:R-:W-:Y:S02]  /*dad0*/  FSEL R192, R35, -INF , !P2 ;  /* 0xff80000023c07808 */ /* 0x000fe40005000000 */
[C---:B------:R-:W-:Y:S04]  /*dae0*/  ISETP.GT.AND P2, PT, R161.reuse, 0x20, !P4 ;  /* 0x00000020a100780c */ /* 0x040fe80006744270 */
[----:B------:R-:W-:Y:S04]  /*daf0*/  ISETP.LT.OR P2, PT, R162, 0x21, P2 ;  /* 0x00000021a200780c */ /* 0x000fe80001741670 */
[----:B------:R-:W-:Y:S02]  /*db00*/  FSEL R178, R38, -INF , !P2 ;  /* 0xff80000026b27808 */ /* 0x000fe40005000000 */
[----:B------:R-:W-:Y:S04]  /*db10*/  ISETP.GT.AND P2, PT, R161, 0x21, !P3 ;  /* 0x00000021a100780c */ /* 0x000fe80005f44270 */
[C---:B------:R-:W-:Y:S04]  /*db20*/  ISETP.LT.OR P2, PT, R162.reuse, 0x22, P2 ;  /* 0x00000022a200780c */ /* 0x040fe80001741670 */
[----:B------:R-:W-:Y:S02]  /*db30*/  FSEL R176, R39, -INF , !P2 ;  /* 0xff80000027b07808 */ /* 0x000fe40005000000 */
[----:B------:R-:W-:Y:S04]  /*db40*/  ISETP.NE.AND P2, PT, R155, RZ, PT ;  /* 0x000000ff9b00720c */ /* 0x000fe80003f45270 */
[----:B------:R-:W-:Y:S04]  /*db50*/  ISETP.GT.AND P2, PT, R161, 0x1, !P2 ;  /* 0x00000001a100780c */ /* 0x000fe80005744270 */
[C---:B------:R-:W-:Y:S04]  /*db60*/  ISETP.LT.OR P2, PT, R162.reuse, 0x2, P2 ;  /* 0x00000002a200780c */ /* 0x040fe80001741670 */
[----:B------:R-:W-:Y:S02]  /*db70*/  FSEL R32, R7, -INF , !P2 ;  /* 0xff80000007207808 */ /* 0x000fe40005000000 */
[C---:B------:R-:W-:Y:S04]  /*db80*/  ISETP.GT.AND P2, PT, R161.reuse, RZ, !P6 ;  /* 0x000000ffa100720c */ /* 0x040fe80007744270 */
[----:B------:R-:W-:Y:S04]  /*db90*/  ISETP.LT.OR P2, PT, R162, 0x1, P2 ;  /* 0x00000001a200780c */ /* 0x000fe80001741670 */
[----:B------:R-:W-:Y:S02]  /*dba0*/  FSEL R6, R6, -INF , !P2 ;  /* 0xff80000006067808 */ /* 0x000fe40005000000 */
[C---:B------:R-:W-:Y:S04]  /*dbb0*/  ISETP.GT.AND P2, PT, R161.reuse, 0x28, !P1 ;  /* 0x00000028a100780c */ /* 0x040fe80004f44270 */
[----:B------:R-:W-:Y:S04]  /*dbc0*/  ISETP.LT.OR P2, PT, R162, 0x29, P2 ;  /* 0x00000029a200780c */ /* 0x000fe80001741670 */
[----:B------:R-:W-:Y:S02]  /*dbd0*/  FSEL R168, R50, -INF , !P2 ;  /* 0xff80000032a87808 */ /* 0x000fe40005000000 */
[----:B------:R-:W-:Y:S04]  /*dbe0*/  ISETP.GT.AND P2, PT, R161, 0x29, !P0 ;  /* 0x00000029a100780c */ /* 0x000fe80004744270 */
[----:B------:R-:W-:Y:S04]  /*dbf0*/  ISETP.LT.OR P2, PT, R162, 0x2a, P2 ;  /* 0x0000002aa200780c */ /* 0x000fe80001741670 */
[----:B------:R-:W-:Y:S02]  /*dc00*/  FSEL R166, R51, -INF , !P2 ;  /* 0xff80000033a67808 */ /* 0x000fe40005000000 */
[----:B------:R-:W-:Y:S02]  /*dc10*/  ISETP.GT.AND P2, PT, R36, RZ, !P6 ;  /* 0x000000ff2400720c */ /* 0x000fe40007744270 */
[----:B------:R-:W-:Y:S02]  /*dc20*/  ISETP.NE.AND P6, PT, R19, RZ, PT ;  /* 0x000000ff1300720c */ /* 0x000fe40003fc5270 */
[----:B------:R-:W-:Y:S04]  /*dc30*/  ISETP.LT.OR P2, PT, R37, 0x1, P2 ;  /* 0x000000012500780c */ /* 0x000fe80001741670 */
[----:B------:R-:W-:Y:S02]  /*dc40*/  FSEL R7, R8, -INF , !P2 ;  /* 0xff80000008077808 */ /* 0x000fe40005000000 */
[----:B------:R-:W-:Y:S04]  /*dc50*/  ISETP.NE.AND P2, PT, R155, RZ, PT ;  /* 0x000000ff9b00720c */ /* 0x000fe80003f45270 */
[----:B------:R-:W-:Y:S04]  /*dc60*/  ISETP.GT.AND P2, PT, R36, 0x1, !P2 ;  /* 0x000000012400780c */ /* 0x000fe80005744270 */
[----:B------:R-:W-:Y:S04]  /*dc70*/  ISETP.LT.OR P2, PT, R37, 0x2, P2 ;  /* 0x000000022500780c */ /* 0x000fe80001741670 */
[----:B------:R-:W-:Y:S02]  /*dc80*/  FSEL R22, R9, -INF , !P2 ;  /* 0xff80000009167808 */ /* 0x000fe40005000000 */
[----:B------:R-:W-:Y:S01]  /*dc90*/  ISETP.NE.AND P2, PT, R154, RZ, PT ;  /* 0x000000ff9a00720c */ /* 0x000fe20003f45270 */
[----:B------:R-:W1:Y:S03]  /*dca0*/  SHFL.IDX PT, R9, R160, 0x3, 0x1c1f ;  /* 0x007c1f00a0097f89 */ /* 0x000e6600000e0000 */
[----:B------:R-:W-:Y:S04]  /*dcb0*/  ISETP.GT.AND P2, PT, R36, 0x8, !P2 ;  /* 0x000000082400780c */ /* 0x000fe80005744270 */
[----:B------:R-:W-:Y:S04]  /*dcc0*/  ISETP.LT.OR P2, PT, R37, 0x9, P2 ;  /* 0x000000092500780c */ /* 0x000fe80001741670 */
[----:B------:R-:W-:Y:S02]  /*dcd0*/  FSEL R12, R12, -INF , !P2 ;  /* 0xff8000000c0c7808 */ /* 0x000fe40005000000 */
[----:B------:R-:W-:Y:S04]  /*dce0*/  ISETP.NE.AND P2, PT, R153, RZ, PT ;  /* 0x000000ff9900720c */ /* 0x000fe80003f45270 */
[----:B------:R-:W-:Y:S04]  /*dcf0*/  ISETP.GT.AND P2, PT, R36, 0x9, !P2 ;  /* 0x000000092400780c */ /* 0x000fe80005744270 */
[----:B------:R-:W-:Y:S01]  /*dd00*/  ISETP.LT.OR P2, PT, R37, 0xa, P2 ;  /* 0x0000000a2500780c */ /* 0x000fe20001741670 */
[--C-:B-1----:R-:W-:Y:S03]  /*dd10*/  IMAD.IADD R159, R159, 0x1, R9.reuse ;  /* 0x000000019f9f7824 */ /* 0x102fe600078e0209 */
[----:B------:R-:W-:Y:S01]  /*dd20*/  FSEL R8, R13, -INF , !P2 ;  /* 0xff8000000d087808 */ /* 0x000fe20005000000 */
[----:B------:R-:W-:Y:S01]  /*dd30*/  IMAD.IADD R158, R158, 0x1, R9 ;  /* 0x000000019e9e7824 */ /* 0x000fe200078e0209 */
        /* <DEDUP_REMOVED lines=47> */
.L_x_449:
[----:B------:R-:W-:Y:S04]  /*e030*/  MOV R9, c[0x0][0x32c] ;  /* 0x0000cb0000097a02 */ /* 0x000fe80000000f00 */
[----:B------:R-:W-:Y:S11]  /*e040*/  ISETP.NE.AND P2, PT, R9, 0x1, PT ;  /* 0x000000010900780c */ /* 0x000ff60003f45270 */
[----:B------:R-:W-:Y:S02]  /*e050*/  @!UPT UIADD3 URZ, URZ, URZ, URZ ;  /* 0x0000003f3f3ff290 */ /* 0x000fe4000fffe03f */
[----:B------:R-:W-:Y:S05]  /*e060*/  @P2 IMAD.HI.U32 R9, R24, c[0x0][0x330], RZ ;  /* 0x0000cc0018092a27 */ /* 0x000fea00078e00ff */
[----:B------:R-:W-:Y:S02]  /*e070*/  @P2 SHF.R.U32.HI R24, RZ, c[0x0][0x334], R9 ;  /* 0x0000cd00ff182a19 */ /* 0x000fe40000011609 */
.L_x_450:
[----:B------:R-:W-:Y:S05]  /*e080*/  BSYNC B0 ;  /* 0x0000000000007941 */ /* 0x000fea0003800000 */
.L_x_448:
[----:B------:R-:W-:Y:S05]  /*e090*/  IMAD R157, R24, c[0x0][0x32c], R157 ;  /* 0x0000cb00189d7a24 */ /* 0x000fea00078e029d */
[----:B------:R-:W-:Y:S02]  /*e0a0*/  IADD3 R24, R157, c[0x0][0x32c], RZ ;  /* 0x0000cb009d187a10 */ /* 0x000fe40007ffe0ff */
[----:B------:R-:W-:Y:S02]  /*e0b0*/  IMNMX R158, R158, R157, !PT ;  /* 0x0000009d9e9e7217 */ /* 0x000fe40007800200 */
[----:B------:R-:W-:Y:S02]  /*e0c0*/  IMNMX R159, R159, R24, PT ;  /* 0x000000189f9f7217 */ /* 0x000fe40003800200 */
.L_x_447:
[----:B------:R-:W-:Y:S01]  /*e0d0*/  ISETP.NE.AND P2, PT, R33, RZ, PT ;  /* 0x000000ff2100720c */ /* 0x000fe20003f45270 */
[----:B------:R-:W-:Y:S01]  /*e0e0*/  LDSM.16.MT88.4 R36, [R214+0xd00] ;  /* 0x000d0000d624783b */ /* 0x000fe20000004200 */
[C---:B------:R-:W-:Y:S02]  /*e0f0*/  ISETP.GT.AND P1, PT, R158.reuse, 0x28, !P1 ;  /* 0x000000289e00780c */ /* 0x040fe40004f24270 */
[----:B------:R-:W-:Y:S02]  /*e100*/  ISETP.GT.AND P2, PT, R158, RZ, !P2 ;  /* 0x000000ff9e00720c */ /* 0x000fe40005744270 */
[C---:B------:R-:W-:Y:S02]  /*e110*/  ISETP.LT.OR P1, PT, R159.reuse, 0x29, P1 ;  /* 0x000000299f00780c */ /* 0x040fe40000f21670 */
[----:B------:R-:W-:Y:S02]  /*e120*/  ISETP.LT.OR P2, PT, R159, 0x1, P2 ;  /* 0x000000019f00780c */ /* 0x000fe40001741670 */
[----:B------:R-:W-:Y:S02]  /*e130*/  FSEL R46, R46, -INF , !P1 ;  /* 0xff8000002e2e7808 */ /* 0x000fe40004800000 */
[----:B------:R-:W-:Y:S02]  /*e140*/  FSEL R13, R10, -INF , !P2 ;  /* 0xff8000000a0d7808 */ /* 0x000fe40005000000 */
[----:B------:R-:W-:Y:S02]  /*e150*/  ISETP.NE.AND P2, PT, R155, RZ, PT ;  /* 0x000000ff9b00720c */ /* 0x000fe40003f45270 */
[C---:B------:R-:W-:Y:S02]  /*e160*/  ISETP.GT.AND P0, PT, R158.reuse, 0x29, !P0 ;  /* 0x000000299e00780c */ /* 0x040fe40004704270 */
[----:B------:R-:W-:Y:S02]  /*e170*/  ISETP.GT.AND P2, PT, R158, 0x1, !P2 ;  /* 0x000000019e00780c */ /* 0x000fe40005744270 */
[C---:B------:R-:W-:Y:S02]  /*e180*/  ISETP.LT.OR P0, PT, R159.reuse, 0x2a, P0 ;  /* 0x0000002a9f00780c */ /* 0x040fe40000701670 */
[----:B------:R-:W-:Y:S02]  /*e190*/  ISETP.LT.OR P2, PT, R159, 0x2, P2 ;  /* 0x000000029f00780c */ /* 0x000fe40001741670 */
[----:B------:R-:W-:Y:S02]  /*e1a0*/  FSEL R23, R47, -INF , !P0 ;  /* 0xff8000002f177808 */ /* 0x000fe40004000000 */
        /* <DEDUP_REMOVED lines=49> */
[----:B------:R-:W-:Y:S01]  /*e4c0*/  ISETP.GT.AND P2, PT, R158, 0x21, !P2 ;  /* 0x000000219e00780c */ /* 0x000fe20005744270 */
[----:B------:R-:W-:Y:S01]  /*e4d0*/  SHFL.BFLY PT, R149, R24, 0x2, 0x1f ;  /* 0x0c401f0018957f89 */ /* 0x000fe200000e0000 */
[----:B------:R-:W-:Y:S02]  /*e4e0*/  FMNMX.FTZ R3, R194, R3, !PT ;  /* 0x00000003c2037209 */ /* 0x000fe40007810000 */
[----:B------:R-:W-:Y:S02]  /*e4f0*/  ISETP.LT.OR P2, PT, R159, 0x22, P2 ;  /* 0x000000229f00780c */ /* 0x000fe40001741670 */
[----:B------:R-:W-:Y:S02]  /*e500*/  FMNMX.FTZ R10, R180, R3, !PT ;  /* 0x00000003b40a7209 */ /* 0x000fe40007810000 */
[----:B------:R-:W-:Y:S02]  /*e510*/  FSEL R49, R43, -INF , !P2 ;  /* 0xff8000002b317808 */ /* 0x000fe40005000000 */
[----:B------:R-:W-:Y:S04]  /*e520*/  FMNMX.FTZ R10, R177, R10, !PT ;  /* 0x0000000ab10a7209 */ /* 0x000fe80007810000 */
[----:B------:R-:W-:Y:S04]  /*e530*/  FMNMX.FTZ R3, R173, R10, !PT ;  /* 0x0000000aad037209 */ /* 0x000fe80007810000 */
[----:B------:R-:W-:Y:S02]  /*e540*/  FMNMX.FTZ R5, R170, R3, !PT ;  /* 0x00000003aa057209 */ /* 0x000fe40007810000 */
[----:B------:R-:W-:Y:S03]  /*e550*/  FMNMX.FTZ R3, R7, R2, !PT ;  /* 0x0000000207037209 */ /* 0x000fe60007810000 */
[----:B------:R-:W1:Y:S01]  /*e560*/  SHFL.BFLY PT, R10, R5, 0x2, 0x1f ;  /* 0x0c401f00050a7f89 */ /* 0x000e6200000e0000 */
[----:B------:R-:W-:Y:S04]  /*e570*/  FMNMX.FTZ R3, R22, R3, !PT ;  /* 0x0000000316037209 */ /* 0x000fe80007810000 */
[----:B------:R-:W-:Y:S04]  /*e580*/  FMNMX.FTZ R3, R12, R3, !PT ;  /* 0x000000030c037209 */ /* 0x000fe80007810000 */
[----:B------:R-:W-:Y:S04]  /*e590*/  FMNMX.FTZ R3, R8, R3, !PT ;  /* 0x0000000308037209 */ /* 0x000fe80007810000 */
[----:B------:R-:W-:Y:S04]  /*e5a0*/  FMNMX.FTZ R3, R184, R3, !PT ;  /* 0x00000003b8037209 */ /* 0x000fe80007810000 */
[----:B------:R-:W-:Y:S04]  /*e5b0*/  FMNMX.FTZ R3, R190, R3, !PT ;  /* 0x00000003be037209 */ /* 0x000fe80007810000 */
[----:B------:R-:W-:Y:S02]  /*e5c0*/  FMNMX.FTZ R3, R186, R3, !PT ;  /* 0x00000003ba037209 */ /* 0x000fe40007810000 */
[----:B-1----:R-:W-:Y:S02]  /*e5d0*/  FMNMX.FTZ R10, R5, R10, !PT ;  /* 0x0000000a050a7209 */ /* 0x002fe40007810000 */
[----:B------:R-:W-:Y:S02]  /*e5e0*/  FMNMX.FTZ R14, R188, R3, !PT ;  /* 0x00000003bc0e7209 */ /* 0x000fe40007810000 */
[----:B------:R-:W-:Y:S01]  /*e5f0*/  FMNMX.FTZ R149, R24, R149, !PT ;  /* 0x0000009518957209 */ /* 0x000fe20007810000 */
[----:B------:R-:W1:Y:S01]  /*e600*/  SHFL.BFLY PT, R151, R10, 0x1, 0x1f ;  /* 0x0c201f000a977f89 */ /* 0x000e6200000e0000 */
[----:B------:R-:W-:Y:S04]  /*e610*/  FMNMX.FTZ R3, R171, R14, !PT ;  /* 0x0000000eab037209 */ /* 0x000fe80007810000 */
[----:B------:R-:W-:Y:S03]  /*e620*/  FMNMX.FTZ R3, R50, R3, !PT ;  /* 0x0000000332037209 */ /* 0x000fe60007810000 */
[----:B------:R-:W2:Y:S01]  /*e630*/  SHFL.BFLY PT, R14, R149, 0x1, 0x1f ;  /* 0x0c201f00950e7f89 */ /* 0x000ea200000e0000 */
[----:B------:R-:W-:Y:S02]  /*e640*/  FMNMX.FTZ R24, R48, R3, !PT ;  /* 0x0000000330187209 */ /* 0x000fe40007810000 */
[----:B-1----:R-:W-:Y:S02]  /*e650*/  FMNMX.FTZ R151, R10, R151, !PT ;  /* 0x000000970a977209 */ /* 0x002fe40007810000 */
[----:B------:R-:W-:Y:S02]  /*e660*/  FMNMX.FTZ R10, R45, R24, !PT ;  /* 0x000000182d0a7209 */ /* 0x000fe40007810000 */
[C---:B------:R-:W-:Y:S01]  /*e670*/  FSETP.NEU.FTZ.AND P2, PT, R151.reuse, -INF , PT ;  /* 0xff8000009700780b */ /* 0x040fe20003f5d000 */
[----:B------:R-:W-:Y:S02]  /*e680*/  FMUL.FTZ R185, R151, c[0x0][0x2d0] ;  /* 0x0000b40097b97a20 */ /* 0x000fe40000410000 */
[----:B------:R-:W1:Y:S01]  /*e690*/  SHFL.BFLY PT, R3, R10, 0x2, 0x1f ;  /* 0x0c401f000a037f89 */ /* 0x000e6200000e0000 */
[----:B--2---:R-:W-:Y:S02]  /*e6a0*/  FMNMX.FTZ R149, R149, R14, !PT ;  /* 0x0000000e95957209 */ /* 0x004fe40007810000 */
[----:B------:R-:W-:Y:S02]  /*e6b0*/  FSEL R185, R185, RZ, P2 ;  /* 0x000000ffb9b97208 */ /* 0x000fe40001000000 */
[C---:B------:R-:W-:Y:S01]  /*e6c0*/  FSETP.NEU.FTZ.AND P1, PT, R149.reuse, -INF , PT ;  /* 0xff8000009500780b */ /* 0x040fe20003f3d000 */
[----:B------:R-:W-:Y:S02]  /*e6d0*/  FMUL.FTZ R181, R149, c[0x0][0x2d0] ;  /* 0x0000b40095b57a20 */ /* 0x000fe40000410000 */
[--C-:B------:R-:W-:Y:S01]  /*e6e0*/  FFMA.FTZ R154, R4, c[0x0][0x2d0], -R185.reuse ;  /* 0x0000b400049a7a23 */ /* 0x100fe200000108b9 */
[----:B------:R-:W-:Y:S01]  /*e6f0*/  FMNMX.FTZ R4, R13, R0, !PT ;  /* 0x000000000d047209 */ /* 0x000fe20007810000 */
[--C-:B------:R-:W-:Y:S01]  /*e700*/  FFMA.FTZ R157, R16, c[0x0][0x2d0], -R185.reuse ;  /* 0x0000b400109d7a23 */ /* 0x100fe200000108b9 */
[----:B------:R-:W-:Y:S01]  /*e710*/  FSEL R181, R181, RZ, P1 ;  /* 0x000000ffb5b57208 */ /* 0x000fe20000800000 */
[--C-:B------:R-:W-:Y:S01]  /*e720*/  FFMA.FTZ R153, R156, c[0x0][0x2d0], -R185.reuse ;  /* 0x0000b4009c997a23 */ /* 0x100fe200000108b9 */
[----:B------:R-:W-:Y:S01]  /*e730*/  FMNMX.FTZ R4, R11, R4, !PT ;  /* 0x000000040b047209 */ /* 0x000fe20007810000 */
[----:B------:R-:W-:Y:S01]  /*e740*/  FFMA.FTZ R152, R152, c[0x0][0x2d0], -R185 ;  /* 0x0000b40098987a23 */ /* 0x000fe200000108b9 */
[----:B------:R-:W-:Y:S01]  /*e750*/  MUFU.EX2 R154, R154 ;  /* 0x0000009a009a7308 */ /* 0x000fe20000000800 */
[--C-:B------:R-:W-:Y:S01]  /*e760*/  FFMA.FTZ R155, R6, c[0x0][0x2d0], -R181.reuse ;  /* 0x0000b400069b7a23 */ /* 0x100fe200000108b5 */
[----:B------:R-:W-:Y:S01]  /*e770*/  FMNMX.FTZ R4, R9, R4, !PT ;  /* 0x0000000409047209 */ /* 0x000fe20007810000 */
[--C-:B------:R-:W-:Y:S02]  /*e780*/  FFMA.FTZ R160, R18, c[0x0][0x2d0], -R181.reuse ;  /* 0x0000b40012a07a23 */ /* 0x100fe400000108b5 */
[----:B------:R-:W-:Y:S01]  /*e790*/  LDSM.16.MT88.4 R16, [R214+0x100] ;  /* 0x00010000d610783b */ /* 0x000fe20000004200 */
[----:B------:R-:W-:Y:S01]  /*e7a0*/  FMNMX.FTZ R4, R15, R4, !PT ;  /* 0x000000040f047209 */ /* 0x000fe20007810000 */
[--C-:B------:R-:W-:Y:S01]  /*e7b0*/  FFMA.FTZ R156, R32, c[0x0][0x2d0], -R181.reuse ;  /* 0x0000b400209c7a23 */ /* 0x100fe200000108b5 */
[----:B-1----:R-:W-:Y:S01]  /*e7c0*/  FMNMX.FTZ R10, R10, R3, !PT ;  /* 0x000000030a0a7209 */ /* 0x002fe20007810000 */
[----:B------:R-:W-:Y:S01]  /*e7d0*/  FFMA.FTZ R161, R20, c[0x0][0x2d0], -R181 ;  /* 0x0000b40014a17a23 */ /* 0x000fe200000108b5 */
[----:B------:R-:W-:Y:S01]  /*e7e0*/  FMNMX.FTZ R4, R195, R4, !PT ;  /* 0x00000004c3047209 */ /* 0x000fe20007810000 */
[----:B------:R-:W1:Y:S02]  /*e7f0*/  MUFU.EX2 R153, R153 ;  /* 0x0000009900997308 */ /* 0x000e640000000800 */
[----:B------:R-:W-:Y:S01]  /*e800*/  LDSM.16.MT88.4 R32, [R212+0x100] ;  /* 0x00010000d420783b */ /* 0x000fe20000004200 */
[----:B------:R-:W-:Y:S01]  /*e810*/  FFMA.FTZ R179, R194, c[0x0][0x2d0], -R185 ;  /* 0x0000b400c2b37a23 */ /* 0x000fe200000108b9 */
[----:B------:R-:W-:Y:S01]  /*e820*/  FMNMX.FTZ R4, R191, R4, !PT ;  /* 0x00000004bf047209 */ /* 0x000fe20007810000 */
[----:B------:R-:W-:Y:S02]  /*e830*/  FFMA.FTZ R183, R192, c[0x0][0x2d0], -R181 ;  /* 0x0000b400c0b77a23 */ /* 0x000fe400000108b5 */
[--C-:B------:R-:W-:Y:S01]  /*e840*/  FFMA.FTZ R164, R164, c[0x0][0x2d0], -R185.reuse ;  /* 0x0000b400a4a47a23 */ /* 0x100fe200000108b9 */
[----:B------:R-:W-:Y:S01]  /*e850*/  FMNMX.FTZ R4, R193, R4, !PT ;  /* 0x00000004c1047209 */ /* 0x000fe20007810000 */
[--C-:B------:R-:W-:Y:S01]  /*e860*/  FFMA.FTZ R169, R198, c[0x0][0x2d0], -R185.reuse ;  /* 0x0000b400c6a97a23 */ /* 0x100fe200000108b9 */
[----:B------:R-:W2:Y:S01]  /*e870*/  SHFL.BFLY PT, R3, R10, 0x1, 0x1f ;  /* 0x0c201f000a037f89 */ /* 0x000ea200000e0000 */
[----:B------:R-:W-:Y:S01]  /*e880*/  MUFU.EX2 R152, R152 ;  /* 0x0000009800987308 */ /* 0x000fe20000000800 */
[----:B------:R-:W-:Y:S01]  /*e890*/  FMNMX.FTZ R4, R41, R4, !PT ;  /* 0x0000000429047209 */ /* 0x000fe20007810000 */
[--C-:B------:R-:W-:Y:S02]  /*e8a0*/  FFMA.FTZ R174, R174, c[0x0][0x2d0], -R185.reuse ;  /* 0x0000b400aeae7a23 */ /* 0x100fe400000108b9 */
[--C-:B------:R-:W-:Y:S01]  /*e8b0*/  FFMA.FTZ R180, R180, c[0x0][0x2d0], -R185.reuse ;  /* 0x0000b400b4b47a23 */ /* 0x100fe200000108b9 */
[----:B------:R-:W-:Y:S01]  /*e8c0*/  FMNMX.FTZ R4, R51, R4, !PT ;  /* 0x0000000433047209 */ /* 0x000fe20007810000 */
[--C-:B------:R-:W-:Y:S02]  /*e8d0*/  FFMA.FTZ R177, R177, c[0x0][0x2d0], -R185.reuse ;  /* 0x0000b400b1b17a23 */ /* 0x100fe400000108b9 */
[--C-:B------:R-:W-:Y:S01]  /*e8e0*/  FFMA.FTZ R173, R173, c[0x0][0x2d0], -R185.reuse ;  /* 0x0000b400adad7a23 */ /* 0x100fe200000108b9 */
[----:B------:R-:W-:Y:S01]  /*e8f0*/  FMNMX.FTZ R5, R49, R4, !PT ;  /* 0x0000000431057209 */ /* 0x000fe20007810000 */
[----:B------:R-:W3:Y:S01]  /*e900*/  MUFU.EX2 R157, R157 ;  /* 0x0000009d009d7308 */ /* 0x000ee20000000800 */
[----:B------:R-:W-:Y:S02]  /*e910*/  FFMA.FTZ R185, R170, c[0x0][0x2d0], -R185 ;  /* 0x0000b400aab97a23 */ /* 0x000fe400000108b9 */
[----:B------:R-:W-:Y:S01]  /*e920*/  FMNMX.FTZ R6, R46, R5, !PT ;  /* 0x000000052e067209 */ /* 0x000fe20007810000 */
[--C-:B------:R-:W-:Y:S01]  /*e930*/  FFMA.FTZ R172, R172, c[0x0][0x2d0], -R181.reuse ;  /* 0x0000b400acac7a23 */ /* 0x100fe200000108b5 */
[----:B-1----:R-:W-:Y:S01]  /*e940*/  F2FP.BF16.PACK_AB R24, R153, R154 ;  /* 0x0000009a9918723e */ /* 0x002fe200000010ff */
[--C-:B------:R-:W-:Y:S01]  /*e950*/  FFMA.FTZ R175, R196, c[0x0][0x2d0], -R181.reuse ;  /* 0x0000b400c4af7a23 */ /* 0x100fe200000108b5 */
[----:B------:R-:W-:Y:S01]  /*e960*/  FMNMX.FTZ R4, R23, R6, !PT ;  /* 0x0000000617047209 */ /* 0x000fe20007810000 */
[--C-:B------:R-:W-:Y:S02]  /*e970*/  FFMA.FTZ R182, R182, c[0x0][0x2d0], -R181.reuse ;  /* 0x0000b400b6b67a23 */ /* 0x100fe400000108b5 */
[----:B------:R-:W-:Y:S01]  /*e980*/  MUFU.EX2 R155, R155 ;  /* 0x0000009b009b7308 */ /* 0x000fe20000000800 */
[--C-:B------:R-:W-:Y:S01]  /*e990*/  FFMA.FTZ R178, R178, c[0x0][0x2d0], -R181.reuse ;  /* 0x0000b400b2b27a23 */ /* 0x100fe200000108b5 */
[----:B------:R-:W1:Y:S01]  /*e9a0*/  SHFL.BFLY PT, R5, R4, 0x2, 0x1f ;  /* 0x0c401f0004057f89 */ /* 0x000e6200000e0000 */
[----:B--2---:R-:W-:Y:S01]  /*e9b0*/  FMNMX.FTZ R3, R10, R3, !PT ;  /* 0x000000030a037209 */ /* 0x004fe20007810000 */
[----:B------:R-:W-:Y:S03]  /*e9c0*/  FFMA.FTZ R168, R168, c[0x0][0x2d0], -R181 ;  /* 0x0000b400a8a87a23 */ /* 0x000fe600000108b5 */
[C---:B------:R-:W-:Y:S01]  /*e9d0*/  FSETP.NEU.FTZ.AND P0, PT, R3.reuse, -INF , PT ;  /* 0xff8000000300780b */ /* 0x040fe20003f1d000 */
[----:B------:R-:W-:Y:S02]  /*e9e0*/  FMUL.FTZ R47, R3, c[0x0][0x2d0] ;  /* 0x0000b400032f7a20 */ /* 0x000fe40000410000 */
[----:B------:R-:W2:Y:S03]  /*e9f0*/  MUFU.EX2 R156, R156 ;  /* 0x0000009c009c7308 */ /* 0x000ea60000000800 */
[----:B------:R-:W-:Y:S02]  /*ea00*/  FSEL R47, R47, RZ, P0 ;  /* 0x000000ff2f2f7208 */ /* 0x000fe40000000000 */
[----:B---3--:R-:W-:Y:S03]  /*ea10*/  F2FP.BF16.PACK_AB R26, R157, R152 ;  /* 0x000000989d1a723e */ /* 0x008fe600000010ff */
[--C-:B------:R-:W-:Y:S02]  /*ea20*/  FFMA.FTZ R158, R22, c[0x0][0x2d0], -R47.reuse ;  /* 0x0000b400169e7a23 */ /* 0x100fe4000001082f */
[--C-:B------:R-:W-:Y:S01]  /*ea30*/  FFMA.FTZ R159, R7, c[0x0][0x2d0], -R47.reuse ;  /* 0x0000b400079f7a23 */ /* 0x100fe2000001082f */
[----:B------:R-:W-:Y:S01]  /*ea40*/  FSEL R7, R151, RZ, P2 ;  /* 0x000000ff97077208 */ /* 0x000fe20001000000 */
[----:B------:R-:W-:Y:S01]  /*ea50*/  MUFU.EX2 R161, R161 ;  /* 0x000000a100a17308 */ /* 0x000fe20000000800 */
[--C-:B------:R-:W-:Y:S02]  /*ea60*/  FFMA.FTZ R163, R12, c[0x0][0x2d0], -R47.reuse ;  /* 0x0000b4000ca37a23 */ /* 0x100fe4000001082f */
[--C-:B------:R-:W-:Y:S01]  /*ea70*/  FFMA.FTZ R162, R8, c[0x0][0x2d0], -R47.reuse ;  /* 0x0000b40008a27a23 */ /* 0x100fe2000001082f */
[----:B-1----:R-:W-:Y:S01]  /*ea80*/  FMNMX.FTZ R5, R4, R5, !PT ;  /* 0x0000000504057209 */ /* 0x002fe20007810000 */
[----:B------:R-:W-:Y:S01]  /*ea90*/  FADD.FTZ R4, -R7, R150 ;  /* 0x0000009607047221 */ /* 0x000fe20000010100 */
[----:B------:R-:W-:Y:S01]  /*eaa0*/  FSEL R7, R149, RZ, P1 ;  /* 0x000000ff95077208 */ /* 0x000fe20000800000 */
[--C-:B------:R-:W-:Y:S02]  /*eab0*/  FFMA.FTZ R184, R184, c[0x0][0x2d0], -R47.reuse ;  /* 0x0000b400b8b87a23 */ /* 0x100fe4000001082f */
[----:B------:R-:W1:Y:S01]  /*eac0*/  SHFL.BFLY PT, R22, R5, 0x1, 0x1f ;  /* 0x0c201f0005167f89 */ /* 0x000e6200000e0000 */
[----:B------:R-:W-:Y:S01]  /*ead0*/  FMUL.FTZ R21, R4, c[0x0][0x2d0] ;  /* 0x0000b40004157a20 */ /* 0x000fe20000410000 */
[----:B------:R-:W3:Y:S01]  /*eae0*/  MUFU.EX2 R160, R160 ;  /* 0x000000a000a07308 */ /* 0x000ee20000000800 */
[----:B------:R-:W-:Y:S01]  /*eaf0*/  FADD.FTZ R4, -R7, R148 ;  /* 0x0000009407047221 */ /* 0x000fe20000010100 */
[----:B------:R-:W-:Y:S01]  /*eb00*/  FSEL R7, R3, RZ, P0 ;  /* 0x000000ff03077208 */ /* 0x000fe20000000000 */
[--C-:B------:R-:W-:Y:S01]  /*eb10*/  FFMA.FTZ R187, R190, c[0x0][0x2d0], -R47.reuse ;  /* 0x0000b400bebb7a23 */ /* 0x100fe2000001082f */
[----:B--2---:R-:W-:Y:S01]  /*eb20*/  F2FP.BF16.PACK_AB R25, R156, R155 ;  /* 0x0000009b9c19723e */ /* 0x004fe200000010ff */
[----:B------:R-:W-:Y:S02]  /*eb30*/  FMUL.FTZ R20, R4, c[0x0][0x2d0] ;  /* 0x0000b40004147a20 */ /* 0x000fe40000410000 */
[----:B------:R-:W-:Y:S02]  /*eb40*/  FADD.FTZ R2, -R7, R2 ;  /* 0x0000000207027221 */ /* 0x000fe40000010100 */
[--C-:B------:R-:W-:Y:S01]  /*eb50*/  FFMA.FTZ R186, R186, c[0x0][0x2d0], -R47.reuse ;  /* 0x0000b400baba7a23 */ /* 0x100fe2000001082f */
[----:B------:R-:W2:Y:S01]  /*eb60*/  MUFU.EX2 R21, R21 ;  /* 0x0000001500157308 */ /* 0x000ea20000000800 */
[----:B------:R-:W-:Y:S02]  /*eb70*/  FMUL.FTZ R6, R2, c[0x0][0x2d0] ;  /* 0x0000b40002067a20 */ /* 0x000fe40000410000 */
[----:B------:R-:W-:Y:S07]  /*eb80*/  FFMA.FTZ R189, R188, c[0x0][0x2d0], -R47 ;  /* 0x0000b400bcbd7a23 */ /* 0x000fee000001082f */
[----:B------:R-:W4:Y:S01]  /*eb90*/  MUFU.EX2 R20, R20 ;  /* 0x0000001400147308 */ /* 0x000f220000000800 */
[----:B-1----:R-:W-:Y:S02]  /*eba0*/  FMNMX.FTZ R22, R5, R22, !PT ;  /* 0x0000001605167209 */ /* 0x002fe40007810000 */
[----:B---3--:R-:W-:Y:S02]  /*ebb0*/  F2FP.BF16.PACK_AB R27, R160, R161 ;  /* 0x000000a1a01b723e */ /* 0x008fe400000010ff */
[C---:B------:R-:W-:Y:S01]  /*ebc0*/  FSETP.NEU.FTZ.AND P0, PT, R22.reuse, -INF , PT ;  /* 0xff8000001600780b */ /* 0x040fe20003f1d000 */
[C---:B------:R-:W-:Y:S03]  /*ebd0*/  FMUL.FTZ R44, R22.reuse, c[0x0][0x2d0] ;  /* 0x0000b400162c7a20 */ /* 0x040fe60000410000 */
[----:B------:R-:W-:Y:S01]  /*ebe0*/  FSEL R5, R22, RZ, P0 ;  /* 0x000000ff16057208 */ /* 0x000fe20000000000 */
[----:B------:R1:W3:Y:S01]  /*ebf0*/  MUFU.EX2 R2, R6 ;  /* 0x0000000600027308 */ /* 0x0002e20000000800 */
[----:B------:R-:W-:Y:S01]  /*ec00*/  FSEL R44, R44, RZ, P0 ;  /* 0x000000ff2c2c7208 */ /* 0x000fe20000000000 */
[----:B--2---:R-:W-:Y:S01]  /*ec10*/  FMUL.FTZ R4, R21, R144 ;  /* 0x0000009015047220 */ /* 0x004fe20000410000 */
[C---:B------:R-:W-:Y:S01]  /*ec20*/  ISETP.GT.AND P0, PT, R230.reuse, R219, PT ;  /* 0x000000dbe600720c */ /* 0x040fe20003f04270 */
[----:B------:R-:W-:Y:S01]  /*ec30*/  FADD.FTZ R5, -R5, R0 ;  /* 0x0000000005057221 */ /* 0x000fe20000010100 */
[----:B------:R-:W-:Y:S01]  /*ec40*/  IADD3 R230, R230, -0x1, RZ ;  /* 0xffffffffe6e67810 */ /* 0x000fe20007ffe0ff */
[--C-:B------:R-:W-:Y:S02]  /*ec50*/  FFMA.FTZ R167, R13, c[0x0][0x2d0], -R44.reuse ;  /* 0x0000b4000da77a23 */ /* 0x100fe4000001082c */
[--C-:B------:R-:W-:Y:S02]  /*ec60*/  FFMA.FTZ R150, R11, c[0x0][0x2d0], -R44.reuse ;  /* 0x0000b4000b967a23 */ /* 0x100fe4000001082c */
[----:B------:R-:W-:Y:S01]  /*ec70*/  MUFU.EX2 R159, R159 ;  /* 0x0000009f009f7308 */ /* 0x000fe20000000800 */
[--C-:B------:R-:W-:Y:S02]  /*ec80*/  FFMA.FTZ R165, R9, c[0x0][0x2d0], -R44.reuse ;  /* 0x0000b40009a57a23 */ /* 0x100fe4000001082c */
[--C-:B------:R-:W-:Y:S02]  /*ec90*/  FFMA.FTZ R148, R15, c[0x0][0x2d0], -R44.reuse ;  /* 0x0000b4000f947a23 */ /* 0x100fe4000001082c */
[----:B------:R-:W-:Y:S02]  /*eca0*/  FMUL.FTZ R0, R5, c[0x0][0x2d0] ;  /* 0x0000b40005007a20 */ /* 0x000fe40000410000 */
[C---:B------:R-:W-:Y:S02]  /*ecb0*/  FMUL.FTZ R5, R21.reuse, R145 ;  /* 0x0000009115057220 */ /* 0x040fe40000410000 */
[C---:B----4-:R-:W-:Y:S01]  /*ecc0*/  FMUL.FTZ R7, R20.reuse, R147 ;  /* 0x0000009314077220 */ /* 0x050fe20000410000 */
[----:B------:R-:W2:Y:S01]  /*ecd0*/  MUFU.EX2 R158, R158 ;  /* 0x0000009e009e7308 */ /* 0x000ea20000000800 */
[C---:B------:R-:W-:Y:S02]  /*ece0*/  FMUL.FTZ R100, R21.reuse, R100 ;  /* 0x0000006415647220 */ /* 0x040fe40000410000 */
[----:B------:R-:W-:Y:S02]  /*ecf0*/  FMUL.FTZ R101, R21, R101 ;  /* 0x0000006515657220 */ /* 0x000fe40000410000 */
[----:B-1----:R-:W-:Y:S02]  /*ed00*/  FMUL.FTZ R6, R20, R146 ;  /* 0x0000009214067220 */ /* 0x002fe40000410000 */
[--C-:B------:R-:W-:Y:S02]  /*ed10*/  FFMA.FTZ R190, R41, c[0x0][0x2d0], -R44.reuse ;  /* 0x0000b40029be7a23 */ /* 0x100fe4000001082c */
[----:B------:R-:W-:Y:S01]  /*ed20*/  LDSM.16.MT88.4 R40, [R212+0x500] ;  /* 0x00050000d428783b */ /* 0x000fe20000004200 */
[----:B------:R-:W-:Y:S01]  /*ed30*/  MUFU.EX2 R163, R163 ;  /* 0x000000a300a37308 */ /* 0x000fe20000000800 */
[--C-:B------:R-:W-:Y:S01]  /*ed40*/  FFMA.FTZ R192, R51, c[0x0][0x2d0], -R44.reuse ;  /* 0x0000b40033c07a23 */ /* 0x100fe2000001082c */
[-C--:B------:R-:W-:Y:S01]  /*ed50*/  HMMA.16816.F32.BF16 R4, R24, R16.reuse, R4 ;  /* 0x000000101804723c */ /* 0x080fe20000041804 */
[C---:B---3--:R-:W-:Y:S02]  /*ed60*/  FMUL.FTZ R8, R2.reuse, R140 ;  /* 0x0000008c02087220 */ /* 0x048fe40000410000 */
[C---:B------:R-:W-:Y:S02]  /*ed70*/  FMUL.FTZ R9, R2.reuse, R141 ;  /* 0x0000008d02097220 */ /* 0x040fe40000410000 */
[C---:B------:R-:W-:Y:S02]  /*ed80*/  FMUL.FTZ R12, R2.reuse, R136 ;  /* 0x00000088020c7220 */ /* 0x040fe40000410000 */
[----:B------:R-:W-:Y:S01]  /*ed90*/  FMUL.FTZ R13, R2, R137 ;  /* 0x00000089020d7220 */ /* 0x000fe20000410000 */
[----:B------:R-:W1:Y:S01]  /*eda0*/  MUFU.EX2 R162, R162 ;  /* 0x000000a200a27308 */ /* 0x000e620000000800 */
[----:B------:R-:W-:Y:S03]  /*edb0*/  FMUL.FTZ R102, R20, R102 ;  /* 0x0000006614667220 */ /* 0x000fe60000410000 */
[----:B--2---:R-:W-:Y:S01]  /*edc0*/  F2FP.BF16.PACK_AB R28, R158, R159 ;  /* 0x0000009f9e1c723e */ /* 0x004fe200000010ff */
[C---:B------:R-:W-:Y:S02]  /*edd0*/  FMUL.FTZ R103, R20.reuse, R103 ;  /* 0x0000006714677220 */ /* 0x040fe40000410000 */
[C---:B------:R-:W-:Y:S02]  /*ede0*/  FMUL.FTZ R104, R21.reuse, R104 ;  /* 0x0000006815687220 */ /* 0x040fe40000410000 */
[----:B------:R-:W-:Y:S01]  /*edf0*/  FMUL.FTZ R105, R21, R105 ;  /* 0x0000006915697220 */ /* 0x000fe20000410000 */
[----:B------:R-:W-:Y:S01]  /*ee00*/  MUFU.EX2 R167, R167 ;  /* 0x000000a700a77308 */ /* 0x000fe20000000800 */
[C---:B------:R-:W-:Y:S02]  /*ee10*/  FMUL.FTZ R106, R20.reuse, R106 ;  /* 0x0000006a146a7220 */ /* 0x040fe40000410000 */
[----:B------:R-:W-:Y:S02]  /*ee20*/  FMUL.FTZ R107, R20, R107 ;  /* 0x0000006b146b7220 */ /* 0x000fe40000410000 */
[C---:B------:R-:W-:Y:S02]  /*ee30*/  FMUL.FTZ R108, R2.reuse, R108 ;  /* 0x0000006c026c7220 */ /* 0x040fe40000410000 */
[----:B------:R-:W-:Y:S02]  /*ee40*/  FMUL.FTZ R109, R2, R109 ;  /* 0x0000006d026d7220 */ /* 0x000fe40000410000 */
[--C-:B------:R-:W-:Y:S01]  /*ee50*/  FFMA.FTZ R197, R49, c[0x0][0x2d0], -R44.reuse ;  /* 0x0000b40031c57a23 */ /* 0x100fe2000001082c */
[----:B------:R-:W2:Y:S01]  /*ee60*/  MUFU.EX2 R150, R150 ;  /* 0x0000009600967308 */ /* 0x000ea20000000800 */
[--C-:B------:R-:W-:Y:S02]  /*ee70*/  FFMA.FTZ R194, R46, c[0x0][0x2d0], -R44.reuse ;  /* 0x0000b4002ec27a23 */ /* 0x100fe4000001082c */
[----:B------:R-:W-:Y:S01]  /*ee80*/  FMUL.FTZ R112, R2, R112 ;  /* 0x0000007002707220 */ /* 0x000fe20000410000 */
[----:B-1----:R-:W-:Y:S01]  /*ee90*/  F2FP.BF16.PACK_AB R30, R162, R163 ;  /* 0x000000a3a21e723e */ /* 0x002fe200000010ff */
[----:B------:R-:W-:Y:S02]  /*eea0*/  FMUL.FTZ R113, R2, R113 ;  /* 0x0000007102717220 */ /* 0x000fe40000410000 */
[C---:B------:R-:W-:Y:S02]  /*eeb0*/  FMUL.FTZ R116, R21.reuse, R116 ;  /* 0x0000007415747220 */ /* 0x040fe40000410000 */
[C---:B------:R-:W-:Y:S01]  /*eec0*/  FMUL.FTZ R117, R21.reuse, R117 ;  /* 0x0000007515757220 */ /* 0x040fe20000410000 */
[----:B------:R-:W-:Y:S01]  /*eed0*/  MUFU.EX2 R165, R165 ;  /* 0x000000a500a57308 */ /* 0x000fe20000000800 */
[C---:B------:R-:W-:Y:S02]  /*eee0*/  FMUL.FTZ R118, R20.reuse, R118 ;  /* 0x0000007614767220 */ /* 0x040fe40000410000 */
[C---:B------:R-:W-:Y:S02]  /*eef0*/  FMUL.FTZ R119, R20.reuse, R119 ;  /* 0x0000007714777220 */ /* 0x040fe40000410000 */
[C---:B------:R-:W-:Y:S02]  /*ef00*/  FMUL.FTZ R120, R21.reuse, R120 ;  /* 0x0000007815787220 */ /* 0x040fe40000410000 */
[C---:B------:R-:W-:Y:S02]  /*ef10*/  FMUL.FTZ R121, R21.reuse, R121 ;  /* 0x0000007915797220 */ /* 0x040fe40000410000 */
[C---:B------:R-:W-:Y:S01]  /*ef20*/  FMUL.FTZ R122, R20.reuse, R122 ;  /* 0x0000007a147a7220 */ /* 0x040fe20000410000 */
[----:B------:R-:W1:Y:S01]  /*ef30*/  MUFU.EX2 R148, R148 ;  /* 0x0000009400947308 */ /* 0x000e620000000800 */
[----:B------:R-:W-:Y:S02]  /*ef40*/  FMUL.FTZ R123, R20, R123 ;  /* 0x0000007b147b7220 */ /* 0x000fe40000410000 */
[----:B------:R-:W-:Y:S01]  /*ef50*/  FMUL.FTZ R124, R2, R124 ;  /* 0x0000007c027c7220 */ /* 0x000fe20000410000 */
[----:B--2---:R-:W-:Y:S01]  /*ef60*/  F2FP.BF16.PACK_AB R29, R150, R167 ;  /* 0x000000a7961d723e */ /* 0x004fe200000010ff */
[----:B------:R-:W-:Y:S02]  /*ef70*/  FMUL.FTZ R125, R2, R125 ;  /* 0x0000007d027d7220 */ /* 0x000fe40000410000 */
[C---:B------:R-:W-:Y:S02]  /*ef80*/  FMUL.FTZ R128, R21.reuse, R128 ;  /* 0x0000008015807220 */ /* 0x040fe40000410000 */
[C---:B------:R-:W-:Y:S01]  /*ef90*/  FMUL.FTZ R129, R21.reuse, R129 ;  /* 0x0000008115817220 */ /* 0x040fe20000410000 */
[----:B------:R-:W2:Y:S01]  /*efa0*/  MUFU.EX2 R0, R0 ;  /* 0x0000000000007308 */ /* 0x000ea20000000800 */
        /* <DEDUP_REMOVED lines=8> */
[----:B-1----:R-:W-:Y:S01]  /*f030*/  F2FP.BF16.PACK_AB R31, R148, R165 ;  /* 0x000000a5941f723e */ /* 0x002fe200000010ff */
[C---:B------:R-:W-:Y:S02]  /*f040*/  FMUL.FTZ R57, R2.reuse, R57 ;  /* 0x0000003902397220 */ /* 0x040fe40000410000 */
[C---:B------:R-:W-:Y:S02]  /*f050*/  FMUL.FTZ R60, R2.reuse, R60 ;  /* 0x0000003c023c7220 */ /* 0x040fe40000410000 */
[----:B------:R-:W-:Y:S01]  /*f060*/  FMUL.FTZ R61, R2, R61 ;  /* 0x0000003d023d7220 */ /* 0x000fe20000410000 */
[----:B------:R-:W-:Y:S01]  /*f070*/  MUFU.EX2 R164, R164 ;  /* 0x000000a400a47308 */ /* 0x000fe20000000800 */
[C---:B------:R-:W-:Y:S02]  /*f080*/  FMUL.FTZ R64, R21.reuse, R64 ;  /* 0x0000004015407220 */ /* 0x040fe40000410000 */
[C---:B------:R-:W-:Y:S02]  /*f090*/  FMUL.FTZ R65, R21.reuse, R65 ;  /* 0x0000004115417220 */ /* 0x040fe40000410000 */
[C---:B--2---:R-:W-:Y:S02]  /*f0a0*/  FMUL.FTZ R10, R0.reuse, R142 ;  /* 0x0000008e000a7220 */ /* 0x044fe40000410000 */
[C---:B------:R-:W-:Y:S02]  /*f0b0*/  FMUL.FTZ R11, R0.reuse, R143 ;  /* 0x0000008f000b7220 */ /* 0x040fe40000410000 */
[C---:B------:R-:W-:Y:S01]  /*f0c0*/  FMUL.FTZ R110, R0.reuse, R110 ;  /* 0x0000006e006e7220 */ /* 0x040fe20000410000 */
[----:B------:R-:W-:Y:S01]  /*f0d0*/  MUFU.EX2 R169, R169 ;  /* 0x000000a900a97308 */ /* 0x000fe20000000800 */
[C---:B------:R-:W-:Y:S02]  /*f0e0*/  FMUL.FTZ R111, R0.reuse, R111 ;  /* 0x0000006f006f7220 */ /* 0x040fe40000410000 */
[C---:B------:R-:W-:Y:S01]  /*f0f0*/  FMUL.FTZ R114, R0.reuse, R114 ;  /* 0x0000007200727220 */ /* 0x040fe20000410000 */
[C---:B------:R-:W-:Y:S01]  /*f100*/  HMMA.16816.F32.BF16 R8, R28.reuse, R16, R8 ;  /* 0x000000101c08723c */ /* 0x040fe20000041808 */
[C---:B------:R-:W-:Y:S02]  /*f110*/  FMUL.FTZ R14, R0.reuse, R138 ;  /* 0x0000008a000e7220 */ /* 0x040fe40000410000 */
[C---:B------:R-:W-:Y:S02]  /*f120*/  FMUL.FTZ R15, R0.reuse, R139 ;  /* 0x0000008b000f7220 */ /* 0x040fe40000410000 */
[C---:B------:R-:W-:Y:S01]  /*f130*/  FMUL.FTZ R115, R0.reuse, R115 ;  /* 0x0000007300737220 */ /* 0x040fe20000410000 */
[----:B------:R-:W-:Y:S01]  /*f140*/  MUFU.EX2 R172, R172 ;  /* 0x000000ac00ac7308 */ /* 0x000fe20000000800 */
[C---:B------:R-:W-:Y:S02]  /*f150*/  FMUL.FTZ R126, R0.reuse, R126 ;  /* 0x0000007e007e7220 */ /* 0x040fe40000410000 */
[----:B------:R-:W-:Y:S01]  /*f160*/  FMUL.FTZ R127, R0, R127 ;  /* 0x0000007f007f7220 */ /* 0x000fe20000410000 */
[-C--:B------:R-:W-:Y:S02]  /*f170*/  HMMA.16816.F32.BF16 R12, R28, R18.reuse, R12 ;  /* 0x000000121c0c723c */ /* 0x080fe4000004180c */
[C---:B------:R-:W-:Y:S02]  /*f180*/  FMUL.FTZ R16, R2.reuse, R132 ;  /* 0x0000008402107220 */ /* 0x040fe40000410000 */
[----:B------:R-:W-:Y:S02]  /*f190*/  FMUL.FTZ R17, R2, R133 ;  /* 0x0000008502117220 */ /* 0x000fe40000410000 */
[C---:B------:R-:W-:Y:S01]  /*f1a0*/  FMUL.FTZ R58, R0.reuse, R58 ;  /* 0x0000003a003a7220 */ /* 0x040fe20000410000 */
[----:B------:R-:W-:Y:S01]  /*f1b0*/  MUFU.EX2 R175, R175 ;  /* 0x000000af00af7308 */ /* 0x000fe20000000800 */
[C---:B------:R-:W-:Y:S01]  /*f1c0*/  HMMA.16816.F32.BF16 R100, R24.reuse, R18, R100 ;  /* 0x000000121864723c */ /* 0x040fe20000041864 */
[C---:B------:R-:W-:Y:S03]  /*f1d0*/  FMUL.FTZ R59, R0.reuse, R59 ;  /* 0x0000003b003b7220 */ /* 0x040fe60000410000 */
[C---:B------:R-:W-:Y:S02]  /*f1e0*/  FMUL.FTZ R62, R0.reuse, R62 ;  /* 0x0000003e003e7220 */ /* 0x040fe40000410000 */
[C---:B------:R-:W-:Y:S02]  /*f1f0*/  FMUL.FTZ R63, R0.reuse, R63 ;  /* 0x0000003f003f7220 */ /* 0x040fe40000410000 */
[-C--:B------:R-:W-:Y:S01]  /*f200*/  HMMA.16816.F32.BF16 R104, R24, R32.reuse, R104 ;  /* 0x000000201868723c */ /* 0x080fe20000041868 */
[C---:B------:R-:W-:Y:S01]  /*f210*/  FMUL.FTZ R18, R0.reuse, R134 ;  /* 0x0000008600127220 */ /* 0x040fe20000410000 */
[----:B------:R-:W-:Y:S02]  /*f220*/  MUFU.EX2 R174, R174 ;  /* 0x000000ae00ae7308 */ /* 0x000fe40000000800 */
[----:B------:R-:W-:Y:S02]  /*f230*/  FMUL.FTZ R19, R0, R135 ;  /* 0x0000008700137220 */ /* 0x000fe40000410000 */
[C---:B------:R-:W-:Y:S02]  /*f240*/  FMUL.FTZ R66, R20.reuse, R66 ;  /* 0x0000004214427220 */ /* 0x040fe40000410000 */
[C---:B------:R-:W-:Y:S01]  /*f250*/  HMMA.16816.F32.BF16 R108, R28.reuse, R32, R108 ;  /* 0x000000201c6c723c */ /* 0x040fe2000004186c */
[C---:B------:R-:W-:Y:S03]  /*f260*/  FMUL.FTZ R67, R20.reuse, R67 ;  /* 0x0000004314437220 */ /* 0x040fe60000410000 */
[C---:B------:R-:W-:Y:S01]  /*f270*/  FMUL.FTZ R68, R21.reuse, R68 ;  /* 0x0000004415447220 */ /* 0x040fe20000410000 */
[----:B------:R-:W-:Y:S01]  /*f280*/  MUFU.EX2 R179, R179 ;  /* 0x000000b300b37308 */ /* 0x000fe20000000800 */
[C---:B------:R-:W-:Y:S02]  /*f290*/  FMUL.FTZ R69, R21.reuse, R69 ;  /* 0x0000004515457220 */ /* 0x040fe40000410000 */
[-C--:B------:R-:W-:Y:S01]  /*f2a0*/  HMMA.16816.F32.BF16 R112, R28, R34.reuse, R112 ;  /* 0x000000221c70723c */ /* 0x080fe20000041870 */
[C---:B------:R-:W-:Y:S03]  /*f2b0*/  FMUL.FTZ R70, R20.reuse, R70 ;  /* 0x0000004614467220 */ /* 0x040fe60000410000 */
[----:B------:R-:W-:Y:S02]  /*f2c0*/  FMUL.FTZ R71, R20, R71 ;  /* 0x0000004714477220 */ /* 0x000fe40000410000 */
[C---:B------:R-:W-:Y:S01]  /*f2d0*/  FMUL.FTZ R72, R2.reuse, R72 ;  /* 0x0000004802487220 */ /* 0x040fe20000410000 */
[----:B------:R-:W-:Y:S01]  /*f2e0*/  MUFU.EX2 R182, R182 ;  /* 0x000000b600b67308 */ /* 0x000fe20000000800 */
[C---:B------:R-:W-:Y:S01]  /*f2f0*/  HMMA.16816.F32.BF16 R116, R24.reuse, R34, R116 ;  /* 0x000000221874723c */ /* 0x040fe20000041874 */
[----:B------:R-:W1:Y:S03]  /*f300*/  LDSM.16.MT88.4 R32, [R212+0xd00] ;  /* 0x000d0000d420783b */ /* 0x000e660000004200 */
[----:B------:R-:W-:Y:S02]  /*f310*/  FMUL.FTZ R73, R2, R73 ;  /* 0x0000004902497220 */ /* 0x000fe40000410000 */
[C---:B------:R-:W-:Y:S02]  /*f320*/  FMUL.FTZ R74, R0.reuse, R74 ;  /* 0x0000004a004a7220 */ /* 0x040fe40000410000 */
[-C--:B------:R-:W-:Y:S01]  /*f330*/  HMMA.16816.F32.BF16 R120, R24, R36.reuse, R120 ;  /* 0x000000241878723c */ /* 0x080fe20000041878 */
[----:B------:R-:W-:Y:S01]  /*f340*/  FMUL.FTZ R75, R0, R75 ;  /* 0x0000004b004b7220 */ /* 0x000fe20000410000 */
[----:B------:R-:W-:Y:S02]  /*f350*/  MUFU.EX2 R183, R183 ;  /* 0x000000b700b77308 */ /* 0x000fe40000000800 */
[C---:B------:R-:W-:Y:S02]  /*f360*/  FMUL.FTZ R76, R2.reuse, R76 ;  /* 0x0000004c024c7220 */ /* 0x040fe40000410000 */
[----:B------:R-:W-:Y:S02]  /*f370*/  FMUL.FTZ R77, R2, R77 ;  /* 0x0000004d024d7220 */ /* 0x000fe40000410000 */
[C---:B------:R-:W-:Y:S01]  /*f380*/  HMMA.16816.F32.BF16 R124, R28.reuse, R36, R124 ;  /* 0x000000241c7c723c */ /* 0x040fe2000004187c */
[C---:B------:R-:W-:Y:S03]  /*f390*/  FMUL.FTZ R78, R0.reuse, R78 ;  /* 0x0000004e004e7220 */ /* 0x040fe60000410000 */
[----:B------:R-:W-:Y:S01]  /*f3a0*/  FMUL.FTZ R79, R0, R79 ;  /* 0x0000004f004f7220 */ /* 0x000fe20000410000 */
[----:B------:R-:W-:Y:S01]  /*f3b0*/  MUFU.EX2 R184, R184 ;  /* 0x000000b800b87308 */ /* 0x000fe20000000800 */
[C---:B------:R-:W-:Y:S02]  /*f3c0*/  FMUL.FTZ R80, R21.reuse, R80 ;  /* 0x0000005015507220 */ /* 0x040fe40000410000 */
[-C--:B------:R-:W-:Y:S01]  /*f3d0*/  HMMA.16816.F32.BF16 R16, R28, R38.reuse, R16 ;  /* 0x000000261c10723c */ /* 0x080fe20000041810 */
[C---:B------:R-:W-:Y:S03]  /*f3e0*/  FMUL.FTZ R81, R21.reuse, R81 ;  /* 0x0000005115517220 */ /* 0x040fe60000410000 */
[C---:B------:R-:W-:Y:S02]  /*f3f0*/  FMUL.FTZ R82, R20.reuse, R82 ;  /* 0x0000005214527220 */ /* 0x040fe40000410000 */
[C---:B------:R-:W-:Y:S01]  /*f400*/  FMUL.FTZ R83, R20.reuse, R83 ;  /* 0x0000005314537220 */ /* 0x040fe20000410000 */
[----:B------:R-:W2:Y:S01]  /*f410*/  MUFU.EX2 R187, R187 ;  /* 0x000000bb00bb7308 */ /* 0x000ea20000000800 */
[C---:B------:R-:W-:Y:S01]  /*f420*/  HMMA.16816.F32.BF16 R128, R24.reuse, R38, R128 ;  /* 0x000000261880723c */ /* 0x040fe20000041880 */
[----:B------:R-:W3:Y:S03]  /*f430*/  LDSM.16.MT88.4 R36, [R214+0x1900] ;  /* 0x00190000d624783b */ /* 0x000ee60000004200 */
[C---:B------:R-:W-:Y:S02]  /*f440*/  FMUL.FTZ R84, R21.reuse, R84 ;  /* 0x0000005415547220 */ /* 0x040fe40000410000 */
[----:B------:R-:W-:Y:S02]  /*f450*/  FMUL.FTZ R85, R21, R85 ;  /* 0x0000005515557220 */ /* 0x000fe40000410000 */
[C---:B------:R-:W-:Y:S01]  /*f460*/  FMUL.FTZ R86, R20.reuse, R86 ;  /* 0x0000005614567220 */ /* 0x040fe20000410000 */
[-C--:B-1----:R-:W-:Y:S01]  /*f470*/  HMMA.16816.F32.BF16 R52, R24, R32.reuse, R52 ;  /* 0x000000201834723c */ /* 0x082fe20000041834 */
[----:B------:R-:W-:Y:S02]  /*f480*/  MUFU.EX2 R186, R186 ;  /* 0x000000ba00ba7308 */ /* 0x000fe40000000800 */
[----:B------:R-:W-:Y:S02]  /*f490*/  FMUL.FTZ R87, R20, R87 ;  /* 0x0000005714577220 */ /* 0x000fe40000410000 */
[C---:B------:R-:W-:Y:S02]  /*f4a0*/  FMUL.FTZ R88, R2.reuse, R88 ;  /* 0x0000005802587220 */ /* 0x040fe40000410000 */
[----:B------:R-:W-:Y:S01]  /*f4b0*/  FMUL.FTZ R89, R2, R89 ;  /* 0x0000005902597220 */ /* 0x000fe20000410000 */
[C---:B------:R-:W-:Y:S01]  /*f4c0*/  HMMA.16816.F32.BF16 R56, R28.reuse, R32, R56 ;  /* 0x000000201c38723c */ /* 0x040fe20000041838 */
[C---:B------:R-:W-:Y:S02]  /*f4d0*/  FMUL.FTZ R90, R0.reuse, R90 ;  /* 0x0000005a005a7220 */ /* 0x040fe40000410000 */
[----:B------:R-:W1:Y:S01]  /*f4e0*/  MUFU.EX2 R189, R189 ;  /* 0x000000bd00bd7308 */ /* 0x000e620000000800 */
[----:B------:R-:W-:Y:S02]  /*f4f0*/  FMUL.FTZ R91, R0, R91 ;  /* 0x0000005b005b7220 */ /* 0x000fe40000410000 */
[--C-:B------:R-:W-:Y:S02]  /*f500*/  FFMA.FTZ R188, R195, c[0x0][0x2d0], -R44.reuse ;  /* 0x0000b400c3bc7a23 */ /* 0x100fe4000001082c */
[-C--:B------:R-:W-:Y:S01]  /*f510*/  HMMA.16816.F32.BF16 R60, R28, R34.reuse, R60 ;  /* 0x000000221c3c723c */ /* 0x080fe2000004183c */
[--C-:B------:R-:W-:Y:S03]  /*f520*/  FFMA.FTZ R191, R191, c[0x0][0x2d0], -R44.reuse ;  /* 0x0000b400bfbf7a23 */ /* 0x100fe6000001082c */
[--C-:B------:R-:W-:Y:S01]  /*f530*/  FFMA.FTZ R193, R193, c[0x0][0x2d0], -R44.reuse ;  /* 0x0000b400c1c17a23 */ /* 0x100fe2000001082c */
[----:B------:R-:W-:Y:S01]  /*f540*/  MUFU.EX2 R188, R188 ;  /* 0x000000bc00bc7308 */ /* 0x000fe20000000800 */
[----:B------:R-:W-:Y:S02]  /*f550*/  FFMA.FTZ R44, R23, c[0x0][0x2d0], -R44 ;  /* 0x0000b400172c7a23 */ /* 0x000fe4000001082c */
[C---:B------:R-:W-:Y:S01]  /*f560*/  HMMA.16816.F32.BF16 R64, R24.reuse, R34, R64 ;  /* 0x000000221840723c */ /* 0x040fe20000041840 */
[----:B------:R-:W4:Y:S03]  /*f570*/  LDSM.16.MT88.4 R32, [R212+0x1900] ;  /* 0x00190000d420783b */ /* 0x000f260000004200 */
[C---:B------:R-:W-:Y:S02]  /*f580*/  FMUL.FTZ R92, R2.reuse, R92 ;  /* 0x0000005c025c7220 */ /* 0x040fe40000410000 */
[----:B------:R-:W-:Y:S01]  /*f590*/  FMUL.FTZ R93, R2, R93 ;  /* 0x0000005d025d7220 */ /* 0x000fe20000410000 */
[----:B------:R-:W-:Y:S01]  /*f5a0*/  MUFU.EX2 R23, R44 ;  /* 0x0000002c00177308 */ /* 0x000fe20000000800 */
[-C--:B---3--:R-:W-:Y:S01]  /*f5b0*/  HMMA.16816.F32.BF16 R68, R24, R36.reuse, R68 ;  /* 0x000000241844723c */ /* 0x088fe20000041844 */
[C---:B------:R-:W-:Y:S03]  /*f5c0*/  FMUL.FTZ R94, R0.reuse, R94 ;  /* 0x0000005e005e7220 */ /* 0x040fe60000410000 */
[----:B------:R-:W-:Y:S02]  /*f5d0*/  FMUL.FTZ R95, R0, R95 ;  /* 0x0000005f005f7220 */ /* 0x000fe40000410000 */
[C---:B------:R-:W-:Y:S02]  /*f5e0*/  FMUL.FTZ R96, R21.reuse, R96 ;  /* 0x0000006015607220 */ /* 0x040fe40000410000 */
[C---:B------:R-:W-:Y:S01]  /*f5f0*/  HMMA.16816.F32.BF16 R72, R28.reuse, R36, R72 ;  /* 0x000000241c48723c */ /* 0x040fe20000041848 */
[----:B------:R-:W-:Y:S01]  /*f600*/  FMUL.FTZ R97, R21, R97 ;  /* 0x0000006115617220 */ /* 0x000fe20000410000 */
[----:B------:R-:W3:Y:S02]  /*f610*/  MUFU.EX2 R191, R191 ;  /* 0x000000bf00bf7308 */ /* 0x000ee40000000800 */
[C---:B------:R-:W-:Y:S02]  /*f620*/  FMUL.FTZ R98, R20.reuse, R98 ;  /* 0x0000006214627220 */ /* 0x040fe40000410000 */
[----:B------:R-:W-:Y:S02]  /*f630*/  FMUL.FTZ R99, R20, R99 ;  /* 0x0000006314637220 */ /* 0x000fe40000410000 */
[-C--:B------:R-:W-:Y:S01]  /*f640*/  HMMA.16816.F32.BF16 R76, R28, R38.reuse, R76 ;  /* 0x000000261c4c723c */ /* 0x080fe2000004184c */
[----:B------:R-:W-:Y:S03]  /*f650*/  FFMA.FTZ R195, R176, c[0x0][0x2d0], -R181 ;  /* 0x0000b400b0c37a23 */ /* 0x000fe600000108b5 */
[----:B------:R-:W-:Y:S01]  /*f660*/  FFMA.FTZ R176, R48, c[0x0][0x2d0], -R47 ;  /* 0x0000b40030b07a23 */ /* 0x000fe2000001082f */
[----:B------:R-:W-:Y:S01]  /*f670*/  MUFU.EX2 R193, R193 ;  /* 0x000000c100c17308 */ /* 0x000fe20000000800 */
[----:B------:R-:W-:Y:S02]  /*f680*/  FFMA.FTZ R181, R166, c[0x0][0x2d0], -R181 ;  /* 0x0000b400a6b57a23 */ /* 0x000fe400000108b5 */
[C---:B------:R-:W-:Y:S01]  /*f690*/  HMMA.16816.F32.BF16 R80, R24.reuse, R38, R80 ;  /* 0x000000261850723c */ /* 0x040fe20000041850 */
[----:B------:R-:W5:Y:S03]  /*f6a0*/  LDSM.16.MT88.4 R36, [R214+0x500] ;  /* 0x00050000d624783b */ /* 0x000f660000004200 */
[--C-:B------:R-:W-:Y:S02]  /*f6b0*/  FFMA.FTZ R166, R171, c[0x0][0x2d0], -R47.reuse ;  /* 0x0000b400aba67a23 */ /* 0x100fe4000001082f */
[--C-:B------:R-:W-:Y:S01]  /*f6c0*/  FFMA.FTZ R171, R50, c[0x0][0x2d0], -R47.reuse ;  /* 0x0000b40032ab7a23 */ /* 0x100fe2000001082f */
[----:B------:R-:W1:Y:S01]  /*f6d0*/  MUFU.EX2 R190, R190 ;  /* 0x000000be00be7308 */ /* 0x000e620000000800 */
[----:B------:R-:W-:Y:S01]  /*f6e0*/  FFMA.FTZ R47, R45, c[0x0][0x2d0], -R47 ;  /* 0x0000b4002d2f7a23 */ /* 0x000fe2000001082f */
[-C--:B----4-:R-:W-:Y:S01]  /*f6f0*/  HMMA.16816.F32.BF16 R84, R24, R32.reuse, R84 ;  /* 0x000000201854723c */ /* 0x090fe20000041854 */
[----:B------:R-:W-:Y:S02]  /*f700*/  LDSM.16.MT88.4 R48, [R212+0x1500] ;  /* 0x00150000d430783b */ /* 0x000fe40000004200 */
[----:B------:R-:W-:Y:S02]  /*f710*/  FFMA.FTZ R154, R21, R237, R154 ;  /* 0x000000ed159a7223 */ /* 0x000fe4000001009a */
[----:B------:R-:W-:Y:S02]  /*f720*/  FFMA.FTZ R155, R20, R235, R155 ;  /* 0x000000eb149b7223 */ /* 0x000fe4000001009b */
[----:B------:R-:W-:Y:S01]  /*f730*/  FFMA.FTZ R159, R2, R233, R159 ;  /* 0x000000e9029f7223 */ /* 0x000fe2000001009f */
[C---:B------:R-:W-:Y:S01]  /*f740*/  HMMA.16816.F32.BF16 R88, R28.reuse, R32, R88 ;  /* 0x000000201c58723c */ /* 0x040fe20000041858 */
[----:B------:R4:W-:Y:S03]  /*f750*/  MUFU.EX2 R185, R47 ;  /* 0x0000002f00b97308 */ /* 0x0009e60000000800 */
[----:B------:R-:W-:Y:S01]  /*f760*/  MOV R2, R3 ;  /* 0x0000000300027202 */ /* 0x000fe20000000f00 */
[----:B------:R-:W-:Y:S01]  /*f770*/  FFMA.FTZ R167, R0, R231, R167 ;  /* 0x000000e700a77223 */ /* 0x000fe200000100a7 */
[----:B------:R-:W-:Y:S01]  /*f780*/  MOV R0, R22 ;  /* 0x0000001600007202 */ /* 0x000fe20000000f00 */
[----:B------:R-:W-:Y:S01]  /*f790*/  FADD.FTZ R153, R153, R154 ;  /* 0x0000009a99997221 */ /* 0x000fe20000010000 */
[-C--:B------:R-:W-:Y:S01]  /*f7a0*/  HMMA.16816.F32.BF16 R92, R28, R34.reuse, R92 ;  /* 0x000000221c5c723c */ /* 0x080fe2000004185c */
[----:B------:R-:W-:Y:S02]  /*f7b0*/  FADD.FTZ R156, R156, R155 ;  /* 0x0000009b9c9c7221 */ /* 0x000fe40000010000 */
[----:B------:R-:W-:Y:S01]  /*f7c0*/  MUFU.EX2 R180, R180 ;  /* 0x000000b400b47308 */ /* 0x000fe20000000800 */
[----:B------:R-:W-:Y:S02]  /*f7d0*/  FADD.FTZ R158, R158, R159 ;  /* 0x0000009f9e9e7221 */ /* 0x000fe40000010000 */
[----:B------:R-:W-:Y:S01]  /*f7e0*/  FADD.FTZ R150, R150, R167 ;  /* 0x000000a796967221 */ /* 0x000fe20000010000 */
[----:B--2---:R-:W-:Y:S01]  /*f7f0*/  F2FP.BF16.PACK_AB R28, R187, R184 ;  /* 0x000000b8bb1c723e */ /* 0x004fe200000010ff */
[----:B------:R-:W-:Y:S01]  /*f800*/  HMMA.16816.F32.BF16 R96, R24, R34, R96 ;  /* 0x000000221860723c */ /* 0x000fe20000041860 */
[----:B-1----:R-:W-:Y:S01]  /*f810*/  F2FP.BF16.PACK_AB R30, R189, R186 ;  /* 0x000000babd1e723e */ /* 0x002fe200000010ff */
[----:B------:R-:W1:Y:S02]  /*f820*/  LDSM.16.MT88.4 R32, [R214+0x1100] ;  /* 0x00110000d620783b */ /* 0x000e640000004200 */
[----:B---3--:R-:W-:Y:S01]  /*f830*/  F2FP.BF16.PACK_AB R29, R191, R188 ;  /* 0x000000bcbf1d723e */ /* 0x008fe200000010ff */
[----:B------:R-:W-:Y:S01]  /*f840*/  MUFU.EX2 R177, R177 ;  /* 0x000000b100b17308 */ /* 0x000fe20000000800 */
[----:B------:R-:W-:Y:S01]  /*f850*/  F2FP.BF16.PACK_AB R31, R190, R193 ;  /* 0x000000c1be1f723e */ /* 0x000fe200000010ff */
[----:B------:R-:W-:Y:S01]  /*f860*/  FADD.FTZ R152, R152, R153 ;  /* 0x0000009998987221 */ /* 0x000fe20000010000 */
[----:B------:R-:W-:Y:S01]  /*f870*/  F2FP.BF16.PACK_AB R24, R169, R164 ;  /* 0x000000a4a918723e */ /* 0x000fe200000010ff */
[----:B------:R-:W-:Y:S01]  /*f880*/  FADD.FTZ R161, R161, R156 ;  /* 0x0000009ca1a17221 */ /* 0x000fe20000010000 */
[----:B----4-:R-:W-:Y:S02]  /*f890*/  LDSM.16.MT88.4 R44, [R214+0x1500] ;  /* 0x00150000d62c783b */ /* 0x010fe40000004200 */
[----:B------:R-:W-:Y:S01]  /*f8a0*/  F2FP.BF16.PACK_AB R25, R175, R172 ;  /* 0x000000acaf19723e */ /* 0x000fe200000010ff */
[----:B------:R-:W-:Y:S01]  /*f8b0*/  FADD.FTZ R163, R163, R158 ;  /* 0x0000009ea3a37221 */ /* 0x000fe20000010000 */
[----:B------:R-:W-:Y:S01]  /*f8c0*/  F2FP.BF16.PACK_AB R26, R179, R174 ;  /* 0x000000aeb31a723e */ /* 0x000fe200000010ff */
[----:B------:R-:W-:Y:S01]  /*f8d0*/  MUFU.EX2 R178, R178 ;  /* 0x000000b200b27308 */ /* 0x000fe20000000800 */
[----:B------:R-:W-:Y:S01]  /*f8e0*/  F2FP.BF16.PACK_AB R27, R183, R182 ;  /* 0x000000b6b71b723e */ /* 0x000fe200000010ff */
[----:B------:R-:W-:Y:S01]  /*f8f0*/  FADD.FTZ R165, R165, R150 ;  /* 0x00000096a5a57221 */ /* 0x000fe20000010000 */
[----:B------:R-:W-:Y:S01]  /*f900*/  MOV R150, R151 ;  /* 0x0000009700967202 */ /* 0x000fe20000000f00 */
[----:B------:R-:W-:Y:S01]  /*f910*/  FADD.FTZ R157, R157, R152 ;  /* 0x000000989d9d7221 */ /* 0x000fe20000010000 */
[----:B------:R-:W-:Y:S01]  /*f920*/  MOV R152, R22 ;  /* 0x0000001600987202 */ /* 0x000fe20000000f00 */
[----:B------:R-:W-:Y:S02]  /*f930*/  FADD.FTZ R161, R160, R161 ;  /* 0x000000a1a0a17221 */ /* 0x000fe40000010000 */
[-C--:B-----5:R-:W-:Y:S01]  /*f940*/  HMMA.16816.F32.BF16 R4, R24, R36.reuse, R4 ;  /* 0x000000241804723c */ /* 0x0a0fe20000041804 */
[----:B------:R-:W-:Y:S01]  /*f950*/  FADD.FTZ R163, R162, R163 ;  /* 0x000000a3a2a37221 */ /* 0x000fe20000010000 */
[----:B------:R-:W-:Y:S01]  /*f960*/  MUFU.EX2 R195, R195 ;  /* 0x000000c300c37308 */ /* 0x000fe20000000800 */
[----:B------:R-:W-:Y:S01]  /*f970*/  FADD.FTZ R165, R148, R165 ;  /* 0x000000a594a57221 */ /* 0x000fe20000010000 */
[----:B------:R-:W-:Y:S01]  /*f980*/  MOV R148, R149 ;  /* 0x0000009500947202 */ /* 0x000fe20000000f00 */
[----:B------:R-:W-:Y:S02]  /*f990*/  FADD.FTZ R164, R164, R157 ;  /* 0x0000009da4a47221 */ /* 0x000fe40000010000 */
[----:B------:R-:W-:Y:S01]  /*f9a0*/  FADD.FTZ R172, R172, R161 ;  /* 0x000000a1acac7221 */ /* 0x000fe20000010000 */
[C---:B------:R-:W-:Y:S01]  /*f9b0*/  HMMA.16816.F32.BF16 R8, R28.reuse, R36, R8 ;  /* 0x000000241c08723c */ /* 0x040fe20000041808 */
[----:B------:R-:W-:Y:S03]  /*f9c0*/  FADD.FTZ R184, R184, R163 ;  /* 0x000000a3b8b87221 */ /* 0x000fe60000010000 */
[----:B------:R-:W-:Y:S01]  /*f9d0*/  MUFU.EX2 R173, R173 ;  /* 0x000000ad00ad7308 */ /* 0x000fe20000000800 */
[----:B------:R-:W-:Y:S02]  /*f9e0*/  FADD.FTZ R188, R188, R165 ;  /* 0x000000a5bcbc7221 */ /* 0x000fe40000010000 */
[----:B------:R-:W-:Y:S01]  /*f9f0*/  FADD.FTZ R169, R169, R164 ;  /* 0x000000a4a9a97221 */ /* 0x000fe20000010000 */
[-C--:B------:R-:W-:Y:S01]  /*fa00*/  HMMA.16816.F32.BF16 R12, R28, R38.reuse, R12 ;  /* 0x000000261c0c723c */ /* 0x080fe2000004180c */
[----:B------:R-:W-:Y:S03]  /*fa10*/  FADD.FTZ R175, R175, R172 ;  /* 0x000000acafaf7221 */ /* 0x000fe60000010000 */
[----:B------:R-:W-:Y:S02]  /*fa20*/  FADD.FTZ R187, R187, R184 ;  /* 0x000000b8bbbb7221 */ /* 0x000fe40000010000 */
[----:B------:R-:W-:Y:S01]  /*fa30*/  MUFU.EX2 R168, R168 ;  /* 0x000000a800a87308 */ /* 0x000fe20000000800 */
[----:B------:R-:W-:Y:S01]  /*fa40*/  FADD.FTZ R188, R191, R188 ;  /* 0x000000bcbfbc7221 */ /* 0x000fe20000010000 */
[C---:B------:R-:W-:Y:S01]  /*fa50*/  HMMA.16816.F32.BF16 R100, R24.reuse, R38, R100 ;  /* 0x000000261864723c */ /* 0x040fe20000041864 */
[----:B------:R-:W2:Y:S03]  /*fa60*/  LDSM.16.MT88.4 R36, [R212+0x1100] ;  /* 0x00110000d424783b */ /* 0x000ea60000004200 */
[----:B------:R-:W-:Y:S02]  /*fa70*/  FADD.FTZ R174, R174, R169 ;  /* 0x000000a9aeae7221 */ /* 0x000fe40000010000 */
[----:B------:R-:W-:Y:S02]  /*fa80*/  FADD.FTZ R182, R182, R175 ;  /* 0x000000afb6b67221 */ /* 0x000fe40000010000 */
[-C--:B------:R-:W-:Y:S01]  /*fa90*/  HMMA.16816.F32.BF16 R104, R24, R40.reuse, R104 ;  /* 0x000000281868723c */ /* 0x080fe20000041868 */
[----:B------:R-:W-:Y:S03]  /*faa0*/  MUFU.EX2 R181, R181 ;  /* 0x000000b500b57308 */ /* 0x000fe60000000800 */
[----:B------:R-:W-:Y:S02]  /*fab0*/  FADD.FTZ R186, R186, R187 ;  /* 0x000000bbbaba7221 */ /* 0x000fe40000010000 */
[----:B------:R-:W-:Y:S02]  /*fac0*/  FADD.FTZ R193, R193, R188 ;  /* 0x000000bcc1c17221 */ /* 0x000fe40000010000 */
[C---:B------:R-:W-:Y:S01]  /*fad0*/  HMMA.16816.F32.BF16 R108, R28.reuse, R40, R108 ;  /* 0x000000281c6c723c */ /* 0x040fe2000004186c */
[----:B------:R-:W-:Y:S02]  /*fae0*/  FADD.FTZ R179, R179, R174 ;  /* 0x000000aeb3b37221 */ /* 0x000fe40000010000 */
[----:B------:R-:W-:Y:S01]  /*faf0*/  MUFU.EX2 R166, R166 ;  /* 0x000000a600a67308 */ /* 0x000fe20000000800 */
[----:B------:R-:W-:Y:S02]  /*fb00*/  FADD.FTZ R183, R183, R182 ;  /* 0x000000b6b7b77221 */ /* 0x000fe40000010000 */
[----:B------:R-:W-:Y:S02]  /*fb10*/  FADD.FTZ R189, R189, R186 ;  /* 0x000000babdbd7221 */ /* 0x000fe40000010000 */
[-C--:B------:R-:W-:Y:S01]  /*fb20*/  HMMA.16816.F32.BF16 R112, R28, R42.reuse, R112 ;  /* 0x0000002a1c70723c */ /* 0x080fe20000041870 */
[----:B------:R-:W-:Y:S04]  /*fb30*/  FADD.FTZ R193, R190, R193 ;  /* 0x000000c1bec17221 */ /* 0x000fe80000010000 */
[----:B------:R-:W3:Y:S03]  /*fb40*/  MUFU.EX2 R171, R171 ;  /* 0x000000ab00ab7308 */ /* 0x000ee60000000800 */
[C---:B------:R-:W-:Y:S01]  /*fb50*/  HMMA.16816.F32.BF16 R116, R24.reuse, R42, R116 ;  /* 0x0000002a1874723c */ /* 0x040fe20000041874 */
[----:B------:R-:W4:Y:S06]  /*fb60*/  LDSM.16.MT88.4 R40, [R214+0x1d00] ;  /* 0x001d0000d628783b */ /* 0x000f2c0000004200 */
[----:B------:R-:W5:Y:S01]  /*fb70*/  MUFU.EX2 R176, R176 ;  /* 0x000000b000b07308 */ /* 0x000f620000000800 */
[-C--:B-1----:R-:W-:Y:S08]  /*fb80*/  HMMA.16816.F32.BF16 R120, R24, R32.reuse, R120 ;  /* 0x000000201878723c */ /* 0x082ff00000041878 */
[C---:B------:R-:W-:Y:S01]  /*fb90*/  HMMA.16816.F32.BF16 R124, R28.reuse, R32, R124 ;  /* 0x000000201c7c723c */ /* 0x040fe2000004187c */
[----:B------:R-:W-:Y:S07]  /*fba0*/  MUFU.EX2 R192, R192 ;  /* 0x000000c000c07308 */ /* 0x000fee0000000800 */
[-C--:B------:R-:W-:Y:S03]  /*fbb0*/  HMMA.16816.F32.BF16 R16, R28, R34.reuse, R16 ;  /* 0x000000221c10723c */ /* 0x080fe60000041810 */
[----:B------:R-:W1:Y:S05]  /*fbc0*/  MUFU.EX2 R197, R197 ;  /* 0x000000c500c57308 */ /* 0x000e6a0000000800 */
[C---:B------:R-:W-:Y:S01]  /*fbd0*/  HMMA.16816.F32.BF16 R128, R24.reuse, R34, R128 ;  /* 0x000000221880723c */ /* 0x040fe20000041880 */
[----:B------:R-:W1:Y:S04]  /*fbe0*/  LDSM.16.MT88.4 R32, [R212+0x1d00] ;  /* 0x001d0000d420783b */ /* 0x000e680000004200 */
[----:B------:R-:W1:Y:S03]  /*fbf0*/  MUFU.EX2 R194, R194 ;  /* 0x000000c200c27308 */ /* 0x000e660000000800 */
[-C--:B--2---:R-:W-:Y:S08]  /*fc00*/  HMMA.16816.F32.BF16 R52, R24, R36.reuse, R52 ;  /* 0x000000241834723c */ /* 0x084ff00000041834 */
[C---:B------:R-:W-:Y:S08]  /*fc10*/  HMMA.16816.F32.BF16 R56, R28.reuse, R36, R56 ;  /* 0x000000241c38723c */ /* 0x040ff00000041838 */
[-C--:B------:R-:W-:Y:S08]  /*fc20*/  HMMA.16816.F32.BF16 R60, R28, R38.reuse, R60 ;  /* 0x000000261c3c723c */ /* 0x080ff0000004183c */
[C---:B------:R-:W-:Y:S01]  /*fc30*/  HMMA.16816.F32.BF16 R64, R24.reuse, R38, R64 ;  /* 0x000000261840723c */ /* 0x040fe20000041840 */
[----:B------:R-:W2:Y:S07]  /*fc40*/  LDSM.16.MT88.4 R36, [R214+0x900] ;  /* 0x00090000d624783b */ /* 0x000eae0000004200 */
[-C--:B----4-:R-:W-:Y:S08]  /*fc50*/  HMMA.16816.F32.BF16 R68, R24, R40.reuse, R68 ;  /* 0x000000281844723c */ /* 0x090ff00000041844 */
[C---:B------:R-:W-:Y:S08]  /*fc60*/  HMMA.16816.F32.BF16 R72, R28.reuse, R40, R72 ;  /* 0x000000281c48723c */ /* 0x040ff00000041848 */
[-C--:B------:R-:W-:Y:S08]  /*fc70*/  HMMA.16816.F32.BF16 R76, R28, R42.reuse, R76 ;  /* 0x0000002a1c4c723c */ /* 0x080ff0000004184c */
[C---:B------:R-:W-:Y:S01]  /*fc80*/  HMMA.16816.F32.BF16 R80, R24.reuse, R42, R80 ;  /* 0x0000002a1850723c */ /* 0x040fe20000041850 */
[----:B------:R-:W4:Y:S07]  /*fc90*/  LDSM.16.MT88.4 R40, [R212+0x900] ;  /* 0x00090000d428783b */ /* 0x000f2e0000004200 */
[-C--:B-1----:R-:W-:Y:S08]  /*fca0*/  HMMA.16816.F32.BF16 R84, R24, R32.reuse, R84 ;  /* 0x000000201854723c */ /* 0x082ff00000041854 */
[C---:B------:R-:W-:Y:S08]  /*fcb0*/  HMMA.16816.F32.BF16 R88, R28.reuse, R32, R88 ;  /* 0x000000201c58723c */ /* 0x040ff00000041858 */
[-C--:B------:R-:W-:Y:S07]  /*fcc0*/  HMMA.16816.F32.BF16 R92, R28, R34.reuse, R92 ;  /* 0x000000221c5c723c */ /* 0x080fee000004185c */
[----:B---3--:R-:W-:Y:S01]  /*fcd0*/  F2FP.BF16.PACK_AB R28, R171, R166 ;  /* 0x000000a6ab1c723e */ /* 0x008fe200000010ff */
[----:B------:R-:W-:Y:S01]  /*fce0*/  HMMA.16816.F32.BF16 R96, R24, R34, R96 ;  /* 0x000000221860723c */ /* 0x000fe20000041860 */
[----:B-----5:R-:W-:Y:S01]  /*fcf0*/  F2FP.BF16.PACK_AB R30, R185, R176 ;  /* 0x000000b0b91e723e */ /* 0x020fe200000010ff */
[----:B------:R-:W1:Y:S02]  /*fd00*/  LDSM.16.MT88.4 R32, [R214+0x2100] ;  /* 0x00210000d620783b */ /* 0x000e640000004200 */
[----:B------:R-:W-:Y:S01]  /*fd10*/  F2FP.BF16.PACK_AB R29, R197, R192 ;  /* 0x000000c0c51d723e */ /* 0x000fe200000010ff */
[----:B------:R-:W-:Y:S01]  /*fd20*/  FADD.FTZ R166, R166, R189 ;  /* 0x000000bda6a67221 */ /* 0x000fe20000010000 */
[----:B------:R-:W-:Y:S01]  /*fd30*/  F2FP.BF16.PACK_AB R31, R23, R194 ;  /* 0x000000c2171f723e */ /* 0x000fe200000010ff */
        /* <DEDUP_REMOVED lines=8> */
[----:B------:R-:W-:Y:S02]  /*fdc0*/  FADD.FTZ R195, R195, R178 ;  /* 0x000000b2c3c37221 */ /* 0x000fe40000010000 */
[----:B------:R-:W-:Y:S02]  /*fdd0*/  FADD.FTZ R171, R171, R166 ;  /* 0x000000a6abab7221 */ /* 0x000fe40000010000 */
[----:B------:R-:W-:Y:S02]  /*fde0*/  FADD.FTZ R197, R197, R192 ;  /* 0x000000c0c5c57221 */ /* 0x000fe40000010000 */
[-C--:B--2---:R-:W-:Y:S01]  /*fdf0*/  HMMA.16816.F32.BF16 R144, R24, R36.reuse, R4 ;  /* 0x000000241890723c */ /* 0x084fe20000041804 */
[----:B------:R-:W2:Y:S01]  /*fe00*/  LDSM.16.MT88.4 R4, [R212+0x2100] ;  /* 0x00210000d404783b */ /* 0x000ea20000004200 */
[----:B------:R-:W-:Y:S02]  /*fe10*/  FADD.FTZ R173, R173, R180 ;  /* 0x000000b4adad7221 */ /* 0x000fe40000010000 */
[----:B------:R-:W-:Y:S02]  /*fe20*/  FADD.FTZ R168, R168, R195 ;  /* 0x000000c3a8a87221 */ /* 0x000fe40000010000 */
[----:B------:R-:W-:Y:S02]  /*fe30*/  FADD.FTZ R176, R176, R171 ;  /* 0x000000abb0b07221 */ /* 0x000fe40000010000 */
[C---:B------:R-:W-:Y:S01]  /*fe40*/  HMMA.16816.F32.BF16 R140, R28.reuse, R36, R8 ;  /* 0x000000241c8c723c */ /* 0x040fe20000041808 */
[----:B------:R-:W-:Y:S03]  /*fe50*/  FADD.FTZ R194, R194, R197 ;  /* 0x000000c5c2c27221 */ /* 0x000fe60000010000 */
[----:B------:R-:W-:Y:S02]  /*fe60*/  FADD.FTZ R237, R170, R173 ;  /* 0x000000adaaed7221 */ /* 0x000fe40000010000 */
[----:B------:R-:W-:Y:S02]  /*fe70*/  FADD.FTZ R235, R181, R168 ;  /* 0x000000a8b5eb7221 */ /* 0x000fe40000010000 */
[-C--:B------:R-:W-:Y:S01]  /*fe80*/  HMMA.16816.F32.BF16 R136, R28, R38.reuse, R12 ;  /* 0x000000261c88723c */ /* 0x080fe2000004180c */
[----:B------:R-:W-:Y:S03]  /*fe90*/  FADD.FTZ R233, R185, R176 ;  /* 0x000000b0b9e97221 */ /* 0x000fe60000010000 */
[----:B------:R-:W-:Y:S04]  /*fea0*/  FADD.FTZ R231, R23, R194 ;  /* 0x000000c217e77221 */ /* 0x000fe80000010000 */
[C---:B------:R-:W-:Y:S08]  /*feb0*/  HMMA.16816.F32.BF16 R100, R24.reuse, R38, R100 ;  /* 0x000000261864723c */ /* 0x040ff00000041864 */
        /* <DEDUP_REMOVED lines=15> */
[C---:B------:R-:W-:Y:S08]  /*ffb0*/  HMMA.16816.F32.BF16 R80, R24.reuse, R34, R80 ;  /* 0x000000221850723c */ /* 0x040ff00000041850 */
[-C--:B--2---:R-:W-:Y:S08]  /*ffc0*/  HMMA.16816.F32.BF16 R84, R24, R4.reuse, R84 ;  /* 0x000000041854723c */ /* 0x084ff00000041854 */
[C---:B------:R-:W-:Y:S08]  /*ffd0*/  HMMA.16816.F32.BF16 R88, R28.reuse, R4, R88 ;  /* 0x000000041c58723c */ /* 0x040ff00000041858 */
[-C--:B------:R-:W-:Y:S08]  /*ffe0*/  HMMA.16816.F32.BF16 R92, R28, R6.reuse, R92 ;  /* 0x000000061c5c723c */ /* 0x080ff0000004185c */
[----:B------:R-:W-:Y:S01]  /*fff0*/  HMMA.16816.F32.BF16 R96, R24, R6, R96 ;  /* 0x000000061860723c */ /* 0x000fe20000041860 */
[----:B------:R-:W-:-:S07]  /*10000*/  @P0 BRA `(.L_x_451) ;  /* 0xffffc2b000000947 */ /* 0x000fce000383ffff */
.L_x_433:
[----:B------:R-:W1:Y:S01]  /*10010*/  SHFL.BFLY PT, R2, R237, 0x2, 0x1f ;  /* 0x0c401f00ed027f89 */ /* 0x000e6200000e0000 */
[----:B------:R-:W-:-:S02]  /*10020*/  MOV R10, 0xff800000 ;  /* 0xff800000000a7802 */ /* 0x000fc40000000f00 */
[----:B------:R-:W-:Y:S01]  /*10030*/  PLOP3.LUT P4, PT, PT, PT, PT, 0x8, 0x0 ;  /* 0x000000000000781c */ /* 0x000fe20003f8e170 */
[----:B------:R-:W2:Y:S04]  /*10040*/  SHFL.BFLY PT, R4, R235, 0x2, 0x1f ;  /* 0x0c401f00eb047f89 */ /* 0x000ea800000e0000 */
[----:B------:R-:W3:Y:S04]  /*10050*/  SHFL.BFLY PT, R0, R231, 0x2, 0x1f ;  /* 0x0c401f00e7007f89 */ /* 0x000ee800000e0000 */
[----:B------:R-:W4:Y:S01]  /*10060*/  SHFL.BFLY PT, R8, R233, 0x2, 0x1f ;  /* 0x0c401f00e9087f89 */ /* 0x000f2200000e0000 */
[----:B-1----:R-:W-:-:S02]  /*10070*/  FADD.FTZ R2, R2, R237 ;  /* 0x000000ed02027221 */ /* 0x002fc40000010000 */
[----:B--2---:R-:W-:-:S03]  /*10080*/  FADD.FTZ R13, R4, R235 ;  /* 0x000000eb040d7221 */ /* 0x004fc60000010000 */
[----:B------:R-:W1:Y:S01]  /*10090*/  SHFL.BFLY PT, R7, R2, 0x1, 0x1f ;  /* 0x0c201f0002077f89 */ /* 0x000e6200000e0000 */
[----:B------:R-:W-:Y:S01]  /*100a0*/  CS2R R4, SRZ ;  /* 0x0000000000047805 */ /* 0x000fe2000001ff00 */
[----:B---3--:R-:W-:Y:S02]  /*100b0*/  FADD.FTZ R9, R0, R231 ;  /* 0x000000e700097221 */ /* 0x008fe40000010000 */
[----:B------:R-:W2:Y:S01]  /*100c0*/  SHFL.BFLY PT, R6, R13, 0x1, 0x1f ;  /* 0x0c201f000d067f89 */ /* 0x000ea200000e0000 */
[----:B----4-:R-:W-:-:S03]  /*100d0*/  FADD.FTZ R8, R8, R233 ;  /* 0x000000e908087221 */ /* 0x010fc60000010000 */
[----:B------:R-:W3:Y:S04]  /*100e0*/  SHFL.BFLY PT, R0, R9, 0x1, 0x1f ;  /* 0x0c201f0009007f89 */ /* 0x000ee800000e0000 */
[----:B------:R-:W4:Y:S01]  /*100f0*/  SHFL.BFLY PT, R11, R8, 0x1, 0x1f ;  /* 0x0c201f00080b7f89 */ /* 0x000f2200000e0000 */
[----:B-1----:R-:W-:Y:S02]  /*10100*/  FADD.FTZ R7, R2, R7 ;  /* 0x0000000702077221 */ /* 0x002fe40000010000 */
[----:B--2---:R-:W-:-:S03]  /*10110*/  FADD.FTZ R6, R13, R6 ;  /* 0x000000060d067221 */ /* 0x004fc60000010000 */
[----:B------:R-:W-:Y:S01]  /*10120*/  FSETP.NE.FTZ.AND P3, PT, R7, RZ, PT ;  /* 0x000000ff0700720b */ /* 0x000fe20003f75000 */
[----:B---3--:R-:W-:Y:S01]  /*10130*/  FADD.FTZ R0, R0, R9 ;  /* 0x0000000900007221 */ /* 0x008fe20000010000 */
[----:B------:R-:W-:Y:S02]  /*10140*/  FSETP.NE.FTZ.AND P2, PT, R6, RZ, PT ;  /* 0x000000ff0600720b */ /* 0x000fe40003f55000 */
[----:B------:R-:W-:Y:S01]  /*10150*/  MOV R9, 0xff800000 ;  /* 0xff80000000097802 */ /* 0x000fe20000000f00 */
[----:B----4-:R-:W-:Y:S01]  /*10160*/  FADD.FTZ R2, R8, R11 ;  /* 0x0000000b08027221 */ /* 0x010fe20000010000 */
[----:B------:R-:W-:Y:S02]  /*10170*/  FSETP.NE.FTZ.AND P0, PT, R0, RZ, PT ;  /* 0x000000ff0000720b */ /* 0x000fe40003f15000 */
[----:B------:R-:W-:Y:S02]  /*10180*/  MOV R8, RZ ;  /* 0x000000ff00087202 */ /* 0x000fe40000000f00 */
[----:B------:R-:W-:-:S03]  /*10190*/  FSETP.NE.FTZ.AND P1, PT, R2, RZ, PT ;  /* 0x000000ff0200720b */ /* 0x000fc60003f35000 */
[----:B------:R-:W1:Y:S01]  /*101a0*/  @P3 MUFU.RCP R5, R7 ;  /* 0x0000000700053308 */ /* 0x000e620000001000 */
[----:B------:R-:W-:Y:S02]  /*101b0*/  @P3 MOV R15, 0x3f317218 ;  /* 0x3f317218000f3802 */ /* 0x000fe40000000f00 */
[----:B------:R-:W-:-:S03]  /*101c0*/  @P2 MOV R14, 0x3f317218 ;  /* 0x3f317218000e2802 */ /* 0x000fc60000000f00 */
[----:B------:R-:W-:Y:S02]  /*101d0*/  @P3 FMUL.FTZ R15, R15, c[0x0][0x2d0] ;  /* 0x0000b4000f0f3a20 */ /* 0x000fe40000410000 */
[----:B------:R-:W-:Y:S01]  /*101e0*/  @P2 MUFU.RCP R4, R6 ;  /* 0x0000000600042308 */ /* 0x000fe20000001000 */
[----:B------:R-:W-:Y:S01]  /*101f0*/  @P0 MOV R12, 0x3f317218 ;  /* 0x3f317218000c0802 */ /* 0x000fe20000000f00 */
[----:B------:R-:W-:Y:S01]  /*10200*/  @P2 FMUL.FTZ R14, R14, c[0x0][0x2d0] ;  /* 0x0000b4000e0e2a20 */ /* 0x000fe20000410000 */
[----:B------:R-:W-:-:S03]  /*10210*/  @P1 MOV R13, 0x3f317218 ;  /* 0x3f317218000d1802 */ /* 0x000fc60000000f00 */
[----:B------:R-:W-:Y:S02]  /*10220*/  @P0 FMUL.FTZ R12, R12, c[0x0][0x2d0] ;  /* 0x0000b4000c0c0a20 */ /* 0x000fe40000410000 */
[C---:B-1----:R-:W-:Y:S01]  /*10230*/  FMUL.FTZ R144, R5.reuse, R144 ;  /* 0x0000009005907220 */ /* 0x042fe20000410000 */
[----:B------:R-:W-:Y:S01]  /*10240*/  @P0 MUFU.RCP R8, R0 ;  /* 0x0000000000080308 */ /* 0x000fe20000001000 */
[C---:B------:R-:W-:Y:S02]  /*10250*/  FMUL.FTZ R145, R5.reuse, R145 ;  /* 0x0000009105917220 */ /* 0x040fe40000410000 */
[C---:B------:R-:W-:Y:S02]  /*10260*/  FMUL.FTZ R100, R5.reuse, R100 ;  /* 0x0000006405647220 */ /* 0x040fe40000410000 */
[C---:B------:R-:W-:Y:S02]  /*10270*/  FMUL.FTZ R101, R5.reuse, R101 ;  /* 0x0000006505657220 */ /* 0x040fe40000410000 */
[C---:B------:R-:W-:Y:S01]  /*10280*/  FMUL.FTZ R104, R5.reuse, R104 ;  /* 0x0000006805687220 */ /* 0x040fe20000410000 */
[----:B------:R-:W1:Y:S01]  /*10290*/  @P3 MUFU.LG2 R7, R7 ;  /* 0x0000000700073308 */ /* 0x000e620000000c00 */
[----:B------:R-:W-:-:S02]  /*102a0*/  FMUL.FTZ R105, R5, R105 ;  /* 0x0000006905697220 */ /* 0x000fc40000410000 */
[C---:B------:R-:W-:Y:S02]  /*102b0*/  FMUL.FTZ R116, R5.reuse, R116 ;  /* 0x0000007405747220 */ /* 0x040fe40000410000 */
[C---:B------:R-:W-:Y:S02]  /*102c0*/  FMUL.FTZ R117, R5.reuse, R117 ;  /* 0x0000007505757220 */ /* 0x040fe40000410000 */
[C---:B------:R-:W-:Y:S01]  /*102d0*/  FMUL.FTZ R120, R5.reuse, R120 ;  /* 0x0000007805787220 */ /* 0x040fe20000410000 */
[----:B------:R-:W2:Y:S01]  /*102e0*/  @P2 MUFU.LG2 R6, R6 ;  /* 0x0000000600062308 */ /* 0x000ea20000000c00 */
[C---:B------:R-:W-:Y:S02]  /*102f0*/  FMUL.FTZ R121, R5.reuse, R121 ;  /* 0x0000007905797220 */ /* 0x040fe40000410000 */
[C---:B------:R-:W-:Y:S02]  /*10300*/  FMUL.FTZ R128, R5.reuse, R128 ;  /* 0x0000008005807220 */ /* 0x040fe40000410000 */
[----:B------:R-:W-:-:S02]  /*10310*/  FMUL.FTZ R129, R5, R129 ;  /* 0x0000008105817220 */ /* 0x000fc40000410000 */
[C---:B------:R-:W-:Y:S01]  /*10320*/  FMUL.FTZ R52, R5.reuse, R52 ;  /* 0x0000003405347220 */ /* 0x040fe20000410000 */
[----:B------:R-:W3:Y:S01]  /*10330*/  @P1 MUFU.LG2 R11, R2 ;  /* 0x00000002000b1308 */ /* 0x000ee20000000c00 */
[C---:B------:R-:W-:Y:S02]  /*10340*/  FMUL.FTZ R53, R5.reuse, R53 ;  /* 0x0000003505357220 */ /* 0x040fe40000410000 */
[C---:B------:R-:W-:Y:S02]  /*10350*/  FMUL.FTZ R64, R5.reuse, R64 ;  /* 0x0000004005407220 */ /* 0x040fe40000410000 */
[C---:B------:R-:W-:Y:S02]  /*10360*/  FMUL.FTZ R65, R5.reuse, R65 ;  /* 0x0000004105417220 */ /* 0x040fe40000410000 */
[C---:B------:R-:W-:Y:S01]  /*10370*/  FMUL.FTZ R68, R5.reuse, R68 ;  /* 0x0000004405447220 */ /* 0x040fe20000410000 */
[----:B------:R-:W4:Y:S01]  /*10380*/  @P0 MUFU.LG2 R0, R0 ;  /* 0x0000000000000308 */ /* 0x000f220000000c00 */
[----:B------:R-:W-:-:S02]  /*10390*/  FMUL.FTZ R69, R5, R69 ;  /* 0x0000004505457220 */ /* 0x000fc40000410000 */
[C---:B------:R-:W-:Y:S02]  /*103a0*/  FMUL.FTZ R80, R5.reuse, R80 ;  /* 0x0000005005507220 */ /* 0x040fe40000410000 */
[C---:B------:R-:W-:Y:S02]  /*103b0*/  FMUL.FTZ R81, R5.reuse, R81 ;  /* 0x0000005105517220 */ /* 0x040fe40000410000 */
[C---:B------:R-:W-:Y:S02]  /*103c0*/  FMUL.FTZ R84, R5.reuse, R84 ;  /* 0x0000005405547220 */ /* 0x040fe40000410000 */
[C---:B------:R-:W-:Y:S02]  /*103d0*/  FMUL.FTZ R85, R5.reuse, R85 ;  /* 0x0000005505557220 */ /* 0x040fe40000410000 */
[C---:B------:R-:W-:Y:S02]  /*103e0*/  FMUL.FTZ R96, R5.reuse, R96 ;  /* 0x0000006005607220 */ /* 0x040fe40000410000 */
[----:B------:R-:W-:Y:S01]  /*103f0*/  FMUL.FTZ R97, R5, R97 ;  /* 0x0000006105617220 */ /* 0x000fe20000410000 */
[----:B------:R-:W-:Y:S01]  /*10400*/  MOV R5, RZ ;  /* 0x000000ff00057202 */ /* 0x000fe20000000f00 */
[----:B-1----:R-:W-:-:S02]  /*10410*/  @P3 FMUL.FTZ R16, R7, 0.69314718246459960938 ;  /* 0x3f31721807103820 */ /* 0x002fc40000410000 */
[----:B--2---:R-:W-:Y:S02]  /*10420*/  @P2 FMUL.FTZ R6, R6, 0.69314718246459960938 ;  /* 0x3f31721806062820 */ /* 0x004fe40000410000 */
[----:B---3--:R-:W-:Y:S01]  /*10430*/  @P1 FMUL.FTZ R18, R11, 0.69314718246459960938 ;  /* 0x3f3172180b121820 */ /* 0x008fe20000410000 */
[----:B------:R1:W2:Y:S01]  /*10440*/  @P1 MUFU.RCP R5, R2 ;  /* 0x0000000200051308 */ /* 0x0002a20000001000 */
[----:B------:R-:W-:Y:S02]  /*10450*/  @P1 FMUL.FTZ R13, R13, c[0x0][0x2d0] ;  /* 0x0000b4000d0d1a20 */ /* 0x000fe40000410000 */
[----:B----4-:R-:W-:Y:S02]  /*10460*/  @P0 FMUL.FTZ R7, R0, 0.69314718246459960938 ;  /* 0x3f31721800070820 */ /* 0x010fe40000410000 */
[C---:B------:R-:W-:Y:S02]  /*10470*/  FMUL.FTZ R146, R4.reuse, R146 ;  /* 0x0000009204927220 */ /* 0x040fe40000410000 */
[----:B------:R-:W-:-:S02]  /*10480*/  FMUL.FTZ R147, R4, R147 ;  /* 0x0000009304937220 */ /* 0x000fc40000410000 */
[C---:B------:R-:W-:Y:S02]  /*10490*/  FMUL.FTZ R102, R4.reuse, R102 ;  /* 0x0000006604667220 */ /* 0x040fe40000410000 */
[C---:B------:R-:W-:Y:S02]  /*104a0*/  FMUL.FTZ R103, R4.reuse, R103 ;  /* 0x0000006704677220 */ /* 0x040fe40000410000 */
[C---:B------:R-:W-:Y:S02]  /*104b0*/  FMUL.FTZ R106, R4.reuse, R106 ;  /* 0x0000006a046a7220 */ /* 0x040fe40000410000 */
[C---:B------:R-:W-:Y:S01]  /*104c0*/  FMUL.FTZ R107, R4.reuse, R107 ;  /* 0x0000006b046b7220 */ /* 0x040fe20000410000 */
[----:B-1----:R-:W-:Y:S01]  /*104d0*/  MOV R2, 0xff800000 ;  /* 0xff80000000027802 */ /* 0x002fe20000000f00 */
        /* <DEDUP_REMOVED lines=17> */
[----:B------:R-:W-:Y:S02]  /*105f0*/  FMUL.FTZ R99, R4, R99 ;  /* 0x0000006304637220 */ /* 0x000fe40000410000 */
        /* <DEDUP_REMOVED lines=24> */
[----:B------:R-:W-:Y:S01]  /*10780*/  MOV R8, 0xff800000 ;  /* 0xff80000000087802 */ /* 0x000fe20000000f00 */
        /* <DEDUP_REMOVED lines=24> */
[----:B------:R-:W-:Y:S02]  /*10910*/  @P3 FFMA.FTZ R2, R15, R151, R16 ;  /* 0x000000970f023223 */ /* 0x000fe40000010010 */
[----:B------:R-:W-:-:S02]  /*10920*/  @P2 FFMA.FTZ R8, R14, R149, R6 ;  /* 0x000000950e082223 */ /* 0x000fc40000010006 */
[----:B------:R-:W-:Y:S02]  /*10930*/  @P1 FFMA.FTZ R9, R13, R3, R18 ;  /* 0x000000030d091223 */ /* 0x000fe40000010012 */
[----:B------:R-:W-:Y:S02]  /*10940*/  @P0 FFMA.FTZ R10, R12, R152, R7 ;  /* 0x000000980c0a0223 */ /* 0x000fe40000010007 */
.L_x_379:
[----:B------:R-:W-:Y:S05]  /*10950*/  @P4 BRA `(.L_x_452) ;  /* 0x00001a9000004947 */ /* 0x000fea0003800000 */
[----:B------:R-:W1:Y:S01]  /*10960*/  S2R R12, SR_TID.X ;  /* 0x00000000000c7919 */ /* 0x000e620000002100 */
[----:B------:R-:W-:Y:S01]  /*10970*/  USHF.R.S32.HI UR6, URZ, 0x1f, UR9 ;  /* 0x0000001f3f067899 */ /* 0x000fe20008011409 */
[----:B------:R-:W-:Y:S01]  /*10980*/  IMAD R18, RZ, RZ, -UR9 ;  /* 0x80000009ff127e24 */ /* 0x000fe2000f8e02ff */
[----:B------:R-:W-:Y:S01]  /*10990*/  ULDC.64 UR4, c[0x0][0x4d0] ;  /* 0x0001340000047ab9 */ /* 0x000fe20000000a00 */
[----:B------:R-:W2:Y:S01]  /*109a0*/  S2R R11, SR_CTAID.Y ;  /* 0x00000000000b7919 */ /* 0x000ea20000002600 */
[----:B------:R-:W-:Y:S01]  /*109b0*/  UIMAD UR7, UR6, UR4, URZ ;  /* 0x00000004060772a4 */ /* 0x000fe2000f8e023f */
[----:B------:R-:W-:Y:S01]  /*109c0*/  IMAD.MOV.U32 R14, RZ, RZ, c[0x0][0x4e8] ;  /* 0x00013a00ff0e7624 */ /* 0x000fe200078e00ff */
[----:B------:R-:W-:Y:S01]  /*109d0*/  UIMAD.WIDE.U32 UR12, UR9, UR4, URZ ;  /* 0x00000004090c72a5 */ /* 0x000fe2000f8e003f */
[----:B------:R-:W3:Y:S01]  /*109e0*/  S2R R24, SR_CTAID.Z ;  /* 0x0000000000187919 */ /* 0x000ee20000002700 */
[----:B------:R-:W-:Y:S01]  /*109f0*/  UIMAD UR5, UR9, UR5, UR7 ;  /* 0x00000005090572a4 */ /* 0x000fe2000f8e0207 */
[----:B------:R-:W-:Y:S02]  /*10a00*/  BSSY B0, `(.L_x_453) ;  /* 0x00000c0000007945 */ /* 0x000fe40003800000 */
[----:B------:R-:W-:Y:S01]  /*10a10*/  BAR.SYNC.DEFER_BLOCKING 0x1, 0x80 ;  /* 0x0042000000007b1d */ /* 0x000fe20000010000 */
[----:B------:R-:W-:Y:S01]  /*10a20*/  UIADD3 UR5, UR13, UR5, URZ ;  /* 0x000000050d057290 */ /* 0x000fe2000fffe03f */
[----:B------:R-:W-:Y:S01]  /*10a30*/  IMAD.U32 R23, RZ, RZ, UR13 ;  /* 0x0000000dff177e24 */ /* 0x000fe2000f8e00ff */
[----:B------:R-:W-:Y:S01]  /*10a40*/  ISETP.NE.AND P0, PT, R14, 0x1, PT ;  /* 0x000000010e00780c */ /* 0x000fe20003f05270 */
[----:B------:R-:W-:-:S02]  /*10a50*/  IMAD.U32 R22, RZ, RZ, UR12 ;  /* 0x0000000cff167e24 */ /* 0x000fc4000f8e00ff */
[----:B------:R-:W4:Y:S01]  /*10a60*/  S2R R15, SR_CTAID.X ;  /* 0x00000000000f7919 */ /* 0x000f220000002500 */
[----:B------:R-:W-:Y:S01]  /*10a70*/  IMAD.U32 R23, RZ, RZ, UR5 ;  /* 0x00000005ff177e24 */ /* 0x000fe2000f8e00ff */
[----:B------:R-:W-:Y:S01]  /*10a80*/  ULDC.64 UR4, c[0x0][0x438] ;  /* 0x00010e0000047ab9 */ /* 0x000fe20000000a00 */
[----:B------:R-:W-:Y:S01]  /*10a90*/  IMAD R14, R14, c[0x0][0x388], RZ ;  /* 0x0000e2000e0e7a24 */ /* 0x000fe200078e02ff */
[----:B------:R-:W-:Y:S01]  /*10aa0*/  UIMAD UR6, UR6, UR4, URZ ;  /* 0x00000004060672a4 */ /* 0x000fe2000f8e023f */
[----:B-1----:R-:W-:Y:S01]  /*10ab0*/  SHF.R.S32.HI R7, RZ, 0x1f, R12 ;  /* 0x0000001fff077819 */ /* 0x002fe2000001140c */
[----:B------:R-:W-:Y:S02]  /*10ac0*/  UIMAD.WIDE.U32 UR12, UR9, UR4, URZ ;  /* 0x00000004090c72a5 */ /* 0x000fe4000f8e003f */
[----:B------:R-:W-:Y:S01]  /*10ad0*/  UIMAD UR4, UR9, UR5, UR6 ;  /* 0x00000005090472a4 */ /* 0x000fe2000f8e0206 */
[CC--:B------:R-:W-:Y:S01]  /*10ae0*/  LEA.HI R13, R7.reuse, R12.reuse, RZ, 0x2 ;  /* 0x0000000c070d7211 */ /* 0x0c0fe200078f10ff */
[----:B--2---:R-:W-:Y:S01]  /*10af0*/  IMAD R18, R18, c[0x0][0x550], R11 ;  /* 0x0001540012127a24 */ /* 0x004fe200078e020b */
[-C--:B------:R-:W-:Y:S01]  /*10b00*/  LEA.HI R7, R7, R12.reuse, RZ, 0x5 ;  /* 0x0000000c07077211 */ /* 0x080fe200078f28ff */
[----:B------:R-:W-:Y:S01]  /*10b10*/  UIADD3 UR4, UR13, UR4, URZ ;  /* 0x000000040d047290 */ /* 0x000fe2000fffe03f */
[----:B------:R-:W-:Y:S01]  /*10b20*/  LOP3.LUT R13, R13, 0xfffffffc, RZ, 0xc0, !PT ;  /* 0xfffffffc0d0d7812 */ /* 0x000fe200078ec0ff */
[----:B------:R-:W-:Y:S01]  /*10b30*/  IMAD.U32 R17, RZ, RZ, UR13 ;  /* 0x0000000dff117e24 */ /* 0x000fe2000f8e00ff */
[----:B------:R-:W-:Y:S01]  /*10b40*/  LOP3.LUT R3, R7, 0xffffffe0, RZ, 0xc0, !PT ;  /* 0xffffffe007037812 */ /* 0x000fe200078ec0ff */
[----:B---3--:R-:W-:Y:S01]  /*10b50*/  IMAD.WIDE.U32 R22, R24, c[0x0][0x4d8], R22 ;  /* 0x0001360018167a25 */ /* 0x008fe200078e0016 */
[----:B------:R-:W-:-:S02]  /*10b60*/  IADD3 R6, -R13, R12, RZ ;  /* 0x0000000c0d067210 */ /* 0x000fc40007ffe1ff */
[----:B------:R-:W-:Y:S01]  /*10b70*/  SHF.R.S32.HI R19, RZ, 0x5, R7 ;  /* 0x00000005ff137819 */ /* 0x000fe20000011407 */
[----:B------:R-:W-:Y:S01]  /*10b80*/  IMAD.IADD R3, R12, 0x1, -R3 ;  /* 0x000000010c037824 */ /* 0x000fe200078e0a03 */
[----:B------:R-:W-:Y:S01]  /*10b90*/  LEA.HI R0, R6, R6, RZ, 0x1 ;  /* 0x0000000606007211 */ /* 0x000fe200078f08ff */
[----:B------:R-:W-:Y:S01]  /*10ba0*/  IMAD.U32 R17, RZ, RZ, UR4 ;  /* 0x00000004ff117e24 */ /* 0x000fe2000f8e00ff */
[----:B------:R-:W-:Y:S02]  /*10bb0*/  SHF.R.S32.HI R12, RZ, 0x1f, R7 ;  /* 0x0000001fff0c7819 */ /* 0x000fe40000011407 */
[----:B------:R-:W-:Y:S02]  /*10bc0*/  LOP3.LUT R11, R0, 0x1ffffffe, RZ, 0xc0, !PT ;  /* 0x1ffffffe000b7812 */ /* 0x000fe400078ec0ff */
[----:B------:R-:W-:Y:S02]  /*10bd0*/  LEA.HI R12, R12, R19, RZ, 0x2 ;  /* 0x000000130c0c7211 */ /* 0x000fe400078f10ff */
[----:B------:R-:W-:Y:S01]  /*10be0*/  SHF.R.S32.HI R7, RZ, 0x1f, R24 ;  /* 0x0000001fff077819 */ /* 0x000fe20000011418 */
[----:B------:R-:W-:Y:S01]  /*10bf0*/  IMAD.IADD R6, R6, 0x1, -R11 ;  /* 0x0000000106067824 */ /* 0x000fe200078e0a0b */
[----:B------:R-:W-:-:S02]  /*10c00*/  SHF.L.U32 R11, R0, 0x5, RZ ;  /* 0x00000005000b7819 */ /* 0x000fc400000006ff */
[----:B------:R-:W-:Y:S01]  /*10c10*/  SHF.R.S32.HI R0, RZ, 0x1f, R3 ;  /* 0x0000001fff007819 */ /* 0x000fe20000011403 */
[C---:B------:R-:W-:Y:S01]  /*10c20*/  IMAD R13, R7.reuse, c[0x0][0x4d8], RZ ;  /* 0x00013600070d7a24 */ /* 0x040fe200078e02ff */
[----:B------:R-:W-:Y:S01]  /*10c30*/  LOP3.LUT R12, R12, 0xffffffc, RZ, 0xc0, !PT ;  /* 0x0ffffffc0c0c7812 */ /* 0x000fe200078ec0ff */
[----:B------:R-:W-:Y:S01]  /*10c40*/  IMAD R7, R7, c[0x0][0x440], RZ ;  /* 0x0001100007077a24 */ /* 0x000fe200078e02ff */
[----:B------:R-:W-:Y:S01]  /*10c50*/  LEA.HI R0, R0, R3, RZ, 0x2 ;  /* 0x0000000300007211 */ /* 0x000fe200078f10ff */
[C---:B------:R-:W-:Y:S01]  /*10c60*/  IMAD R13, R24.reuse, c[0x0][0x4dc], R13 ;  /* 0x00013700180d7a24 */ /* 0x040fe200078e020d */
[----:B------:R-:W-:Y:S01]  /*10c70*/  LOP3.LUT R11, R11, 0xffffffc0, RZ, 0xc0, !PT ;  /* 0xffffffc00b0b7812 */ /* 0x000fe200078ec0ff */
[----:B------:R-:W-:Y:S01]  /*10c80*/  IMAD.IADD R19, R19, 0x1, -R12 ;  /* 0x0000000113137824 */ /* 0x000fe200078e0a0c */
[----:B------:R-:W-:Y:S01]  /*10c90*/  SHF.R.S32.HI R12, RZ, 0x2, R0 ;  /* 0x00000002ff0c7819 */ /* 0x000fe20000011400 */
[----:B------:R-:W-:Y:S01]  /*10ca0*/  IMAD R7, R24, c[0x0][0x444], R7 ;  /* 0x0001110018077a24 */ /* 0x000fe200078e0207 */
[----:B------:R-:W-:Y:S01]  /*10cb0*/  MOV R16, UR12 ;  /* 0x0000000c00107c02 */ /* 0x000fe20008000f00 */
[----:B------:R-:W-:Y:S01]  /*10cc0*/  IMAD R11, R6, 0x8, R11 ;  /* 0x00000008060b7824 */ /* 0x000fe200078e020b */
[----:B------:R-:W-:Y:S01]  /*10cd0*/  LEA R12, R19, R12, 0x4 ;  /* 0x0000000c130c7211 */ /* 0x000fe200078e20ff */
[----:B------:R-:W-:Y:S01]  /*10ce0*/  IMAD.IADD R23, R23, 0x1, R13 ;  /* 0x0000000117177824 */ /* 0x000fe200078e020d */
[----:B------:R-:W-:Y:S01]  /*10cf0*/  SHF.R.S32.HI R13, RZ, 0x1f, R18 ;  /* 0x0000001fff0d7819 */ /* 0x000fe20000011412 */
[----:B------:R-:W-:Y:S01]  /*10d00*/  IMAD.WIDE.U32 R24, R24, c[0x0][0x440], R16 ;  /* 0x0001100018187a25 */ /* 0x000fe200078e0010 */
[----:B------:R-:W-:-:S02]  /*10d10*/  LOP3.LUT P1, RZ, R3, 0x3, RZ, 0xc0, !PT ;  /* 0x0000000303ff7812 */ /* 0x000fc4000782c0ff */
[----:B------:R-:W-:Y:S01]  /*10d20*/  LOP3.LUT R0, R0, 0x7ffffffc, RZ, 0xc0, !PT ;  /* 0x7ffffffc00007812 */ /* 0x000fe200078ec0ff */
[----:B------:R-:W-:Y:S02]  /*10d30*/  IMAD.IADD R20, R12, 0x1, R11 ;  /* 0x000000010c147824 */ /* 0x000fe400078e020b */
[----:B------:R-:W-:Y:S01]  /*10d40*/  IMAD.IADD R25, R25, 0x1, R7 ;  /* 0x0000000119197824 */ /* 0x000fe200078e0207 */
[----:B------:R-:W-:Y:S01]  /*10d50*/  IADD3 R3, R3, -R0, RZ ;  /* 0x8000000003037210 */ /* 0x000fe20007ffe0ff */
[----:B------:R-:W-:Y:S01]  /*10d60*/  IMAD R17, R13, c[0x0][0x448], RZ ;  /* 0x000112000d117a24 */ /* 0x000fe200078e02ff */
[----:B----4-:R-:W-:Y:S01]  /*10d70*/  LEA R20, R15, R20, 0x7 ;  /* 0x000000140f147211 */ /* 0x010fe200078e38ff */
[----:B------:R-:W-:Y:S01]  /*10d80*/  IMAD R13, R13, c[0x0][0x4e0], RZ ;  /* 0x000138000d0d7a24 */ /* 0x000fe200078e02ff */
[----:B------:R-:W-:Y:S01]  /*10d90*/  LEA R15, R15, R12, 0x7 ;  /* 0x0000000c0f0f7211 */ /* 0x000fe200078e38ff */
[----:B------:R-:W-:Y:S01]  /*10da0*/  IMAD R17, R18, c[0x0][0x44c], R17 ;  /* 0x0001130012117a24 */ /* 0x000fe200078e0211 */
[----:B------:R-:W-:Y:S01]  /*10db0*/  MOV R7, R20 ;  /* 0x0000001400077202 */ /* 0x000fe20000000f00 */
[----:B------:R-:W-:Y:S01]  /*10dc0*/  @P0 IMAD.HI.U32 R16, R20, c[0x0][0x4ec], RZ ;  /* 0x00013b0014100a27 */ /* 0x000fe200078e00ff */
[----:B------:R-:W-:-:S03]  /*10dd0*/  ISETP.GE.OR P4, PT, R15, R14, P1 ;  /* 0x0000000e0f00720c */ /* 0x000fc60000f86670 */
[----:B------:R-:W-:Y:S01]  /*10de0*/  IMAD.MOV.U32 R6, RZ, RZ, R20 ;  /* 0x000000ffff067224 */ /* 0x000fe200078e0014 */
[----:B------:R-:W-:Y:S01]  /*10df0*/  @P0 SHF.R.U32.HI R6, RZ, c[0x0][0x4f0], R16 ;  /* 0x00013c00ff060a19 */ /* 0x000fe20000011610 */
[----:B------:R-:W-:-:S03]  /*10e00*/  @P0 IMAD.HI.U32 R11, R20, c[0x0][0x4ec], RZ ;  /* 0x00013b00140b0a27 */ /* 0x000fc600078e00ff */
[----:B------:R-:W-:Y:S01]  /*10e10*/  SHF.R.S32.HI R16, RZ, 0x1f, R6 ;  /* 0x0000001fff107819 */ /* 0x000fe20000011406 */
[----:B------:R-:W-:Y:S01]  /*10e20*/  IMAD.WIDE.U32 R24, R18, c[0x0][0x448], R24 ;  /* 0x0001120012187a25 */ /* 0x000fe200078e0018 */
[----:B------:R-:W-:-:S03]  /*10e30*/  @P0 SHF.R.U32.HI R7, RZ, c[0x0][0x4f0], R11 ;  /* 0x00013c00ff070a19 */ /* 0x000fc6000001160b */
[----:B------:R-:W-:Y:S02]  /*10e40*/  IMAD.MOV R11, RZ, RZ, -R6 ;  /* 0x000000ffff0b7224 */ /* 0x000fe400078e0a06 */
[C---:B------:R-:W-:Y:S02]  /*10e50*/  IMAD R13, R18.reuse, c[0x0][0x4e4], R13 ;  /* 0x00013900120d7a24 */ /* 0x040fe400078e020d */
[----:B------:R-:W-:Y:S01]  /*10e60*/  IMAD.WIDE.U32 R18, R18, c[0x0][0x4e0], R22 ;  /* 0x0001380012127a25 */ /* 0x000fe200078e0016 */
[----:B------:R-:W-:-:S03]  /*10e70*/  SHF.R.S32.HI R22, RZ, 0x1f, R7 ;  /* 0x0000001fff167819 */ /* 0x000fc60000011407 */
[----:B------:R-:W-:Y:S01]  /*10e80*/  IMAD R11, R11, c[0x0][0x4e8], R20 ;  /* 0x00013a000b0b7a24 */ /* 0x000fe200078e0214 */
[----:B------:R-:W-:Y:S01]  /*10e90*/  IADD3 R18, P0, R6, R18, RZ ;  /* 0x0000001206127210 */ /* 0x000fe20007f1e0ff */
[----:B------:R-:W-:Y:S02]  /*10ea0*/  IMAD.IADD R25, R25, 0x1, R17 ;  /* 0x0000000119197824 */ /* 0x000fe400078e0211 */
[----:B------:R-:W-:Y:S01]  /*10eb0*/  IMAD R22, R22, c[0x0][0x430], RZ ;  /* 0x00010c0016167a24 */ /* 0x000fe200078e02ff */
[----:B------:R-:W-:Y:S01]  /*10ec0*/  SHF.R.S32.HI R6, RZ, 0x1f, R11 ;  /* 0x0000001fff067819 */ /* 0x000fe2000001140b */
[----:B------:R-:W-:Y:S01]  /*10ed0*/  IMAD.SHL.U32 R3, R3, 0x2, RZ ;  /* 0x0000000203037824 */ /* 0x000fe200078e00ff */
[----:B------:R-:W-:Y:S01]  /*10ee0*/  IADD3.X R19, R16, R19, R13, P0, !PT ;  /* 0x0000001310137210 */ /* 0x000fe200007fe40d */
[----:B------:R-:W-:-:S04]  /*10ef0*/  IMAD.WIDE.U32 R16, R7, c[0x0][0x430], R24 ;  /* 0x00010c0007107a25 */ /* 0x000fc800078e0018 */
[----:B------:R-:W-:Y:S02]  /*10f00*/  IMAD R6, R6, c[0x0][0x4c8], RZ ;  /* 0x0001320006067a24 */ /* 0x000fe400078e02ff */
[----:B------:R-:W-:-:S04]  /*10f10*/  IMAD.WIDE.U32 R18, R11, c[0x0][0x4c8], R18 ;  /* 0x000132000b127a25 */ /* 0x000fc800078e0012 */
[----:B------:R-:W-:Y:S01]  /*10f20*/  IMAD R6, R11, c[0x0][0x4cc], R6 ;  /* 0x000133000b067a24 */ /* 0x000fe200078e0206 */
[C---:B------:R-:W-:Y:S01]  /*10f30*/  LEA R25, P0, R18.reuse, c[0x0][0x4a8], 0x2 ;  /* 0x00012a0012197a11 */ /* 0x040fe200078010ff */
[C---:B------:R-:W-:Y:S01]  /*10f40*/  IMAD R13, R7.reuse, c[0x0][0x434], R22 ;  /* 0x00010d00070d7a24 */ /* 0x040fe200078e0216 */
[----:B------:R-:W-:Y:S01]  /*10f50*/  IADD3 R7, -R7, RZ, RZ ;  /* 0x000000ff07077210 */ /* 0x000fe20007ffe1ff */
[----:B------:R-:W-:Y:S02]  /*10f60*/  IMAD.IADD R11, R19, 0x1, R6 ;  /* 0x00000001130b7824 */ /* 0x000fe400078e0206 */
[----:B------:R-:W-:Y:S01]  /*10f70*/  SHFL.IDX PT, R22, R25, RZ, 0x1c1f ;  /* 0x001c1fff19167589 */ /* 0x000fe200000e0000 */
[----:B------:R-:W-:Y:S02]  /*10f80*/  IMAD.IADD R13, R17, 0x1, R13 ;  /* 0x00000001110d7824 */ /* 0x000fe400078e020d */
[----:B------:R-:W-:Y:S01]  /*10f90*/  LEA.HI.X R24, R18, c[0x0][0x4ac], R11, 0x2, P0 ;  /* 0x00012b0012187a11 */ /* 0x000fe200000f140b */
[----:B------:R-:W-:Y:S01]  /*10fa0*/  IMAD R7, R7, c[0x0][0x4e8], R20 ;  /* 0x00013a0007077a24 */ /* 0x000fe200078e0214 */
[----:B------:R-:W-:Y:S01]  /*10fb0*/  SHFL.IDX PT, R18, R25, 0x2, 0x1c1f ;  /* 0x005c1f0019127f89 */ /* 0x000fe200000e0000 */
[----:B------:R-:W-:Y:S01]  /*10fc0*/  IMAD.MOV.U32 R12, RZ, RZ, R16 ;  /* 0x000000ffff0c7224 */ /* 0x000fe200078e0010 */
[----:B------:R-:W-:-:S02]  /*10fd0*/  IADD3 R11, R15, 0x48, RZ ;  /* 0x000000480f0b7810 */ /* 0x000fc40007ffe0ff */
[----:B------:R-:W1:Y:S01]  /*10fe0*/  SHFL.IDX PT, R23, R24, RZ, 0x1c1f ;  /* 0x001c1fff18177589 */ /* 0x000e6200000e0000 */
[----:B------:R-:W-:Y:S01]  /*10ff0*/  IMAD.WIDE.U32 R26, R7, c[0x0][0x428], R12 ;  /* 0x00010a00071a7a25 */ /* 0x000fe200078e000c */
[C---:B------:R-:W-:Y:S02]  /*11000*/  IADD3 R13, R15.reuse, 0x8, RZ ;  /* 0x000000080f0d7810 */ /* 0x040fe40007ffe0ff */
[----:B------:R-:W-:Y:S01]  /*11010*/  SHFL.IDX PT, R20, R25, 0x1, 0x1c1f ;  /* 0x003c1f0019147f89 */ /* 0x000fe200000e0000 */
[----:B------:R-:W-:Y:S02]  /*11020*/  IADD3 R12, R15, 0x40, RZ ;  /* 0x000000400f0c7810 */ /* 0x000fe40007ffe0ff */
[-C--:B------:R-:W-:Y:S01]  /*11030*/  ISETP.GE.OR P3, PT, R13, R14.reuse, P1 ;  /* 0x0000000e0d00720c */ /* 0x080fe20000f66670 */
[----:B------:R-:W2:Y:S01]  /*11040*/  SHFL.IDX PT, R21, R24, 0x1, 0x1c1f ;  /* 0x003c1f0018157f89 */ /* 0x000ea200000e0000 */
[-C--:B------:R-:W-:Y:S02]  /*11050*/  ISETP.GE.OR P2, PT, R12, R14.reuse, P1 ;  /* 0x0000000e0c00720c */ /* 0x080fe40000f46670 */
[----:B------:R-:W-:Y:S01]  /*11060*/  ISETP.GE.OR P1, PT, R11, R14, P1 ;  /* 0x0000000e0b00720c */ /* 0x000fe20000f26670 */
[----:B------:R-:W3:Y:S01]  /*11070*/  SHFL.IDX PT, R19, R24, 0x2, 0x1c1f ;  /* 0x005c1f0018137f89 */ /* 0x000ee200000e0000 */
[----:B------:R-:W-:-:S02]  /*11080*/  SHF.R.S32.HI R6, RZ, 0x1f, R7 ;  /* 0x0000001fff067819 */ /* 0x000fc40000011407 */
[-C--:B------:R-:W-:Y:S01]  /*11090*/  ISETP.GE.AND P5, PT, R12, R14.reuse, PT ;  /* 0x0000000e0c00720c */ /* 0x080fe20003fa6270 */
[----:B------:R-:W-:Y:S01]  /*110a0*/  SHFL.IDX PT, R16, R25, 0x3, 0x1c1f ;  /* 0x007c1f0019107f89 */ /* 0x000fe200000e0000 */
[----:B------:R-:W-:Y:S01]  /*110b0*/  ISETP.GE.AND P6, PT, R11, R14, PT ;  /* 0x0000000e0b00720c */ /* 0x000fe20003fc6270 */
[----:B------:R-:W-:Y:S02]  /*110c0*/  IMAD R6, R6, c[0x0][0x428], RZ ;  /* 0x00010a0006067a24 */ /* 0x000fe400078e02ff */
[----:B------:R-:W4:Y:S02]  /*110d0*/  SHFL.IDX PT, R17, R24, 0x3, 0x1c1f ;  /* 0x007c1f0018117f89 */ /* 0x000f2400000e0000 */
[----:B------:R-:W-:Y:S01]  /*110e0*/  IMAD R6, R7, c[0x0][0x42c], R6 ;  /* 0x00010b0007067a24 */ /* 0x000fe200078e0206 */
[----:B------:R-:W-:Y:S01]  /*110f0*/  LEA R7, P0, R26, c[0x0][0x400], 0x2 ;  /* 0x000100001a077a11 */ /* 0x000fe200078010ff */
[----:B-1----:R1:W-:Y:S02]  /*11100*/  @!P4 ST.E [R22.64], R2 ;  /* 0x000000021600c985 */ /* 0x0023e4000c10190a */
[----:B------:R-:W-:-:S02]  /*11110*/  IMAD.IADD R6, R27, 0x1, R6 ;  /* 0x000000011b067824 */ /* 0x000fc400078e0206 */
[----:B------:R1:W1:Y:S03]  /*11120*/  SHFL.IDX PT, R24, R7, RZ, 0x1c1f ;  /* 0x001c1fff07187589 */ /* 0x00026600000e0000 */
[----:B------:R-:W-:Y:S01]  /*11130*/  LEA.HI.X R6, R26, c[0x0][0x404], R6, 0x2, P0 ;  /* 0x000101001a067a11 */ /* 0x000fe200000f1406 */
[----:B--2---:R2:W-:Y:S01]  /*11140*/  @!P3 ST.E [R20.64], R8 ;  /* 0x000000081400b985 */ /* 0x0045e2000c10190a */
[----:B------:R-:W-:-:S03]  /*11150*/  ISETP.GE.AND P0, PT, R13, R14, PT ;  /* 0x0000000e0d00720c */ /* 0x000fc60003f06270 */
[----:B---3--:R2:W-:Y:S04]  /*11160*/  @!P2 ST.E [R18.64], R9 ;  /* 0x000000091200a985 */ /* 0x0085e8000c10190a */
[----:B------:R2:W3:Y:S04]  /*11170*/  SHFL.IDX PT, R25, R6, RZ, 0x1c1f ;  /* 0x001c1fff06197589 */ /* 0x0004e800000e0000 */
[----:B----4-:R2:W-:Y:S01]  /*11180*/  @!P1 ST.E [R16.64], R10 ;  /* 0x0000000a10009985 */ /* 0x0105e2000c10190a */
[----:B------:R-:W-:-:S13]  /*11190*/  ISETP.GE.AND P1, PT, R15, R14, PT ;  /* 0x0000000e0f00720c */ /* 0x000fda0003f26270 */
[----:B------:R-:W-:Y:S05]  /*111a0*/  @P1 BRA `(.L_x_454) ;  /* 0x0000045000001947 */ /* 0x000fea0003800000 */
[C---:B-1----:R-:W-:Y:S02]  /*111b0*/  IADD3 R11, R3.reuse, 0x8, RZ ;  /* 0x00000008030b7810 */ /* 0x042fe40007ffe0ff */
[C---:B--2---:R-:W-:Y:S02]  /*111c0*/  IADD3 R9, R3.reuse, 0x10, RZ ;  /* 0x0000001003097810 */ /* 0x044fe40007ffe0ff */
[----:B------:R-:W-:Y:S02]  /*111d0*/  IADD3 R0, R3, 0x18, RZ ;  /* 0x0000001803007810 */ /* 0x000fe40007ffe0ff */
[----:B------:R-:W-:Y:S02]  /*111e0*/  ISETP.GE.AND P3, PT, R11, c[0x0][0x3c8], PT ;  /* 0x0000f2000b007a0c */ /* 0x000fe40003f66270 */
[----:B------:R-:W-:Y:S02]  /*111f0*/  ISETP.GE.AND P2, PT, R9, c[0x0][0x3c8], PT ;  /* 0x0000f20009007a0c */ /* 0x000fe40003f46270 */
[----:B------:R-:W-:-:S02]  /*11200*/  ISETP.GE.AND P1, PT, R0, c[0x0][0x3c8], PT ;  /* 0x0000f20000007a0c */ /* 0x000fc40003f26270 */
[C---:B------:R-:W-:Y:S02]  /*11210*/  ISETP.GE.AND P4, PT, R3.reuse, c[0x0][0x3c8], PT ;  /* 0x0000f20003007a0c */ /* 0x040fe40003f86270 */
[C---:B------:R-:W-:Y:S02]  /*11220*/  IADD3 R14, R3.reuse, 0x28, RZ ;  /* 0x00000028030e7810 */ /* 0x040fe40007ffe0ff */
[----:B------:R-:W-:-:S03]  /*11230*/  IADD3 R2, R3, 0x30, RZ ;  /* 0x0000003003027810 */ /* 0x000fc60007ffe0ff */
[----:B------:R-:W-:Y:S02]  /*11240*/  @!P3 LEA.HI R11, R11, R11, RZ, 0x1 ;  /* 0x0000000b0b0bb211 */ /* 0x000fe400078f08ff */
[----:B------:R-:W-:Y:S02]  /*11250*/  @!P2 LEA.HI R9, R9, R9, RZ, 0x1 ;  /* 0x000000090909a211 */ /* 0x000fe400078f08ff */
[----:B------:R-:W-:Y:S02]  /*11260*/  @!P1 LEA.HI R0, R0, R0, RZ, 0x1 ;  /* 0x0000000000009211 */ /* 0x000fe400078f08ff */
[----:B------:R-:W-:Y:S01]  /*11270*/  @!P3 LOP3.LUT R11, R11, 0xfffffffe, RZ, 0xc0, !PT ;  /* 0xfffffffe0b0bb812 */ /* 0x000fe200078ec0ff */
[--C-:B---3--:R-:W-:Y:S01]  /*11280*/  @!P4 IMAD.WIDE R12, R3, 0x4, R24.reuse ;  /* 0x00000004030cc825 */ /* 0x108fe200078e0218 */
[----:B------:R-:W-:Y:S02]  /*11290*/  @!P2 LOP3.LUT R9, R9, 0xfffffffe, RZ, 0xc0, !PT ;  /* 0xfffffffe0909a812 */ /* 0x000fe400078ec0ff */
[----:B------:R-:W-:Y:S01]  /*112a0*/  @!P1 LOP3.LUT R15, R0, 0xfffffffe, RZ, 0xc0, !PT ;  /* 0xfffffffe000f9812 */ /* 0x000fe200078ec0ff */
[--C-:B------:R-:W-:Y:S01]  /*112b0*/  @!P3 IMAD.WIDE R10, R11, 0x4, R24.reuse ;  /* 0x000000040b0ab825 */ /* 0x100fe200078e0218 */
[----:B------:R-:W-:Y:S01]  /*112c0*/  IADD3 R0, R3, 0x20, RZ ;  /* 0x0000002003007810 */ /* 0x000fe20007ffe0ff */
[----:B------:R1:W-:Y:S02]  /*112d0*/  @!P4 ST.E.64 [R12.64], R144 ;  /* 0x000000900c00c985 */ /* 0x0003e4000c101b0a */
[--C-:B------:R-:W-:Y:S01]  /*112e0*/  @!P2 IMAD.WIDE R8, R9, 0x4, R24.reuse ;  /* 0x000000040908a825 */ /* 0x100fe200078e0218 */
[----:B------:R-:W-:Y:S01]  /*112f0*/  ISETP.GE.AND P4, PT, R0, c[0x0][0x3c8], PT ;  /* 0x0000f20000007a0c */ /* 0x000fe20003f86270 */
[----:B------:R2:W-:Y:S01]  /*11300*/  @!P3 ST.E.64 [R10.64], R100 ;  /* 0x000000640a00b985 */ /* 0x0005e2000c101b0a */
[----:B------:R-:W-:Y:S01]  /*11310*/  ISETP.GE.AND P3, PT, R14, c[0x0][0x3c8], PT ;  /* 0x0000f2000e007a0c */ /* 0x000fe20003f66270 */
[----:B------:R-:W-:Y:S01]  /*11320*/  @!P1 IMAD.WIDE R16, R15, 0x4, R24 ;  /* 0x000000040f109825 */ /* 0x000fe200078e0218 */
[----:B------:R-:W-:Y:S01]  /*11330*/  IADD3 R15, R3, 0x38, RZ ;  /* 0x00000038030f7810 */ /* 0x000fe20007ffe0ff */
[----:B------:R3:W-:Y:S01]  /*11340*/  @!P2 ST.E.64 [R8.64], R104 ;  /* 0x000000680800a985 */ /* 0x0007e2000c101b0a */
[----:B------:R-:W-:-:S03]  /*11350*/  ISETP.GE.AND P2, PT, R2, c[0x0][0x3c8], PT ;  /* 0x0000f20002007a0c */ /* 0x000fc60003f46270 */
[----:B------:R4:W-:Y:S01]  /*11360*/  @!P1 ST.E.64 [R16.64], R116 ;  /* 0x0000007410009985 */ /* 0x0009e2000c101b0a */
[----:B------:R-:W-:-:S03]  /*11370*/  ISETP.GE.AND P1, PT, R15, c[0x0][0x3c8], PT ;  /* 0x0000f2000f007a0c */ /* 0x000fc60003f26270 */
[----:B------:R-:W-:Y:S02]  /*11380*/  @!P4 LEA.HI R0, R0, R0, RZ, 0x1 ;  /* 0x000000000000c211 */ /* 0x000fe400078f08ff */
[----:B------:R-:W-:-:S04]  /*11390*/  @!P3 LEA.HI R14, R14, R14, RZ, 0x1 ;  /* 0x0000000e0e0eb211 */ /* 0x000fc800078f08ff */
[----:B------:R-:W-:-:S04]  /*113a0*/  @!P2 LEA.HI R2, R2, R2, RZ, 0x1 ;  /* 0x000000020202a211 */ /* 0x000fc800078f08ff */
[----:B------:R-:W-:Y:S02]  /*113b0*/  @!P1 LEA.HI R15, R15, R15, RZ, 0x1 ;  /* 0x0000000f0f0f9211 */ /* 0x000fe400078f08ff */
[----:B-1----:R-:W-:Y:S02]  /*113c0*/  @!P2 LOP3.LUT R13, R2, 0xfffffffe, RZ, 0xc0, !PT ;  /* 0xfffffffe020da812 */ /* 0x002fe400078ec0ff */
[----:B------:R-:W-:Y:S02]  /*113d0*/  @!P1 LOP3.LUT R15, R15, 0xfffffffe, RZ, 0xc0, !PT ;  /* 0xfffffffe0f0f9812 */ /* 0x000fe400078ec0ff */
[----:B--2---:R-:W-:Y:S01]  /*113e0*/  @!P3 LOP3.LUT R11, R14, 0xfffffffe, RZ, 0xc0, !PT ;  /* 0xfffffffe0e0bb812 */ /* 0x004fe200078ec0ff */
[--C-:B------:R-:W-:Y:S01]  /*113f0*/  @!P2 IMAD.WIDE R12, R13, 0x4, R24.reuse ;  /* 0x000000040d0ca825 */ /* 0x100fe200078e0218 */
[----:B------:R-:W-:Y:S02]  /*11400*/  IADD3 R2, R3, 0x48, RZ ;  /* 0x0000004803027810 */ /* 0x000fe40007ffe0ff */
[----:B---3--:R-:W-:Y:S01]  /*11410*/  @!P4 LOP3.LUT R9, R0, 0xfffffffe, RZ, 0xc0, !PT ;  /* 0xfffffffe0009c812 */ /* 0x008fe200078ec0ff */
[----:B------:R-:W-:Y:S01]  /*11420*/  @!P3 IMAD.WIDE R10, R11, 0x4, R24 ;  /* 0x000000040b0ab825 */ /* 0x000fe200078e0218 */
[----:B------:R-:W-:-:S02]  /*11430*/  IADD3 R0, R3, 0x40, RZ ;  /* 0x0000004003007810 */ /* 0x000fc40007ffe0ff */
[----:B----4-:R-:W-:Y:S01]  /*11440*/  IADD3 R17, R3, 0x50, RZ ;  /* 0x0000005003117810 */ /* 0x010fe20007ffe0ff */
[----:B------:R-:W-:Y:S01]  /*11450*/  @!P4 IMAD.WIDE R8, R9, 0x4, R24 ;  /* 0x000000040908c825 */ /* 0x000fe200078e0218 */
[----:B------:R-:W-:-:S03]  /*11460*/  IADD3 R16, R3, 0x58, RZ ;  /* 0x0000005803107810 */ /* 0x000fc60007ffe0ff */
[----:B------:R-:W-:Y:S01]  /*11470*/  @!P1 IMAD.WIDE R14, R15, 0x4, R24 ;  /* 0x000000040f0e9825 */ /* 0x000fe200078e0218 */
[----:B------:R1:W-:Y:S01]  /*11480*/  @!P4 ST.E.64 [R8.64], R120 ;  /* 0x000000780800c985 */ /* 0x0003e2000c101b0a */
[----:B------:R-:W-:-:S03]  /*11490*/  ISETP.GE.AND P4, PT, R0, c[0x0][0x3c8], PT ;  /* 0x0000f20000007a0c */ /* 0x000fc60003f86270 */
[----:B------:R2:W-:Y:S01]  /*114a0*/  @!P3 ST.E.64 [R10.64], R128 ;  /* 0x000000800a00b985 */ /* 0x0005e2000c101b0a */
[----:B------:R-:W-:-:S03]  /*114b0*/  ISETP.GE.AND P3, PT, R2, c[0x0][0x3c8], PT ;  /* 0x0000f20002007a0c */ /* 0x000fc60003f66270 */
[----:B------:R3:W-:Y:S01]  /*114c0*/  @!P2 ST.E.64 [R12.64], R52 ;  /* 0x000000340c00a985 */ /* 0x0007e2000c101b0a */
[----:B------:R-:W-:-:S03]  /*114d0*/  ISETP.GE.AND P2, PT, R17, c[0x0][0x3c8], PT ;  /* 0x0000f20011007a0c */ /* 0x000fc60003f46270 */
[----:B------:R4:W-:Y:S01]  /*114e0*/  @!P1 ST.E.64 [R14.64], R64 ;  /* 0x000000400e009985 */ /* 0x0009e2000c101b0a */
[----:B------:R-:W-:Y:S02]  /*114f0*/  ISETP.GE.AND P1, PT, R16, c[0x0][0x3c8], PT ;  /* 0x0000f20010007a0c */ /* 0x000fe40003f26270 */
[----:B------:R-:W-:-:S03]  /*11500*/  @!P4 LEA.HI R0, R0, R0, RZ, 0x1 ;  /* 0x000000000000c211 */ /* 0x000fc600078f08ff */
[----:B------:R-:W-:-:S04]  /*11510*/  @!P3 LEA.HI R2, R2, R2, RZ, 0x1 ;  /* 0x000000020202b211 */ /* 0x000fc800078f08ff */
[----:B------:R-:W-:-:S04]  /*11520*/  @!P2 LEA.HI R17, R17, R17, RZ, 0x1 ;  /* 0x000000111111a211 */ /* 0x000fc800078f08ff */
[----:B------:R-:W-:Y:S02]  /*11530*/  @!P1 LEA.HI R16, R16, R16, RZ, 0x1 ;  /* 0x0000001010109211 */ /* 0x000fe400078f08ff */
[----:B------:R-:W-:Y:S02]  /*11540*/  @!P2 LOP3.LUT R17, R17, 0xfffffffe, RZ, 0xc0, !PT ;  /* 0xfffffffe1111a812 */ /* 0x000fe400078ec0ff */
[----:B-1----:R-:W-:Y:S02]  /*11550*/  @!P4 LOP3.LUT R9, R0, 0xfffffffe, RZ, 0xc0, !PT ;  /* 0xfffffffe0009c812 */ /* 0x002fe400078ec0ff */
[----:B--2---:R-:W-:-:S03]  /*11560*/  @!P3 LOP3.LUT R11, R2, 0xfffffffe, RZ, 0xc0, !PT ;  /* 0xfffffffe020bb812 */ /* 0x004fc600078ec0ff */
[----:B------:R-:W-:Y:S01]  /*11570*/  @!P4 IMAD.WIDE R8, R9, 0x4, R24 ;  /* 0x000000040908c825 */ /* 0x000fe200078e0218 */
[----:B---3--:R-:W-:-:S03]  /*11580*/  @!P1 LOP3.LUT R13, R16, 0xfffffffe, RZ, 0xc0, !PT ;  /* 0xfffffffe100d9812 */ /* 0x008fc600078ec0ff */
[--C-:B------:R-:W-:Y:S01]  /*11590*/  @!P3 IMAD.WIDE R10, R11, 0x4, R24.reuse ;  /* 0x000000040b0ab825 */ /* 0x100fe200078e0218 */
[----:B------:R1:W-:Y:S03]  /*115a0*/  @!P4 ST.E.64 [R8.64], R68 ;  /* 0x000000440800c985 */ /* 0x0003e6000c101b0a */
[--C-:B----4-:R-:W-:Y:S01]  /*115b0*/  @!P2 IMAD.WIDE R14, R17, 0x4, R24.reuse ;  /* 0x00000004110ea825 */ /* 0x110fe200078e0218 */
[----:B------:R1:W-:Y:S03]  /*115c0*/  @!P3 ST.E.64 [R10.64], R80 ;  /* 0x000000500a00b985 */ /* 0x0003e6000c101b0a */
[----:B------:R-:W-:Y:S01]  /*115d0*/  @!P1 IMAD.WIDE R24, R13, 0x4, R24 ;  /* 0x000000040d189825 */ /* 0x000fe200078e0218 */
[----:B------:R1:W-:Y:S04]  /*115e0*/  @!P2 ST.E.64 [R14.64], R84 ;  /* 0x000000540e00a985 */ /* 0x0003e8000c101b0a */
[----:B------:R1:W-:Y:S02]  /*115f0*/  @!P1 ST.E.64 [R24.64], R96 ;  /* 0x0000006018009985 */ /* 0x0003e4000c101b0a */
.L_x_454:
[----:B-1----:R-:W-:Y:S05]  /*11600*/  BSYNC B0 ;  /* 0x0000000000007941 */ /* 0x002fea0003800000 */
.L_x_453:
[----:B------:R1:W4:Y:S01]  /*11610*/  SHFL.IDX PT, R13, R6, 0x1, 0x1c1f ;  /* 0x003c1f00060d7f89 */ /* 0x00032200000e0000 */
[----:B------:R-:W-:Y:S03]  /*11620*/  BSSY B0, `(.L_x_455) ;  /* 0x0000048000007945 */ /* 0x000fe60003800000 */
[----:B------:R1:W2:Y:S01]  /*11630*/  SHFL.IDX PT, R12, R7, 0x1, 0x1c1f ;  /* 0x003c1f00070c7f89 */ /* 0x0002a200000e0000 */
[----:B------:R-:W-:Y:S05]  /*11640*/  @P0 BRA `(.L_x_456) ;  /* 0x0000045000000947 */ /* 0x000fea0003800000 */
[C---:B------:R-:W-:Y:S02]  /*11650*/  IADD3 R11, R3.reuse, 0x8, RZ ;  /* 0x00000008030b7810 */ /* 0x040fe40007ffe0ff */
[----:B------:R-:W-:-:S02]  /*11660*/  ISETP.GE.AND P1, PT, R3, c[0x0][0x3c8], PT ;  /* 0x0000f20003007a0c */ /* 0x000fc40003f26270 */
[----:B------:R-:W-:Y:S02]  /*11670*/  ISETP.GE.AND P0, PT, R11, c[0x0][0x3c8], PT ;  /* 0x0000f2000b007a0c */ /* 0x000fe40003f06270 */
[C---:B--2---:R-:W-:Y:S02]  /*11680*/  IADD3 R10, R3.reuse, 0x10, RZ ;  /* 0x00000010030a7810 */ /* 0x044fe40007ffe0ff */
[C---:B------:R-:W-:Y:S02]  /*11690*/  IADD3 R9, R3.reuse, 0x18, RZ ;  /* 0x0000001803097810 */ /* 0x040fe40007ffe0ff */
[----:B------:R-:W-:Y:S02]  /*116a0*/  ISETP.GE.AND P4, PT, R10, c[0x0][0x3c8], PT ;  /* 0x0000f2000a007a0c */ /* 0x000fe40003f86270 */
[----:B------:R-:W-:Y:S02]  /*116b0*/  IADD3 R8, R3, 0x20, RZ ;  /* 0x0000002003087810 */ /* 0x000fe40007ffe0ff */
[----:B------:R-:W-:Y:S01]  /*116c0*/  ISETP.GE.AND P3, PT, R9, c[0x0][0x3c8], PT ;  /* 0x0000f20009007a0c */ /* 0x000fe20003f66270 */
[C---:B----4-:R-:W-:Y:S01]  /*116d0*/  @!P1 IMAD.WIDE R14, R3.reuse, 0x4, R12 ;  /* 0x00000004030e9825 */ /* 0x050fe200078e020c */
[----:B------:R-:W-:-:S02]  /*116e0*/  IADD3 R2, R3, 0x28, RZ ;  /* 0x0000002803027810 */ /* 0x000fc40007ffe0ff */
[----:B------:R-:W-:Y:S02]  /*116f0*/  @!P0 LEA.HI R11, R11, R11, RZ, 0x1 ;  /* 0x0000000b0b0b8211 */ /* 0x000fe400078f08ff */
[----:B------:R-:W-:Y:S01]  /*11700*/  IADD3 R0, R3, 0x30, RZ ;  /* 0x0000003003007810 */ /* 0x000fe20007ffe0ff */
[----:B------:R2:W-:Y:S01]  /*11710*/  @!P1 ST.E.64 [R14.64], R146 ;  /* 0x000000920e009985 */ /* 0x0005e2000c101b0a */
[----:B------:R-:W-:Y:S02]  /*11720*/  @!P0 LOP3.LUT R11, R11, 0xfffffffe, RZ, 0xc0, !PT ;  /* 0xfffffffe0b0b8812 */ /* 0x000fe400078ec0ff */
[----:B------:R-:W-:Y:S02]  /*11730*/  ISETP.GE.AND P2, PT, R8, c[0x0][0x3c8], PT ;  /* 0x0000f20008007a0c */ /* 0x000fe40003f46270 */
[----:B------:R-:W-:Y:S01]  /*11740*/  ISETP.GE.AND P1, PT, R2, c[0x0][0x3c8], PT ;  /* 0x0000f20002007a0c */ /* 0x000fe20003f26270 */
[----:B------:R-:W-:Y:S01]  /*11750*/  @!P0 IMAD.WIDE R16, R11, 0x4, R12 ;  /* 0x000000040b108825 */ /* 0x000fe200078e020c */
[----:B------:R-:W-:-:S02]  /*11760*/  @!P4 LEA.HI R10, R10, R10, RZ, 0x1 ;  /* 0x0000000a0a0ac211 */ /* 0x000fc400078f08ff */
[----:B------:R-:W-:Y:S02]  /*11770*/  @!P3 LEA.HI R9, R9, R9, RZ, 0x1 ;  /* 0x000000090909b211 */ /* 0x000fe400078f08ff */
[----:B------:R4:W-:Y:S01]  /*11780*/  @!P0 ST.E.64 [R16.64], R102 ;  /* 0x0000006610008985 */ /* 0x0009e2000c101b0a */
[----:B------:R-:W-:Y:S02]  /*11790*/  ISETP.GE.AND P0, PT, R0, c[0x0][0x3c8], PT ;  /* 0x0000f20000007a0c */ /* 0x000fe40003f06270 */
[----:B------:R-:W-:Y:S02]  /*117a0*/  @!P4 LOP3.LUT R11, R10, 0xfffffffe, RZ, 0xc0, !PT ;  /* 0xfffffffe0a0bc812 */ /* 0x000fe400078ec0ff */
[----:B------:R-:W-:Y:S02]  /*117b0*/  @!P2 LEA.HI R8, R8, R8, RZ, 0x1 ;  /* 0x000000080808a211 */ /* 0x000fe400078f08ff */
[----:B------:R-:W-:Y:S01]  /*117c0*/  @!P3 LOP3.LUT R9, R9, 0xfffffffe, RZ, 0xc0, !PT ;  /* 0xfffffffe0909b812 */ /* 0x000fe200078ec0ff */
[----:B------:R-:W-:Y:S01]  /*117d0*/  @!P4 IMAD.WIDE R18, R11, 0x4, R12 ;  /* 0x000000040b12c825 */ /* 0x000fe200078e020c */
[----:B------:R-:W-:-:S02]  /*117e0*/  @!P1 LEA.HI R2, R2, R2, RZ, 0x1 ;  /* 0x0000000202029211 */ /* 0x000fc400078f08ff */
[C---:B------:R-:W-:Y:S02]  /*117f0*/  IADD3 R21, R3.reuse, 0x48, RZ ;  /* 0x0000004803157810 */ /* 0x040fe40007ffe0ff */
[----:B------:R-:W-:Y:S01]  /*11800*/  @!P1 LOP3.LUT R11, R2, 0xfffffffe, RZ, 0xc0, !PT ;  /* 0xfffffffe020b9812 */ /* 0x000fe200078ec0ff */
[----:B------:R5:W-:Y:S01]  /*11810*/  @!P4 ST.E.64 [R18.64], R106 ;  /* 0x0000006a1200c985 */ /* 0x000be2000c101b0a */
[----:B------:R-:W-:Y:S02]  /*11820*/  @!P0 LEA.HI R0, R0, R0, RZ, 0x1 ;  /* 0x0000000000008211 */ /* 0x000fe400078f08ff */
[----:B------:R-:W-:Y:S01]  /*11830*/  IADD3 R2, R3, 0x40, RZ ;  /* 0x0000004003027810 */ /* 0x000fe20007ffe0ff */
[----:B------:R-:W-:Y:S01]  /*11840*/  @!P1 IMAD.WIDE R10, R11, 0x4, R12 ;  /* 0x000000040b0a9825 */ /* 0x000fe200078e020c */
[----:B--2---:R-:W-:Y:S02]  /*11850*/  @!P2 LOP3.LUT R15, R8, 0xfffffffe, RZ, 0xc0, !PT ;  /* 0xfffffffe080fa812 */ /* 0x004fe400078ec0ff */
[----:B------:R-:W-:-:S03]  /*11860*/  IADD3 R20, R3, 0x50, RZ ;  /* 0x0000005003147810 */ /* 0x000fc60007ffe0ff */
[----:B------:R-:W-:-:S04]  /*11870*/  @!P2 IMAD.WIDE R14, R15, 0x4, R12 ;  /* 0x000000040f0ea825 */ /* 0x000fc800078e020c */
[--C-:B----4-:R-:W-:Y:S01]  /*11880*/  @!P3 IMAD.WIDE R16, R9, 0x4, R12.reuse ;  /* 0x000000040910b825 */ /* 0x110fe200078e020c */
[----:B------:R-:W-:Y:S02]  /*11890*/  @!P0 LOP3.LUT R9, R0, 0xfffffffe, RZ, 0xc0, !PT ;  /* 0xfffffffe00098812 */ /* 0x000fe400078ec0ff */
[----:B------:R-:W-:Y:S02]  /*118a0*/  IADD3 R0, R3, 0x38, RZ ;  /* 0x0000003803007810 */ /* 0x000fe40007ffe0ff */
[----:B------:R2:W-:Y:S01]  /*118b0*/  @!P3 ST.E.64 [R16.64], R118 ;  /* 0x000000761000b985 */ /* 0x0005e2000c101b0a */
[----:B------:R-:W-:Y:S01]  /*118c0*/  @!P0 IMAD.WIDE R8, R9, 0x4, R12 ;  /* 0x0000000409088825 */ /* 0x000fe200078e020c */
[----:B------:R-:W-:Y:S02]  /*118d0*/  ISETP.GE.AND P4, PT, R0, c[0x0][0x3c8], PT ;  /* 0x0000f20000007a0c */ /* 0x000fe40003f86270 */
[----:B------:R4:W-:Y:S01]  /*118e0*/  @!P2 ST.E.64 [R14.64], R122 ;  /* 0x0000007a0e00a985 */ /* 0x0009e2000c101b0a */
[----:B------:R-:W-:-:S02]  /*118f0*/  ISETP.GE.AND P3, PT, R2, c[0x0][0x3c8], PT ;  /* 0x0000f20002007a0c */ /* 0x000fc40003f66270 */
[----:B------:R-:W-:Y:S01]  /*11900*/  ISETP.GE.AND P2, PT, R21, c[0x0][0x3c8], PT ;  /* 0x0000f20015007a0c */ /* 0x000fe20003f46270 */
[----:B------:R1:W-:Y:S01]  /*11910*/  @!P1 ST.E.64 [R10.64], R130 ;  /* 0x000000820a009985 */ /* 0x0003e2000c101b0a */
[----:B-----5:R-:W-:Y:S02]  /*11920*/  IADD3 R18, R3, 0x58, RZ ;  /* 0x0000005803127810 */ /* 0x020fe40007ffe0ff */
[----:B------:R-:W-:Y:S01]  /*11930*/  ISETP.GE.AND P1, PT, R20, c[0x0][0x3c8], PT ;  /* 0x0000f20014007a0c */ /* 0x000fe20003f26270 */
[----:B------:R5:W-:Y:S01]  /*11940*/  @!P0 ST.E.64 [R8.64], R54 ;  /* 0x0000003608008985 */ /* 0x000be2000c101b0a */
[----:B------:R-:W-:Y:S02]  /*11950*/  ISETP.GE.AND P0, PT, R18, c[0x0][0x3c8], PT ;  /* 0x0000f20012007a0c */ /* 0x000fe40003f06270 */
[----:B------:R-:W-:-:S03]  /*11960*/  @!P4 LEA.HI R0, R0, R0, RZ, 0x1 ;  /* 0x000000000000c211 */ /* 0x000fc600078f08ff */
[----:B------:R-:W-:Y:S02]  /*11970*/  @!P3 LEA.HI R2, R2, R2, RZ, 0x1 ;  /* 0x000000020202b211 */ /* 0x000fe400078f08ff */
[----:B------:R-:W-:-:S04]  /*11980*/  @!P2 LEA.HI R21, R21, R21, RZ, 0x1 ;  /* 0x000000151515a211 */ /* 0x000fc800078f08ff */
[----:B------:R-:W-:Y:S02]  /*11990*/  @!P1 LEA.HI R20, R20, R20, RZ, 0x1 ;  /* 0x0000001414149211 */ /* 0x000fe400078f08ff */
[----:B------:R-:W-:Y:S02]  /*119a0*/  @!P0 LEA.HI R18, R18, R18, RZ, 0x1 ;  /* 0x0000001212128211 */ /* 0x000fe400078f08ff */
[----:B------:R-:W-:Y:S02]  /*119b0*/  @!P2 LOP3.LUT R21, R21, 0xfffffffe, RZ, 0xc0, !PT ;  /* 0xfffffffe1515a812 */ /* 0x000fe400078ec0ff */
[----:B--2---:R-:W-:Y:S02]  /*119c0*/  @!P0 LOP3.LUT R17, R18, 0xfffffffe, RZ, 0xc0, !PT ;  /* 0xfffffffe12118812 */ /* 0x004fe400078ec0ff */
[----:B----4-:R-:W-:Y:S01]  /*119d0*/  @!P1 LOP3.LUT R15, R20, 0xfffffffe, RZ, 0xc0, !PT ;  /* 0xfffffffe140f9812 */ /* 0x010fe200078ec0ff */
[----:B------:R-:W-:Y:S01]  /*119e0*/  @!P2 IMAD.WIDE R18, R21, 0x4, R12 ;  /* 0x000000041512a825 */ /* 0x000fe200078e020c */
[----:B-1----:R-:W-:-:S03]  /*119f0*/  @!P3 LOP3.LUT R11, R2, 0xfffffffe, RZ, 0xc0, !PT ;  /* 0xfffffffe020bb812 */ /* 0x002fc600078ec0ff */
[----:B------:R-:W-:Y:S01]  /*11a00*/  @!P1 IMAD.WIDE R14, R15, 0x4, R12 ;  /* 0x000000040f0e9825 */ /* 0x000fe200078e020c */
[----:B-----5:R-:W-:-:S03]  /*11a10*/  @!P4 LOP3.LUT R9, R0, 0xfffffffe, RZ, 0xc0, !PT ;  /* 0xfffffffe0009c812 */ /* 0x020fc600078ec0ff */
[----:B------:R-:W-:-:S04]  /*11a20*/  @!P3 IMAD.WIDE R10, R11, 0x4, R12 ;  /* 0x000000040b0ab825 */ /* 0x000fc800078e020c */
[----:B------:R-:W-:-:S04]  /*11a30*/  @!P4 IMAD.WIDE R8, R9, 0x4, R12 ;  /* 0x000000040908c825 */ /* 0x000fc800078e020c */
[----:B------:R-:W-:Y:S01]  /*11a40*/  @!P0 IMAD.WIDE R12, R17, 0x4, R12 ;  /* 0x00000004110c8825 */ /* 0x000fe200078e020c */
[----:B------:R1:W-:Y:S04]  /*11a50*/  @!P4 ST.E.64 [R8.64], R66 ;  /* 0x000000420800c985 */ /* 0x0003e8000c101b0a */
[----:B------:R1:W-:Y:S04]  /*11a60*/  @!P3 ST.E.64 [R10.64], R70 ;  /* 0x000000460a00b985 */ /* 0x0003e8000c101b0a */
[----:B------:R1:W-:Y:S04]  /*11a70*/  @!P2 ST.E.64 [R18.64], R82 ;  /* 0x000000521200a985 */ /* 0x0003e8000c101b0a */
[----:B------:R1:W-:Y:S04]  /*11a80*/  @!P1 ST.E.64 [R14.64], R86 ;  /* 0x000000560e009985 */ /* 0x0003e8000c101b0a */
[----:B------:R1:W-:Y:S02]  /*11a90*/  @!P0 ST.E.64 [R12.64], R98 ;  /* 0x000000620c008985 */ /* 0x0003e4000c101b0a */
.L_x_456:
[----:B------:R-:W-:Y:S05]  /*11aa0*/  BSYNC B0 ;  /* 0x0000000000007941 */ /* 0x000fea0003800000 */
.L_x_455:
[----:B-1--4-:R1:W4:Y:S01]  /*11ab0*/  SHFL.IDX PT, R13, R6, 0x2, 0x1c1f ;  /* 0x005c1f00060d7f89 */ /* 0x01232200000e0000 */
[----:B------:R-:W-:Y:S03]  /*11ac0*/  BSSY B0, `(.L_x_457) ;  /* 0x0000048000007945 */ /* 0x000fe60003800000 */
[----:B--2---:R1:W2:Y:S01]  /*11ad0*/  SHFL.IDX PT, R12, R7, 0x2, 0x1c1f ;  /* 0x005c1f00070c7f89 */ /* 0x0042a200000e0000 */
[----:B------:R-:W-:Y:S05]  /*11ae0*/  @P5 BRA `(.L_x_458) ;  /* 0x0000045000005947 */ /* 0x000fea0003800000 */
[C---:B------:R-:W-:Y:S02]  /*11af0*/  IADD3 R10, R3.reuse, 0x8, RZ ;  /* 0x00000008030a7810 */ /* 0x040fe40007ffe0ff */
[----:B------:R-:W-:-:S02]  /*11b00*/  IADD3 R9, R3, 0x10, RZ ;  /* 0x0000001003097810 */ /* 0x000fc40007ffe0ff */
[----:B------:R-:W-:Y:S02]  /*11b10*/  ISETP.GE.AND P4, PT, R10, c[0x0][0x3c8], PT ;  /* 0x0000f2000a007a0c */ /* 0x000fe40003f86270 */
[----:B------:R-:W-:Y:S02]  /*11b20*/  IADD3 R8, R3, 0x18, RZ ;  /* 0x0000001803087810 */ /* 0x000fe40007ffe0ff */
[----:B------:R-:W-:Y:S02]  /*11b30*/  ISETP.GE.AND P3, PT, R9, c[0x0][0x3c8], PT ;  /* 0x0000f20009007a0c */ /* 0x000fe40003f66270 */
[C---:B------:R-:W-:Y:S02]  /*11b40*/  IADD3 R2, R3.reuse, 0x20, RZ ;  /* 0x0000002003027810 */ /* 0x040fe40007ffe0ff */
[----:B------:R-:W-:Y:S02]  /*11b50*/  IADD3 R0, R3, 0x28, RZ ;  /* 0x0000002803007810 */ /* 0x000fe40007ffe0ff */
[----:B------:R-:W-:-:S02]  /*11b60*/  ISETP.GE.AND P2, PT, R8, c[0x0][0x3c8], PT ;  /* 0x0000f20008007a0c */ /* 0x000fc40003f46270 */
[----:B------:R-:W-:Y:S02]  /*11b70*/  ISETP.GE.AND P1, PT, R2, c[0x0][0x3c8], PT ;  /* 0x0000f20002007a0c */ /* 0x000fe40003f26270 */
[----:B------:R-:W-:Y:S02]  /*11b80*/  ISETP.GE.AND P0, PT, R0, c[0x0][0x3c8], PT ;  /* 0x0000f20000007a0c */ /* 0x000fe40003f06270 */
[----:B------:R-:W-:Y:S02]  /*11b90*/  ISETP.GE.AND P5, PT, R3, c[0x0][0x3c8], PT ;  /* 0x0000f20003007a0c */ /* 0x000fe40003fa6270 */
[----:B------:R-:W-:Y:S02]  /*11ba0*/  @!P4 LEA.HI R10, R10, R10, RZ, 0x1 ;  /* 0x0000000a0a0ac211 */ /* 0x000fe400078f08ff */
[----:B------:R-:W-:Y:S02]  /*11bb0*/  @!P3 LEA.HI R9, R9, R9, RZ, 0x1 ;  /* 0x000000090909b211 */ /* 0x000fe400078f08ff */
[----:B------:R-:W-:-:S02]  /*11bc0*/  @!P4 LOP3.LUT R11, R10, 0xfffffffe, RZ, 0xc0, !PT ;  /* 0xfffffffe0a0bc812 */ /* 0x000fc400078ec0ff */
[----:B------:R-:W-:Y:S02]  /*11bd0*/  @!P2 LEA.HI R8, R8, R8, RZ, 0x1 ;  /* 0x000000080808a211 */ /* 0x000fe400078f08ff */
[----:B------:R-:W-:Y:S01]  /*11be0*/  @!P3 LOP3.LUT R9, R9, 0xfffffffe, RZ, 0xc0, !PT ;  /* 0xfffffffe0909b812 */ /* 0x000fe200078ec0ff */
[--C-:B--2-4-:R-:W-:Y:S01]  /*11bf0*/  @!P4 IMAD.WIDE R18, R11, 0x4, R12.reuse ;  /* 0x000000040b12c825 */ /* 0x114fe200078e020c */
[----:B------:R-:W-:Y:S02]  /*11c00*/  @!P1 LEA.HI R2, R2, R2, RZ, 0x1 ;  /* 0x0000000202029211 */ /* 0x000fe400078f08ff */
[----:B------:R-:W-:Y:S01]  /*11c10*/  @!P0 LEA.HI R0, R0, R0, RZ, 0x1 ;  /* 0x0000000000008211 */ /* 0x000fe200078f08ff */
[--C-:B------:R-:W-:Y:S01]  /*11c20*/  @!P5 IMAD.WIDE R14, R3, 0x4, R12.reuse ;  /* 0x00000004030ed825 */ /* 0x100fe200078e020c */
[----:B------:R-:W-:Y:S02]  /*11c30*/  @!P2 LOP3.LUT R17, R8, 0xfffffffe, RZ, 0xc0, !PT ;  /* 0xfffffffe0811a812 */ /* 0x000fe400078ec0ff */
[----:B------:R-:W-:Y:S01]  /*11c40*/  @!P1 LOP3.LUT R11, R2, 0xfffffffe, RZ, 0xc0, !PT ;  /* 0xfffffffe020b9812 */ /* 0x000fe200078ec0ff */
[--C-:B------:R-:W-:Y:S01]  /*11c50*/  @!P3 IMAD.WIDE R20, R9, 0x4, R12.reuse ;  /* 0x000000040914b825 */ /* 0x100fe200078e020c */
[----:B------:R-:W-:Y:S01]  /*11c60*/  @!P0 LOP3.LUT R9, R0, 0xfffffffe, RZ, 0xc0, !PT ;  /* 0xfffffffe00098812 */ /* 0x000fe200078ec0ff */
[----:B------:R2:W-:Y:S01]  /*11c70*/  @!P5 ST.E.64 [R14.64], R140 ;  /* 0x0000008c0e00d985 */ /* 0x0005e2000c101b0a */
[----:B------:R-:W-:Y:S01]  /*11c80*/  IADD3 R0, R3, 0x30, RZ ;  /* 0x0000003003007810 */ /* 0x000fe20007ffe0ff */
[--C-:B------:R-:W-:Y:S01]  /*11c90*/  @!P1 IMAD.WIDE R10, R11, 0x4, R12.reuse ;  /* 0x000000040b0a9825 */ /* 0x100fe200078e020c */
[C---:B------:R-:W-:Y:S01]  /*11ca0*/  IADD3 R2, R3.reuse, 0x38, RZ ;  /* 0x0000003803027810 */ /* 0x040fe20007ffe0ff */
[----:B------:R-:W-:Y:S01]  /*11cb0*/  @!P4 ST.E.64 [R18.64], R136 ;  /* 0x000000881200c985 */ /* 0x000fe2000c101b0a */
[----:B------:R-:W-:Y:S01]  /*11cc0*/  IADD3 R23, R3, 0x40, RZ ;  /* 0x0000004003177810 */ /* 0x000fe20007ffe0ff */
[----:B------:R-:W-:Y:S01]  /*11cd0*/  @!P0 IMAD.WIDE R8, R9, 0x4, R12 ;  /* 0x0000000409088825 */ /* 0x000fe200078e020c */
[----:B------:R-:W-:Y:S01]  /*11ce0*/  IADD3 R22, R3, 0x48, RZ ;  /* 0x0000004803167810 */ /* 0x000fe20007ffe0ff */
[----:B------:R4:W-:Y:S01]  /*11cf0*/  @!P3 ST.E.64 [R20.64], R108 ;  /* 0x0000006c1400b985 */ /* 0x0009e2000c101b0a */
[----:B------:R-:W-:-:S02]  /*11d00*/  ISETP.GE.AND P5, PT, R0, c[0x0][0x3c8], PT ;  /* 0x0000f20000007a0c */ /* 0x000fc40003fa6270 */
[----:B------:R-:W-:Y:S02]  /*11d10*/  IADD3 R16, R3, 0x58, RZ ;  /* 0x0000005803107810 */ /* 0x000fe40007ffe0ff */
[----:B------:R-:W-:Y:S02]  /*11d20*/  ISETP.GE.AND P4, PT, R2, c[0x0][0x3c8], PT ;  /* 0x0000f20002007a0c */ /* 0x000fe40003f86270 */
[----:B------:R-:W-:-:S07]  /*11d30*/  ISETP.GE.AND P3, PT, R23, c[0x0][0x3c8], PT ;  /* 0x0000f20017007a0c */ /* 0x000fce0003f66270 */
[----:B------:R-:W-:-:S04]  /*11d40*/  @!P5 LEA.HI R0, R0, R0, RZ, 0x1 ;  /* 0x000000000000d211 */ /* 0x000fc800078f08ff */
[----:B------:R-:W-:Y:S02]  /*11d50*/  @!P4 LEA.HI R2, R2, R2, RZ, 0x1 ;  /* 0x000000020202c211 */ /* 0x000fe400078f08ff */
[----:B------:R-:W-:Y:S01]  /*11d60*/  @!P3 LEA.HI R23, R23, R23, RZ, 0x1 ;  /* 0x000000171717b211 */ /* 0x000fe200078f08ff */
[--C-:B--2---:R-:W-:Y:S01]  /*11d70*/  @!P2 IMAD.WIDE R14, R17, 0x4, R12.reuse ;  /* 0x00000004110ea825 */ /* 0x104fe200078e020c */
[----:B------:R-:W-:Y:S02]  /*11d80*/  IADD3 R17, R3, 0x50, RZ ;  /* 0x0000005003117810 */ /* 0x000fe40007ffe0ff */
[----:B------:R-:W-:Y:S02]  /*11d90*/  @!P3 LOP3.LUT R23, R23, 0xfffffffe, RZ, 0xc0, !PT ;  /* 0xfffffffe1717b812 */ /* 0x000fe400078ec0ff */
[----:B------:R2:W-:Y:S01]  /*11da0*/  @!P2 ST.E.64 [R14.64], R112 ;  /* 0x000000700e00a985 */ /* 0x0005e2000c101b0a */
[----:B------:R-:W-:Y:S02]  /*11db0*/  ISETP.GE.AND P2, PT, R22, c[0x0][0x3c8], PT ;  /* 0x0000f20016007a0c */ /* 0x000fe40003f46270 */
[----:B----4-:R-:W-:Y:S01]  /*11dc0*/  @!P3 IMAD.WIDE R20, R23, 0x4, R12 ;  /* 0x000000041714b825 */ /* 0x010fe200078e020c */
[----:B------:R4:W-:Y:S01]  /*11dd0*/  @!P1 ST.E.64 [R10.64], R124 ;  /* 0x0000007c0a009985 */ /* 0x0009e2000c101b0a */
[----:B------:R-:W-:-:S03]  /*11de0*/  ISETP.GE.AND P1, PT, R17, c[0x0][0x3c8], PT ;  /* 0x0000f20011007a0c */ /* 0x000fc60003f26270 */
[----:B------:R5:W-:Y:S01]  /*11df0*/  @!P0 ST.E.64 [R8.64], R132 ;  /* 0x0000008408008985 */ /* 0x000be2000c101b0a */
[----:B------:R-:W-:-:S05]  /*11e00*/  ISETP.GE.AND P0, PT, R16, c[0x0][0x3c8], PT ;  /* 0x0000f20010007a0c */ /* 0x000fca0003f06270 */
[----:B------:R-:W-:-:S04]  /*11e10*/  @!P2 LEA.HI R22, R22, R22, RZ, 0x1 ;  /* 0x000000161616a211 */ /* 0x000fc800078f08ff */
[----:B------:R-:W-:-:S04]  /*11e20*/  @!P1 LEA.HI R17, R17, R17, RZ, 0x1 ;  /* 0x0000001111119211 */ /* 0x000fc800078f08ff */
[----:B------:R-:W-:Y:S02]  /*11e30*/  @!P0 LEA.HI R16, R16, R16, RZ, 0x1 ;  /* 0x0000001010108211 */ /* 0x000fe400078f08ff */
[----:B------:R-:W-:Y:S02]  /*11e40*/  @!P1 LOP3.LUT R17, R17, 0xfffffffe, RZ, 0xc0, !PT ;  /* 0xfffffffe11119812 */ /* 0x000fe400078ec0ff */
[----:B------:R-:W-:Y:S02]  /*11e50*/  @!P0 LOP3.LUT R19, R16, 0xfffffffe, RZ, 0xc0, !PT ;  /* 0xfffffffe10138812 */ /* 0x000fe400078ec0ff */
[----:B--2---:R-:W-:Y:S01]  /*11e60*/  @!P2 LOP3.LUT R15, R22, 0xfffffffe, RZ, 0xc0, !PT ;  /* 0xfffffffe160fa812 */ /* 0x004fe200078ec0ff */
[----:B------:R-:W-:Y:S01]  /*11e70*/  @!P1 IMAD.WIDE R16, R17, 0x4, R12 ;  /* 0x0000000411109825 */ /* 0x000fe200078e020c */
[----:B----4-:R-:W-:-:S03]  /*11e80*/  @!P4 LOP3.LUT R11, R2, 0xfffffffe, RZ, 0xc0, !PT ;  /* 0xfffffffe020bc812 */ /* 0x010fc600078ec0ff */
        /* <DEDUP_REMOVED lines=9> */
[----:B------:R2:W-:Y:S04]  /*11f20*/  @!P1 ST.E.64 [R16.64], R88 ;  /* 0x0000005810009985 */ /* 0x0005e8000c101b0a */
[----:B------:R2:W-:Y:S02]  /*11f30*/  @!P0 ST.E.64 [R12.64], R4 ;  /* 0x000000040c008985 */ /* 0x0005e4000c101b0a */
.L_x_458:
[----:B------:R-:W-:Y:S05]  /*11f40*/  BSYNC B0 ;  /* 0x0000000000007941 */ /* 0x000fea0003800000 */
.L_x_457:
[----:B--2---:R2:W1:Y:S04]  /*11f50*/  SHFL.IDX PT, R9, R6, 0x3, 0x1c1f ;  /* 0x007c1f0006097f89 */ /* 0x00446800000e0000 */
[----:B------:R2:W4:Y:S01]  /*11f60*/  SHFL.IDX PT, R8, R7, 0x3, 0x1c1f ;  /* 0x007c1f0007087f89 */ /* 0x00052200000e0000 */
[----:B------:R-:W-:Y:S05]  /*11f70*/  @P6 EXIT ;  /* 0x000000000000694d */ /* 0x000fea0003800000 */
[C---:B-12---:R-:W-:Y:S02]  /*11f80*/  IADD3 R6, R3.reuse, 0x8, RZ ;  /* 0x0000000803067810 */ /* 0x046fe40007ffe0ff */
        /* <DEDUP_REMOVED lines=12> */
[----:B----4-:R-:W-:Y:S01]  /*12050*/  @!P3 IMAD.WIDE R10, R3, 0x4, R8 ;  /* 0x00000004030ab825 */ /* 0x010fe200078e0208 */
[----:B------:R-:W-:-:S02]  /*12060*/  @!P2 LOP3.LUT R6, R6, 0xfffffffe, RZ, 0xc0, !PT ;  /* 0xfffffffe0606a812 */ /* 0x000fc400078ec0ff */
[----:B------:R-:W-:Y:S02]  /*12070*/  @!P1 LOP3.LUT R5, R5, 0xfffffffe, RZ, 0xc0, !PT ;  /* 0xfffffffe05059812 */ /* 0x000fe400078ec0ff */
[----:B------:R-:W-:Y:S01]  /*12080*/  @!P0 LOP3.LUT R4, R4, 0xfffffffe, RZ, 0xc0, !PT ;  /* 0xfffffffe04048812 */ /* 0x000fe200078ec0ff */
[--C-:B------:R-:W-:Y:S01]  /*12090*/  @!P2 IMAD.WIDE R6, R6, 0x4, R8.reuse ;  /* 0x000000040606a825 */ /* 0x100fe200078e0208 */
[----:B------:R-:W-:Y:S01]  /*120a0*/  ISETP.GE.AND P5, PT, R0, c[0x0][0x3c8], PT ;  /* 0x0000f20000007a0c */ /* 0x000fe20003fa6270 */
[----:B------:R-:W-:Y:S01]  /*120b0*/  @!P3 ST.E.64 [R10.64], R142 ;  /* 0x0000008e0a00b985 */ /* 0x000fe2000c101b0a */
[----:B------:R-:W-:Y:S01]  /*120c0*/  IADD3 R18, R3, 0x30, RZ ;  /* 0x0000003003127810 */ /* 0x000fe20007ffe0ff */
[--C-:B------:R-:W-:Y:S01]  /*120d0*/  @!P1 IMAD.WIDE R12, R5, 0x4, R8.reuse ;  /* 0x00000004050c9825 */ /* 0x100fe200078e0208 */
[C---:B------:R-:W-:Y:S01]  /*120e0*/  IADD3 R17, R3.reuse, 0x38, RZ ;  /* 0x0000003803117810 */ /* 0x040fe20007ffe0ff */
[----:B------:R1:W-:Y:S01]  /*120f0*/  @!P2 ST.E.64 [R6.64], R138 ;  /* 0x0000008a0600a985 */ /* 0x0003e2000c101b0a */
[C---:B------:R-:W-:Y:S01]  /*12100*/  IADD3 R16, R3.reuse, 0x40, RZ ;  /* 0x0000004003107810 */ /* 0x040fe20007ffe0ff */
[----:B------:R-:W-:Y:S01]  /*12110*/  @!P0 IMAD.WIDE R4, R4, 0x4, R8 ;  /* 0x0000000404048825 */ /* 0x000fe200078e0208 */
[C---:B------:R-:W-:Y:S01]  /*12120*/  IADD3 R15, R3.reuse, 0x48, RZ ;  /* 0x00000048030f7810 */ /* 0x040fe20007ffe0ff */
[----:B------:R-:W-:Y:S01]  /*12130*/  @!P1 ST.E.64 [R12.64], R110 ;  /* 0x0000006e0c009985 */ /* 0x000fe2000c101b0a */
[----:B------:R-:W-:-:S02]  /*12140*/  IADD3 R14, R3, 0x50, RZ ;  /* 0x00000050030e7810 */ /* 0x000fc40007ffe0ff */
[----:B------:R-:W-:Y:S01]  /*12150*/  ISETP.GE.AND P4, PT, R18, c[0x0][0x3c8], PT ;  /* 0x0000f20012007a0c */ /* 0x000fe20003f86270 */
[----:B------:R2:W-:Y:S01]  /*12160*/  @!P0 ST.E.64 [R4.64], R114 ;  /* 0x0000007204008985 */ /* 0x0005e2000c101b0a */
[----:B------:R-:W-:Y:S02]  /*12170*/  ISETP.GE.AND P3, PT, R17, c[0x0][0x3c8], PT ;  /* 0x0000f20011007a0c */ /* 0x000fe40003f66270 */
[----:B------:R-:W-:Y:S02]  /*12180*/  ISETP.GE.AND P2, PT, R16, c[0x0][0x3c8], PT ;  /* 0x0000f20010007a0c */ /* 0x000fe40003f46270 */
[----:B------:R-:W-:Y:S02]  /*12190*/  ISETP.GE.AND P1, PT, R15, c[0x0][0x3c8], PT ;  /* 0x0000f2000f007a0c */ /* 0x000fe40003f26270 */
[----:B------:R-:W-:Y:S02]  /*121a0*/  ISETP.GE.AND P0, PT, R14, c[0x0][0x3c8], PT ;  /* 0x0000f2000e007a0c */ /* 0x000fe40003f06270 */
[----:B------:R-:W-:-:S02]  /*121b0*/  @!P6 LEA.HI R2, R2, R2, RZ, 0x1 ;  /* 0x000000020202e211 */ /* 0x000fc400078f08ff */
[----:B------:R-:W-:Y:S02]  /*121c0*/  @!P5 LEA.HI R0, R0, R0, RZ, 0x1 ;  /* 0x000000000000d211 */ /* 0x000fe400078f08ff */
[----:B------:R-:W-:Y:S02]  /*121d0*/  @!P4 LEA.HI R18, R18, R18, RZ, 0x1 ;  /* 0x000000121212c211 */ /* 0x000fe400078f08ff */
[----:B------:R-:W-:Y:S02]  /*121e0*/  @!P3 LEA.HI R17, R17, R17, RZ, 0x1 ;  /* 0x000000111111b211 */ /* 0x000fe400078f08ff */
[----:B------:R-:W-:Y:S02]  /*121f0*/  @!P2 LEA.HI R16, R16, R16, RZ, 0x1 ;  /* 0x000000101010a211 */ /* 0x000fe400078f08ff */
[----:B------:R-:W-:Y:S02]  /*12200*/  @!P1 LEA.HI R15, R15, R15, RZ, 0x1 ;  /* 0x0000000f0f0f9211 */ /* 0x000fe400078f08ff */
[----:B-1----:R-:W-:-:S02]  /*12210*/  @!P5 LOP3.LUT R7, R0, 0xfffffffe, RZ, 0xc0, !PT ;  /* 0xfffffffe0007d812 */ /* 0x002fc400078ec0ff */
[----:B------:R-:W-:Y:S02]  /*12220*/  @!P0 LEA.HI R14, R14, R14, RZ, 0x1 ;  /* 0x0000000e0e0e8211 */ /* 0x000fe400078f08ff */
[----:B------:R-:W-:Y:S01]  /*12230*/  @!P4 LOP3.LUT R11, R18, 0xfffffffe, RZ, 0xc0, !PT ;  /* 0xfffffffe120bc812 */ /* 0x000fe200078ec0ff */
[--C-:B------:R-:W-:Y:S01]  /*12240*/  @!P5 IMAD.WIDE R6, R7, 0x4, R8.reuse ;  /* 0x000000040706d825 */ /* 0x100fe200078e0208 */
[----:B------:R-:W-:Y:S02]  /*12250*/  @!P3 LOP3.LUT R17, R17, 0xfffffffe, RZ, 0xc0, !PT ;  /* 0xfffffffe1111b812 */ /* 0x000fe400078ec0ff */
[----:B--2---:R-:W-:Y:S02]  /*12260*/  @!P6 LOP3.LUT R5, R2, 0xfffffffe, RZ, 0xc0, !PT ;  /* 0xfffffffe0205e812 */ /* 0x004fe400078ec0ff */
[----:B------:R-:W-:Y:S02]  /*12270*/  @!P2 LOP3.LUT R13, R16, 0xfffffffe, RZ, 0xc0, !PT ;  /* 0xfffffffe100da812 */ /* 0x000fe400078ec0ff */
[----:B------:R-:W-:Y:S01]  /*12280*/  @!P1 LOP3.LUT R15, R15, 0xfffffffe, RZ, 0xc0, !PT ;  /* 0xfffffffe0f0f9812 */ /* 0x000fe200078ec0ff */
[----:B------:R-:W-:Y:S01]  /*12290*/  @!P6 IMAD.WIDE R4, R5, 0x4, R8 ;  /* 0x000000040504e825 */ /* 0x000fe200078e0208 */
[----:B------:R-:W-:-:S03]  /*122a0*/  IADD3 R3, R3, 0x58, RZ ;  /* 0x0000005803037810 */ /* 0x000fc60007ffe0ff */
[--C-:B------:R-:W-:Y:S01]  /*122b0*/  @!P2 IMAD.WIDE R12, R13, 0x4, R8.reuse ;  /* 0x000000040d0ca825 */ /* 0x100fe200078e0208 */
[----:B------:R1:W-:Y:S04]  /*122c0*/  @!P6 ST.E.64 [R4.64], R126 ;  /* 0x0000007e0400e985 */ /* 0x0003e8000c101b0a */
[----:B------:R2:W-:Y:S01]  /*122d0*/  @!P5 ST.E.64 [R6.64], R134 ;  /* 0x000000860600d985 */ /* 0x0005e2000c101b0a */
[----:B-1----:R-:W-:Y:S01]  /*122e0*/  @!P0 LOP3.LUT R5, R14, 0xfffffffe, RZ, 0xc0, !PT ;  /* 0xfffffffe0e058812 */ /* 0x002fe200078ec0ff */
[----:B------:R-:W-:-:S04]  /*122f0*/  @!P1 IMAD.WIDE R14, R15, 0x4, R8 ;  /* 0x000000040f0e9825 */ /* 0x000fc800078e0208 */
[----:B--2---:R-:W-:-:S04]  /*12300*/  @!P4 IMAD.WIDE R6, R11, 0x4, R8 ;  /* 0x000000040b06c825 */ /* 0x004fc800078e0208 */
[--C-:B------:R-:W-:Y:S01]  /*12310*/  @!P3 IMAD.WIDE R10, R17, 0x4, R8.reuse ;  /* 0x00000004110ab825 */ /* 0x100fe200078e0208 */
[----:B------:R1:W-:Y:S03]  /*12320*/  @!P4 ST.E.64 [R6.64], R58 ;  /* 0x0000003a0600c985 */ /* 0x0003e6000c101b0a */
[----:B------:R-:W-:Y:S01]  /*12330*/  @!P0 IMAD.WIDE R4, R5, 0x4, R8 ;  /* 0x0000000405048825 */ /* 0x000fe200078e0208 */
[----:B------:R1:W-:Y:S04]  /*12340*/  @!P3 ST.E.64 [R10.64], R62 ;  /* 0x0000003e0a00b985 */ /* 0x0003e8000c101b0a */
[----:B------:R1:W-:Y:S04]  /*12350*/  @!P2 ST.E.64 [R12.64], R74 ;  /* 0x0000004a0c00a985 */ /* 0x0003e8000c101b0a */
        /* <DEDUP_REMOVED lines=9> */
.L_x_452:
        /* <DEDUP_REMOVED lines=9> */
[----:B------:R-:W1:Y:S01]  /*12480*/  S2R R5, SR_CTAID.Z ;  /* 0x0000000000057919 */ /* 0x000e620000002700 */
[----:B------:R-:W-:Y:S01]  /*12490*/  USHF.R.S32.HI UR6, URZ, 0x1f, UR9 ;  /* 0x0000001f3f067899 */ /* 0x000fe20008011409 */
[----:B------:R-:W-:Y:S01]  /*124a0*/  ISETP.NE.AND P0, PT, R0, 0x1, PT ;  /* 0x000000010000780c */ /* 0x000fe20003f05270 */
[----:B------:R-:W-:Y:S01]  /*124b0*/  ULDC.64 UR4, c[0x0][0x4d0] ;  /* 0x0001340000047ab9 */ /* 0x000fe20000000a00 */
[----:B------:R-:W2:Y:S01]  /*124c0*/  S2R R3, SR_CTAID.Y ;  /* 0x0000000000037919 */ /* 0x000ea20000002600 */
[----:B------:R-:W-:Y:S01]  /*124d0*/  UIMAD UR6, UR6, UR4, URZ ;  /* 0x00000004060672a4 */ /* 0x000fe2000f8e023f */
[----:B------:R-:W-:Y:S01]  /*124e0*/  IADD3 R2, RZ, -UR9, RZ ;  /* 0x80000009ff027c10 */ /* 0x000fe2000fffe0ff */
[----:B------:R-:W-:Y:S01]  /*124f0*/  UIMAD.WIDE.U32 UR12, UR9, UR4, URZ ;  /* 0x00000004090c72a5 */ /* 0x000fe2000f8e003f */
[----:B------:R-:W-:Y:S01]  /*12500*/  MOV R6, R7 ;  /* 0x0000000700067202 */ /* 0x000fe20000000f00 */
[----:B------:R-:W-:-:S04]  /*12510*/  UIMAD UR4, UR9, UR5, UR6 ;  /* 0x00000005090472a4 */ /* 0x000fc8000f8e0206 */
[----:B------:R-:W-:Y:S01]  /*12520*/  UIADD3 UR4, UR13, UR4, URZ ;  /* 0x000000040d047290 */ /* 0x000fe2000fffe03f */
[----:B------:R-:W-:Y:S01]  /*12530*/  MOV R9, UR13 ;  /* 0x0000000d00097c02 */ /* 0x000fe20008000f00 */
[----:B------:R-:W-:-:S04]  /*12540*/  @P0 IMAD.HI.U32 R4, R7, c[0x0][0x4ec], RZ ;  /* 0x00013b0007040a27 */ /* 0x000fc800078e00ff */
[----:B------:R-:W-:Y:S01]  /*12550*/  IMAD.U32 R8, RZ, RZ, UR12 ;  /* 0x0000000cff087e24 */ /* 0x000fe2000f8e00ff */
[----:B------:R-:W-:Y:S01]  /*12560*/  @P0 SHF.R.U32.HI R6, RZ, c[0x0][0x4f0], R4 ;  /* 0x00013c00ff060a19 */ /* 0x000fe20000011604 */
[----:B------:R-:W-:Y:S01]  /*12570*/  IMAD.U32 R9, RZ, RZ, UR4 ;  /* 0x00000004ff097e24 */ /* 0x000fe2000f8e00ff */
[----:B-1----:R-:W-:-:S03]  /*12580*/  SHF.R.S32.HI R0, RZ, 0x1f, R5 ;  /* 0x0000001fff007819 */ /* 0x002fc60000011405 */
[----:B------:R-:W-:Y:S01]  /*12590*/  IMAD.WIDE.U32 R8, R5, c[0x0][0x4d8], R8 ;  /* 0x0001360005087a25 */ /* 0x000fe200078e0008 */
[----:B------:R-:W-:-:S03]  /*125a0*/  IADD3 R4, -R6, RZ, RZ ;  /* 0x000000ff06047210 */ /* 0x000fc60007ffe1ff */
[----:B------:R-:W-:Y:S02]  /*125b0*/  IMAD R0, R0, c[0x0][0x4d8], RZ ;  /* 0x0001360000007a24 */ /* 0x000fe400078e02ff */
[----:B--2---:R-:W-:Y:S02]  /*125c0*/  IMAD R2, R2, c[0x0][0x550], R3 ;  /* 0x0001540002027a24 */ /* 0x004fe400078e0203 */
[----:B------:R-:W-:Y:S02]  /*125d0*/  IMAD R0, R5, c[0x0][0x4dc], R0 ;  /* 0x0001370005007a24 */ /* 0x000fe400078e0200 */
[----:B------:R-:W-:Y:S01]  /*125e0*/  IMAD R4, R4, c[0x0][0x4e8], R7 ;  /* 0x00013a0004047a24 */ /* 0x000fe200078e0207 */
[----:B------:R-:W-:Y:S01]  /*125f0*/  SHF.R.S32.HI R3, RZ, 0x1f, R2 ;  /* 0x0000001fff037819 */ /* 0x000fe20000011402 */
[----:B------:R-:W-:Y:S01]  /*12600*/  IMAD.IADD R9, R0, 0x1, R9 ;  /* 0x0000000100097824 */ /* 0x000fe200078e0209 */
[----:B------:R-:W-:-:S03]  /*12610*/  SHF.R.S32.HI R0, RZ, 0x1f, R6 ;  /* 0x0000001fff007819 */ /* 0x000fc60000011406 */
[----:B------:R-:W-:Y:S02]  /*12620*/  IMAD R3, R3, c[0x0][0x4e0], RZ ;  /* 0x0001380003037a24 */ /* 0x000fe400078e02ff */
[----:B------:R-:W-:-:S04]  /*12630*/  IMAD.WIDE.U32 R8, R2, c[0x0][0x4e0], R8 ;  /* 0x0001380002087a25 */ /* 0x000fc800078e0008 */
[----:B------:R-:W-:Y:S01]  /*12640*/  IMAD R3, R2, c[0x0][0x4e4], R3 ;  /* 0x0001390002037a24 */ /* 0x000fe200078e0203 */
[----:B------:R-:W-:Y:S02]  /*12650*/  SHF.R.S32.HI R2, RZ, 0x1f, R4 ;  /* 0x0000001fff027819 */ /* 0x000fe40000011404 */
[----:B------:R-:W-:-:S03]  /*12660*/  IADD3 R6, P0, R6, R8, RZ ;  /* 0x0000000806067210 */ /* 0x000fc60007f1e0ff */
[----:B------:R-:W-:Y:S01]  /*12670*/  IMAD R5, R2, c[0x0][0x4c8], RZ ;  /* 0x0001320002057a24 */ /* 0x000fe200078e02ff */
[----:B------:R-:W-:-:S03]  /*12680*/  IADD3.X R7, R0, R9, R3, P0, !PT ;  /* 0x0000000900077210 */ /* 0x000fc600007fe403 */
[C---:B------:R-:W-:Y:S02]  /*12690*/  IMAD R5, R4.reuse, c[0x0][0x4cc], R5 ;  /* 0x0001330004057a24 */ /* 0x040fe400078e0205 */
[----:B------:R-:W-:-:S05]  /*126a0*/  IMAD.WIDE.U32 R6, R4, c[0x0][0x4c8], R6 ;  /* 0x0001320004067a25 */ /* 0x000fca00078e0006 */
[----:B------:R-:W-:Y:S02]  /*126b0*/  IADD3 R5, R7, R5, RZ ;  /* 0x0000000507057210 */ /* 0x000fe40007ffe0ff */
[----:B------:R-:W-:-:S04]  /*126c0*/  LEA R2, P0, R6, c[0x0][0x4a8], 0x2 ;  /* 0x00012a0006027a11 */ /* 0x000fc800078010ff */
[----:B------:R-:W-:Y:S02]  /*126d0*/  LEA.HI.X R3, R6, c[0x0][0x4ac], R5, 0x2, P0 ;  /* 0x00012b0006037a11 */ /* 0x000fe400000f1405 */
[----:B------:R-:W-:-:S05]  /*126e0*/  MOV R5, 0xff800000 ;  /* 0xff80000000057802 */ /* 0x000fca0000000f00 */
[----:B------:R-:W-:Y:S01]  /*126f0*/  STG.E [R2.64], R5 ;  /* 0x0000000502007986 */ /* 0x000fe2000c10190a */
[----:B------:R-:W-:Y:S05]  /*12700*/  EXIT ;  /* 0x000000000000794d */ /* 0x000fea0003800000 */
.L_x_459:
        /* <DEDUP_REMOVED lines=15> */
.L_x_1435:


//--------------------- .text._ZN7cutlass13device_kernelIN5flash19enable_sm80_to_sm89INS1_16FlashAttnFwdSm80INS1_25CollectiveMainloopFwdSm80ILi4ELi1ELb0EN4cute5tupleIJNS5_1CILi128EEENS7_ILi48EEENS7_ILi96EEEEEELi96ENS_10bfloat16_tEfNS_4arch4Sm80ELb0ELb1ELb0ELb1ELb0ELb0ELb1ELb1EEENS1_21CollectiveEpilogueFwdINS6_IJS8_SA_S9_EEENS6_IJNS7_ILi1EEESI_SI_EEESC_SE_Li128ELb1ELb1ELb1ELb0EEENS1_36VarlenDynamicPersistentTileSchedulerILi128ELi48ELi128ELi128ELb1ELb1ELb0ELb1ELb0ELb1EEEEEEEEEvNT_6ParamsE --------------------------
	.section	.text._ZN7cutlass13device_kernelIN5flash19enable_sm80_to_sm89INS1_16FlashAttnFwdSm80INS1_25CollectiveMainloopFwdSm80ILi4ELi1ELb0EN4cute5tupleIJNS5_1CILi128EEENS7_ILi48EEENS7_ILi96EEEEEELi96ENS_10bfloat16_tEfNS_4arch4Sm80ELb0ELb1ELb0ELb1ELb0ELb0ELb1ELb1EEENS1_21CollectiveEpilogueFwdINS6_IJS8_SA_S9_EEENS6_IJNS7_ILi1EEESI_SI_EEESC_SE_Li128ELb1ELb1ELb1ELb0EEENS1_36VarlenDynamicPersistentTileSchedulerILi128ELi48ELi128ELi128ELb1ELb1ELb0ELb1ELb0ELb1EEEEEEEEEvNT_6ParamsE,"ax",@progbits
	.sectioninfo	@"SHI_REGISTERS=255"
	.align	128
.text._ZN7cutlass13device_kernelIN5flash19enable_sm80_to_sm89INS1_16FlashAttnFwdSm80INS1_25CollectiveMainloopFwdSm80ILi4ELi1ELb0EN4cute5tupleIJNS5_1CILi128EEENS7_ILi48EEENS7_ILi96EEEEEELi96ENS_10bfloat16_tEfNS_4arch4Sm80ELb0ELb1ELb0ELb1ELb0ELb0ELb1ELb1EEENS1_21CollectiveEpilogueFwdINS6_IJS8_SA_S9_EEENS6_IJNS7_ILi1EEESI_SI_EEESC_SE_Li128ELb1ELb1ELb1ELb0EEENS1_36VarlenDynamicPersistentTileSchedulerILi128ELi48ELi128ELi128ELb1ELb1ELb0ELb1ELb0ELb1EEEEEEEEEvNT_6ParamsE:
        .type           _ZN7cutlass13device_kernelIN5flash19enable_sm80_to_sm89INS1_16FlashAttnFwdSm80INS1_25CollectiveMainloopFwdSm80ILi4ELi1ELb0EN4cute5tupleIJNS5_1CILi128EEENS7_ILi48EEENS7_ILi96EEEEEELi96ENS_10bfloat16_tEfNS_4arch4Sm80ELb0ELb1ELb0ELb1ELb0ELb0ELb1ELb1EEENS1_21CollectiveEpilogueFwdINS6_IJS8_SA_S9_EEENS6_IJNS7_ILi1EEESI_SI_EEESC_SE_Li128ELb1ELb1ELb1ELb0EEENS1_36VarlenDynamicPersistentTileSchedulerILi128ELi48ELi128ELi128ELb1ELb1ELb0ELb1ELb0ELb1EEEEEEEEEvNT_6ParamsE,@function
        .size           _ZN7cutlass13device_kernelIN5flash19enable_sm80_to_sm89INS1_16FlashAttnFwdSm80INS1_25CollectiveMainloopFwdSm80ILi4ELi1ELb0EN4cute5tupleIJNS5_1CILi128EEENS7_ILi48EEENS7_ILi96EEEEEELi96ENS_10bfloat16_tEfNS_4arch4Sm80ELb0ELb1ELb0ELb1ELb0ELb0ELb1ELb1EEENS1_21CollectiveEpilogueFwdINS6_IJS8_SA_S9_EEENS6_IJNS7_ILi1EEESI_SI_EEESC_SE_Li128ELb1ELb1ELb1ELb0EEENS1_36VarlenDynamicPersistentTileSchedulerILi128ELi48ELi128ELi128ELb1ELb1ELb0ELb1ELb0ELb1EEEEEEEEEvNT_6ParamsE,(.L_x_1436 - _ZN7cutlass13device_kernelIN5flash19enable_sm80_to_sm89INS1_16FlashAttnFwdSm80INS1_25CollectiveMainloopFwdSm80ILi4ELi1ELb0EN4cute5tupleIJNS5_1CILi128EEENS7_ILi48EEENS7_ILi96EEEEEELi96ENS_10bfloat16_tEfNS_4arch4Sm80ELb0ELb1ELb0ELb1ELb0ELb0ELb1ELb1EEENS1_21CollectiveEpilogueFwdINS6_IJS8_SA_S9_EEENS6_IJNS7_ILi1EEESI_SI_EEESC_SE_Li128ELb1ELb1ELb1ELb0EEENS1_36VarlenDynamicPersistentTileSchedulerILi128ELi48ELi128ELi128ELb1ELb1ELb0ELb1ELb0ELb1EEEEEEEEEvNT_6ParamsE)
        .other          _ZN7cutlass13device_kernelIN5flash19enable_sm80_to_sm89INS1_16FlashAttnFwdSm80INS1_25CollectiveMainloopFwdSm80ILi4ELi1ELb0EN4cute5tupleIJNS5_1CILi128EEENS7_ILi48EEENS7_ILi96EEEEEELi96ENS_10bfloat16_tEfNS_4arch4Sm80ELb0ELb1ELb0ELb1ELb0ELb0ELb1ELb1EEENS1_21CollectiveEpilogueFwdINS6_IJS8_SA_S9_EEENS6_IJNS7_ILi1EEESI_SI_EEESC_SE_Li128ELb1ELb1ELb1ELb0EEENS1_36VarlenDynamicPersistentTileSchedulerILi128ELi48ELi128ELi128ELb1ELb1ELb0ELb1ELb0ELb1EEEEEEEEEvNT_6ParamsE,@"STO_CUDA_ENTRY STV_DEFAULT"
_ZN7cutlass13device_kernelIN5flash19enable_sm80_to_sm89INS1_16FlashAttnFwdSm80INS1_25CollectiveMainloopFwdSm80ILi4ELi1ELb0EN4cute5tupleIJNS5_1CILi128EEENS7_ILi48EEENS7_ILi96EEEEEELi96ENS_10bfloat16_tEfNS_4arch4Sm80ELb0ELb1ELb0ELb1ELb0ELb0ELb1ELb1EEENS1_21CollectiveEpilogueFwdINS6_IJS8_SA_S9_EEENS6_IJNS7_ILi1EEESI_SI_EEESC_SE_Li128ELb1ELb1ELb1ELb0EEENS1_36VarlenDynamicPersistentTileSchedulerILi128ELi48ELi128ELi128ELb1ELb1ELb0ELb1ELb0ELb1EEEEEEEEEvNT_6ParamsE:
        /* <DEDUP_REMOVED lines=10> */
[----:B-1----:R1:W-:Y:S04]  /*00a0*/  @P0 STL.64 [R1+0x18], R4 ;  /* 0x0000180401000387 */ /* 0x0023e80000100a00 */
[----:B------:R1:W-:Y:S04]  /*00b0*/  @P0 STL.64 [R1+0x20], R6 ;  /* 0x0000200601000387 */ /* 0x0003e80000100a00 */
[----:B------:R-:W-:Y:S06]  /*00c0*/  @P0 BAR.ARV 0x4, 0x80 ;  /* 0x0102000000000b1d */ /* 0x000fec0000002000 */
[----:B------:R-:W-:Y:S05]  /*00d0*/  @P0 BRA `(.L_x_460) ;  /* 0x00000fd000000947 */ /* 0x000fea0003800000 */
[----:B------:R-:W-:Y:S01]  /*00e0*/  LOP3.LUT R13, R2, 0x1f, RZ, 0xc0, !PT ;  /* 0x0000001f020d7812 */ /* 0x000fe200078ec0ff */
[----:B------:R-:W-:-:S03]  /*00f0*/  CS2R R8, SRZ ;  /* 0x0000000000087805 */ /* 0x000fc6000001ff00 */
[----:B------:R-:W-:-:S04]  /*0100*/  ISETP.NE.AND P6, PT, R13, 0x1f, PT ;  /* 0x0000001f0d00780c */ /* 0x000fc80003fc5270 */
[----:B------:R-:W-:-:S13]  /*0110*/  ISETP.GE.OR P0, PT, R13, c[0x0][0x53c], !P6 ;  /* 0x00014f000d007a0c */ /* 0x000fda0007706670 */
[----:B-1----:R-:W-:Y:S02]  /*0120*/  @!P0 IMAD.MOV.U32 R4, RZ, RZ, 0x4 ;  /* 0x00000004ff048424 */ /* 0x002fe400078e00ff */
[----:B------:R-:W-:Y:S02]  /*0130*/  @!P0 IMAD.MOV.U32 R2, RZ, RZ, 0x4 ;  /* 0x00000004ff028424 */ /* 0x000fe400078e00ff */
[----:B------:R-:W-:-:S04]  /*0140*/  @!P0 IMAD.WIDE.U32 R4, R13, R4, c[0x0][0x580] ;  /* 0x000160000d048625 */ /* 0x000fc800078e0004 */
[C---:B------:R-:W-:Y:S01]  /*0150*/  @!P0 IMAD.WIDE.U32 R2, R13.reuse, R2, c[0x0][0x578] ;  /* 0x00015e000d028625 */ /* 0x040fe200078e0002 */
[----:B------:R-:W2:Y:S04]  /*0160*/  @!P0 LDG.E R9, [R4.64] ;  /* 0x0000000604098981 */ /* 0x000ea8000c1e1900 */
[----:B------:R-:W2:Y:S01]  /*0170*/  @!P0 LDG.E R8, [R2.64] ;  /* 0x0000000602088981 */ /* 0x000ea2000c1e1900 */
[C---:B------:R-:W-:Y:S01]  /*0180*/  ISETP.NE.AND P5, PT, R13.reuse, RZ, PT ;  /* 0x000000ff0d00720c */ /* 0x040fe20003fa5270 */
[----:B------:R-:W1:Y:S01]  /*0190*/  S2UR UR4, SR_CTAID.X ;  /* 0x00000000000479c3 */ /* 0x000e620000002500 */
[C---:B------:R-:W-:Y:S01]  /*01a0*/  ISETP.GE.U32.AND P4, PT, R13.reuse, 0x2, PT ;  /* 0x000000020d00780c */ /* 0x040fe20003f86070 */
[----:B------:R-:W-:Y:S01]  /*01b0*/  IMAD.MOV.U32 R7, RZ, RZ, RZ ;  /* 0x000000ffff077224 */ /* 0x000fe200078e00ff */
        /* <DEDUP_REMOVED lines=26> */
.L_x_465:
        /* <DEDUP_REMOVED lines=16> */
.L_x_645:
        /* <DEDUP_REMOVED lines=16> */
.L_x_646:
[----:B--2---:R-:W-:-:S05]  /*0560*/  IMAD R0, R0, c[0x0][0x538], RZ ;  /* 0x00014e0000007a24 */ /* 0x004fca00078e02ff */
[----:B------:R-:W-:-:S04]  /*0570*/  IADD3 R6, R0, R6, RZ ;  /* 0x0000000600067210 */ /* 0x000fc80007ffe0ff */
[----:B------:R-:W-:-:S13]  /*0580*/  ISETP.GT.AND P0, PT, R6, UR4, PT ;  /* 0x0000000406007c0c */ /* 0x000fda000bf04270 */
[----:B-1----:R-:W-:Y:S05]  /*0590*/  @!P0 BRA `(.L_x_465) ;  /* 0xfffffdc000008947 */ /* 0x002fea000383ffff */
.L_x_461:
[----:B------:R-:W-:-:S05]  /*05a0*/  IADD3 R11, -R0, R6, RZ ;  /* 0x00000006000b7210 */ /* 0x000fca0007ffe1ff */
[----:B------:R-:W-:-:S05]  /*05b0*/  IMAD R0, R4, c[0x0][0x538], R11 ;  /* 0x00014e0004007a24 */ /* 0x000fca00078e020b */
[----:B------:R-:W-:Y:S01]  /*05c0*/  ISETP.GT.AND P0, PT, R0, UR4, PT ;  /* 0x0000000400007c0c */ /* 0x000fe2000bf04270 */
[----:B------:R-:W-:-:S12]  /*05d0*/  BRA.DIV ~URZ, `(.L_x_466) ;  /* 0x000169127f007947 */ /* 0x000fd8000b800000 */
[----:B------:R-:W-:-:S04]  /*05e0*/  VOTE.ANY R10, PT, !P0 ;  /* 0x00000000000a7806 */ /* 0x000fc800040e0100 */
.L_x_647:
[----:B------:R-:W1:Y:S02]  /*05f0*/  POPC R6, R10 ;  /* 0x0000000a00067309 */ /* 0x000e640000000000 */
[----:B-1----:R-:W-:-:S05]  /*0600*/  IADD3 R0, R6, R7, RZ ;  /* 0x0000000706007210 */ /* 0x002fca0007ffe0ff */
[----:B------:R1:W-:Y:S01]  /*0610*/  STL [R1+0x24], R0 ;  /* 0x0000240001007387 */ /* 0x0003e20000100800 */
[----:B------:R-:W-:Y:S05]  /*0620*/  BRA.DIV ~URZ, `(.L_x_467) ;  /* 0x000169127f007947 */ /* 0x000fea000b800000 */
[----:B------:R2:W3:Y:S01]  /*0630*/  SHFL.IDX PT, R12, R9, R6, 0x1f ;  /* 0x00001f06090c7589 */ /* 0x0004e200000e0000 */
[----:B------:R-:W-:-:S03]  /*0640*/  MOV R7, RZ ;  /* 0x000000ff00077202 */ /* 0x000fc60000000f00 */
[----:B------:R2:W4:Y:S04]  /*0650*/  SHFL.IDX PT, R9, R8, R6, 0x1f ;  /* 0x00001f0608097589 */ /* 0x00052800000e0000 */
.L_x_648:
[----:B------:R-:W-:Y:S01]  /*0660*/  ISETP.NE.AND P0, PT, R10, RZ, PT ;  /* 0x000000ff0a00720c */ /* 0x000fe20003f05270 */
[----:B------:R-:W-:-:S12]  /*0670*/  BSSY B0, `(.L_x_468) ;  /* 0x0000005000007945 */ /* 0x000fd80003800000 */
[----:B------:R-:W-:Y:S05]  /*0680*/  @!P0 BRA `(.L_x_469) ;  /* 0x0000003000008947 */ /* 0x000fea0003800000 */
[----:B------:R-:W-:Y:S01]  /*0690*/  IADD3 R3, R6, -0x1, RZ ;  /* 0xffffffff06037810 */ /* 0x000fe20007ffe0ff */
[----:B------:R-:W-:Y:S05]  /*06a0*/  BRA.DIV ~URZ, `(.L_x_470) ;  /* 0x000169727f007947 */ /* 0x000fea000b800000 */
[----:B------:R1:W2:Y:S02]  /*06b0*/  SHFL.IDX PT, R7, R4, R3, 0x1f ;  /* 0x00001f0304077589 */ /* 0x0002a400000e0000 */
.L_x_469:
[----:B------:R-:W-:Y:S05]  /*06c0*/  BSYNC B0 ;  /* 0x0000000000007941 */ /* 0x000fea0003800000 */
.L_x_468:
[----:B-12---:R-:W-:Y:S01]  /*06d0*/  IMAD R0, R7, c[0x0][0x538], R11 ;  /* 0x00014e0007007a24 */ /* 0x006fe200078e020b */
[----:B----4-:R-:W-:Y:S01]  /*06e0*/  ISETP.NE.AND P0, PT, R9, 0x1, PT ;  /* 0x000000010900780c */ /* 0x010fe20003f05270 */
[----:B------:R-:W-:Y:S03]  /*06f0*/  BSSY B0, `(.L_x_471) ;  /* 0x0000089000007945 */ /* 0x000fe60003800000 */
[----:B------:R1:W-:Y:S01]  /*0700*/  STL [R1+0x18], R0 ;  /* 0x0000180001007387 */ /* 0x0003e20000100800 */
[----:B------:R-:W-:-:S08]  /*0710*/  IADD3 R11, -R0, UR4, RZ ;  /* 0x00000004000b7c10 */ /* 0x000fd0000fffe1ff */
[----:B------:R-:W-:Y:S05]  /*0720*/  @!P0 BRA `(.L_x_472) ;  /* 0x000003f000008947 */ /* 0x000fea0003800000 */
[-C--:B-1-3--:R-:W-:Y:S02]  /*0730*/  IABS R0, R12.reuse ;  /* 0x0000000c00007213 */ /* 0x08afe40000000000 */
[----:B------:R-:W-:-:S03]  /*0740*/  IABS R6, R12 ;  /* 0x0000000c00067213 */ /* 0x000fc60000000000 */
[----:B------:R-:W-:Y:S01]  /*0750*/  IMAD.MOV.U32 R5, RZ, RZ, R0 ;  /* 0x000000ffff057224 */ /* 0x000fe200078e0000 */
[----:B------:R-:W-:-:S03]  /*0760*/  IABS R0, R9 ;  /* 0x0000000900007213 */ /* 0x000fc60000000000 */
[----:B------:R-:W1:Y:S02]  /*0770*/  I2F.RP R2, R5 ;  /* 0x0000000500027306 */ /* 0x000e640000209400 */
[----:B------:R-:W-:Y:S01]  /*0780*/  IMAD.MOV.U32 R8, RZ, RZ, R0 ;  /* 0x000000ffff087224 */ /* 0x000fe200078e0000 */
[----:B------:R-:W-:-:S05]  /*0790*/  IABS R0, R11 ;  /* 0x0000000b00007213 */ /* 0x000fca0000000000 */
[----:B------:R-:W-:Y:S08]  /*07a0*/  I2F.RP R7, R8 ;  /* 0x0000000800077306 */ /* 0x000ff00000209400 */
[----:B-1----:R-:W1:Y:S02]  /*07b0*/  MUFU.RCP R2, R2 ;  /* 0x0000000200027308 */ /* 0x002e640000001000 */
[----:B-1----:R-:W-:-:S06]  /*07c0*/  IADD3 R2, R2, 0xffffffe, RZ ;  /* 0x0ffffffe02027810 */ /* 0x002fcc0007ffe0ff */
[----:B------:R-:W1:Y:S02]  /*07d0*/  F2I.FTZ.U32.TRUNC.NTZ R3, R2 ;  /* 0x0000000200037305 */ /* 0x000e64000021f000 */
[----:B-1----:R-:W-:-:S04]  /*07e0*/  IMAD.MOV R2, RZ, RZ, -R3 ;  /* 0x000000ffff027224 */ /* 0x002fc800078e0a03 */
[----:B------:R-:W-:Y:S02]  /*07f0*/  IMAD R4, R2, R5, RZ ;  /* 0x0000000502047224 */ /* 0x000fe400078e02ff */
[----:B------:R-:W-:-:S04]  /*0800*/  IMAD.MOV.U32 R2, RZ, RZ, RZ ;  /* 0x000000ffff027224 */ /* 0x000fc800078e00ff */
[----:B------:R-:W-:Y:S01]  /*0810*/  IMAD.HI.U32 R2, R3, R4, R2 ;  /* 0x0000000403027227 */ /* 0x000fe200078e0002 */
[----:B------:R-:W-:-:S03]  /*0820*/  MOV R3, R0 ;  /* 0x0000000000037202 */ /* 0x000fc60000000f00 */
[----:B------:R-:W-:Y:S02]  /*0830*/  IMAD.MOV R0, RZ, RZ, -R6 ;  /* 0x000000ffff007224 */ /* 0x000fe400078e0a06 */
        /* <DEDUP_REMOVED lines=28> */
[----:B------:R-:W-:-:S03]  /*0a00*/  IMAD.MOV R5, RZ, RZ, -R4 ;  /* 0x000000ffff057224 */ /* 0x000fc600078e0a04 */
        /* <DEDUP_REMOVED lines=10> */
[----:B------:R-:W-:-:S04]  /*0ab0*/  IMAD.MOV R2, RZ, RZ, -R0 ;  /* 0x000000ffff027224 */ /* 0x000fc800078e0a00 */
[C---:B------:R-:W-:Y:S01]  /*0ac0*/  IMAD R3, R9.reuse, R2, R4 ;  /* 0x0000000209037224 */ /* 0x040fe200078e0204 */
[----:B------:R-:W-:Y:S01]  /*0ad0*/  LEA R2, R9, R0, 0x18 ;  /* 0x0000000009027211 */ /* 0x000fe200078ec0ff */
[----:B------:R-:W-:-:S04]  /*0ae0*/  IMAD R0, R12, R5, R11 ;  /* 0x000000050c007224 */ /* 0x000fc800078e020b */
[----:B------:R-:W-:-:S05]  /*0af0*/  IMAD R2, R3, 0x10000, R2 ;  /* 0x0001000003027824 */ /* 0x000fca00078e0202 */
[----:B------:R1:W-:Y:S01]  /*0b00*/  STL [R1+0x20], R2 ;  /* 0x0000200201007387 */ /* 0x0003e20000100800 */
[----:B------:R-:W-:Y:S05]  /*0b10*/  BRA `(.L_x_473) ;  /* 0x0000046000007947 */ /* 0x000fea0003800000 */
.L_x_472:
[----:B------:R-:W2:Y:S01]  /*0b20*/  LDL R3, [R1+0x24] ;  /* 0x0000240001037983 */ /* 0x000ea20000100800 */
[----:B------:R-:W-:-:S04]  /*0b30*/  IMAD.MOV.U32 R2, RZ, RZ, 0x4 ;  /* 0x00000004ff027424 */ /* 0x000fc800078e00ff */
[----:B--2---:R-:W-:-:S05]  /*0b40*/  IMAD.WIDE R2, R3, R2, c[0x0][0x590] ;  /* 0x0001640003027625 */ /* 0x004fca00078e0202 */
[----:B------:R-:W2:Y:S02]  /*0b50*/  LDG.E R7, [R2.64] ;  /* 0x0000000602077981 */ /* 0x000ea4000c1e1900 */
[----:B--23--:R-:W-:-:S05]  /*0b60*/  IMAD R9, R7, R12, RZ ;  /* 0x0000000c07097224 */ /* 0x00cfca00078e02ff */
[-C--:B-1----:R-:W-:Y:S02]  /*0b70*/  IABS R0, R9.reuse ;  /* 0x0000000900007213 */ /* 0x082fe40000000000 */
[----:B------:R-:W-:-:S03]  /*0b80*/  IABS R8, R9 ;  /* 0x0000000900087213 */ /* 0x000fc60000000000 */
[----:B------:R-:W-:-:S04]  /*0b90*/  IMAD.MOV.U32 R6, RZ, RZ, R0 ;  /* 0x000000ffff067224 */ /* 0x000fc800078e0000 */
[----:B------:R-:W1:Y:S08]  /*0ba0*/  I2F.RP R2, R6 ;  /* 0x0000000600027306 */ /* 0x000e700000209400 */
[----:B-1----:R-:W1:Y:S02]  /*0bb0*/  MUFU.RCP R2, R2 ;  /* 0x0000000200027308 */ /* 0x002e640000001000 */
[----:B-1----:R-:W-:-:S06]  /*0bc0*/  IADD3 R2, R2, 0xffffffe, RZ ;  /* 0x0ffffffe02027810 */ /* 0x002fcc0007ffe0ff */
[----:B------:R-:W1:Y:S02]  /*0bd0*/  F2I.FTZ.U32.TRUNC.NTZ R3, R2 ;  /* 0x0000000200037305 */ /* 0x000e64000021f000 */
[----:B-1----:R-:W-:-:S04]  /*0be0*/  IMAD.MOV R0, RZ, RZ, -R3 ;  /* 0x000000ffff007224 */ /* 0x002fc800078e0a03 */
[----:B------:R-:W-:Y:S01]  /*0bf0*/  IMAD.MOV.U32 R2, RZ, RZ, R0 ;  /* 0x000000ffff027224 */ /* 0x000fe200078e0000 */
[----:B------:R-:W-:-:S03]  /*0c00*/  IABS R0, R11 ;  /* 0x0000000b00007213 */ /* 0x000fc60000000000 */
[----:B------:R-:W-:Y:S01]  /*0c10*/  IMAD R4, R2, R6, RZ ;  /* 0x0000000602047224 */ /* 0x000fe200078e02ff */
[----:B------:R-:W-:Y:S01]  /*0c20*/  MOV R5, R0 ;  /* 0x0000000000057202 */ /* 0x000fe20000000f00 */
[----:B------:R-:W-:-:S04]  /*0c30*/  IMAD.MOV.U32 R2, RZ, RZ, RZ ;  /* 0x000000ffff027224 */ /* 0x000fc800078e00ff */
[----:B------:R-:W-:-:S04]  /*0c40*/  IMAD.HI.U32 R0, R3, R4, R2 ;  /* 0x0000000403007227 */ /* 0x000fc800078e0002 */
[----:B------:R-:W-:Y:S02]  /*0c50*/  IMAD.MOV R2, RZ, RZ, -R8 ;  /* 0x000000ffff027224 */ /* 0x000fe400078e0a08 */
        /* <DEDUP_REMOVED lines=9> */
[----:B------:R-:W-:-:S04]  /*0cf0*/  @P2 IADD3 R0, R0, 0x1, RZ ;  /* 0x0000000100002810 */ /* 0x000fc80007ffe0ff */
[----:B------:R-:W-:-:S05]  /*0d00*/  MOV R4, R0 ;  /* 0x0000000000047202 */ /* 0x000fca0000000f00 */
[----:B------:R-:W-:Y:S01]  /*0d10*/  @!P1 IMAD.MOV R4, RZ, RZ, -R4 ;  /* 0x000000ffff049224 */ /* 0x000fe200078e0a04 */
[----:B------:R-:W-:-:S05]  /*0d20*/  @!P0 LOP3.LUT R4, RZ, R9, RZ, 0x33, !PT ;  /* 0x00000009ff048212 */ /* 0x000fca00078e33ff */
[----:B------:R-:W-:-:S05]  /*0d30*/  IMAD R10, R7, R4, RZ ;  /* 0x00000004070a7224 */ /* 0x000fca00078e02ff */
[----:B------:R-:W-:-:S04]  /*0d40*/  IADD3 R0, -R10, c[0x0][0x538], RZ ;  /* 0x00014e000a007a10 */ /* 0x000fc80007ffe1ff */
[----:B------:R-:W-:-:S04]  /*0d50*/  IMNMX R6, R7, R0, PT ;  /* 0x0000000007067217 */ /* 0x000fc80003800200 */
[----:B------:R-:W-:-:S05]  /*0d60*/  IABS R0, R6 ;  /* 0x0000000600007213 */ /* 0x000fca0000000000 */
[----:B------:R-:W-:-:S04]  /*0d70*/  IMAD.MOV.U32 R5, RZ, RZ, R0 ;  /* 0x000000ffff057224 */ /* 0x000fc800078e0000 */
[----:B------:R-:W1:Y:S08]  /*0d80*/  I2F.RP R2, R5 ;  /* 0x0000000500027306 */ /* 0x000e700000209400 */
[----:B-1----:R-:W1:Y:S02]  /*0d90*/  MUFU.RCP R2, R2 ;  /* 0x0000000200027308 */ /* 0x002e640000001000 */
[----:B-1----:R-:W-:-:S06]  /*0da0*/  IADD3 R2, R2, 0xffffffe, RZ ;  /* 0x0ffffffe02027810 */ /* 0x002fcc0007ffe0ff */
[----:B------:R1:W2:Y:S02]  /*0db0*/  F2I.FTZ.U32.TRUNC.NTZ R3, R2 ;  /* 0x0000000200037305 */ /* 0x0002a4000021f000 */
[----:B-1----:R-:W-:Y:S01]  /*0dc0*/  IMAD.MOV R2, RZ, RZ, -R4 ;  /* 0x000000ffff027224 */ /* 0x002fe200078e0a04 */
[----:B--2---:R-:W-:-:S03]  /*0dd0*/  IADD3 R0, RZ, -R3, RZ ;  /* 0x80000003ff007210 */ /* 0x004fc60007ffe0ff */
[----:B------:R-:W-:Y:S01]  /*0de0*/  IMAD R8, R9, R2, R11 ;  /* 0x0000000209087224 */ /* 0x000fe200078e020b */
[----:B------:R-:W-:Y:S01]  /*0df0*/  IABS R9, R6 ;  /* 0x0000000600097213 */ /* 0x000fe20000000000 */
[----:B------:R-:W-:Y:S02]  /*0e00*/  IMAD.MOV.U32 R7, RZ, RZ, R0 ;  /* 0x000000ffff077224 */ /* 0x000fe400078e0000 */
[----:B------:R-:W-:Y:S01]  /*0e10*/  IMAD.MOV.U32 R2, RZ, RZ, RZ ;  /* 0x000000ffff027224 */ /* 0x000fe200078e00ff */
[----:B------:R-:W-:Y:S01]  /*0e20*/  IABS R0, R8 ;  /* 0x0000000800007213 */ /* 0x000fe20000000000 */
[----:B------:R-:W-:-:S04]  /*0e30*/  IMAD R7, R7, R5, RZ ;  /* 0x0000000507077224 */ /* 0x000fc800078e02ff */
[----:B------:R-:W-:Y:S01]  /*0e40*/  IMAD.MOV.U32 R4, RZ, RZ, R0 ;  /* 0x000000ffff047224 */ /* 0x000fe200078e0000 */
[----:B------:R-:W-:Y:S01]  /*0e50*/  IADD3 R0, RZ, -R9, RZ ;  /* 0x80000009ff007210 */ /* 0x000fe20007ffe0ff */
[----:B------:R-:W-:-:S04]  /*0e60*/  IMAD.HI.U32 R3, R3, R7, R2 ;  /* 0x0000000703037227 */ /* 0x000fc800078e0002 */
[----:B------:R-:W-:Y:S02]  /*0e70*/  IMAD.MOV.U32 R2, RZ, RZ, R0 ;  /* 0x000000ffff027224 */ /* 0x000fe400078e0000 */
[----:B------:R-:W-:Y:S01]  /*0e80*/  IMAD.HI.U32 R0, R3, R4, RZ ;  /* 0x0000000403007227 */ /* 0x000fe200078e00ff */
[----:B------:R-:W-:-:S03]  /*0e90*/  IADD3 R3, R10, 0x1000000, R8 ;  /* 0x010000000a037810 */ /* 0x000fc60007ffe008 */
[----:B------:R-:W-:-:S05]  /*0ea0*/  IMAD R2, R0, R2, R4 ;  /* 0x0000000200027224 */ /* 0x000fca00078e0204 */
[----:B------:R-:W-:-:S13]  /*0eb0*/  ISETP.GT.U32.AND P0, PT, R5, R2, PT ;  /* 0x000000020500720c */ /* 0x000fda0003f04070 */
[----:B------:R-:W-:Y:S01]  /*0ec0*/  @!P0 IMAD.IADD R2, R2, 0x1, -R5 ;  /* 0x0000000102028824 */ /* 0x000fe200078e0a05 */
[----:B------:R-:W-:Y:S02]  /*0ed0*/  @!P0 IADD3 R0, R0, 0x1, RZ ;  /* 0x0000000100008810 */ /* 0x000fe40007ffe0ff */
[----:B------:R-:W-:Y:S02]  /*0ee0*/  ISETP.NE.AND P0, PT, R6, RZ, PT ;  /* 0x000000ff0600720c */ /* 0x000fe40003f05270 */
[----:B------:R-:W-:Y:S02]  /*0ef0*/  ISETP.GE.U32.AND P2, PT, R2, R5, PT ;  /* 0x000000050200720c */ /* 0x000fe40003f46070 */
[----:B------:R-:W-:-:S04]  /*0f00*/  LOP3.LUT R2, R8, R6, RZ, 0x3c, !PT ;  /* 0x0000000608027212 */ /* 0x000fc800078e3cff */
[----:B------:R-:W-:Y:S01]  /*0f10*/  ISETP.GE.AND P1, PT, R2, RZ, PT ;  /* 0x000000ff0200720c */ /* 0x000fe20003f26270 */
[----:B------:R-:W-:-:S06]  /*0f20*/  IMAD.MOV R2, RZ, RZ, -R6 ;  /* 0x000000ffff027224 */ /* 0x000fcc00078e0a06 */
[----:B------:R-:W-:-:S06]  /*0f30*/  @P2 IADD3 R0, R0, 0x1, RZ ;  /* 0x0000000100002810 */ /* 0x000fcc0007ffe0ff */
[----:B------:R-:W-:Y:S02]  /*0f40*/  @!P1 IADD3 R0, -R0, RZ, RZ ;  /* 0x000000ff00009210 */ /* 0x000fe40007ffe1ff */
[----:B------:R-:W-:-:S05]  /*0f50*/  @!P0 LOP3.LUT R0, RZ, R6, RZ, 0x33, !PT ;  /* 0x00000006ff008212 */ /* 0x000fca00078e33ff */
[----:B------:R-:W-:-:S05]  /*0f60*/  IMAD R2, R0, R2, R3 ;  /* 0x0000000200027224 */ /* 0x000fca00078e0203 */
[----:B------:R1:W-:Y:S02]  /*0f70*/  STL [R1+0x20], R2 ;  /* 0x0000200201007387 */ /* 0x0003e40000100800 */
.L_x_473:
[----:B------:R-:W-:Y:S05]  /*0f80*/  BSYNC B0 ;  /* 0x0000000000007941 */ /* 0x000fea0003800000 */
.L_x_471:
[----:B------:R-:W-:-:S04]  /*0f90*/  LOP3.LUT R0, RZ, R0, RZ, 0x33, !PT ;  /* 0x00000000ff007212 */ /* 0x000fc800078e33ff */
[----:B------:R-:W-:-:S05]  /*0fa0*/  IADD3 R0, R0, R12, RZ ;  /* 0x0000000c00007210 */ /* 0x000fca0007ffe0ff */
[----:B------:R2:W-:Y:S01]  /*0fb0*/  STL [R1+0x1c], R0 ;  /* 0x00001c0001007387 */ /* 0x0005e20000100800 */
[----:B------:R-:W-:Y:S05]  /*0fc0*/  BRA `(.L_x_474) ;  /* 0x0000006000007947 */ /* 0x000fea0003800000 */
.L_x_462:
[----:B------:R-:W-:Y:S01]  /*0fd0*/  MOV R0, UR4 ;  /* 0x0000000400007c02 */ /* 0x000fe20008000f00 */
[----:B------:R-:W-:Y:S04]  /*0fe0*/  STL [R1+0x1c], RZ ;  /* 0x00001cff01007387 */ /* 0x000fe80000100800 */
[----:B------:R-:W-:Y:S04]  /*0ff0*/  STL [R1+0x20], RZ ;  /* 0x000020ff01007387 */ /* 0x000fe80000100800 */
[----:B------:R1:W-:Y:S02]  /*1000*/  STL [R1+0x18], R0 ;  /* 0x0000180001007387 */ /* 0x0003e40000100800 */
[----:B-1----:R-:W-:-:S05]  /*1010*/  MOV R0, c[0x0][0x53c] ;  /* 0x00014f0000007a02 */ /* 0x002fca0000000f00 */
[----:B------:R1:W-:Y:S02]  /*1020*/  STL [R1+0x24], R0 ;  /* 0x0000240001007387 */ /* 0x0003e40000100800 */
.L_x_474:
[----:B------:R-:W3:Y:S04]  /*1030*/  LDL R4, [R1+0x18] ;  /* 0x0000180001047983 */ /* 0x000ee80000100800 */
[----:B------:R-:W3:Y:S04]  /*1040*/  LDL R5, [R1+0x1c] ;  /* 0x00001c0001057983 */ /* 0x000ee80000100800 */
[----:B------:R-:W3:Y:S04]  /*1050*/  LDL R6, [R1+0x20] ;  /* 0x0000200001067983 */ /* 0x000ee80000100800 */
[----:B------:R-:W3:Y:S01]  /*1060*/  LDL R7, [R1+0x24] ;  /* 0x0000240001077983 */ /* 0x000ee20000100800 */
[----:B------:R-:W-:Y:S01]  /*1070*/  ISETP.NE.AND P0, PT, R13, RZ, PT ;  /* 0x000000ff0d00720c */ /* 0x000fe20003f05270 */
[----:B------:R-:W-:-:S12]  /*1080*/  WARPSYNC 0xffffffff ;  /* 0xffffffff00007948 */ /* 0x000fd80003800000 */
[----:B---3--:R3:W-:Y:S04]  /*1090*/  @!P0 STS.128 [0xc080], R4 ;  /* 0x00c08004ff008388 */ /* 0x0087e80000000c00 */
[----:B------:R-:W-:Y:S06]  /*10a0*/  BAR.ARV 0x5, 0x80 ;  /* 0x0142000000007b1d */ /* 0x000fec0000002000 */
.L_x_460:
[----:B-12---:R-:W2:Y:S02]  /*10b0*/  LDL R0, [R1+0x24] ;  /* 0x0000240001007983 */ /* 0x006ea40000100800 */
[----:B--2---:R-:W-:-:S13]  /*10c0*/  ISETP.GE.AND P0, PT, R0, c[0x0][0x53c], PT ;  /* 0x00014f0000007a0c */ /* 0x004fda0003f06270 */
[----:B------:R-:W-:Y:S05]  /*10d0*/  @P0 EXIT ;  /* 0x000000000000094d */ /* 0x000fea0003800000 */
[----:B------:R-:W1:Y:S02]  /*10e0*/  S2R R11, SR_TID.X ;  /* 0x00000000000b7919 */ /* 0x000e640000002100 */
[----:B-1----:R-:W-:-:S04]  /*10f0*/  SHF.R.S32.HI R9, RZ, 0x1f, R11 ;  /* 0x0000001fff097819 */ /* 0x002fc8000001140b */
[CC--:B------:R-:W-:Y:S02]  /*1100*/  LEA.HI R17, R9.reuse, R11.reuse, RZ, 0x3 ;  /* 0x0000000b09117211 */ /* 0x0c0fe400078f18ff */
[----:B------:R-:W-:Y:S02]  /*1110*/  LEA.HI R3, R9, R11, RZ, 0x4 ;  /* 0x0000000b09037211 */ /* 0x000fe400078f20ff */
[----:B------:R-:W-:Y:S02]  /*1120*/  LOP3.LUT R2, R17, 0xfffffff8, RZ, 0xc0, !PT ;  /* 0xfffffff811027812 */ /* 0x000fe400078ec0ff */
[----:B---3--:R-:W-:Y:S02]  /*1130*/  SHF.R.S32.HI R5, RZ, 0x4, R3 ;  /* 0x00000004ff057819 */ /* 0x008fe40000011403 */
[----:B------:R-:W-:Y:S01]  /*1140*/  LOP3.LUT R0, R3, 0xfffffff0, RZ, 0xc0, !PT ;  /* 0xfffffff003007812 */ /* 0x000fe200078ec0ff */
[----:B------:R-:W-:Y:S01]  /*1150*/  IMAD.IADD R2, R11, 0x1, -R2 ;  /* 0x000000010b027824 */ /* 0x000fe200078e0a02 */
[----:B------:R-:W-:-:S02]  /*1160*/  LEA.HI R3, R3, R5, RZ, 0x1 ;  /* 0x0000000503037211 */ /* 0x000fc400078f08ff */
[----:B------:R-:W-:Y:S01]  /*1170*/  LEA.HI R6, R9, R11, RZ, 0x2 ;  /* 0x0000000b09067211 */ /* 0x000fe200078f10ff */
[----:B------:R-:W-:Y:S01]  /*1180*/  IMAD.IADD R0, R11, 0x1, -R0 ;  /* 0x000000010b007824 */ /* 0x000fe200078e0a00 */
[----:B------:R-:W-:Y:S02]  /*1190*/  LEA.HI R7, R2, R2, RZ, 0x1 ;  /* 0x0000000202077211 */ /* 0x000fe400078f08ff */
[----:B------:R-:W-:Y:S02]  /*11a0*/  LOP3.LUT R4, R3, 0xfffffffe, RZ, 0xc0, !PT ;  /* 0xfffffffe03047812 */ /* 0x000fe400078ec0ff */
[----:B------:R-:W-:Y:S02]  /*11b0*/  LOP3.LUT R3, R7, 0x3fffffe, RZ, 0xc0, !PT ;  /* 0x03fffffe07037812 */ /* 0x000fe400078ec0ff */
[----:B------:R-:W-:Y:S01]  /*11c0*/  LEA.HI R10, R0, R0, RZ, 0x1 ;  /* 0x00000000000a7211 */ /* 0x000fe200078f08ff */
[----:B------:R-:W-:Y:S01]  /*11d0*/  IMAD.IADD R12, R5, 0x1, -R4 ;  /* 0x00000001050c7824 */ /* 0x000fe200078e0a04 */
[----:B------:R-:W-:Y:S01]  /*11e0*/  SHF.R.S32.HI R4, RZ, 0x3, R17 ;  /* 0x00000003ff047819 */ /* 0x000fe20000011411 */
[----:B------:R-:W-:Y:S01]  /*11f0*/  IMAD.IADD R15, R2, 0x1, -R3 ;  /* 0x00000001020f7824 */ /* 0x000fe200078e0a03 */
[----:B------:R-:W-:-:S02]  /*1200*/  LOP3.LUT R2, R10, 0x7fffffe, RZ, 0xc0, !PT ;  /* 0x07fffffe0a027812 */ /* 0x000fc400078ec0ff */
[----:B------:R-:W-:Y:S02]  /*1210*/  SHF.R.S32.HI R3, RZ, 0x1f, R0 ;  /* 0x0000001fff037819 */ /* 0x000fe40000011400 */
[----:B------:R-:W-:Y:S01]  /*1220*/  LOP3.LUT R5, R6, 0xfffffffc, RZ, 0xc0, !PT ;  /* 0xfffffffc06057812 */ /* 0x000fe200078ec0ff */
[----:B------:R-:W-:Y:S01]  /*1230*/  IMAD.IADD R13, R0, 0x1, -R2 ;  /* 0x00000001000d7824 */ /* 0x000fe200078e0a02 */
[----:B------:R-:W-:Y:S01]  /*1240*/  LEA.HI R16, R3, R0, RZ, 0x3 ;  /* 0x0000000003107211 */ /* 0x000fe200078f18ff */
[----:B------:R-:W-:Y:S01]  /*1250*/  IMAD.SHL.U32 R0, R4, 0x40, RZ ;  /* 0x0000004004007824 */ /* 0x000fe200078e00ff */
[----:B------:R-:W-:Y:S01]  /*1260*/  LEA.HI R9, R9, R11, RZ, 0x5 ;  /* 0x0000000b09097211 */ /* 0x000fe200078f28ff */
[----:B------:R-:W-:Y:S01]  /*1270*/  IMAD.IADD R18, R11, 0x1, -R5 ;  /* 0x000000010b127824 */ /* 0x000fe200078e0a05 */
[----:B------:R-:W-:Y:S02]  /*1280*/  SHF.R.S32.HI R14, RZ, 0x2, R6 ;  /* 0x00000002ff0e7819 */ /* 0x000fe40000011406 */
[----:B------:R-:W-:Y:S01]  /*1290*/  LOP3.LUT R2, R9, 0xffffffe0, RZ, 0xc0, !PT ;  /* 0xffffffe009027812 */ /* 0x000fe200078ec0ff */
[----:B------:R-:W-:Y:S01]  /*12a0*/  IMAD.SHL.U32 R22, R18, 0x8, RZ ;  /* 0x0000000812167824 */ /* 0x000fe200078e00ff */
[----:B------:R-:W-:-:S02]  /*12b0*/  LOP3.LUT R0, R0, 0xc0, RZ, 0xc0, !PT ;  /* 0x000000c000007812 */ /* 0x000fc400078ec0ff */
[----:B------:R-:W-:Y:S01]  /*12c0*/  LEA.HI R5, R6, R14, RZ, 0x1 ;  /* 0x0000000e06057211 */ /* 0x000fe200078f08ff */
[----:B------:R-:W-:Y:S01]  /*12d0*/  IMAD.IADD R21, R11, 0x1, -R2 ;  /* 0x000000010b157824 */ /* 0x000fe200078e0a02 */
[----:B------:R-:W-:Y:S02]  /*12e0*/  SHF.R.U32.HI R4, RZ, 0x3, R0 ;  /* 0x00000003ff047819 */ /* 0x000fe40000011600 */
[----:B------:R-:W-:Y:S02]  /*12f0*/  LOP3.LUT R3, R0, 0x18, R22, 0xf8, !PT ;  /* 0x0000001800037812 */ /* 0x000fe400078ef816 */
[--C-:B------:R-:W-:Y:S02]  /*1300*/  SHF.R.S32.HI R8, RZ, 0x5, R9.reuse ;  /* 0x00000005ff087819 */ /* 0x100fe40000011409 */
[----:B------:R-:W-:Y:S02]  /*1310*/  SHF.R.S32.HI R0, RZ, 0x1f, R9 ;  /* 0x0000001fff007819 */ /* 0x000fe40000011409 */
[----:B------:R-:W-:-:S02]  /*1320*/  LOP3.LUT R2, R5, 0x7fffffe, RZ, 0xc0, !PT ;  /* 0x07fffffe05027812 */ /* 0x000fc400078ec0ff */
[----:B------:R-:W-:Y:S02]  /*1330*/  LEA.HI R0, R0, R8, RZ, 0x2 ;  /* 0x0000000800007211 */ /* 0x000fe400078f10ff */
[----:B------:R-:W-:Y:S01]  /*1340*/  LOP3.LUT R5, R3, R4, RZ, 0x3c, !PT ;  /* 0x0000000403057212 */ /* 0x000fe200078e3cff */
[----:B------:R-:W-:Y:S01]  /*1350*/  IMAD.IADD R2, R14, 0x1, -R2 ;  /* 0x000000010e027824 */ /* 0x000fe200078e0a02 */
[----:B------:R-:W-:Y:S02]  /*1360*/  SHF.R.S32.HI R4, RZ, 0x1f, R6 ;  /* 0x0000001fff047819 */ /* 0x000fe40000011406 */
[----:B------:R-:W-:Y:S02]  /*1370*/  SHF.R.S32.HI R9, RZ, 0x1f, R21 ;  /* 0x0000001fff097819 */ /* 0x000fe40000011415 */
[----:B------:R-:W-:Y:S01]  /*1380*/  LOP3.LUT R3, R0, 0xffffffc, RZ, 0xc0, !PT ;  /* 0x0ffffffc00037812 */ /* 0x000fe200078ec0ff */
[----:B------:R-:W-:Y:S01]  /*1390*/  IMAD R0, R8, 0x8, R2 ;  /* 0x0000000808007824 */ /* 0x000fe200078e0202 */
[----:B------:R-:W-:-:S02]  /*13a0*/  LEA.HI R2, R4, R14, RZ, 0x3 ;  /* 0x0000000e04027211 */ /* 0x000fc400078f18ff */
[----:B------:R-:W-:Y:S01]  /*13b0*/  LEA.HI R11, R9, R21, RZ, 0x2 ;  /* 0x00000015090b7211 */ /* 0x000fe200078f10ff */
[----:B------:R-:W-:Y:S01]  /*13c0*/  IMAD.U32 R5, R0, 0x20, R5 ;  /* 0x0000002000057824 */ /* 0x000fe200078e0005 */
[----:B------:R-:W-:Y:S01]  /*13d0*/  LOP3.LUT R2, R2, 0xfffffff8, RZ, 0xc0, !PT ;  /* 0xfffffff802027812 */ /* 0x000fe200078ec0ff */
[C---:B------:R-:W-:Y:S01]  /*13e0*/  IMAD.IADD R4, R8.reuse, 0x1, -R3 ;  /* 0x0000000108047824 */ /* 0x040fe200078e0a03 */
[----:B------:R-:W-:Y:S01]  /*13f0*/  SHF.R.S32.HI R3, RZ, 0x2, R11 ;  /* 0x00000002ff037819 */ /* 0x000fe2000001140b */
[----:B------:R-:W-:Y:S01]  /*1400*/  IMAD.SHL.U32 R8, R8, 0x200, RZ ;  /* 0x0000020008087824 */ /* 0x000fe200078e00ff */
[----:B------:R-:W-:Y:S01]  /*1410*/  LEA.HI R0, R18, R18, RZ, 0x1 ;  /* 0x0000001212007211 */ /* 0x000fe200078f08ff */
[----:B------:R1:W-:Y:S01]  /*1420*/  STL [R1+0x58], R5 ;  /* 0x0000580501007387 */ /* 0x0003e20000100800 */
[----:B------:R-:W-:Y:S01]  /*1430*/  IADD3 R20, R22, 0x20, RZ ;  /* 0x0000002016147810 */ /* 0x000fe20007ffe0ff */
[----:B------:R-:W-:Y:S01]  /*1440*/  IMAD R19, R4, 0x10, R3 ;  /* 0x0000001004137824 */ /* 0x000fe200078e0203 */
[----:B------:R-:W-:-:S02]  /*1450*/  SHF.R.S32.HI R3, RZ, 0x1, R7 ;  /* 0x00000001ff037819 */ /* 0x000fc40000011407 */
[--C-:B------:R-:W-:Y:S02]  /*1460*/  SHF.R.S32.HI R7, RZ, 0x1, R10.reuse ;  /* 0x00000001ff077819 */ /* 0x100fe4000001140a */
[----:B------:R-:W-:Y:S01]  /*1470*/  SHF.R.S32.HI R10, RZ, 0x1f, R10 ;  /* 0x0000001fff0a7819 */ /* 0x000fe2000001140a */
[----:B------:R-:W-:Y:S01]  /*1480*/  STL [R1+0x60], R19 ;  /* 0x0000601301007387 */ /* 0x000fe20000100800 */
[----:B------:R-:W-:Y:S02]  /*1490*/  LOP3.LUT P2, RZ, R3, 0x2, RZ, 0xc0, !PT ;  /* 0x0000000203ff7812 */ /* 0x000fe4000784c0ff */
[----:B------:R-:W-:Y:S01]  /*14a0*/  SHF.R.S32.HI R23, RZ, 0x1f, R22 ;  /* 0x0000001fff177819 */ /* 0x000fe20000011416 */
[----:B-1----:R-:W-:Y:S01]  /*14b0*/  IMAD.IADD R5, R14, 0x1, -R2 ;  /* 0x000000010e057824 */ /* 0x002fe200078e0a02 */
[C---:B------:R-:W-:Y:S01]  /*14c0*/  LOP3.LUT R2, R0.reuse, 0x1ffffffe, RZ, 0xc0, !PT ;  /* 0x1ffffffe00027812 */ /* 0x040fe200078ec0ff */
[----:B------:R-:W-:-:S03]  /*14d0*/  IMAD.SHL.U32 R0, R0, 0x20, RZ ;  /* 0x0000002000007824 */ /* 0x000fc600078e00ff */
[----:B------:R-:W-:Y:S01]  /*14e0*/  LEA.HI R6, R5, R5, RZ, 0x1 ;  /* 0x0000000505067211 */ /* 0x000fe200078f08ff */
[----:B------:R-:W-:Y:S01]  /*14f0*/  IMAD.IADD R4, R18, 0x1, -R2 ;  /* 0x0000000112047824 */ /* 0x000fe200078e0a02 */
[----:B------:R-:W-:Y:S01]  /*1500*/  LOP3.LUT R0, R0, 0xffffffc0, RZ, 0xc0, !PT ;  /* 0xffffffc000007812 */ /* 0x000fe200078ec0ff */
[----:B------:R-:W-:Y:S01]  /*1510*/  IMAD.SHL.U32 R2, R3, 0x40, RZ ;  /* 0x0000004003027824 */ /* 0x000fe200078e00ff */
[----:B------:R-:W-:Y:S02]  /*1520*/  LOP3.LUT R9, R6, 0x3fffffe, RZ, 0xc0, !PT ;  /* 0x03fffffe06097812 */ /* 0x000fe400078ec0ff */
[----:B------:R-:W-:Y:S01]  /*1530*/  LEA.HI R3, R10, R7, RZ, 0x2 ;  /* 0x000000070a037211 */ /* 0x000fe200078f10ff */
[----:B------:R-:W-:Y:S01]  /*1540*/  IMAD R14, R4, 0x8, R0 ;  /* 0x00000008040e7824 */ /* 0x000fe200078e0200 */
[----:B------:R-:W-:Y:S01]  /*1550*/  LOP3.LUT R0, R2, 0xc0, RZ, 0xc0, !PT ;  /* 0x000000c002007812 */ /* 0x000fe200078ec0ff */
[----:B------:R-:W-:Y:S01]  /*1560*/  IMAD.IADD R9, R5, 0x1, -R9 ;  /* 0x0000000105097824 */ /* 0x000fe200078e0a09 */
[----:B------:R-:W-:Y:S01]  /*1570*/  LOP3.LUT R2, R3, 0xfffffffc, RZ, 0xc0, !PT ;  /* 0xfffffffc03027812 */ /* 0x000fe200078ec0ff */
[----:B------:R-:W-:Y:S01]  /*1580*/  IMAD R3, R18, 0x2, R8 ;  /* 0x0000000212037824 */ /* 0x000fe200078e0208 */
[----:B------:R-:W-:-:S02]  /*1590*/  LOP3.LUT R5, R0, 0x8, R17, 0xf8, !PT ;  /* 0x0000000800057812 */ /* 0x000fc400078ef811 */
[----:B------:R-:W-:Y:S01]  /*15a0*/  SHF.R.U32.HI R4, RZ, 0x3, R0 ;  /* 0x00000003ff047819 */ /* 0x000fe20000011600 */
[----:B------:R-:W-:Y:S01]  /*15b0*/  IMAD.IADD R2, R7, 0x1, -R2 ;  /* 0x0000000107027824 */ /* 0x000fe200078e0a02 */
[----:B------:R-:W-:Y:S01]  /*15c0*/  SHF.R.S32.HI R0, RZ, 0x1, R6 ;  /* 0x00000001ff007819 */ /* 0x000fe20000011406 */
[----:B------:R-:W-:Y:S01]  /*15d0*/  IMAD R6, R9, 0x20, R3 ;  /* 0x0000002009067824 */ /* 0x000fe200078e0203 */
[----:B------:R-:W-:Y:S01]  /*15e0*/  LOP3.LUT R10, R5, R4, RZ, 0x3c, !PT ;  /* 0x00000004050a7212 */ /* 0x000fe200078e3cff */
[----:B------:R-:W-:Y:S01]  /*15f0*/  IMAD.SHL.U32 R5, R16, 0x20, RZ ;  /* 0x0000002010057824 */ /* 0x000fe200078e00ff */
[----:B------:R-:W-:Y:S01]  /*1600*/  LOP3.LUT P3, RZ, R2, 0x2, RZ, 0xc0, !PT ;  /* 0x0000000202ff7812 */ /* 0x000fe2000786c0ff */
[C---:B------:R-:W-:Y:S01]  /*1610*/  IMAD.SHL.U32 R3, R0.reuse, 0x40, RZ ;  /* 0x0000004000037824 */ /* 0x040fe200078e00ff */
[----:B------:R-:W-:Y:S01]  /*1620*/  LOP3.LUT P0, RZ, R0, 0x2, RZ, 0xc0, !PT ;  /* 0x0000000200ff7812 */ /* 0x000fe2000780c0ff */
[----:B------:R-:W-:Y:S01]  /*1630*/  IMAD.SHL.U32 R2, R2, 0x40, RZ ;  /* 0x0000004002027824 */ /* 0x000fe200078e00ff */
[----:B------:R-:W-:Y:S01]  /*1640*/  LOP3.LUT R4, R0, 0x1, RZ, 0xc0, !PT ;  /* 0x0000000100047812 */ /* 0x000fe200078ec0ff */
[C---:B------:R-:W-:Y:S01]  /*1650*/  IMAD.SHL.U32 R7, R12.reuse, 0x8, RZ ;  /* 0x000000080c077824 */ /* 0x040fe200078e00ff */
[----:B------:R-:W-:Y:S01]  /*1660*/  LOP3.LUT R3, R3, 0xc0, RZ, 0xc0, !PT ;  /* 0x000000c003037812 */ /* 0x000fe200078ec0ff */
[----:B------:R-:W-:Y:S01]  /*1670*/  IMAD R9, R12, 0x8, R15 ;  /* 0x000000080c097824 */ /* 0x000fe200078e020f */
[----:B------:R-:W-:-:S02]  /*1680*/  LOP3.LUT R0, R5, 0xffffff00, RZ, 0xc0, !PT ;  /* 0xffffff0005007812 */ /* 0x000fc400078ec0ff */
[----:B------:R-:W-:Y:S02]  /*1690*/  LEA.HI R3, R3, R3, RZ, 0x1d ;  /* 0x0000000303037211 */ /* 0x000fe400078fe8ff */
[----:B------:R-:W-:Y:S02]  /*16a0*/  LOP3.LUT R2, R2, 0xc0, RZ, 0xc0, !PT ;  /* 0x000000c002027812 */ /* 0x000fe400078ec0ff */
[----:B------:R-:W-:Y:S01]  /*16b0*/  ISETP.NE.U32.AND P1, PT, R4, 0x1, PT ;  /* 0x000000010400780c */ /* 0x000fe20003f25070 */
[----:B------:R-:W-:Y:S01]  /*16c0*/  IMAD.IADD R3, R3, 0x1, R6 ;  /* 0x0000000103037824 */ /* 0x000fe200078e0206 */
[----:B------:R-:W-:Y:S01]  /*16d0*/  LOP3.LUT R6, R2, 0x8, R7, 0xf8, !PT ;  /* 0x0000000802067812 */ /* 0x000fe200078ef807 */
[----:B------:R-:W-:Y:S01]  /*16e0*/  IMAD.IADD R4, R0, 0x1, R8 ;  /* 0x0000000100047824 */ /* 0x000fe200078e0208 */
[----:B------:R-:W-:Y:S01]  /*16f0*/  SHF.R.U32.HI R5, RZ, 0x3, R2 ;  /* 0x00000003ff057819 */ /* 0x000fe20000011602 */
[----:B------:R-:W-:Y:S02]  /*1700*/  IMAD.SHL.U32 R18, R3, 0x2, RZ ;  /* 0x0000000203127824 */ /* 0x000fe400078e00ff */
[----:B------:R-:W-:Y:S01]  /*1710*/  IMAD R2, R13, 0x20, R4 ;  /* 0x000000200d027824 */ /* 0x000fe200078e0204 */
[----:B------:R-:W-:Y:S01]  /*1720*/  LOP3.LUT R4, R11, 0x7ffffffc, RZ, 0xc0, !PT ;  /* 0x7ffffffc0b047812 */ /* 0x000fe200078ec0ff */
[----:B------:R-:W-:Y:S01]  /*1730*/  IMAD R7, R13, 0x20, R0 ;  /* 0x000000200d077824 */ /* 0x000fe200078e0200 */
[----:B------:R-:W-:Y:S01]  /*1740*/  LOP3.LUT R3, R6, R5, RZ, 0x3c, !PT ;  /* 0x0000000506037212 */ /* 0x000fe200078e3cff */
[----:B------:R-:W-:Y:S01]  /*1750*/  IMAD.MOV.U32 R6, RZ, RZ, 0x20 ;  /* 0x00000020ff067424 */ /* 0x000fe200078e00ff */
[C---:B------:R-:W-:Y:S01]  /*1760*/  IADD3 R5, R18.reuse, 0x80, RZ ;  /* 0x0000008012057810 */ /* 0x040fe20007ffe0ff */
[----:B------:R-:W-:Y:S01]  /*1770*/  IMAD.IADD R4, R21, 0x1, -R4 ;  /* 0x0000000115047824 */ /* 0x000fe200078e0a04 */
[----:B------:R-:W-:Y:S01]  /*1780*/  IADD3 R17, R18, 0x70, RZ ;  /* 0x0000007012117810 */ /* 0x000fe20007ffe0ff */
[----:B------:R-:W-:Y:S01]  /*1790*/  STL [R1+0x40], R18 ;  /* 0x0000401201007387 */ /* 0x000fe20000100800 */
[----:B------:R-:W-:Y:S01]  /*17a0*/  @P1 IADD3 R17, R5, 0x10, RZ ;  /* 0x0000001005111810 */ /* 0x000fe20007ffe0ff */
[----:B------:R-:W-:Y:S01]  /*17b0*/  IMAD.SHL.U32 R235, R4, 0x2, RZ ;  /* 0x0000000204eb7824 */ /* 0x000fe200078e00ff */
[----:B------:R-:W-:Y:S01]  /*17c0*/  IADD3 R5, R22, 0x40, RZ ;  /* 0x0000004016057810 */ /* 0x000fe20007ffe0ff */
[----:B------:R-:W-:-:S02]  /*17d0*/  IMAD.IADD R2, R3, 0x1, R2 ;  /* 0x0000000103027824 */ /* 0x000fc400078e0202 */
[----:B------:R-:W-:Y:S01]  /*17e0*/  IMAD.U32 R0, R9, 0x20, R10 ;  /* 0x0000002009007824 */ /* 0x000fe200078e000a */
[----:B------:R-:W-:Y:S01]  /*17f0*/  STL [R1+0x44], R17 ;  /* 0x0000441101007387 */ /* 0x000fe20000100800 */
[----:B------:R-:W-:Y:S01]  /*1800*/  IMAD.IADD R3, R3, 0x1, R7 ;  /* 0x0000000103037824 */ /* 0x000fe200078e0207 */
[----:B------:R-:W-:Y:S02]  /*1810*/  SHF.R.S32.HI R7, RZ, 0x1f, R20 ;  /* 0x0000001fff077819 */ /* 0x000fe40000011414 */
[----:B------:R-:W-:Y:S01]  /*1820*/  STL [R1+0x30], R20 ;  /* 0x0000301401007387 */ /* 0x000fe20000100800 */
[----:B------:R-:W-:Y:S02]  /*1830*/  SHF.R.S32.HI R4, RZ, 0x1f, R5 ;  /* 0x0000001fff047819 */ /* 0x000fe40000011405 */
[C---:B------:R-:W-:Y:S01]  /*1840*/  IADD3 R10, R235.reuse, 0x40, RZ ;  /* 0x00000040eb0a7810 */ /* 0x040fe20007ffe0ff */
[----:B------:R1:W-:Y:S01]  /*1850*/  STL [R1+0x34], R5 ;  /* 0x0000340501007387 */ /* 0x0003e20000100800 */
[----:B------:R-:W-:-:S02]  /*1860*/  IADD3 R8, R235, 0x50, RZ ;  /* 0x00000050eb087810 */ /* 0x000fc40007ffe0ff */
[----:B------:R-:W-:Y:S01]  /*1870*/  LEA R180, R0, 0x3c80, 0x1 ;  /* 0x00003c8000b47811 */ /* 0x000fe200078e08ff */
[----:B------:R-:W-:Y:S01]  /*1880*/  STL.64 [R1+0x28], R22 ;  /* 0x0000281601007387 */ /* 0x000fe20000100a00 */
[----:B------:R-:W-:Y:S02]  /*1890*/  SHF.R.S32.HI R0, RZ, 0x1f, R10 ;  /* 0x0000001fff007819 */ /* 0x000fe4000001140a */
[----:B------:R-:W-:Y:S01]  /*18a0*/  SHF.R.S32.HI R0, RZ, 0x1f, R8 ;  /* 0x0000001fff007819 */ /* 0x000fe20000011408 */
[----:B------:R2:W-:Y:S01]  /*18b0*/  STL [R1+0x54], R7 ;  /* 0x0000540701007387 */ /* 0x0005e20000100800 */
[C---:B------:R-:W-:Y:S02]  /*18c0*/  IADD3 R16, R235.reuse, 0x10, RZ ;  /* 0x00000010eb107810 */ /* 0x040fe40007ffe0ff */
[C---:B------:R-:W-:Y:S01]  /*18d0*/  IADD3 R13, R235.reuse, 0x28, RZ ;  /* 0x00000028eb0d7810 */ /* 0x040fe20007ffe0ff */
[----:B------:R3:W-:Y:S01]  /*18e0*/  STL [R1+0x50], R4 ;  /* 0x0000500401007387 */ /* 0x0007e20000100800 */
[----:B------:R-:W-:-:S02]  /*18f0*/  IADD3 R11, R235, 0x38, RZ ;  /* 0x00000038eb0b7810 */ /* 0x000fc40007ffe0ff */
[----:B------:R-:W-:Y:S02]  /*1900*/  IADD3 R185, R180, 0x20, RZ ;  /* 0x00000020b4b97810 */ /* 0x000fe40007ffe0ff */
[----:B------:R-:W-:Y:S02]  /*1910*/  LEA R183, R2, 0x6080, 0x1 ;  /* 0x0000608002b77811 */ /* 0x000fe400078e08ff */
[----:B------:R-:W-:Y:S02]  /*1920*/  LEA R181, R3, 0x1880, 0x1 ;  /* 0x0000188003b57811 */ /* 0x000fe400078e08ff */
[C---:B------:R-:W-:Y:S02]  /*1930*/  IADD3 R15, R235.reuse, 0x18, RZ ;  /* 0x00000018eb0f7810 */ /* 0x040fe40007ffe0ff */
[----:B------:R-:W-:Y:S02]  /*1940*/  IADD3 R12, R235, 0x30, RZ ;  /* 0x00000030eb0c7810 */ /* 0x000fe40007ffe0ff */
[----:B-1----:R-:W-:-:S02]  /*1950*/  SEL R5, R6, 0xffffffe0, !P0 ;  /* 0xffffffe006057807 */ /* 0x002fc40004000000 */
[----:B------:R-:W-:Y:S02]  /*1960*/  IADD3 R9, R235, 0x48, RZ ;  /* 0x00000048eb097810 */ /* 0x000fe40007ffe0ff */
[----:B------:R-:W-:Y:S01]  /*1970*/  @P2 IADD3 R185, R180, -0x20, RZ ;  /* 0xffffffe0b4b92810 */ /* 0x000fe20007ffe0ff */
[----:B------:R-:W-:Y:S01]  /*1980*/  IMAD.IADD R0, R18, 0x1, R5 ;  /* 0x0000000112007824 */ /* 0x000fe200078e0205 */
[----:B------:R-:W-:Y:S01]  /*1990*/  SHF.R.S32.HI R15, RZ, 0x1f, R15 ;  /* 0x0000001fff0f7819 */ /* 0x000fe2000001140f */
[----:B--2---:R-:W-:Y:S01]  /*19a0*/  IMAD.IADD R7, R19, 0x1, R14 ;  /* 0x0000000113077824 */ /* 0x004fe200078e020e */
[C---:B------:R-:W-:Y:S02]  /*19b0*/  IADD3 R19, R235.reuse, 0x8, RZ ;  /* 0x00000008eb137810 */ /* 0x040fe40007ffe0ff */
[----:B------:R-:W-:Y:S02]  /*19c0*/  IADD3 R14, R235, 0x20, RZ ;  /* 0x00000020eb0e7810 */ /* 0x000fe40007ffe0ff */
[----:B------:R1:W-:Y:S01]  /*19d0*/  STL [R1+0x38], R7 ;  /* 0x0000380701007387 */ /* 0x0003e20000100800 */
[----:B---3--:R-:W-:-:S02]  /*19e0*/  SHF.R.S32.HI R4, RZ, 0x1f, R235 ;  /* 0x0000001fff047819 */ /* 0x008fc400000114eb */
[----:B------:R-:W-:Y:S01]  /*19f0*/  SEL R4, R6, 0xffffffe0, !P3 ;  /* 0xffffffe006047807 */ /* 0x000fe20005800000 */
[----:B------:R2:W-:Y:S01]  /*1a00*/  STL [R1+0x4c], R0 ;  /* 0x00004c0001007387 */ /* 0x0005e20000100800 */
[----:B------:R-:W-:Y:S02]  /*1a10*/  SHF.R.S32.HI R6, RZ, 0x1f, R16 ;  /* 0x0000001fff067819 */ /* 0x000fe40000011410 */
[----:B------:R-:W-:Y:S01]  /*1a20*/  SHF.R.S32.HI R6, RZ, 0x1f, R13 ;  /* 0x0000001fff067819 */ /* 0x000fe2000001140d */
[----:B------:R-:W-:Y:S01]  /*1a30*/  IMAD.IADD R184, R183, 0x1, R4 ;  /* 0x00000001b7b87824 */ /* 0x000fe200078e0204 */
[----:B------:R-:W-:Y:S01]  /*1a40*/  SHF.R.S32.HI R6, RZ, 0x1f, R11 ;  /* 0x0000001fff067819 */ /* 0x000fe2000001140b */
[----:B------:R-:W-:Y:S01]  /*1a50*/  IMAD.IADD R182, R4, 0x1, R181 ;  /* 0x0000000104b67824 */ /* 0x000fe200078e02b5 */
[----:B------:R-:W-:Y:S02]  /*1a60*/  SHF.R.S32.HI R19, RZ, 0x1f, R19 ;  /* 0x0000001fff137819 */ /* 0x000fe40000011413 */
[----:B------:R-:W-:-:S02]  /*1a70*/  SHF.R.S32.HI R14, RZ, 0x1f, R14 ;  /* 0x0000001fff0e7819 */ /* 0x000fc4000001140e */
[----:B------:R-:W-:Y:S02]  /*1a80*/  SHF.R.S32.HI R12, RZ, 0x1f, R12 ;  /* 0x0000001fff0c7819 */ /* 0x000fe4000001140c */
[----:B------:R-:W-:Y:S02]  /*1a90*/  SHF.R.S32.HI R9, RZ, 0x1f, R9 ;  /* 0x0000001fff097819 */ /* 0x000fe40000011409 */
[C---:B------:R-:W-:Y:S02]  /*1aa0*/  IADD3 R193, R185.reuse, 0x400, RZ ;  /* 0x00000400b9c17810 */ /* 0x040fe40007ffe0ff */
[C---:B------:R-:W-:Y:S02]  /*1ab0*/  IADD3 R192, R185.reuse, 0x800, RZ ;  /* 0x00000800b9c07810 */ /* 0x040fe40007ffe0ff */
[----:B------:R-:W-:Y:S02]  /*1ac0*/  IADD3 R191, R185, 0xc00, RZ ;  /* 0x00000c00b9bf7810 */ /* 0x000fe40007ffe0ff */
[----:B-1----:R-:W-:-:S02]  /*1ad0*/  IADD3 R7, R235, 0x58, RZ ;  /* 0x00000058eb077810 */ /* 0x002fc40007ffe0ff */
[----:B------:R-:W-:Y:S01]  /*1ae0*/  IADD3 R190, R185, 0x1000, RZ ;  /* 0x00001000b9be7810 */ /* 0x000fe20007ffe0ff */
[----:B--2---:R-:W-:Y:S01]  /*1af0*/  IMAD.IADD R0, R5, 0x1, R17 ;  /* 0x0000000105007824 */ /* 0x004fe200078e0211 */
[----:B------:R-:W-:Y:S02]  /*1b00*/  SHF.R.S32.HI R6, RZ, 0x1f, R7 ;  /* 0x0000001fff067819 */ /* 0x000fe40000011407 */
[C---:B------:R-:W-:Y:S02]  /*1b10*/  IADD3 R189, R185.reuse, 0x1400, RZ ;  /* 0x00001400b9bd7810 */ /* 0x040fe40007ffe0ff */
[----:B------:R1:W-:Y:S01]  /*1b20*/  STL [R1+0x48], R0 ;  /* 0x0000480001007387 */ /* 0x0003e20000100800 */
[C---:B------:R-:W-:Y:S02]  /*1b30*/  IADD3 R188, R185.reuse, 0x1800, RZ ;  /* 0x00001800b9bc7810 */ /* 0x040fe40007ffe0ff */
[C---:B------:R-:W-:Y:S02]  /*1b40*/  IADD3 R187, R185.reuse, 0x1c00, RZ ;  /* 0x00001c00b9bb7810 */ /* 0x040fe40007ffe0ff */
[----:B------:R-:W-:-:S02]  /*1b50*/  IADD3 R186, R185, 0x2000, RZ ;  /* 0x00002000b9ba7810 */ /* 0x000fc40007ffe0ff */
.L_x_644:
[----:B------:R-:W2:Y:S04]  /*1b60*/  LDL R77, [R1+0x24] ;  /* 0x00002400014d7983 */ /* 0x000ea80000100800 */
[----:B------:R-:W3:Y:S01]  /*1b70*/  LDL R15, [R1+0x20] ;  /* 0x00002000010f7983 */ /* 0x000ee20000100800 */
[----:B------:R-:W-:-:S02]  /*1b80*/  ISETP.NE.U32.AND P0, PT, RZ, c[0x0][0x370], PT ;  /* 0x0000dc00ff007a0c */ /* 0x000fc40003f05070 */
[----:B------:R-:W-:Y:S02]  /*1b90*/  ISETP.NE.U32.AND P2, PT, RZ, c[0x0][0x360], PT ;  /* 0x0000d800ff007a0c */ /* 0x000fe40003f45070 */
[----:B------:R-:W-:Y:S02]  /*1ba0*/  ISETP.NE.AND.EX P1, PT, RZ, c[0x0][0x374], PT, P0 ;  /* 0x0000dd00ff007a0c */ /* 0x000fe40003f25300 */
[----:B------:R-:W-:Y:S02]  /*1bb0*/  ISETP.NE.AND.EX P0, PT, RZ, c[0x0][0x364], PT, P2 ;  /* 0x0000d900ff007a0c */ /* 0x000fe40003f05320 */
[----:B------:R-:W-:Y:S02]  /*1bc0*/  ISETP.NE.U32.AND P3, PT, RZ, c[0x0][0x348], PT ;  /* 0x0000d200ff007a0c */ /* 0x000fe40003f65070 */
[----:B------:R-:W-:Y:S02]  /*1bd0*/  ISETP.NE.U32.AND P4, PT, RZ, c[0x0][0x350], PT ;  /* 0x0000d400ff007a0c */ /* 0x000fe40003f85070 */
[----:B------:R-:W-:-:S02]  /*1be0*/  ISETP.NE.AND.EX P3, PT, RZ, c[0x0][0x34c], PT, P3 ;  /* 0x0000d300ff007a0c */ /* 0x000fc40003f65330 */
[----:B------:R-:W-:Y:S01]  /*1bf0*/  ISETP.NE.AND.EX P4, PT, RZ, c[0x0][0x354], PT, P4 ;  /* 0x0000d500ff007a0c */ /* 0x000fe20003f85340 */
[----:B------:R-:W-:Y:S01]  /*1c00*/  IMAD.MOV.U32 R14, RZ, RZ, 0x4 ;  /* 0x00000004ff0e7424 */ /* 0x000fe200078e00ff */
[----:B------:R-:W-:Y:S01]  /*1c10*/  CS2R R12, SRZ ;  /* 0x00000000000c7805 */ /* 0x000fe2000001ff00 */
[----:B------:R-:W-:Y:S02]  /*1c20*/  IMAD.MOV.U32 R4, RZ, RZ, RZ ;  /* 0x000000ffff047224 */ /* 0x000fe400078e00ff */
[----:B--2---:R-:W-:-:S04]  /*1c30*/  @P1 IMAD.WIDE R10, R77, R14, c[0x0][0x370] ;  /* 0x0000dc004d0a1625 */ /* 0x004fc800078e020e */
[CC--:B------:R-:W-:Y:S01]  /*1c40*/  @P0 IMAD.WIDE R8, R77.reuse, R14.reuse, c[0x0][0x360] ;  /* 0x0000d8004d080625 */ /* 0x0c0fe200078e020e */
[----:B------:R2:W5:Y:S03]  /*1c50*/  @P1 LDG.E R4, [R10.64] ;  /* 0x000000060a041981 */ /* 0x000566000c1e1900 */
[CC--:B------:R-:W-:Y:S01]  /*1c60*/  IMAD.WIDE R6, R77.reuse, R14.reuse, c[0x0][0x348] ;  /* 0x0000d2004d067625 */ /* 0x0c0fe200078e020e */
[----:B------:R2:W5:Y:S03]  /*1c70*/  @P0 LDG.E R218, [R8.64] ;  /* 0x0000000608da0981 */ /* 0x000566000c1e1900 */
[----:B------:R-:W-:Y:S01]  /*1c80*/  IMAD.WIDE R2, R77, R14, c[0x0][0x350] ;  /* 0x0000d4004d027625 */ /* 0x000fe200078e020e */
[----:B------:R2:W5:Y:S04]  /*1c90*/  @P3 LDG.E R13, [R6.64] ;  /* 0x00000006060d3981 */ /* 0x000568000c1e1900 */
[----:B------:R2:W5:Y:S01]  /*1ca0*/  @P4 LDG.E R12, [R2.64] ;  /* 0x00000006020c4981 */ /* 0x000562000c1e1900 */
[----:B---3--:R-:W-:-:S05]  /*1cb0*/  LOP3.LUT R76, R15, 0xffff, RZ, 0xc0, !PT ;  /* 0x0000ffff0f4c7812 */ /* 0x008fca00078ec0ff */
[----:B------:R2:W-:Y:S01]  /*1cc0*/  STL [R1+0x3c], R76 ;  /* 0x00003c4c01007387 */ /* 0x0005e20000100800 */
[----:B------:R-:W-:Y:S01]  /*1cd0*/  YIELD ;  /* 0x0000000000007946 */ /* 0x000fe20003800000 */
[----:B------:R-:W-:Y:S05]  /*1ce0*/  @P0 BRA `(.L_x_475) ;  /* 0x0000005000000947 */ /* 0x000fea0003800000 */
[----:B-----5:R-:W-:Y:S01]  /*1cf0*/  MOV R218, c[0x0][0x168] ;  /* 0x00005a0000da7a02 */ /* 0x020fe20000000f00 */
[----:B------:R-:W-:Y:S05]  /*1d00*/  @!P3 BRA `(.L_x_475) ;  /* 0x000000300000b947 */ /* 0x000fea0003800000 */
[----:B------:R-:W3:Y:S04]  /*1d10*/  LDG.E R5, [R6.64] ;  /* 0x0000000606057981 */ /* 0x000ee8000c1e1900 */
[----:B-1----:R-:W3:Y:S02]  /*1d20*/  LDG.E R0, [R6.64+0x4] ;  /* 0x0000040606007981 */ /* 0x002ee4000c1e1900 */
[----:B---3--:R-:W-:Y:S02]  /*1d30*/  IADD3 R218, -R5, R0, RZ ;  /* 0x0000000005da7210 */ /* 0x008fe40007ffe1ff */
.L_x_475:
[----:B------:R-:W-:-:S04]  /*1d40*/  ISETP.NE.U32.AND P0, PT, RZ, c[0x0][0x368], PT ;  /* 0x0000da00ff007a0c */ /* 0x000fc80003f05070 */
[----:B------:R-:W-:-:S13]  /*1d50*/  ISETP.NE.AND.EX P0, PT, RZ, c[0x0][0x36c], PT, P0 ;  /* 0x0000db00ff007a0c */ /* 0x000fda0003f05300 */
[----:B------:R-:W-:Y:S05]  /*1d60*/  @!P0 BRA `(.L_x_476) ;  /* 0x0000003000008947 */ /* 0x000fea0003800000 */
[----:B--2---:R-:W-:-:S05]  /*1d70*/  IMAD.WIDE R2, R77, R14, c[0x0][0x368] ;  /* 0x0000da004d027625 */ /* 0x004fca00078e020e */
[----:B-1----:R1:W5:Y:S01]  /*1d80*/  LDG.E R0, [R2.64] ;  /* 0x0000000602007981 */ /* 0x002362000c1e1900 */
[----:B------:R-:W-:Y:S05]  /*1d90*/  BRA `(.L_x_477) ;  /* 0x0000005000007947 */ /* 0x000fea0003800000 */
.L_x_476:
[----:B-1----:R-:W-:Y:S01]  /*1da0*/  MOV R0, c[0x0][0x1d0] ;  /* 0x0000740000007a02 */ /* 0x002fe20000000f00 */
[----:B------:R-:W-:Y:S05]  /*1db0*/  @!P4 BRA `(.L_x_477) ;  /* 0x000000300000c947 */ /* 0x000fea0003800000 */
[----:B------:R-:W3:Y:S04]  /*1dc0*/  LDG.E R5, [R2.64] ;  /* 0x0000000602057981 */ /* 0x000ee8000c1e1900 */
[----:B------:R-:W3:Y:S02]  /*1dd0*/  LDG.E R0, [R2.64+0x4] ;  /* 0x0000040602007981 */ /* 0x000ee4000c1e1900 */
[----:B---3--:R-:W-:Y:S02]  /*1de0*/  IADD3 R0, -R5, R0, RZ ;  /* 0x0000000005007210 */ /* 0x008fe40007ffe1ff */
.L_x_477:
[----:B-12---:R-:W2:Y:S01]  /*1df0*/  LDL.LU R2, [R1+0x1c] ;  /* 0x00001c0001027983 */ /* 0x006ea20000300800 */
[----:B------:R-:W-:Y:S01]  /*1e00*/  IMAD.MOV.U32 R3, RZ, RZ, c[0x0][0x2c4] ;  /* 0x0000b100ff037624 */ /* 0x000fe200078e00ff */
[----:B------:R-:W-:Y:S01]  /*1e10*/  LOP3.LUT R194, R194, 0xfffff7ff, RZ, 0xc0, !PT ;  /* 0xfffff7ffc2c27812 */ /* 0x000fe200078ec0ff */
[----:B------:R-:W-:-:S02]  /*1e20*/  IMAD.MOV.U32 R6, RZ, RZ, c[0x0][0x32c] ;  /* 0x0000cb00ff067624 */ /* 0x000fc400078e00ff */
[--C-:B-----5:R-:W-:Y:S01]  /*1e30*/  IMAD.IADD R219, R0, 0x1, -R4.reuse ;  /* 0x0000000100db7824 */ /* 0x120fe200078e0a04 */
[----:B------:R-:W-:Y:S01]  /*1e40*/  ISETP.NE.AND P5, PT, R3, 0x1, PT ;  /* 0x000000010300780c */ /* 0x000fe20003fa5270 */
[----:B------:R-:W-:Y:S01]  /*1e50*/  IMAD.IADD R12, R12, 0x1, R4 ;  /* 0x000000010c0c7824 */ /* 0x000fe200078e0204 */
[----:B------:R-:W-:-:S11]  /*1e60*/  ISETP.GE.AND P1, PT, R6, 0x1, PT ;  /* 0x000000010600780c */ /* 0x000fd60003f26270 */
[----:B------:R-:W-:-:S04]  /*1e70*/  @P5 LOP3.LUT R194, R194, 0x800, RZ, 0xfc, !PT ;  /* 0x00000800c2c25812 */ /* 0x000fc800078efcff */
[----:B------:R-:W-:-:S04]  /*1e80*/  LOP3.LUT R194, R194, 0xfffffbff, RZ, 0xc0, !PT ;  /* 0xfffffbffc2c27812 */ /* 0x000fc800078ec0ff */
[----:B------:R-:W-:Y:S01]  /*1e90*/  @P1 LOP3.LUT R194, R194, 0x400, RZ, 0xfc, !PT ;  /* 0x00000400c2c21812 */ /* 0x000fe200078efcff */
[----:B--2---:R-:W-:-:S05]  /*1ea0*/  IMAD.SHL.U32 R20, R2, 0x80, RZ ;  /* 0x0000008002147824 */ /* 0x004fca00078e00ff */
[----:B------:R1:W-:Y:S01]  /*1eb0*/  STL [R1+0x10], R20 ;  /* 0x0000101401007387 */ /* 0x0003e20000100800 */
[----:B------:R-:W-:-:S05]  /*1ec0*/  IADD3 R2, R20, 0x7f, RZ ;  /* 0x0000007f14027810 */ /* 0x000fca0007ffe0ff */
[----:B------:R-:W-:-:S04]  /*1ed0*/  @P5 IMAD.HI.U32 R3, R2, c[0x0][0x2c8], RZ ;  /* 0x0000b20002035a27 */ /* 0x000fc800078e00ff */
[----:B------:R-:W-:Y:S01]  /*1ee0*/  IMAD.MOV.U32 R0, RZ, RZ, R2 ;  /* 0x000000ffff007224 */ /* 0x000fe200078e0002 */
[----:B------:R-:W-:Y:S02]  /*1ef0*/  IADD3 R2, R219, 0x1, -R218 ;  /* 0x00000001db027810 */ /* 0x000fe40007ffe8da */
[----:B------:R-:W-:-:S05]  /*1f00*/  @P5 SHF.R.U32.HI R0, RZ, c[0x0][0x2cc], R3 ;  /* 0x0000b300ff005a19 */ /* 0x000fca0000011603 */
[----:B------:R-:W-:-:S05]  /*1f10*/  IMAD.IADD R0, R2, 0x1, R0 ;  /* 0x0000000102007824 */ /* 0x000fca00078e0200 */
[----:B------:R-:W-:Y:S01]  /*1f20*/  IADD3 R3, R0, c[0x0][0x328], RZ ;  /* 0x0000ca0000037a10 */ /* 0x000fe20007ffe0ff */
[----:B------:R-:W-:Y:S05]  /*1f30*/  @!P1 BRA `(.L_x_478) ;  /* 0x0000010000009947 */ /* 0x000fea0003800000 */
[C---:B------:R-:W-:Y:S01]  /*1f40*/  ISETP.GT.AND P0, PT, R0.reuse, RZ, PT ;  /* 0x000000ff0000720c */ /* 0x040fe20003f04270 */
[----:B------:R-:W-:Y:S01]  /*1f50*/  BSSY B0, `(.L_x_479) ;  /* 0x000000c000007945 */ /* 0x000fe20003800000 */
[----:B------:R-:W-:-:S11]  /*1f60*/  IADD3 R2, R0, -0x1, RZ ;  /* 0xffffffff00027810 */ /* 0x000fd60007ffe0ff */
[----:B------:R-:W-:Y:S05]  /*1f70*/  @P0 BRA `(.L_x_480) ;  /* 0x0000006000000947 */ /* 0x000fea0003800000 */
[----:B------:R-:W-:Y:S01]  /*1f80*/  ISETP.NE.AND P0, PT, R6, 0x1, PT ;  /* 0x000000010600780c */ /* 0x000fe20003f05270 */
[----:B------:R-:W-:-:S12]  /*1f90*/  IMAD.MOV R0, RZ, RZ, -R0 ;  /* 0x000000ffff007224 */ /* 0x000fd800078e0a00 */
[----:B------:R-:W-:-:S05]  /*1fa0*/  @P0 IMAD.HI.U32 R2, R0, c[0x0][0x330], RZ ;  /* 0x0000cc0000020a27 */ /* 0x000fca00078e00ff */
[----:B------:R-:W-:-:S04]  /*1fb0*/  @P0 SHF.R.U32.HI R0, RZ, c[0x0][0x334], R2 ;  /* 0x0000cd00ff000a19 */ /* 0x000fc80000011602 */
[----:B------:R-:W-:Y:S01]  /*1fc0*/  LOP3.LUT R2, RZ, R0, RZ, 0x33, !PT ;  /* 0x00000000ff027212 */ /* 0x000fe200078e33ff */
[----:B------:R-:W-:Y:S05]  /*1fd0*/  BRA `(.L_x_481) ;  /* 0x0000003000007947 */ /* 0x000fea0003800000 */
.L_x_480:
[----:B------:R-:W-:-:S13]  /*1fe0*/  ISETP.NE.AND P0, PT, R6, 0x1, PT ;  /* 0x000000010600780c */ /* 0x000fda0003f05270 */
[----:B------:R-:W-:-:S05]  /*1ff0*/  @P0 IMAD.HI.U32 R0, R2, c[0x0][0x330], RZ ;  /* 0x0000cc0002000a27 */ /* 0x000fca00078e00ff */
[----:B------:R-:W-:Y:S02]  /*2000*/  @P0 SHF.R.U32.HI R2, RZ, c[0x0][0x334], R0 ;  /* 0x0000cd00ff020a19 */ /* 0x000fe40000011600 */
.L_x_481:
[----:B------:R-:W-:Y:S05]  /*2010*/  BSYNC B0 ;  /* 0x0000000000007941 */ /* 0x000fea0003800000 */
.L_x_479:
[----:B------:R-:W-:-:S05]  /*2020*/  IMAD R2, R2, R6, c[0x0][0x32c] ;  /* 0x0000cb0002027624 */ /* 0x000fca00078e0206 */
[----:B------:R-:W-:-:S04]  /*2030*/  IMNMX R3, R3, R2, PT ;  /* 0x0000000203037217 */ /* 0x000fc80003800200 */
.L_x_478:
[----:B------:R-:W-:Y:S01]  /*2040*/  IADD3 R3, R3, 0x2f, RZ ;  /* 0x0000002f03037810 */ /* 0x000fe20007ffe0ff */
[----:B------:R-:W-:Y:S01]  /*2050*/  @P5 IMAD.HI.U32 R4, R20, c[0x0][0x2c8], RZ ;  /* 0x0000b20014045a27 */ /* 0x000fe200078e00ff */
[----:B------:R-:W-:-:S03]  /*2060*/  IADD3 R2, R219, 0x2f, RZ ;  /* 0x0000002fdb027810 */ /* 0x000fc60007ffe0ff */
[----:B------:R-:W-:-:S04]  /*2070*/  IMAD.HI R5, R3, 0x2aaaaaab, RZ ;  /* 0x2aaaaaab03057827 */ /* 0x000fc800078e02ff */
[----:B------:R-:W-:-:S04]  /*2080*/  IMAD.HI R2, R2, 0x2aaaaaab, RZ ;  /* 0x2aaaaaab02027827 */ /* 0x000fc800078e02ff */
[----:B------:R-:W-:Y:S01]  /*2090*/  IMAD.MOV.U32 R0, RZ, RZ, R20 ;  /* 0x000000ffff007224 */ /* 0x000fe200078e0014 */
[----:B------:R-:W-:Y:S01]  /*20a0*/  @P5 SHF.R.U32.HI R0, RZ, c[0x0][0x2cc], R4 ;  /* 0x0000b300ff005a19 */ /* 0x000fe20000011604 */
[----:B------:R-:W-:Y:S01]  /*20b0*/  IMAD.IADD R240, R219, 0x1, -R218 ;  /* 0x00000001dbf07824 */ /* 0x000fe200078e0ada */
[----:B------:R-:W-:Y:S02]  /*20c0*/  SHF.R.U32.HI R4, RZ, 0x1f, R5 ;  /* 0x0000001fff047819 */ /* 0x000fe40000011605 */
[----:B------:R-:W-:Y:S01]  /*20d0*/  SHF.R.U32.HI R3, RZ, 0x1f, R2 ;  /* 0x0000001fff037819 */ /* 0x000fe20000011602 */
[----:B------:R-:W-:Y:S01]  /*20e0*/  IMAD.IADD R0, R240, 0x1, R0 ;  /* 0x00000001f0007824 */ /* 0x000fe200078e0200 */
[----:B------:R-:W-:Y:S02]  /*20f0*/  LEA.HI.SX32 R4, R5, R4, 0x1d ;  /* 0x0000000405047211 */ /* 0x000fe400078feaff */
[----:B------:R-:W-:Y:S02]  /*2100*/  LEA.HI.SX32 R3, R2, R3, 0x1d ;  /* 0x0000000302037211 */ /* 0x000fe400078feaff */
[----:B------:R-:W-:-:S02]  /*2110*/  IADD3 R2, R0, -c[0x0][0x324], RZ ;  /* 0x8000c90000027a10 */ /* 0x000fc40007ffe0ff */
[----:B------:R-:W-:Y:S01]  /*2120*/  IMNMX R10, R3, R4, PT ;  /* 0x00000004030a7217 */ /* 0x000fe20003800200 */
[----:B------:R-:W-:Y:S05]  /*2130*/  @!P1 BRA `(.L_x_482) ;  /* 0x000000f000009947 */ /* 0x000fea0003800000 */
[----:B------:R-:W-:Y:S01]  /*2140*/  ISETP.GT.AND P0, PT, R0, -0x1, PT ;  /* 0xffffffff0000780c */ /* 0x000fe20003f04270 */
[----:B------:R-:W-:-:S12]  /*2150*/  BSSY B0, `(.L_x_483) ;  /* 0x000000b000007945 */ /* 0x000fd80003800000 */
[----:B------:R-:W-:Y:S05]  /*2160*/  @P0 BRA `(.L_x_484) ;  /* 0x0000006000000947 */ /* 0x000fea0003800000 */
[----:B------:R-:W-:Y:S02]  /*2170*/  ISETP.NE.AND P0, PT, R6, 0x1, PT ;  /* 0x000000010600780c */ /* 0x000fe40003f05270 */
[----:B------:R-:W-:-:S11]  /*2180*/  LOP3.LUT R0, RZ, R0, RZ, 0x33, !PT ;  /* 0x00000000ff007212 */ /* 0x000fd600078e33ff */
[----:B------:R-:W-:-:S05]  /*2190*/  @P0 IMAD.HI.U32 R3, R0, c[0x0][0x330], RZ ;  /* 0x0000cc0000030a27 */ /* 0x000fca00078e00ff */
[----:B------:R-:W-:-:S04]  /*21a0*/  @P0 SHF.R.U32.HI R0, RZ, c[0x0][0x334], R3 ;  /* 0x0000cd00ff000a19 */ /* 0x000fc80000011603 */
[----:B------:R-:W-:Y:S01]  /*21b0*/  LOP3.LUT R0, RZ, R0, RZ, 0x33, !PT ;  /* 0x00000000ff007212 */ /* 0x000fe200078e33ff */
[----:B------:R-:W-:Y:S05]  /*21c0*/  BRA `(.L_x_485) ;  /* 0x0000003000007947 */ /* 0x000fea0003800000 */
.L_x_484:
[----:B------:R-:W-:-:S13]  /*21d0*/  ISETP.NE.AND P0, PT, R6, 0x1, PT ;  /* 0x000000010600780c */ /* 0x000fda0003f05270 */
[----:B------:R-:W-:-:S05]  /*21e0*/  @P0 IMAD.HI.U32 R3, R0, c[0x0][0x330], RZ ;  /* 0x0000cc0000030a27 */ /* 0x000fca00078e00ff */
[----:B------:R-:W-:Y:S02]  /*21f0*/  @P0 SHF.R.U32.HI R0, RZ, c[0x0][0x334], R3 ;  /* 0x0000cd00ff000a19 */ /* 0x000fe40000011603 */
.L_x_485:
[----:B------:R-:W-:Y:S05]  /*2200*/  BSYNC B0 ;  /* 0x0000000000007941 */ /* 0x000fea0003800000 */
.L_x_483:
[----:B------:R-:W-:-:S05]  /*2210*/  IMAD R0, R0, c[0x0][0x32c], RZ ;  /* 0x0000cb0000007a24 */ /* 0x000fca00078e02ff */
[----:B------:R-:W-:-:S05]  /*2220*/  IMNMX R2, R2, R0, !PT ;  /* 0x0000000002027217 */ /* 0x000fca0007800200 */
.L_x_482:
[----:B------:R-:W-:Y:S01]  /*2230*/  IMAD.HI R2, R2, 0x2aaaaaab, RZ ;  /* 0x2aaaaaab02027827 */ /* 0x000fe200078e02ff */
[C---:B------:R-:W-:Y:S01]  /*2240*/  LOP3.LUT R3, R15.reuse, 0xff000000, RZ, 0xc0, !PT ;  /* 0xff0000000f037812 */ /* 0x040fe200078ec0ff */
[----:B------:R-:W-:Y:S03]  /*2250*/  BSSY B0, `(.L_x_486) ;  /* 0x000002d000007945 */ /* 0x000fe60003800000 */
[----:B------:R-:W-:Y:S02]  /*2260*/  SHF.R.U32.HI R0, RZ, 0x1f, R2 ;  /* 0x0000001fff007819 */ /* 0x000fe40000011602 */
[----:B------:R-:W-:Y:S02]  /*2270*/  SHF.R.U32.HI R3, RZ, 0x8, R3 ;  /* 0x00000008ff037819 */ /* 0x000fe40000011603 */
[----:B------:R-:W-:Y:S02]  /*2280*/  LEA.HI.SX32 R2, R2, R0, 0x1d ;  /* 0x0000000002027211 */ /* 0x000fe400078feaff */
[----:B------:R-:W-:-:S02]  /*2290*/  LOP3.LUT R0, R15, 0xff0000, RZ, 0xc0, !PT ;  /* 0x00ff00000f007812 */ /* 0x000fc400078ec0ff */
[----:B------:R-:W-:Y:S01]  /*22a0*/  IMNMX R6, RZ, R2, !PT ;  /* 0x00000002ff067217 */ /* 0x000fe20007800200 */
[----:B------:R-:W-:Y:S01]  /*22b0*/  IMAD.MOV.U32 R2, RZ, RZ, RZ ;  /* 0x000000ffff027224 */ /* 0x000fe200078e00ff */
[----:B------:R-:W-:Y:S02]  /*22c0*/  LEA.HI R0, R0, R3, RZ, 0x10 ;  /* 0x0000000300007211 */ /* 0x000fe400078f80ff */
[----:B------:R-:W-:Y:S02]  /*22d0*/  ISETP.GT.AND P0, PT, R10, R6, PT ;  /* 0x000000060a00720c */ /* 0x000fe40003f04270 */
[----:B------:R-:W-:Y:S02]  /*22e0*/  LOP3.LUT R15, R0, 0xff, RZ, 0xc0, !PT ;  /* 0x000000ff000f7812 */ /* 0x000fe400078ec0ff */
[----:B------:R-:W-:-:S03]  /*22f0*/  SHF.R.U32.HI R5, RZ, 0x10, R0 ;  /* 0x00000010ff057819 */ /* 0x000fc60000011600 */
[----:B------:R2:W-:Y:S04]  /*2300*/  STL [R1+0x20], R15 ;  /* 0x0000200f01007387 */ /* 0x0005e80000100800 */
[----:B------:R2:W-:Y:S02]  /*2310*/  STL [R1+0x1c], R5 ;  /* 0x00001c0501007387 */ /* 0x0005e40000100800 */
[----:B------:R-:W-:Y:S05]  /*2320*/  @!P0 BRA `(.L_x_487) ;  /* 0x000001f000008947 */ /* 0x000fea0003800000 */
[----:B------:R-:W-:-:S04]  /*2330*/  ISETP.NE.AND P0, PT, R5, RZ, PT ;  /* 0x000000ff0500720c */ /* 0x000fc80003f05270 */
[----:B------:R-:W-:-:S04]  /*2340*/  SEL R0, R5, c[0x0][0x338], P0 ;  /* 0x0000ce0005007a07 */ /* 0x000fc80000000000 */
[----:B------:R-:W-:Y:S02]  /*2350*/  IABS R3, R0 ;  /* 0x0000000000037213 */ /* 0x000fe40000000000 */
[----:B------:R-:W-:Y:S02]  /*2360*/  IADD3 R7, R0, -0x1, R10 ;  /* 0xffffffff00077810 */ /* 0x000fe40007ffe00a */
[----:B------:R-:W3:Y:S03]  /*2370*/  I2F.RP R2, R3 ;  /* 0x0000000300027306 */ /* 0x000ee60000209400 */
[----:B------:R-:W-:-:S05]  /*2380*/  IMAD.IADD R7, R7, 0x1, -R6 ;  /* 0x0000000107077824 */ /* 0x000fca00078e0a06 */
[----:B------:R-:W-:Y:S01]  /*2390*/  IABS R11, R7 ;  /* 0x00000007000b7213 */ /* 0x000fe20000000000 */
[----:B---3--:R-:W3:Y:S02]  /*23a0*/  MUFU.RCP R2, R2 ;  /* 0x0000000200027308 */ /* 0x008ee40000001000 */
[----:B---3--:R-:W-:-:S06]  /*23b0*/  IADD3 R2, R2, 0xffffffe, RZ ;  /* 0x0ffffffe02027810 */ /* 0x008fcc0007ffe0ff */
[----:B--2---:R-:W2:Y:S02]  /*23c0*/  F2I.FTZ.U32.TRUNC.NTZ R5, R2 ;  /* 0x0000000200057305 */ /* 0x004ea4000021f000 */
[----:B--2---:R-:W-:-:S04]  /*23d0*/  IMAD.MOV R2, RZ, RZ, -R5 ;  /* 0x000000ffff027224 */ /* 0x004fc800078e0a05 */
        /* <DEDUP_REMOVED lines=20> */
.L_x_487:
[----:B------:R-:W-:Y:S05]  /*2520*/  BSYNC B0 ;  /* 0x0000000000007941 */ /* 0x000fea0003800000 */
.L_x_486:
[----:B------:R-:W-:Y:S01]  /*2530*/  IMAD R3, R15, R2, R6 ;  /* 0x000000020f037224 */ /* 0x000fe200078e0206 */
[----:B------:R-:W-:Y:S01]  /*2540*/  PRMT R0, RZ, 0x7610, R0 ;  /* 0x00007610ff007816 */ /* 0x000fe20000000000 */
        /* <DEDUP_REMOVED lines=55> */
[----:B---3--:R-:W-:Y:S01]  /*28c0*/  ISETP.NE.U32.AND P0, PT, RZ, c[0x0][0x340], PT ;  /* 0x0000d000ff007a0c */ /* 0x008fe20003f05070 */
[----:B------:R-:W3:Y:S03]  /*28d0*/  LDL.64 R74, [R1+0x28] ;  /* 0x00002800014a7983 */ /* 0x000ee60000100a00 */
[----:B------:R-:W-:Y:S01]  /*28e0*/  ISETP.NE.AND.EX P0, PT, RZ, c[0x0][0x344], PT, P0 ;  /* 0x0000d100ff007a0c */ /* 0x000fe20003f05300 */
[----:B------:R-:W4:Y:S04]  /*28f0*/  LDL R21, [R1+0x30] ;  /* 0x0000300001157983 */ /* 0x000f280000100800 */
[----:B------:R-:W5:Y:S04]  /*2900*/  LDL R18, [R1+0x34] ;  /* 0x0000340001127983 */ /* 0x000f680000100800 */
[----:B--2---:R-:W2:Y:S04]  /*2910*/  S2R R5, SR_TID.X ;  /* 0x0000000000057919 */ /* 0x004ea80000002100 */
[----:B------:R-:W-:-:S05]  /*2920*/  @P0 IMAD.WIDE R2, R77, R14, c[0x0][0x340] ;  /* 0x0000d0004d020625 */ /* 0x000fca00078e020e */
[----:B------:R1:W5:Y:S01]  /*2930*/  @P0 LDG.E R15, [R2.64] ;  /* 0x00000006020f0981 */ /* 0x000362000c1e1900 */
[----:B------:R-:W-:-:S05]  /*2940*/  SHF.R.S32.HI R0, RZ, 0x1f, R13 ;  /* 0x0000001fff007819 */ /* 0x000fca000001140d */
[----:B------:R-:W-:Y:S01]  /*2950*/  IMAD R0, R0, c[0x0][0x178], RZ ;  /* 0x00005e0000007a24 */ /* 0x000fe200078e02ff */
[--C-:B--2---:R-:W-:Y:S02]  /*2960*/  SHF.R.S32.HI R7, RZ, 0x1f, R5.reuse ;  /* 0x0000001fff077819 */ /* 0x104fe40000011405 */
[----:B------:R-:W-:Y:S02]  /*2970*/  SHF.R.S32.HI R19, RZ, 0x1f, R5 ;  /* 0x0000001fff137819 */ /* 0x000fe40000011405 */
[-C--:B------:R-:W-:Y:S02]  /*2980*/  LEA.HI R7, R7, R5.reuse, RZ, 0x2 ;  /* 0x0000000507077211 */ /* 0x080fe400078f10ff */
[----:B------:R-:W-:Y:S02]  /*2990*/  LEA.HI R19, R19, R5, RZ, 0x2 ;  /* 0x0000000513137211 */ /* 0x000fe400078f10ff */
[----:B------:R-:W-:Y:S01]  /*29a0*/  LOP3.LUT R7, R7, 0xfffffffc, RZ, 0xc0, !PT ;  /* 0xfffffffc07077812 */ /* 0x000fe200078ec0ff */
[C---:B------:R-:W-:Y:S01]  /*29b0*/  IMAD R0, R13.reuse, c[0x0][0x17c], R0 ;  /* 0x00005f000d007a24 */ /* 0x040fe200078e0200 */
[----:B------:R-:W-:Y:S01]  /*29c0*/  SHF.R.S32.HI R19, RZ, 0x2, R19 ;  /* 0x00000002ff137819 */ /* 0x000fe20000011413 */
[----:B-1----:R-:W-:-:S04]  /*29d0*/  IMAD.WIDE.U32 R2, R13, c[0x0][0x178], RZ ;  /* 0x00005e000d027a25 */ /* 0x002fc800078e00ff */
[----:B------:R-:W-:Y:S02]  /*29e0*/  IMAD.IADD R7, R5, 0x1, -R7 ;  /* 0x0000000105077824 */ /* 0x000fe400078e0a07 */
[----:B------:R-:W-:Y:S01]  /*29f0*/  IMAD.IADD R5, R3, 0x1, R0 ;  /* 0x0000000103057824 */ /* 0x000fe200078e0200 */
[----:B------:R-:W-:Y:S02]  /*2a00*/  SHF.R.S32.HI R14, RZ, 0x1f, R77 ;  /* 0x0000001fff0e7819 */ /* 0x000fe4000001144d */
[----:B------:R-:W-:Y:S01]  /*2a10*/  LEA R0, R7, R19, 0x5 ;  /* 0x0000001307007211 */ /* 0x000fe200078e28ff */
[----:B------:R-:W-:Y:S01]  /*2a20*/  IMAD.MOV.U32 R4, RZ, RZ, R2 ;  /* 0x000000ffff047224 */ /* 0x000fe200078e0002 */
[----:B------:R-:W-:Y:S02]  /*2a30*/  SEL R6, R14, RZ, !P3 ;  /* 0x000000ff0e067207 */ /* 0x000fe40005800000 */
[----:B------:R-:W-:Y:S01]  /*2a40*/  SHF.R.S32.HI R9, RZ, 0x1f, R12 ;  /* 0x0000001fff097819 */ /* 0x000fe2000001140c */
[----:B------:R-:W-:Y:S01]  /*2a50*/  IMAD.IADD R8, R20, 0x1, R0 ;  /* 0x0000000114087824 */ /* 0x000fe200078e0200 */
[----:B------:R-:W-:Y:S01]  /*2a60*/  IADD3 R2, P1, R19, R12, RZ ;  /* 0x0000000c13027210 */ /* 0x000fe20007f3e0ff */
[----:B------:R-:W-:Y:S01]  /*2a70*/  IMAD.WIDE.U32 R4, R76, c[0x0][0x1b8], R4 ;  /* 0x00006e004c047a25 */ /* 0x000fe200078e0004 */
[----:B------:R-:W-:-:S02]  /*2a80*/  SEL R3, R77, RZ, !P3 ;  /* 0x000000ff4d037207 */ /* 0x000fc40005800000 */
[----:B------:R-:W-:Y:S01]  /*2a90*/  LEA.HI.X.SX32 R9, R19, R9, 0x1, P1 ;  /* 0x0000000913097211 */ /* 0x000fe200008f0eff */
[----:B------:R-:W-:Y:S01]  /*2aa0*/  @P5 IMAD.HI.U32 R7, R8, c[0x0][0x2c8], RZ ;  /* 0x0000b20008075a27 */ /* 0x000fe200078e00ff */
[----:B------:R-:W-:-:S03]  /*2ab0*/  MOV R0, R8 ;  /* 0x0000000800007202 */ /* 0x000fc60000000f00 */
[----:B------:R-:W-:Y:S02]  /*2ac0*/  IMAD R5, R76, c[0x0][0x1bc], R5 ;  /* 0x00006f004c057a24 */ /* 0x000fe400078e0205 */
[----:B------:R-:W-:Y:S01]  /*2ad0*/  IMAD R6, R6, c[0x0][0x1c0], RZ ;  /* 0x0000700006067a24 */ /* 0x000fe200078e02ff */
[----:B------:R-:W-:Y:S01]  /*2ae0*/  @P5 SHF.R.U32.HI R0, RZ, c[0x0][0x2cc], R7 ;  /* 0x0000b300ff005a19 */ /* 0x000fe20000011607 */
[----:B------:R-:W-:-:S04]  /*2af0*/  IMAD.WIDE.U32 R4, R3, c[0x0][0x1c0], R4 ;  /* 0x0000700003047a25 */ /* 0x000fc800078e0004 */
[----:B------:R-:W-:Y:S02]  /*2b00*/  IMAD R12, R3, c[0x0][0x1c4], R6 ;  /* 0x00007100030c7a24 */ /* 0x000fe400078e0206 */
[C---:B------:R-:W-:Y:S02]  /*2b10*/  IMAD R13, R9.reuse, c[0x0][0x1e0], RZ ;  /* 0x00007800090d7a24 */ /* 0x040fe400078e02ff */
[----:B------:R-:W-:Y:S02]  /*2b20*/  IMAD R3, R9, c[0x0][0x208], RZ ;  /* 0x0000820009037a24 */ /* 0x000fe400078e02ff */
[C---:B------:R-:W-:Y:S02]  /*2b30*/  IMAD R13, R2.reuse, c[0x0][0x1e4], R13 ;  /* 0x00007900020d7a24 */ /* 0x040fe400078e020d */
[----:B------:R-:W-:Y:S02]  /*2b40*/  IMAD.MOV R9, RZ, RZ, -R0 ;  /* 0x000000ffff097224 */ /* 0x000fe400078e0a00 */
[----:B------:R-:W-:-:S02]  /*2b50*/  IMAD R16, R2, c[0x0][0x20c], R3 ;  /* 0x0000830002107a24 */ /* 0x000fc400078e0203 */
[----:B------:R-:W-:Y:S02]  /*2b60*/  IMAD.IADD R3, R5, 0x1, R12 ;  /* 0x0000000105037824 */ /* 0x000fe400078e020c */
[----:B------:R-:W-:Y:S01]  /*2b70*/  IMAD R12, R9, c[0x0][0x2c4], R8 ;  /* 0x0000b100090c7a24 */ /* 0x000fe200078e0208 */
[----:B------:R-:W-:Y:S01]  /*2b80*/  LOP3.LUT R194, R194, 0xffffff7f, RZ, 0xc0, !PT ;  /* 0xffffff7fc2c27812 */ /* 0x000fe200078ec0ff */
[----:B---3--:R-:W-:-:S04]  /*2b90*/  IMAD.WIDE.U32 R6, R2, c[0x0][0x1e0], R74 ;  /* 0x0000780002067a25 */ /* 0x008fc800078e004a */
[----:B------:R-:W-:Y:S01]  /*2ba0*/  IMAD.WIDE.U32 R10, R2, c[0x0][0x208], R74 ;  /* 0x00008200020a7a25 */ /* 0x000fe200078e004a */
[----:B----4-:R-:W-:Y:S02]  /*2bb0*/  ISETP.GE.AND P3, PT, R21, c[0x0][0x1d4], PT ;  /* 0x0000750015007a0c */ /* 0x010fe40003f66270 */
[----:B------:R-:W-:Y:S02]  /*2bc0*/  SHF.R.S32.HI R2, RZ, 0x1f, R0 ;  /* 0x0000001fff027819 */ /* 0x000fe40000011400 */
[----:B------:R-:W-:Y:S02]  /*2bd0*/  SEL R8, RZ, 0xffffffff, P3 ;  /* 0xffffffffff087807 */ /* 0x000fe40001800000 */
[----:B------:R-:W-:Y:S01]  /*2be0*/  ISETP.GE.AND P2, PT, R74, c[0x0][0x1d4], PT ;  /* 0x000075004a007a0c */ /* 0x000fe20003f46270 */
[----:B------:R-:W-:Y:S01]  /*2bf0*/  IMAD R5, R2, c[0x0][0x1b0], RZ ;  /* 0x00006c0002057a24 */ /* 0x000fe200078e02ff */
[----:B------:R-:W-:Y:S01]  /*2c00*/  MOV R2, R4 ;  /* 0x0000000400027202 */ /* 0x000fe20000000f00 */
[----:B------:R-:W-:Y:S01]  /*2c10*/  IMAD.SHL.U32 R8, R8, 0x2, RZ ;  /* 0x0000000208087824 */ /* 0x000fe200078e00ff */
[----:B------:R-:W-:Y:S01]  /*2c20*/  SEL R4, RZ, 0x1, P2 ;  /* 0x00000001ff047807 */ /* 0x000fe20001000000 */
[----:B------:R-:W-:-:S02]  /*2c30*/  IMAD R5, R0, c[0x0][0x1b4], R5 ;  /* 0x00006d0000057a24 */ /* 0x000fc400078e0205 */
[----:B------:R-:W-:Y:S01]  /*2c40*/  IMAD.WIDE.U32 R2, R0, c[0x0][0x1b0], R2 ;  /* 0x00006c0000027a25 */ /* 0x000fe200078e0002 */
[----:B------:R-:W-:Y:S02]  /*2c50*/  SHF.R.S32.HI R0, RZ, 0x1f, R12 ;  /* 0x0000001fff007819 */ /* 0x000fe4000001140c */
[----:B------:R-:W-:Y:S01]  /*2c60*/  LOP3.LUT R17, R8, 0x2, R4, 0xe2, !PT ;  /* 0x0000000208117812 */ /* 0x000fe200078ee204 */
[----:B------:R-:W-:Y:S02]  /*2c70*/  IMAD.IADD R5, R3, 0x1, R5 ;  /* 0x0000000103057824 */ /* 0x000fe400078e0205 */
[----:B------:R-:W-:Y:S01]  /*2c80*/  IMAD.MOV.U32 R4, RZ, RZ, R2 ;  /* 0x000000ffff047224 */ /* 0x000fe200078e0002 */
[----:B-----5:R-:W-:Y:S01]  /*2c90*/  @P0 SHF.R.S32.HI R3, RZ, 0x1f, R15 ;  /* 0x0000001fff030819 */ /* 0x020fe2000001140f */
[----:B------:R-:W-:Y:S02]  /*2ca0*/  IMAD.IADD R9, R7, 0x1, R13 ;  /* 0x0000000107097824 */ /* 0x000fe400078e020d */
[----:B------:R-:W-:-:S02]  /*2cb0*/  IMAD.MOV.U32 R8, RZ, RZ, R6 ;  /* 0x000000ffff087224 */ /* 0x000fc400078e0006 */
[----:B------:R-:W-:Y:S01]  /*2cc0*/  @P0 IMAD.MOV.U32 R2, RZ, RZ, R15 ;  /* 0x000000ffff020224 */ /* 0x000fe200078e000f */
[----:B------:R-:W-:Y:S01]  /*2cd0*/  @!P0 MOV R2, R77 ;  /* 0x0000004d00028202 */ /* 0x000fe20000000f00 */
[----:B------:R-:W-:Y:S01]  /*2ce0*/  IMAD R0, R0, c[0x0][0x1a8], RZ ;  /* 0x00006a0000007a24 */ /* 0x000fe200078e02ff */
[----:B------:R-:W-:Y:S01]  /*2cf0*/  IADD3 R7, R11, R16, RZ ;  /* 0x000000100b077210 */ /* 0x000fe20007ffe0ff */
[----:B------:R-:W-:Y:S01]  /*2d00*/  @!P0 IMAD.MOV.U32 R3, RZ, RZ, R14 ;  /* 0x000000ffff038224 */ /* 0x000fe200078e000e */
[----:B------:R-:W-:Y:S01]  /*2d10*/  MOV R6, R10 ;  /* 0x0000000a00067202 */ /* 0x000fe20000000f00 */
[----:B------:R-:W-:Y:S01]  /*2d20*/  IMAD.WIDE.U32 R10, R12, c[0x0][0x1a8], R4 ;  /* 0x00006a000c0a7a25 */ /* 0x000fe200078e0004 */
[----:B------:R-:W-:-:S03]  /*2d30*/  ISETP.GE.AND P1, PT, R18, c[0x0][0x1d4], PT ;  /* 0x0000750012007a0c */ /* 0x000fc60003f26270 */
[----:B------:R-:W-:Y:S01]  /*2d40*/  IMAD.WIDE.U32 R4, R76, c[0x0][0x1e8], R8 ;  /* 0x00007a004c047a25 */ /* 0x000fe200078e0008 */
[----:B------:R-:W-:Y:S02]  /*2d50*/  SEL R8, R2, RZ, !P4 ;  /* 0x000000ff02087207 */ /* 0x000fe40006000000 */
[----:B------:R-:W-:Y:S01]  /*2d60*/  @P3 LOP3.LUT R194, R194, 0x80, RZ, 0xfc, !PT ;  /* 0x00000080c2c23812 */ /* 0x000fe200078efcff */
[----:B------:R-:W-:Y:S01]  /*2d70*/  IMAD R13, R12, c[0x0][0x1ac], R0 ;  /* 0x00006b000c0d7a24 */ /* 0x000fe200078e0200 */
[----:B------:R-:W-:Y:S01]  /*2d80*/  SEL R2, RZ, 0x4, P1 ;  /* 0x00000004ff027807 */ /* 0x000fe20000800000 */
[----:B------:R-:W-:Y:S01]  /*2d90*/  IMAD.WIDE.U32 R6, R76, c[0x0][0x210], R6 ;  /* 0x000084004c067a25 */ /* 0x000fe200078e0006 */
[----:B------:R-:W-:Y:S02]  /*2da0*/  SEL R0, R3, RZ, !P4 ;  /* 0x000000ff03007207 */ /* 0x000fe40006000000 */
[----:B------:R-:W-:Y:S02]  /*2db0*/  LOP3.LUT R194, R194, 0xfffffeff, RZ, 0xc0, !PT ;  /* 0xfffffeffc2c27812 */ /* 0x000fe400078ec0ff */
[----:B------:R-:W-:Y:S01]  /*2dc0*/  LOP3.LUT R36, R17, R2, RZ, 0xfc, !PT ;  /* 0x0000000211247212 */ /* 0x000fe200078efcff */
[----:B------:R-:W-:-:S02]  /*2dd0*/  IMAD.MOV.U32 R2, RZ, RZ, R6 ;  /* 0x000000ffff027224 */ /* 0x000fc400078e0006 */
[----:B------:R-:W-:Y:S01]  /*2de0*/  IMAD R6, R0, c[0x0][0x1f0], RZ ;  /* 0x00007c0000067a24 */ /* 0x000fe200078e02ff */
[----:B------:R-:W-:Y:S01]  /*2df0*/  @P2 LOP3.LUT R194, R194, 0x100, RZ, 0xfc, !PT ;  /* 0x00000100c2c22812 */ /* 0x000fe200078efcff */
[----:B------:R-:W-:Y:S02]  /*2e00*/  IMAD R3, R76, c[0x0][0x214], R7 ;  /* 0x000085004c037a24 */ /* 0x000fe400078e0207 */
[----:B------:R-:W-:Y:S02]  /*2e10*/  IMAD R0, R0, c[0x0][0x218], RZ ;  /* 0x0000860000007a24 */ /* 0x000fe400078e02ff */
[----:B------:R-:W-:Y:S01]  /*2e20*/  IMAD R5, R76, c[0x0][0x1ec], R5 ;  /* 0x00007b004c057a24 */ /* 0x000fe200078e0205 */
[----:B------:R-:W-:Y:S01]  /*2e30*/  LOP3.LUT R194, R194, 0xffffffbf, RZ, 0xc0, !PT ;  /* 0xffffffbfc2c27812 */ /* 0x000fe200078ec0ff */
[----:B------:R-:W-:Y:S01]  /*2e40*/  IMAD.WIDE.U32 R220, R8, c[0x0][0x218], R2 ;  /* 0x0000860008dc7a25 */ /* 0x000fe200078e0002 */
[----:B------:R-:W-:Y:S02]  /*2e50*/  IADD3 R7, R11, R13, RZ ;  /* 0x0000000d0b077210 */ /* 0x000fe40007ffe0ff */
[----:B------:R-:W-:Y:S01]  /*2e60*/  LEA R12, P0, R10, c[0x0][0x160], 0x1 ;  /* 0x000058000a0c7a11 */ /* 0x000fe200078008ff */
[----:B------:R-:W-:-:S02]  /*2e70*/  IMAD R0, R8, c[0x0][0x21c], R0 ;  /* 0x0000870008007a24 */ /* 0x000fc400078e0200 */
[----:B------:R-:W-:Y:S01]  /*2e80*/  IMAD.WIDE.U32 R236, R8, c[0x0][0x1f0], R4 ;  /* 0x00007c0008ec7a25 */ /* 0x000fe200078e0004 */
[----:B------:R-:W-:-:S03]  /*2e90*/  ISETP.GE.AND P3, PT, R21, c[0x0][0x198], PT ;  /* 0x0000660015007a0c */ /* 0x000fc60003f66270 */
[----:B------:R-:W-:Y:S01]  /*2ea0*/  IMAD R2, R8, c[0x0][0x1f4], R6 ;  /* 0x00007d0008027a24 */ /* 0x000fe200078e0206 */
[----:B------:R-:W-:Y:S02]  /*2eb0*/  @P1 LOP3.LUT R194, R194, 0x40, RZ, 0xfc, !PT ;  /* 0x00000040c2c21812 */ /* 0x000fe400078efcff */
[----:B------:R-:W-:Y:S01]  /*2ec0*/  LEA.HI.X R11, R10, c[0x0][0x164], R7, 0x1, P0 ;  /* 0x000059000a0b7a11 */ /* 0x000fe200000f0c07 */
[----:B------:R-:W-:Y:S01]  /*2ed0*/  IMAD.IADD R238, R237, 0x1, R2 ;  /* 0x00000001edee7824 */ /* 0x000fe200078e0202 */
[----:B------:R-:W-:Y:S02]  /*2ee0*/  ISETP.GE.AND P4, PT, R74, c[0x0][0x198], PT ;  /* 0x000066004a007a0c */ /* 0x000fe40003f86270 */
[----:B------:R-:W-:Y:S02]  /*2ef0*/  IADD3 R21, R204, -0x1, RZ ;  /* 0xffffffffcc157810 */ /* 0x000fe40007ffe0ff */
[----:B------:R-:W-:Y:S02]  /*2f00*/  IADD3 R9, R19, R20, RZ ;  /* 0x0000001413097210 */ /* 0x000fe40007ffe0ff */
[----:B------:R-:W-:-:S02]  /*2f10*/  IADD3 R222, R221, R0, RZ ;  /* 0x00000000ddde7210 */ /* 0x000fc40007ffe0ff */
[----:B------:R-:W-:Y:S01]  /*2f20*/  ISETP.GE.AND P2, PT, R18, c[0x0][0x198], PT ;  /* 0x0000660012007a0c */ /* 0x000fe20003f46270 */
[----:B------:R-:W-:Y:S10]  /*2f30*/  BRA.DIV ~URZ, `(.L_x_489) ;  /* 0x000141427f007947 */ /* 0x000ff4000b800000 */
[----:B------:R1:W2:Y:S02]  /*2f40*/  SHFL.IDX PT, R8, R11, RZ, 0x1c1f ;  /* 0x001c1fff0b087589 */ /* 0x0002a400000e0000 */
.L_x_649:
[----:B------:R-:W-:Y:S05]  /*2f50*/  BRA.DIV ~URZ, `(.L_x_490) ;  /* 0x000141927f007947 */ /* 0x000fea000b800000 */
[----:B------:R3:W4:Y:S02]  /*2f60*/  SHFL.IDX PT, R0, R12, RZ, 0x1c1f ;  /* 0x001c1fff0c007589 */ /* 0x00072400000e0000 */
.L_x_650:
[----:B------:R-:W-:Y:S01]  /*2f70*/  IMAD R10, R218, c[0x0][0x2c4], RZ ;  /* 0x0000b100da0a7a24 */ /* 0x000fe200078e02ff */
[----:B------:R-:W-:Y:S04]  /*2f80*/  BSSY B0, `(.L_x_491) ;  /* 0x0000016000007945 */ /* 0x000fe80003800000 */
[----:B------:R-:W-:-:S13]  /*2f90*/  ISETP.GE.AND P0, PT, R9, R10, PT ;  /* 0x0000000a0900720c */ /* 0x000fda0003f06270 */
[----:B------:R-:W-:Y:S05]  /*2fa0*/  @P0 BRA `(.L_x_492) ;  /* 0x0000013000000947 */ /* 0x000fea0003800000 */
[----:B------:R-:W5:Y:S04]  /*2fb0*/  LDL.64 R4, [R1+0x28] ;  /* 0x0000280001047983 */ /* 0x000f680000100a00 */
[----:B---3--:R-:W3:Y:S04]  /*2fc0*/  LDL R2, [R1+0x30] ;  /* 0x0000300001027983 */ /* 0x008ee80000100800 */
[----:B----4-:R-:W4:Y:S04]  /*2fd0*/  LDL R3, [R1+0x54] ;  /* 0x0000540001037983 */ /* 0x010f280000100800 */
[----:B--2---:R-:W2:Y:S04]  /*2fe0*/  LDL R14, [R1+0x34] ;  /* 0x00003400010e7983 */ /* 0x004ea80000100800 */
[----:B------:R-:W2:Y:S04]  /*2ff0*/  LDL R13, [R1+0x58] ;  /* 0x00005800010d7983 */ /* 0x000ea80000100800 */
[----:B------:R-:W2:Y:S01]  /*3000*/  LDL R15, [R1+0x50] ;  /* 0x00005000010f7983 */ /* 0x000ea20000100800 */
[----:B-----5:R-:W-:-:S04]  /*3010*/  LEA R6, P0, R4, R0, 0x1 ;  /* 0x0000000004067211 */ /* 0x020fc800078008ff */
[----:B------:R-:W-:Y:S02]  /*3020*/  LEA.HI.X R7, R4, R8, R5, 0x1, P0 ;  /* 0x0000000804077211 */ /* 0x000fe400000f0c05 */
[----:B---3--:R-:W-:-:S04]  /*3030*/  LEA R4, P0, R2, R0, 0x1 ;  /* 0x0000000002047211 */ /* 0x008fc800078008ff */
[----:B----4-:R-:W-:Y:S02]  /*3040*/  LEA.HI.X R5, R2, R8, R3, 0x1, P0 ;  /* 0x0000000802057211 */ /* 0x010fe400000f0c03 */
[----:B--2---:R-:W-:Y:S01]  /*3050*/  LEA R2, P0, R14, R0, 0x1 ;  /* 0x000000000e027211 */ /* 0x004fe200078008ff */
[----:B------:R-:W-:-:S03]  /*3060*/  IMAD.SHL.U32 R0, R13, 0x2, RZ ;  /* 0x000000020d007824 */ /* 0x000fc600078e00ff */
[----:B------:R-:W-:Y:S02]  /*3070*/  LEA.HI.X R3, R14, R8, R15, 0x1, P0 ;  /* 0x000000080e037211 */ /* 0x000fe400000f0c0f */
[----:B------:R-:W-:Y:S01]  /*3080*/  @!PT LDS RZ, [RZ] ;  /* 0x00000000fffff984 */ /* 0x000fe20000000800 */
[----:B------:R-:W-:Y:S01]  /*3090*/  @!PT LDS RZ, [RZ] ;  /* 0x00000000fffff984 */ /* 0x000fe20000000800 */
[----:B------:R-:W-:Y:S01]  /*30a0*/  @!PT LDS RZ, [RZ] ;  /* 0x00000000fffff984 */ /* 0x000fe20000000800 */
[----:B------:R2:W-:Y:S04]  /*30b0*/  LDGSTS.E.BYPASS.LTC128B.128 [R0+0x6080], [R6.64], !P4 ;  /* 0x0608000006007fae */ /* 0x0005e8000e101d46 */
[----:B------:R2:W-:Y:S04]  /*30c0*/  LDGSTS.E.BYPASS.LTC128B.128 [R0+0x8080], [R4.64], !P3 ;  /* 0x0808000004007fae */ /* 0x0005e8000d901d46 */
[----:B------:R2:W-:Y:S02]  /*30d0*/  LDGSTS.E.BYPASS.LTC128B.128 [R0+0xa080], [R2.64], !P2 ;  /* 0x0a08000002007fae */ /* 0x0005e4000d101d46 */
.L_x_492:
[----:B------:R-:W-:Y:S05]  /*30e0*/  BSYNC B0 ;  /* 0x0000000000007941 */ /* 0x000fea0003800000 */
.L_x_491:
[----:B------:R-:W-:Y:S05]  /*30f0*/  BRA.DIV ~URZ, `(.L_x_493) ;  /* 0x000140527f007947 */ /* 0x000fea000b800000 */
[----:B--2---:R2:W1:Y:S04]  /*3100*/  SHFL.IDX PT, R8, R11, 0x1, 0x1c1f ;  /* 0x003c1f000b087f89 */ /* 0x00446800000e0000 */
[----:B----4-:R2:W4:Y:S02]  /*3110*/  SHFL.IDX PT, R0, R12, 0x1, 0x1c1f ;  /* 0x003c1f000c007f89 */ /* 0x01052400000e0000 */
.L_x_651:
[----:B------:R-:W-:Y:S01]  /*3120*/  IADD3 R2, R9, 0x20, RZ ;  /* 0x0000002009027810 */ /* 0x000fe20007ffe0ff */
[----:B------:R-:W-:Y:S03]  /*3130*/  BSSY B0, `(.L_x_494) ;  /* 0x0000016000007945 */ /* 0x000fe60003800000 */
[----:B------:R-:W-:-:S13]  /*3140*/  ISETP.GE.AND P0, PT, R2, R10, PT ;  /* 0x0000000a0200720c */ /* 0x000fda0003f06270 */
[----:B------:R-:W-:Y:S05]  /*3150*/  @P0 BRA `(.L_x_495) ;  /* 0x0000013000000947 */ /* 0x000fea0003800000 */
[----:B------:R-:W5:Y:S04]  /*3160*/  LDL.64 R4, [R1+0x28] ;  /* 0x0000280001047983 */ /* 0x000f680000100a00 */
[----:B--2---:R-:W2:Y:S04]  /*3170*/  LDL R3, [R1+0x30] ;  /* 0x0000300001037983 */ /* 0x004ea80000100800 */
[----:B---3--:R-:W3:Y:S04]  /*3180*/  LDL R16, [R1+0x54] ;  /* 0x0000540001107983 */ /* 0x008ee80000100800 */
[----:B----4-:R-:W4:Y:S04]  /*3190*/  LDL R14, [R1+0x34] ;  /* 0x00003400010e7983 */ /* 0x010f280000100800 */
[----:B------:R-:W4:Y:S04]  /*31a0*/  LDL R13, [R1+0x58] ;  /* 0x00005800010d7983 */ /* 0x000f280000100800 */
[----:B------:R-:W4:Y:S01]  /*31b0*/  LDL R15, [R1+0x50] ;  /* 0x00005000010f7983 */ /* 0x000f220000100800 */
[----:B-----5:R-:W-:-:S04]  /*31c0*/  LEA R6, P0, R4, R0, 0x1 ;  /* 0x0000000004067211 */ /* 0x020fc800078008ff */
[----:B-1----:R-:W-:Y:S02]  /*31d0*/  LEA.HI.X R7, R4, R8, R5, 0x1, P0 ;  /* 0x0000000804077211 */ /* 0x002fe400000f0c05 */
[----:B--2---:R-:W-:-:S04]  /*31e0*/  LEA R4, P0, R3, R0, 0x1 ;  /* 0x0000000003047211 */ /* 0x004fc800078008ff */
[----:B---3--:R-:W-:Y:S02]  /*31f0*/  LEA.HI.X R5, R3, R8, R16, 0x1, P0 ;  /* 0x0000000803057211 */ /* 0x008fe400000f0c10 */
[----:B----4-:R-:W-:Y:S01]  /*3200*/  LEA R2, P0, R14, R0, 0x1 ;  /* 0x000000000e027211 */ /* 0x010fe200078008ff */
        /* <DEDUP_REMOVED lines=8> */
.L_x_495:
[----:B------:R-:W-:Y:S05]  /*3290*/  BSYNC B0 ;  /* 0x0000000000007941 */ /* 0x000fea0003800000 */
.L_x_494:
[----:B------:R-:W-:Y:S05]  /*32a0*/  BRA.DIV ~URZ, `(.L_x_496) ;  /* 0x00013f627f007947 */ /* 0x000fea000b800000 */
[----:B-1----:R1:W2:Y:S02]  /*32b0*/  SHFL.IDX PT, R8, R11, 0x2, 0x1c1f ;  /* 0x005c1f000b087f89 */ /* 0x0022a400000e0000 */
.L_x_652:
[----:B------:R-:W-:Y:S05]  /*32c0*/  BRA.DIV ~URZ, `(.L_x_497) ;  /* 0x00013fb27f007947 */ /* 0x000fea000b800000 */
[----:B----4-:R4:W1:Y:S02]  /*32d0*/  SHFL.IDX PT, R0, R12, 0x2, 0x1c1f ;  /* 0x005c1f000c007f89 */ /* 0x01086400000e0000 */
.L_x_653:
[----:B------:R-:W-:Y:S01]  /*32e0*/  IADD3 R2, R9, 0x40, RZ ;  /* 0x0000004009027810 */ /* 0x000fe20007ffe0ff */
[----:B------:R-:W-:Y:S03]  /*32f0*/  BSSY B0, `(.L_x_498) ;  /* 0x0000016000007945 */ /* 0x000fe60003800000 */
        /* <DEDUP_REMOVED lines=8> */
[----:B-1---5:R-:W-:-:S04]  /*3380*/  LEA R6, P0, R4, R0, 0x1 ;  /* 0x0000000004067211 */ /* 0x022fc800078008ff */
        /* <DEDUP_REMOVED lines=12> */
.L_x_499:
[----:B------:R-:W-:Y:S05]  /*3450*/  BSYNC B0 ;  /* 0x0000000000007941 */ /* 0x000fea0003800000 */
.L_x_498:
[----:B------:R-:W-:Y:S05]  /*3460*/  BRA.DIV ~URZ, `(.L_x_500) ;  /* 0x00013e727f007947 */ /* 0x000fea000b800000 */
[----:B-1----:R1:W3:Y:S04]  /*3470*/  SHFL.IDX PT, R7, R11, 0x3, 0x1c1f ;  /* 0x007c1f000b077f89 */ /* 0x0022e800000e0000 */
[----:B------:R1:W4:Y:S02]  /*3480*/  SHFL.IDX PT, R0, R12, 0x3, 0x1c1f ;  /* 0x007c1f000c007f89 */ /* 0x00032400000e0000 */
.L_x_654:
[----:B------:R-:W5:Y:S04]  /*3490*/  LDL.64 R14, [R1+0x28] ;  /* 0x00002800010e7983 */ /* 0x000f680000100a00 */
[----:B----4-:R-:W4:Y:S04]  /*34a0*/  LDL R6, [R1+0x30] ;  /* 0x0000300001067983 */ /* 0x010f280000100800 */
[----:B---3--:R-:W3:Y:S04]  /*34b0*/  LDL R13, [R1+0x54] ;  /* 0x00005400010d7983 */ /* 0x008ee80000100800 */
[----:B-12---:R-:W2:Y:S04]  /*34c0*/  LDL R11, [R1+0x34] ;  /* 0x00003400010b7983 */ /* 0x006ea80000100800 */
[----:B------:R-:W2:Y:S04]  /*34d0*/  LDL R8, [R1+0x58] ;  /* 0x0000580001087983 */ /* 0x000ea80000100800 */
[----:B------:R-:W2:Y:S04]  /*34e0*/  LDL R12, [R1+0x50] ;  /* 0x00005000010c7983 */ /* 0x000ea80000100800 */
[----:B------:R-:W1:Y:S01]  /*34f0*/  S2R R37, SR_TID.X ;  /* 0x0000000000257919 */ /* 0x000e620000002100 */
[----:B------:R-:W-:Y:S01]  /*3500*/  IADD3 R2, R9, 0x60, RZ ;  /* 0x0000006009027810 */ /* 0x000fe20007ffe0ff */
[----:B------:R-:W-:-:S02]  /*3510*/  IMAD.MOV.U32 R20, RZ, RZ, 0x30 ;  /* 0x00000030ff147424 */ /* 0x000fc400078e00ff */
[----:B------:R-:W2:Y:S01]  /*3520*/  LDL R242, [R1+0x8] ;  /* 0x0000080001f27983 */ /* 0x000ea20000100800 */
[----:B------:R-:W-:Y:S01]  /*3530*/  ISETP.GE.AND P0, PT, R2, R10, PT ;  /* 0x0000000a0200720c */ /* 0x000fe20003f06270 */
[----:B------:R-:W-:-:S04]  /*3540*/  IMAD R20, R204, -0x30, R20 ;  /* 0xffffffd0cc147824 */ /* 0x000fc800078e0214 */
[----:B------:R-:W-:Y:S01]  /*3550*/  IMAD.IADD R120, R219, 0x1, R20 ;  /* 0x00000001db787824 */ /* 0x000fe200078e0214 */
[----:B------:R-:W-:Y:S02]  /*3560*/  SHF.R.S32.HI R9, RZ, 0x1f, R21 ;  /* 0x0000001fff097819 */ /* 0x000fe40000011415 */
[----:B-1----:R-:W-:-:S04]  /*3570*/  SHF.R.S32.HI R121, RZ, 0x1f, R37 ;  /* 0x0000001fff797819 */ /* 0x002fc80000011425 */
[----:B------:R-:W-:-:S04]  /*3580*/  LEA.HI R121, R121, R37, RZ, 0x2 ;  /* 0x0000002579797211 */ /* 0x000fc800078f10ff */
[----:B------:R-:W-:Y:S01]  /*3590*/  SHF.R.S32.HI R121, RZ, 0x2, R121 ;  /* 0x00000002ff797819 */ /* 0x000fe20000011479 */
[----:B------:R-:W-:Y:S02]  /*35a0*/  IMAD.MOV.U32 R122, RZ, RZ, R236 ;  /* 0x000000ffff7a7224 */ /* 0x000fe400078e00ec */
[----:B------:R-:W-:Y:S01]  /*35b0*/  IMAD.MOV.U32 R123, RZ, RZ, R238 ;  /* 0x000000ffff7b7224 */ /* 0x000fe200078e00ee */
[C---:B------:R-:W-:Y:S02]  /*35c0*/  LOP3.LUT P6, RZ, R194.reuse, 0x80, RZ, 0xc0, !PT ;  /* 0x00000080c2ff7812 */ /* 0x040fe400078cc0ff */
[----:B------:R-:W-:Y:S02]  /*35d0*/  LOP3.LUT P5, RZ, R194, 0x40, RZ, 0xc0, !PT ;  /* 0x00000040c2ff7812 */ /* 0x000fe400078ac0ff */
[----:B-----5:R-:W-:-:S04]  /*35e0*/  @!P0 LEA R4, P1, R14, R0, 0x1 ;  /* 0x000000000e048211 */ /* 0x020fc800078208ff */
[----:B------:R-:W-:Y:S02]  /*35f0*/  @!P0 LEA.HI.X R5, R14, R7, R15, 0x1, P1 ;  /* 0x000000070e058211 */ /* 0x000fe400008f0c0f */
[----:B----4-:R-:W-:-:S04]  /*3600*/  @!P0 LEA R2, P1, R6, R0, 0x1 ;  /* 0x0000000006028211 */ /* 0x010fc800078208ff */
[----:B---3--:R-:W-:Y:S02]  /*3610*/  @!P0 LEA.HI.X R3, R6, R7, R13, 0x1, P1 ;  /* 0x0000000706038211 */ /* 0x008fe400008f0c0d */
[----:B--2---:R-:W-:Y:S02]  /*3620*/  @!P0 LEA R6, P1, R11, R0, 0x1 ;  /* 0x000000000b068211 */ /* 0x004fe400078208ff */
[----:B------:R-:W-:Y:S01]  /*3630*/  IMNMX R0, R120, 0x30, PT ;  /* 0x0000003078007817 */ /* 0x000fe20003800200 */
[----:B------:R-:W-:-:S04]  /*3640*/  IMAD.SHL.U32 R195, R8, 0x2, RZ ;  /* 0x0000000208c37824 */ /* 0x000fc800078e00ff */
[----:B------:R-:W-:Y:S01]  /*3650*/  IMAD.IADD R8, R0, 0x1, -R121 ;  /* 0x0000000100087824 */ /* 0x000fe200078e0a79 */
[----:B------:R-:W-:Y:S01]  /*3660*/  @!P0 LEA.HI.X R7, R11, R7, R12, 0x1, P1 ;  /* 0x000000070b078211 */ /* 0x000fe200008f0c0c */
[----:B------:R-:W-:Y:S01]  /*3670*/  @!PT LDS RZ, [RZ] ;  /* 0x00000000fffff984 */ /* 0x000fe20000000800 */
[----:B------:R-:W-:Y:S01]  /*3680*/  @!PT LDS RZ, [RZ] ;  /* 0x00000000fffff984 */ /* 0x000fe20000000800 */
[----:B------:R-:W-:Y:S01]  /*3690*/  @!PT LDS RZ, [RZ] ;  /* 0x00000000fffff984 */ /* 0x000fe20000000800 */
[----:B------:R1:W-:Y:S03]  /*36a0*/  @!P0 LDGSTS.E.BYPASS.LTC128B.128 [R195+0x7880], [R4.64], !P4 ;  /* 0x0788000004c38fae */ /* 0x0003e6000e101d46 */
[----:B------:R-:W-:Y:S01]  /*36b0*/  ISETP.GE.AND P1, PT, R8, 0x1, PT ;  /* 0x000000010800780c */ /* 0x000fe20003f26270 */
[----:B------:R2:W-:Y:S04]  /*36c0*/  @!P0 LDGSTS.E.BYPASS.LTC128B.128 [R195+0x9880], [R2.64], !P3 ;  /* 0x0988000002c38fae */ /* 0x0005e8000d901d46 */
[----:B------:R3:W-:Y:S04]  /*36d0*/  @!P0 LDGSTS.E.BYPASS.LTC128B.128 [R195+0xb880], [R6.64], !P2 ;  /* 0x0b88000006c38fae */ /* 0x0007e8000d101d46 */
[----:B------:R-:W0:Y:S01]  /*36e0*/  LDGDEPBAR ;  /* 0x00000000000079af */ /* 0x000e220000000000 */
[----:B------:R-:W-:Y:S03]  /*36f0*/  WARPSYNC 0xffffffff ;  /* 0xffffffff00007948 */ /* 0x000fe60003800000 */
[----:B------:R-:W-:Y:S01]  /*3700*/  BAR.SYNC.DEFER_BLOCKING 0x0 ;  /* 0x0000000000007b1d */ /* 0x000fe20000010000 */
[----:B-1----:R-:W-:-:S02]  /*3710*/  IMAD R4, R9, c[0x0][0x1e0], RZ ;  /* 0x0000780009047a24 */ /* 0x002fc400078e02ff */
[----:B--2---:R-:W-:-:S04]  /*3720*/  IMAD.WIDE.U32 R2, R21, c[0x0][0x1e0], RZ ;  /* 0x0000780015027a25 */ /* 0x004fc800078e00ff */
[----:B------:R-:W-:-:S04]  /*3730*/  IMAD R0, R21, c[0x0][0x1e4], R4 ;  /* 0x0000790015007a24 */ /* 0x000fc800078e0204 */
[----:B------:R-:W-:Y:S02]  /*3740*/  IMAD.IADD R0, R3, 0x1, R0 ;  /* 0x0000000103007824 */ /* 0x000fe400078e0200 */
[----:B------:R-:W-:-:S04]  /*3750*/  IMAD.WIDE.U32 R2, R2, 0x30, R122 ;  /* 0x0000003002027825 */ /* 0x000fc800078e007a */
[----:B------:R-:W-:Y:S01]  /*3760*/  IMAD R0, R0, 0x30, RZ ;  /* 0x0000003000007824 */ /* 0x000fe200078e02ff */
[----:B------:R-:W-:-:S03]  /*3770*/  @P1 LEA R4, P0, R2, c[0x0][0x1c8], 0x1 ;  /* 0x0000720002041a11 */ /* 0x000fc600078008ff */
[----:B------:R-:W-:Y:S01]  /*3780*/  IMAD.IADD R0, R3, 0x1, R0 ;  /* 0x0000000103007824 */ /* 0x000fe200078e0200 */
[----:B------:R-:W-:-:S04]  /*3790*/  LOP3.LUT P4, RZ, R194, 0x100, RZ, 0xc0, !PT ;  /* 0x00000100c2ff7812 */ /* 0x000fc8000788c0ff */
[----:B------:R-:W-:Y:S02]  /*37a0*/  @P1 LEA.HI.X R5, R2, c[0x0][0x1cc], R0, 0x1, P0 ;  /* 0x0000730002051a11 */ /* 0x000fe400000f0c00 */
[----:B------:R-:W-:Y:S01]  /*37b0*/  ISETP.GE.AND P0, PT, R8, 0x21, PT ;  /* 0x000000210800780c */ /* 0x000fe20003f06270 */
[----:B------:R-:W-:-:S04]  /*37c0*/  IMAD.MOV.U32 R3, RZ, RZ, 0x20 ;  /* 0x00000020ff037424 */ /* 0x000fc800078e00ff */
[C---:B---3--:R-:W-:Y:S02]  /*37d0*/  IMAD.WIDE.U32 R6, R3.reuse, c[0x0][0x1e0], RZ ;  /* 0x0000780003067a25 */ /* 0x048fe400078e00ff */
[----:B------:R-:W-:Y:S01]  /*37e0*/  @!PT LDS RZ, [RZ] ;  /* 0x00000000fffff984 */ /* 0x000fe20000000800 */
[----:B------:R-:W-:Y:S01]  /*37f0*/  @!PT LDS RZ, [RZ] ;  /* 0x00000000fffff984 */ /* 0x000fe20000000800 */
[----:B------:R-:W-:Y:S01]  /*3800*/  @!PT LDS RZ, [RZ] ;  /* 0x00000000fffff984 */ /* 0x000fe20000000800 */
[----:B------:R1:W-:Y:S04]  /*3810*/  @P1 LDGSTS.E.BYPASS.LTC128B.128 [R195+0x3c80], [R4.64], !P4 ;  /* 0x03c8000004c31fae */ /* 0x0003e8000e101d46 */
[----:B------:R1:W-:Y:S04]  /*3820*/  @P1 LDGSTS.E.BYPASS.LTC128B.128 [R195+0x4880], [R4.64+0x40], !P6 ;  /* 0x0488004004c31fae */ /* 0x0003e8000f101d46 */
[----:B------:R1:W-:Y:S02]  /*3830*/  @P1 LDGSTS.E.BYPASS.LTC128B.128 [R195+0x5480], [R4.64+0x80], !P5 ;  /* 0x0548008004c31fae */ /* 0x0003e4000e901d46 */
[----:B-1----:R-:W-:Y:S01]  /*3840*/  IMAD R4, R3, c[0x0][0x1e4], RZ ;  /* 0x0000790003047a24 */ /* 0x002fe200078e02ff */
[----:B------:R-:W-:-:S04]  /*3850*/  @P0 IADD3 R3, P1, R2, R6, RZ ;  /* 0x0000000602030210 */ /* 0x000fc80007f3e0ff */
[----:B------:R-:W-:Y:S02]  /*3860*/  @P0 IADD3.X R7, R0, R7, R4, P1, !PT ;  /* 0x0000000700070210 */ /* 0x000fe40000ffe404 */
[----:B------:R-:W-:-:S04]  /*3870*/  @P0 LEA R2, P1, R3, c[0x0][0x1c8], 0x1 ;  /* 0x0000720003020a11 */ /* 0x000fc800078208ff */
[----:B------:R-:W-:-:S05]  /*3880*/  @P0 LEA.HI.X R3, R3, c[0x0][0x1cc], R7, 0x1, P1 ;  /* 0x0000730003030a11 */ /* 0x000fca00008f0c07 */
[----:B------:R1:W-:Y:S04]  /*3890*/  @P0 LDGSTS.E.BYPASS.LTC128B.128 [R195+0x4480], [R2.64], !P4 ;  /* 0x0448000002c30fae */ /* 0x0003e8000e101d46 */
[----:B------:R1:W-:Y:S04]  /*38a0*/  @P0 LDGSTS.E.BYPASS.LTC128B.128 [R195+0x5080], [R2.64+0x40], !P6 ;  /* 0x0508004002c30fae */ /* 0x0003e8000f101d46 */
[----:B------:R1:W-:Y:S04]  /*38b0*/  @P0 LDGSTS.E.BYPASS.LTC128B.128 [R195+0x5c80], [R2.64+0x80], !P5 ;  /* 0x05c8008002c30fae */ /* 0x0003e8000e901d46 */
[----:B------:R-:W0:Y:S01]  /*38c0*/  LDGDEPBAR ;  /* 0x00000000000079af */ /* 0x000e220000000000 */
[----:B------:R-:W-:Y:S01]  /*38d0*/  IMAD R6, R9, c[0x0][0x208], RZ ;  /* 0x0000820009067a24 */ /* 0x000fe200078e02ff */
[----:B------:R-:W-:Y:S01]  /*38e0*/  ISETP.GT.AND P3, PT, R37, 0x3f, PT ;  /* 0x0000003f2500780c */ /* 0x000fe20003f64270 */
[----:B------:R-:W-:-:S04]  /*38f0*/  IMAD.WIDE.U32 R4, R21, c[0x0][0x208], RZ ;  /* 0x0000820015047a25 */ /* 0x000fc800078e00ff */
[----:B------:R-:W-:-:S04]  /*3900*/  IMAD R0, R21, c[0x0][0x20c], R6 ;  /* 0x0000830015007a24 */ /* 0x000fc800078e0206 */
[----:B------:R-:W-:-:S04]  /*3910*/  IMAD.IADD R0, R5, 0x1, R0 ;  /* 0x0000000105007824 */ /* 0x000fc800078e0200 */
[----:B------:R-:W-:Y:S02]  /*3920*/  IMAD R0, R0, 0x30, RZ ;  /* 0x0000003000007824 */ /* 0x000fe400078e02ff */
[----:B-1----:R-:W-:Y:S01]  /*3930*/  IMAD.MOV.U32 R2, RZ, RZ, R220 ;  /* 0x000000ffff027224 */ /* 0x002fe200078e00dc */
[----:B------:R-:W-:-:S04]  /*3940*/  DEPBAR.LE SB0, 0x1 ;  /* 0x000080400000791a */ /* 0x000fc80000000000 */
[----:B------:R-:W-:Y:S01]  /*3950*/  IMAD.MOV.U32 R3, RZ, RZ, R222 ;  /* 0x000000ffff037224 */ /* 0x000fe200078e00de */
[----:B------:R-:W-:-:S04]  /*3960*/  DEPBAR.LE SB0, 0x0 ;  /* 0x000080000000791a */ /* 0x000fc80000000000 */
[----:B------:R-:W-:Y:S01]  /*3970*/  IMAD.WIDE.U32 R4, R4, 0x30, R2 ;  /* 0x0000003004047825 */ /* 0x000fe200078e0002 */
[----:B------:R-:W-:Y:S03]  /*3980*/  BAR.SYNC.DEFER_BLOCKING 0x0 ;  /* 0x0000000000007b1d */ /* 0x000fe60000010000 */
[----:B------:R-:W-:Y:S01]  /*3990*/  IMAD.IADD R3, R5, 0x1, R0 ;  /* 0x0000000105037824 */ /* 0x000fe200078e0200 */
[----:B------:R-:W-:Y:S01]  /*39a0*/  LEA R2, P0, R4, c[0x0][0x1f8], 0x1 ;  /* 0x00007e0004027a11 */ /* 0x000fe200078008ff */
[----:B------:R-:W-:-:S03]  /*39b0*/  @!P3 IMAD.MOV.U32 R0, RZ, RZ, c[0x0][0x208] ;  /* 0x00008200ff00b624 */ /* 0x000fc600078e00ff */
[----:B------:R-:W-:Y:S01]  /*39c0*/  LEA.HI.X R3, R4, c[0x0][0x1fc], R3, 0x1, P0 ;  /* 0x00007f0004037a11 */ /* 0x000fe200000f0c03 */
[----:B------:R-:W-:Y:S01]  /*39d0*/  @!P3 IMAD.MOV.U32 R4, RZ, RZ, c[0x0][0x20c] ;  /* 0x00008300ff04b624 */ /* 0x000fe200078e00ff */
[----:B------:R-:W-:Y:S02]  /*39e0*/  @!P3 LEA R22, P0, R0, R2, 0x6 ;  /* 0x000000020016b211 */ /* 0x000fe400078030ff */
[----:B------:R-:W-:Y:S02]  /*39f0*/  LOP3.LUT P2, RZ, R36, 0x1, RZ, 0xc0, !PT ;  /* 0x0000000124ff7812 */ /* 0x000fe4000784c0ff */
[----:B------:R-:W-:Y:S02]  /*3a00*/  @!P3 LEA.HI.X R23, R0, R3, R4, 0x6, P0 ;  /* 0x000000030017b211 */ /* 0x000fe400000f3404 */
[----:B------:R-:W-:-:S04]  /*3a10*/  IADD3 R0, R20, R219, -R121 ;  /* 0x000000db14007210 */ /* 0x000fc80007ffe879 */
[----:B------:R-:W-:Y:S01]  /*3a20*/  ISETP.LT.OR P0, PT, R0, 0x1, !P2 ;  /* 0x000000010000780c */ /* 0x000fe20005701670 */
[----:B------:R-:W-:Y:S04]  /*3a30*/  LDSM.16.M88.4 R12, [R183] ;  /* 0x00000000b70c783b */ /* 0x000fe80000000200 */
[----:B------:R-:W-:Y:S04]  /*3a40*/  LDSM.16.M88.4 R8, [R183+0x1000] ;  /* 0x00100000b708783b */ /* 0x000fe80000000200 */
[----:B------:R-:W1:Y:S04]  /*3a50*/  LDSM.16.M88.4 R32, [R180] ;  /* 0x00000000b420783b */ /* 0x000e680000000200 */
[----:B------:R-:W2:Y:S04]  /*3a60*/  LDSM.16.M88.4 R28, [R180+0x400] ;  /* 0x00040000b41c783b */ /* 0x000ea80000000200 */
[----:B------:R-:W3:Y:S04]  /*3a70*/  LDSM.16.M88.4 R24, [R180+0x800] ;  /* 0x00080000b418783b */ /* 0x000ee80000000200 */
[----:B------:R-:W-:Y:S04]  /*3a80*/  LDSM.16.M88.4 R16, [R184] ;  /* 0x00000000b810783b */ /* 0x000fe80000000200 */
[----:B------:R-:W-:Y:S04]  /*3a90*/  LDSM.16.M88.4 R4, [R184+0x1000] ;  /* 0x00100000b804783b */ /* 0x000fe80000000200 */
[----:B------:R-:W4:Y:S04]  /*3aa0*/  LDSM.16.M88.4 R40, [R185] ;  /* 0x00000000b928783b */ /* 0x000f280000000200 */
[----:B------:R-:W5:Y:S04]  /*3ab0*/  LDSM.16.M88.4 R44, [R193] ;  /* 0x00000000c12c783b */ /* 0x000f680000000200 */
[----:B------:R-:W1:Y:S04]  /*3ac0*/  LDSM.16.M88.4 R48, [R192] ;  /* 0x00000000c030783b */ /* 0x000e680000000200 */
[----:B------:R-:W-:Y:S01]  /*3ad0*/  @!PT LDS RZ, [RZ] ;  /* 0x00000000fffff984 */ /* 0x000fe20000000800 */
[----:B------:R-:W-:Y:S01]  /*3ae0*/  @!PT LDS RZ, [RZ] ;  /* 0x00000000fffff984 */ /* 0x000fe20000000800 */
[----:B------:R-:W-:Y:S01]  /*3af0*/  @!PT LDS RZ, [RZ] ;  /* 0x00000000fffff984 */ /* 0x000fe20000000800 */
[----:B------:R1:W-:Y:S01]  /*3b00*/  LDGSTS.E.BYPASS.LTC128B.128 [R195+0x1880], [R2.64], !P0 ;  /* 0x0188000002c37fae */ /* 0x0003e2000c101d46 */
[----:B------:R-:W-:-:S04]  /*3b10*/  LOP3.LUT P0, RZ, R36, 0x2, RZ, 0xc0, !PT ;  /* 0x0000000224ff7812 */ /* 0x000fc8000780c0ff */
[----:B------:R-:W-:Y:S02]  /*3b20*/  ISETP.LT.OR P1, PT, R0, 0x1, !P0 ;  /* 0x000000010000780c */ /* 0x000fe40004721670 */
[----:B------:R-:W-:-:S04]  /*3b30*/  LOP3.LUT R194, R194, 0xfffffdff, RZ, 0xc0, !PT ;  /* 0xfffffdffc2c27812 */ /* 0x000fc800078ec0ff */
[----:B------:R-:W-:-:S07]  /*3b40*/  @P3 LOP3.LUT R194, R194, 0x200, RZ, 0xfc, !PT ;  /* 0x00000200c2c23812 */ /* 0x000fce00078efcff */
[----:B------:R2:W-:Y:S01]  /*3b50*/  LDGSTS.E.BYPASS.LTC128B.128 [R195+0x2480], [R2.64+0x40], !P1 ;  /* 0x0248004002c37fae */ /* 0x0005e2000c901d46 */
[----:B------:R-:W-:-:S04]  /*3b60*/  LOP3.LUT P1, RZ, R36, 0x4, RZ, 0xc0, !PT ;  /* 0x0000000424ff7812 */ /* 0x000fc8000782c0ff */
[----:B------:R-:W-:-:S13]  /*3b70*/  ISETP.LT.OR P3, PT, R0, 0x1, !P1 ;  /* 0x000000010000780c */ /* 0x000fda0004f61670 */
[----:B------:R4:W-:Y:S01]  /*3b80*/  LDGSTS.E.BYPASS.LTC128B.128 [R195+0x3080], [R2.64+0x80], !P3 ;  /* 0x0308008002c37fae */ /* 0x0009e2000d901d46 */
[----:B------:R-:W-:Y:S01]  /*3b90*/  ISETP.GT.AND P3, PT, R37, 0x3f, PT ;  /* 0x0000003f2500780c */ /* 0x000fe20003f64270 */
[C---:B-1----:R-:W-:Y:S08]  /*3ba0*/  HMMA.16816.F32.BF16 R64, R8.reuse, R32, RZ ;  /* 0x000000200840723c */ /* 0x042ff000000418ff */
[----:B--2---:R-:W-:Y:S04]  /*3bb0*/  HMMA.16816.F32.BF16 R56, R8, R28, RZ ;  /* 0x0000001c0838723c */ /* 0x004fe800000418ff */
[----:B------:R-:W-:-:S02]  /*3bc0*/  @!P3 ISETP.LT.OR P2, PT, R0, 0x21, !P2 ;  /* 0x000000210000b80c */ /* 0x000fc40005741670 */
[C---:B------:R-:W-:Y:S02]  /*3bd0*/  @!P3 ISETP.LT.OR P0, PT, R0.reuse, 0x21, !P0 ;  /* 0x000000210000b80c */ /* 0x040fe40004701670 */
[C---:B---3--:R-:W-:Y:S08]  /*3be0*/  HMMA.16816.F32.BF16 R36, R8.reuse, R24, RZ ;  /* 0x000000180824723c */ /* 0x048ff000000418ff */
[C---:B------:R-:W-:Y:S01]  /*3bf0*/  HMMA.16816.F32.BF16 R60, R8.reuse, R34, RZ ;  /* 0x00000022083c723c */ /* 0x040fe200000418ff */
[----:B------:R1:W-:Y:S04]  /*3c00*/  @!P3 LDGSTS.E.BYPASS.LTC128B.128 [R195+0x2080], [R22.64], !P2 ;  /* 0x0208000016c3bfae */ /* 0x0003e8000d101d46 */
[----:B------:R1:W-:Y:S03]  /*3c10*/  @!P3 LDGSTS.E.BYPASS.LTC128B.128 [R195+0x2c80], [R22.64+0x40], !P0 ;  /* 0x02c8004016c3bfae */ /* 0x0003e6000c101d46 */
[C---:B------:R-:W-:Y:S08]  /*3c20*/  HMMA.16816.F32.BF16 R52, R8.reuse, R30, RZ ;  /* 0x0000001e0834723c */ /* 0x040ff000000418ff */
[----:B------:R-:W-:Y:S01]  /*3c30*/  HMMA.16816.F32.BF16 R8, R8, R26, RZ ;  /* 0x0000001a0808723c */ /* 0x000fe200000418ff */
[----:B------:R-:W-:-:S07]  /*3c40*/  @!P3 ISETP.LT.OR P0, PT, R0, 0x21, !P1 ;  /* 0x000000210000b80c */ /* 0x000fce0004f01670 */
[C---:B------:R-:W-:Y:S06]  /*3c50*/  HMMA.16816.F32.BF16 R68, R12.reuse, R32, RZ ;  /* 0x000000200c44723c */ /* 0x040fec00000418ff */
[----:B------:R1:W-:Y:S02]  /*3c60*/  @!P3 LDGSTS.E.BYPASS.LTC128B.128 [R195+0x3880], [R22.64+0x80], !P0 ;  /* 0x0388008016c3bfae */ /* 0x0003e4000c101d46 */
[C---:B------:R-:W-:Y:S02]  /*3c70*/  HMMA.16816.F32.BF16 R88, R12.reuse, R34, RZ ;  /* 0x000000220c58723c */ /* 0x040fe400000418ff */
[----:B------:R-:W-:Y:S04]  /*3c80*/  LDSM.16.M88.4 R32, [R180+0x1000] ;  /* 0x00100000b420783b */ /* 0x000fe80000000200 */
[----:B------:R-:W0:Y:S02]  /*3c90*/  LDGDEPBAR ;  /* 0x00000000000079af */ /* 0x000e240000000000 */
[C---:B------:R-:W-:Y:S08]  /*3ca0*/  HMMA.16816.F32.BF16 R76, R12.reuse, R28, RZ ;  /* 0x0000001c0c4c723c */ /* 0x040ff000000418ff */
[C---:B------:R-:W-:Y:S08]  /*3cb0*/  HMMA.16816.F32.BF16 R84, R12.reuse, R30, RZ ;  /* 0x0000001e0c54723c */ /* 0x040ff000000418ff */
[C---:B------:R-:W-:Y:S08]  /*3cc0*/  HMMA.16816.F32.BF16 R28, R12.reuse, R24, RZ ;  /* 0x000000180c1c723c */ /* 0x040ff000000418ff */
[----:B------:R-:W-:Y:S01]  /*3cd0*/  HMMA.16816.F32.BF16 R96, R12, R26, RZ ;  /* 0x0000001a0c60723c */ /* 0x000fe200000418ff */
[----:B------:R-:W-:Y:S04]  /*3ce0*/  LDSM.16.M88.4 R12, [R180+0x1400] ;  /* 0x00140000b40c783b */ /* 0x000fe80000000200 */
[----:B------:R-:W-:Y:S03]  /*3cf0*/  LDSM.16.M88.4 R24, [R184+0x3000] ;  /* 0x00300000b818783b */ /* 0x000fe60000000200 */
[C---:B----4-:R-:W-:Y:S08]  /*3d00*/  HMMA.16816.F32.BF16 R112, R4.reuse, R40, R64 ;  /* 0x000000280470723c */ /* 0x050ff00000041840 */
[C---:B-----5:R-:W-:Y:S01]  /*3d10*/  HMMA.16816.F32.BF16 R108, R4.reuse, R44, R56 ;  /* 0x0000002c046c723c */ /* 0x060fe20000041838 */
[----:B------:R-:W-:Y:S07]  /*3d20*/  LDSM.16.M88.4 R56, [R191] ;  /* 0x00000000bf38783b */ /* 0x000fee0000000200 */
[C---:B------:R-:W-:Y:S01]  /*3d30*/  HMMA.16816.F32.BF16 R104, R4.reuse, R48, R36 ;  /* 0x000000300468723c */ /* 0x040fe20000041824 */
[----:B------:R-:W-:Y:S07]  /*3d40*/  LDSM.16.M88.4 R36, [R180+0xc00] ;  /* 0x000c0000b424783b */ /* 0x000fee0000000200 */
[C---:B------:R-:W-:Y:S01]  /*3d50*/  HMMA.16816.F32.BF16 R100, R4.reuse, R42, R60 ;  /* 0x0000002a0464723c */ /* 0x040fe2000004183c */
[----:B------:R-:W-:Y:S07]  /*3d60*/  LDSM.16.M88.4 R60, [R189] ;  /* 0x00000000bd3c783b */ /* 0x000fee0000000200 */
[C---:B------:R-:W-:Y:S01]  /*3d70*/  HMMA.16816.F32.BF16 R92, R4.reuse, R46, R52 ;  /* 0x0000002e045c723c */ /* 0x040fe20000041834 */
[----:B------:R-:W-:Y:S07]  /*3d80*/  LDSM.16.M88.4 R52, [R190] ;  /* 0x00000000be34783b */ /* 0x000fee0000000200 */
[----:B------:R-:W-:Y:S01]  /*3d90*/  HMMA.16816.F32.BF16 R80, R4, R50, R8 ;  /* 0x000000320450723c */ /* 0x000fe20000041808 */
[----:B------:R-:W2:Y:S04]  /*3da0*/  LDSM.16.M88.4 R4, [R183+0x3000] ;  /* 0x00300000b704783b */ /* 0x000ea80000000200 */
[----:B------:R-:W3:Y:S03]  /*3db0*/  LDSM.16.M88.4 R8, [R183+0x2000] ;  /* 0x00200000b708783b */ /* 0x000ee60000000200 */
[C---:B------:R-:W-:Y:S08]  /*3dc0*/  HMMA.16816.F32.BF16 R72, R16.reuse, R40, R68 ;  /* 0x000000281048723c */ /* 0x040ff00000041844 */
[C---:B------:R-:W-:Y:S08]  /*3dd0*/  HMMA.16816.F32.BF16 R40, R16.reuse, R42, R88 ;  /* 0x0000002a1028723c */ /* 0x040ff00000041858 */
[C---:B------:R-:W-:Y:S08]  /*3de0*/  HMMA.16816.F32.BF16 R64, R16.reuse, R44, R76 ;  /* 0x0000002c1040723c */ /* 0x040ff0000004184c */
[C---:B------:R-:W-:Y:S01]  /*3df0*/  HMMA.16816.F32.BF16 R68, R16.reuse, R48, R28 ;  /* 0x000000301044723c */ /* 0x040fe2000004181c */
[----:B------:R-:W4:Y:S07]  /*3e00*/  LDSM.16.M88.4 R28, [R184+0x2000] ;  /* 0x00200000b81c783b */ /* 0x000f2e0000000200 */
[C---:B------:R-:W-:Y:S08]  /*3e10*/  HMMA.16816.F32.BF16 R44, R16.reuse, R46, R84 ;  /* 0x0000002e102c723c */ /* 0x040ff00000041854 */
[----:B------:R-:W-:Y:S01]  /*3e20*/  HMMA.16816.F32.BF16 R16, R16, R50, R96 ;  /* 0x000000321010723c */ /* 0x000fe20000041860 */
[----:B------:R-:W-:Y:S07]  /*3e30*/  LDSM.16.M88.4 R48, [R180+0x1800] ;  /* 0x00180000b430783b */ /* 0x000fee0000000200 */
[----:B--2---:R-:W-:Y:S08]  /*3e40*/  HMMA.16816.F32.BF16 R108, R4, R32, R108 ;  /* 0x00000020046c723c */ /* 0x004ff0000004186c */
[-C--:B---3--:R-:W-:Y:S08]  /*3e50*/  HMMA.16816.F32.BF16 R76, R8, R36.reuse, R72 ;  /* 0x00000024084c723c */ /* 0x088ff00000041848 */
[C---:B------:R-:W-:Y:S08]  /*3e60*/  HMMA.16816.F32.BF16 R84, R4.reuse, R36, R112 ;  /* 0x000000240454723c */ /* 0x040ff00000041870 */
[C---:B------:R-:W-:Y:S08]  /*3e70*/  HMMA.16816.F32.BF16 R104, R4.reuse, R12, R104 ;  /* 0x0000000c0468723c */ /* 0x040ff00000041868 */
[C---:B------:R-:W-:Y:S08]  /*3e80*/  HMMA.16816.F32.BF16 R100, R4.reuse, R38, R100 ;  /* 0x000000260464723c */ /* 0x040ff00000041864 */
[----:B------:R-:W-:Y:S08]  /*3e90*/  HMMA.16816.F32.BF16 R92, R4, R34, R92 ;  /* 0x00000022045c723c */ /* 0x000ff0000004185c */
[----:B------:R-:W-:Y:S01]  /*3ea0*/  HMMA.16816.F32.BF16 R72, R8, R38, R40 ;  /* 0x000000260848723c */ /* 0x000fe20000041828 */
[----:B------:R-:W-:Y:S07]  /*3eb0*/  LDSM.16.M88.4 R40, [R180+0x2000] ;  /* 0x00200000b428783b */ /* 0x000fee0000000200 */
[----:B------:R-:W-:Y:S08]  /*3ec0*/  HMMA.16816.F32.BF16 R80, R4, R14, R80 ;  /* 0x0000000e0450723c */ /* 0x000ff00000041850 */
[C---:B------:R-:W-:Y:S08]  /*3ed0*/  HMMA.16816.F32.BF16 R36, R8.reuse, R32, R64 ;  /* 0x000000200824723c */ /* 0x040ff00000041840 */
[C---:B------:R-:W-:Y:S01]  /*3ee0*/  HMMA.16816.F32.BF16 R32, R8.reuse, R34, R44 ;  /* 0x000000220820723c */ /* 0x040fe2000004182c */
[----:B------:R-:W-:Y:S07]  /*3ef0*/  LDSM.16.M88.4 R44, [R180+0x1c00] ;  /* 0x001c0000b42c783b */ /* 0x000fee0000000200 */
[C---:B------:R-:W-:Y:S08]  /*3f00*/  HMMA.16816.F32.BF16 R4, R8.reuse, R12, R68 ;  /* 0x0000000c0804723c */ /* 0x040ff00000041844 */
[----:B------:R-:W-:Y:S01]  /*3f10*/  HMMA.16816.F32.BF16 R8, R8, R14, R16 ;  /* 0x0000000e0808723c */ /* 0x000fe20000041810 */
[----:B------:R-:W2:Y:S04]  /*3f20*/  LDSM.16.M88.4 R12, [R183+0x5000] ;  /* 0x00500000b70c783b */ /* 0x000ea80000000200 */
        /* <DEDUP_REMOVED lines=17> */
[----:B------:R-:W5:Y:S01]  /*4040*/  LDSM.16.M88.4 R8, [R184+0x4000] ;  /* 0x00400000b808783b */ /* 0x000f620000000200 */
[----:B------:R-:W-:Y:S01]  /*4050*/  ISETP.GT.AND P0, PT, R21, R242, PT ;  /* 0x000000f21500720c */ /* 0x000fe20003f04270 */
[----:B------:R-:W-:-:S05]  /*4060*/  DEPBAR.LE SB0, 0x0 ;  /* 0x000080000000791a */ /* 0x000fca0000000000 */
[C---:B--2---:R-:W-:Y:S08]  /*4070*/  HMMA.16816.F32.BF16 R76, R12.reuse, R48, R68 ;  /* 0x000000300c4c723c */ /* 0x044ff00000041844 */
        /* <DEDUP_REMOVED lines=10> */
[----:B------:R-:W-:Y:S01]  /*4120*/  HMMA.16816.F32.BF16 R16, R16, R42, R80 ;  /* 0x0000002a1010723c */ /* 0x000fe20000041850 */
[----:B------:R-:W-:Y:S07]  /*4130*/  BSSY B0, `(.L_x_501) ;  /* 0x0000031000007945 */ /* 0x000fee0003800000 */
[C---:B----4-:R-:W-:Y:S08]  /*4140*/  HMMA.16816.F32.BF16 R76, R4.reuse, R36, R76 ;  /* 0x00000024044c723c */ /* 0x050ff0000004184c */
[----:B------:R-:W-:Y:S08]  /*4150*/  HMMA.16816.F32.BF16 R72, R4, R38, R72 ;  /* 0x000000260448723c */ /* 0x000ff00000041848 */
[C---:B-----5:R-:W-:Y:S08]  /*4160*/  HMMA.16816.F32.BF16 R52, R8.reuse, R36, R52 ;  /* 0x000000240834723c */ /* 0x060ff00000041834 */
        /* <DEDUP_REMOVED lines=14> */
[----:B------:R-:W-:Y:S02]  /*4250*/  ISETP.GE.AND P0, PT, R6, 0x21, PT ;  /* 0x000000210600780c */ /* 0x000fe40003f06270 */
[----:B------:R-:W-:-:S05]  /*4260*/  SHF.R.S32.HI R2, RZ, 0x1f, R0 ;  /* 0x0000001fff027819 */ /* 0x000fca0000011400 */
[----:B------:R-:W-:-:S04]  /*4270*/  IMAD R2, R2, c[0x0][0x1e0], RZ ;  /* 0x0000780002027a24 */ /* 0x000fc800078e02ff */
[----:B------:R-:W-:Y:S02]  /*4280*/  IMAD R7, R0, c[0x0][0x1e4], R2 ;  /* 0x0000790000077a24 */ /* 0x000fe400078e0202 */
[----:B------:R-:W-:Y:S02]  /*4290*/  @P0 IMAD.MOV.U32 R4, RZ, RZ, c[0x0][0x1e0] ;  /* 0x00007800ff040624 */ /* 0x000fe400078e00ff */
[----:B------:R-:W-:Y:S02]  /*42a0*/  @P0 IMAD.MOV.U32 R3, RZ, RZ, 0x5 ;  /* 0x00000005ff030424 */ /* 0x000fe400078e00ff */
[----:B------:R-:W-:-:S03]  /*42b0*/  @P0 IMAD.SHL.U32 R2, R4, 0x20, RZ ;  /* 0x0000002004020824 */ /* 0x000fc600078e00ff */
[----:B------:R-:W-:Y:S01]  /*42c0*/  @P0 SHF.L.U64.HI R3, R4, R3, c[0x0][0x1e4] ;  /* 0x0000790004030619 */ /* 0x000fe20000010203 */
[----:B------:R-:W-:-:S04]  /*42d0*/  IMAD.WIDE.U32 R4, R0, c[0x0][0x1e0], RZ ;  /* 0x0000780000047a25 */ /* 0x000fc800078e00ff */
[----:B------:R-:W-:Y:S02]  /*42e0*/  IMAD.IADD R0, R5, 0x1, R7 ;  /* 0x0000000105007824 */ /* 0x000fe400078e0207 */
[----:B------:R-:W-:-:S04]  /*42f0*/  @P0 IMAD.WIDE.U32 R2, R4, 0x30, R2 ;  /* 0x0000003004020825 */ /* 0x000fc800078e0002 */
[----:B------:R-:W-:Y:S01]  /*4300*/  @P0 IMAD R5, R0, 0x30, RZ ;  /* 0x0000003000050824 */ /* 0x000fe200078e02ff */
[----:B------:R-:W-:-:S04]  /*4310*/  @P0 IADD3 R7, P1, R236, R2, RZ ;  /* 0x00000002ec070210 */ /* 0x000fc80007f3e0ff */
[----:B------:R-:W-:Y:S02]  /*4320*/  @P0 IADD3.X R8, R238, R5, R3, P1, !PT ;  /* 0x00000005ee080210 */ /* 0x000fe40000ffe403 */
[----:B------:R-:W-:-:S13]  /*4330*/  ISETP.GE.AND P1, PT, R6, 0x1, PT ;  /* 0x000000010600780c */ /* 0x000fda0003f26270 */
[----:B------:R-:W-:-:S04]  /*4340*/  @P1 IMAD.WIDE.U32 R2, R4, 0x30, R122 ;  /* 0x0000003004021825 */ /* 0x000fc800078e007a */
[----:B------:R-:W-:Y:S01]  /*4350*/  @P1 IMAD R0, R0, 0x30, RZ ;  /* 0x0000003000001824 */ /* 0x000fe200078e02ff */
[----:B------:R-:W-:-:S03]  /*4360*/  @P1 LEA R4, P2, R2, c[0x0][0x1c8], 0x1 ;  /* 0x0000720002041a11 */ /* 0x000fc600078408ff */
[----:B------:R-:W-:-:S05]  /*4370*/  @P1 IMAD.IADD R0, R3, 0x1, R0 ;  /* 0x0000000103001824 */ /* 0x000fca00078e0200 */
[----:B------:R-:W-:Y:S02]  /*4380*/  @P1 LEA.HI.X R5, R2, c[0x0][0x1cc], R0, 0x1, P2 ;  /* 0x0000730002051a11 */ /* 0x000fe400010f0c00 */
[----:B------:R-:W-:-:S03]  /*4390*/  @P0 LEA R2, P2, R7, c[0x0][0x1c8], 0x1 ;  /* 0x0000720007020a11 */ /* 0x000fc600078408ff */
[----:B------:R-:W-:Y:S01]  /*43a0*/  @!PT LDS RZ, [RZ] ;  /* 0x00000000fffff984 */ /* 0x000fe20000000800 */
[----:B------:R-:W-:Y:S01]  /*43b0*/  @!PT LDS RZ, [RZ] ;  /* 0x00000000fffff984 */ /* 0x000fe20000000800 */
[----:B------:R-:W-:Y:S01]  /*43c0*/  @!PT LDS RZ, [RZ] ;  /* 0x00000000fffff984 */ /* 0x000fe20000000800 */
[----:B------:R1:W-:Y:S01]  /*43d0*/  @P1 LDGSTS.E.BYPASS.LTC128B.128 [R195+0x3c80], [R4.64], !P4 ;  /* 0x03c8000004c31fae */ /* 0x0003e2000e101d46 */
[----:B------:R-:W-:-:S03]  /*43e0*/  @P0 LEA.HI.X R3, R7, c[0x0][0x1cc], R8, 0x1, P2 ;  /* 0x0000730007030a11 */ /* 0x000fc600010f0c08 */
[----:B------:R1:W-:Y:S04]  /*43f0*/  @P1 LDGSTS.E.BYPASS.LTC128B.128 [R195+0x4880], [R4.64+0x40], !P6 ;  /* 0x0488004004c31fae */ /* 0x0003e8000f101d46 */
[----:B------:R1:W-:Y:S04]  /*4400*/  @P1 LDGSTS.E.BYPASS.LTC128B.128 [R195+0x5480], [R4.64+0x80], !P5 ;  /* 0x0548008004c31fae */ /* 0x0003e8000e901d46 */
[----:B------:R1:W-:Y:S04]  /*4410*/  @P0 LDGSTS.E.BYPASS.LTC128B.128 [R195+0x4480], [R2.64], !P4 ;  /* 0x0448000002c30fae */ /* 0x0003e8000e101d46 */
[----:B------:R1:W-:Y:S04]  /*4420*/  @P0 LDGSTS.E.BYPASS.LTC128B.128 [R195+0x5080], [R2.64+0x40], !P6 ;  /* 0x0508004002c30fae */ /* 0x0003e8000f101d46 */
[----:B------:R1:W-:Y:S02]  /*4430*/  @P0 LDGSTS.E.BYPASS.LTC128B.128 [R195+0x5c80], [R2.64+0x80], !P5 ;  /* 0x05c8008002c30fae */ /* 0x0003e4000e901d46 */
.L_x_502:
[----:B-1----:R-:W-:Y:S05]  /*4440*/  BSYNC B0 ;  /* 0x0000000000007941 */ /* 0x002fea0003800000 */
.L_x_501:
[----:B------:R-:W2:Y:S01]  /*4450*/  LDL R0, [R1+0x38] ;  /* 0x0000380001007983 */ /* 0x000ea20000100800 */
[----:B------:R-:W-:-:S03]  /*4460*/  IMAD.MOV.U32 R245, RZ, RZ, c[0x0][0x2c4] ;  /* 0x0000b100fff57624 */ /* 0x000fc600078e00ff */
[----:B------:R-:W2:Y:S01]  /*4470*/  LDL R244, [R1+0x10] ;  /* 0x0000100001f47983 */ /* 0x000ea20000100800 */
[----:B------:R-:W-:Y:S01]  /*4480*/  IMAD.MOV.U32 R243, RZ, RZ, c[0x0][0x32c] ;  /* 0x0000cb00fff37624 */ /* 0x000fe200078e00ff */
[----:B------:R-:W-:Y:S01]  /*4490*/  ISETP.NE.AND P0, PT, R245, 0x1, PT ;  /* 0x00000001f500780c */ /* 0x000fe20003f05270 */
[----:B------:R-:W-:Y:S01]  /*44a0*/  ULDC UR4, c[0x0][0x324] ;  /* 0x0000c90000047ab9 */ /* 0x000fe20000000800 */
[--C-:B------:R-:W-:Y:S01]  /*44b0*/  IMAD.IADD R9, R120, 0x1, -R235.reuse ;  /* 0x0000000178097824 */ /* 0x100fe200078e0aeb */
[----:B------:R-:W-:Y:S01]  /*44c0*/  ULOP3.LUT UR4, URZ, UR4, URZ, 0x33, !UPT ;  /* 0x000000043f047292 */ /* 0x000fe2000f8e333f */
[----:B------:R-:W-:Y:S01]  /*44d0*/  ISETP.GE.AND P1, PT, R243, 0x1, PT ;  /* 0x00000001f300780c */ /* 0x000fe20003f26270 */
[----:B------:R-:W0:Y:S01]  /*44e0*/  LDGDEPBAR ;  /* 0x00000000000079af */ /* 0x000e220000000000 */
[----:B------:R-:W-:Y:S02]  /*44f0*/  IMAD.IADD R10, R20, 0x1, -R235 ;  /* 0x00000001140a7824 */ /* 0x000fe400078e0aeb */
[----:B--2---:R-:W-:-:S05]  /*4500*/  IMAD.IADD R0, R0, 0x1, R244 ;  /* 0x0000000100007824 */ /* 0x004fca00078e02f4 */
[----:B------:R-:W-:-:S04]  /*4510*/  @P0 IMAD.HI.U32 R2, R0, c[0x0][0x2c8], RZ ;  /* 0x0000b20000020a27 */ /* 0x000fc800078e00ff */
[----:B------:R-:W-:Y:S01]  /*4520*/  IMAD.MOV.U32 R6, RZ, RZ, R0 ;  /* 0x000000ffff067224 */ /* 0x000fe200078e0000 */
[----:B------:R-:W-:Y:S02]  /*4530*/  @P0 SHF.R.U32.HI R6, RZ, c[0x0][0x2cc], R2 ;  /* 0x0000b300ff060a19 */ /* 0x000fe40000011602 */
[----:B------:R-:W-:-:S03]  /*4540*/  IADD3 R0, -R235, 0x1, R120 ;  /* 0x00000001eb007810 */ /* 0x000fc60007ffe178 */
[----:B------:R-:W1:Y:S01]  /*4550*/  SHFL.IDX PT, R3, R6, RZ, 0x1c1f ;  /* 0x001c1fff06037589 */ /* 0x000e6200000e0000 */
[----:B------:R-:W-:-:S04]  /*4560*/  IADD3 R0, R0, -R218, RZ ;  /* 0x800000da00007210 */ /* 0x000fc80007ffe0ff */
[C---:B------:R-:W-:Y:S02]  /*4570*/  IADD3 R7, R0.reuse, c[0x0][0x328], RZ ;  /* 0x0000ca0000077a10 */ /* 0x040fe40007ffe0ff */
[----:B------:R-:W-:Y:S02]  /*4580*/  IADD3 R8, R0, UR4, RZ ;  /* 0x0000000400087c10 */ /* 0x000fe4000fffe0ff */
[-C--:B-1----:R-:W-:Y:S02]  /*4590*/  IADD3 R2, R7, R3.reuse, RZ ;  /* 0x0000000307027210 */ /* 0x082fe40007ffe0ff */
[----:B------:R-:W-:Y:S02]  /*45a0*/  IADD3 R0, R8, R3, RZ ;  /* 0x0000000308007210 */ /* 0x000fe40007ffe0ff */
[----:B------:R-:W-:Y:S01]  /*45b0*/  IMNMX R2, R9, R2, PT ;  /* 0x0000000209027217 */ /* 0x000fe20003800200 */
[----:B------:R-:W-:Y:S05]  /*45c0*/  @!P1 BRA `(.L_x_503) ;  /* 0x0000014000009947 */ /* 0x000fea0003800000 */
[----:B------:R-:W-:Y:S01]  /*45d0*/  IADD3 R3, -R218, R219, R3 ;  /* 0x000000dbda037210 */ /* 0x000fe20007ffe103 */
[----:B------:R-:W-:Y:S03]  /*45e0*/  BSSY B0, `(.L_x_504) ;  /* 0x000000e000007945 */ /* 0x000fe60003800000 */
        /* <DEDUP_REMOVED lines=9> */
.L_x_505:
[----:B------:R-:W-:-:S04]  /*4680*/  MOV R4, c[0x0][0x32c] ;  /* 0x0000cb0000047a02 */ /* 0x000fc80000000f00 */
[----:B------:R-:W-:-:S13]  /*4690*/  ISETP.NE.AND P0, PT, R4, 0x1, PT ;  /* 0x000000010400780c */ /* 0x000fda0003f05270 */
[----:B------:R-:W-:-:S05]  /*46a0*/  @P0 IMAD.HI.U32 R4, R3, c[0x0][0x330], RZ ;  /* 0x0000cc0003040a27 */ /* 0x000fca00078e00ff */
[----:B------:R-:W-:Y:S02]  /*46b0*/  @P0 SHF.R.U32.HI R3, RZ, c[0x0][0x334], R4 ;  /* 0x0000cd00ff030a19 */ /* 0x000fe40000011604 */
.L_x_506:
[----:B------:R-:W-:Y:S05]  /*46c0*/  BSYNC B0 ;  /* 0x0000000000007941 */ /* 0x000fea0003800000 */
.L_x_504:
[----:B------:R-:W-:-:S05]  /*46d0*/  IMAD R3, R3, c[0x0][0x32c], R10 ;  /* 0x0000cb0003037a24 */ /* 0x000fca00078e020a */
[----:B------:R-:W-:Y:S02]  /*46e0*/  IADD3 R4, R3, c[0x0][0x32c], RZ ;  /* 0x0000cb0003047a10 */ /* 0x000fe40007ffe0ff */
[----:B------:R-:W-:Y:S02]  /*46f0*/  IMNMX R0, R0, R3, !PT ;  /* 0x0000000300007217 */ /* 0x000fe40007800200 */
[----:B------:R-:W-:Y:S02]  /*4700*/  IMNMX R2, R2, R4, PT ;  /* 0x0000000402027217 */ /* 0x000fe40003800200 */
.L_x_503:
[----:B------:R-:W1:Y:S02]  /*4710*/  SHFL.IDX PT, R5, R6, 0x1, 0x1c1f ;  /* 0x003c1f0006057f89 */ /* 0x000e6400000e0000 */
[----:B-1----:R-:W-:Y:S01]  /*4720*/  IMAD.IADD R4, R7, 0x1, R5 ;  /* 0x0000000107047824 */ /* 0x002fe200078e0205 */
[----:B------:R-:W-:-:S04]  /*4730*/  IADD3 R3, R8, R5, RZ ;  /* 0x0000000508037210 */ /* 0x000fc80007ffe0ff */
        /* <DEDUP_REMOVED lines=13> */
.L_x_509:
[----:B------:R-:W-:-:S04]  /*4810*/  MOV R11, c[0x0][0x32c] ;  /* 0x0000cb00000b7a02 */ /* 0x000fc80000000f00 */
[----:B------:R-:W-:-:S13]  /*4820*/  ISETP.NE.AND P0, PT, R11, 0x1, PT ;  /* 0x000000010b00780c */ /* 0x000fda0003f05270 */
[----:B------:R-:W-:-:S05]  /*4830*/  @P0 IMAD.HI.U32 R11, R5, c[0x0][0x330], RZ ;  /* 0x0000cc00050b0a27 */ /* 0x000fca00078e00ff */
[----:B------:R-:W-:Y:S02]  /*4840*/  @P0 SHF.R.U32.HI R5, RZ, c[0x0][0x334], R11 ;  /* 0x0000cd00ff050a19 */ /* 0x000fe4000001160b */
.L_x_510:
[----:B------:R-:W-:Y:S05]  /*4850*/  BSYNC B0 ;  /* 0x0000000000007941 */ /* 0x000fea0003800000 */
.L_x_508:
[----:B------:R-:W-:-:S05]  /*4860*/  IMAD R5, R5, c[0x0][0x32c], R10 ;  /* 0x0000cb0005057a24 */ /* 0x000fca00078e020a */
[----:B------:R-:W-:Y:S02]  /*4870*/  IADD3 R11, R5, c[0x0][0x32c], RZ ;  /* 0x0000cb00050b7a10 */ /* 0x000fe40007ffe0ff */
[----:B------:R-:W-:Y:S02]  /*4880*/  IMNMX R3, R3, R5, !PT ;  /* 0x0000000503037217 */ /* 0x000fe40007800200 */
[----:B------:R-:W-:Y:S02]  /*4890*/  IMNMX R4, R4, R11, PT ;  /* 0x0000000b04047217 */ /* 0x000fe40003800200 */
.L_x_507:
[C---:B------:R-:W-:Y:S01]  /*48a0*/  ISETP.GE.AND P0, PT, R20.reuse, 0x2, PT ;  /* 0x000000021400780c */ /* 0x040fe20003f06270 */
[----:B------:R-:W1:Y:S01]  /*48b0*/  SHFL.IDX PT, R5, R6, 0x2, 0x1c1f ;  /* 0x005c1f0006057f89 */ /* 0x000e6200000e0000 */
[----:B------:R-:W-:Y:S02]  /*48c0*/  ISETP.GE.AND P1, PT, R20, 0x9, PT ;  /* 0x000000091400780c */ /* 0x000fe40003f26270 */
[----:B------:R-:W-:Y:S02]  /*48d0*/  P2R R15, PR, RZ, 0x1 ;  /* 0x00000001ff0f7803 */ /* 0x000fe40000000000 */
[----:B------:R-:W-:-:S02]  /*48e0*/  ISETP.GT.AND P0, PT, R0, 0x1, !P0 ;  /* 0x000000010000780c */ /* 0x000fc40004704270 */
[----:B------:R-:W-:Y:S02]  /*48f0*/  P2R R14, PR, RZ, 0x2 ;  /* 0x00000002ff0e7803 */ /* 0x000fe40000000000 */
[----:B------:R-:W-:Y:S02]  /*4900*/  ISETP.LT.OR P0, PT, R2, 0x2, P0 ;  /* 0x000000020200780c */ /* 0x000fe40000701670 */
[----:B------:R-:W-:Y:S02]  /*4910*/  ISETP.GE.AND P6, PT, R20, 0x11, PT ;  /* 0x000000111400780c */ /* 0x000fe40003fc6270 */
[----:B------:R-:W-:Y:S02]  /*4920*/  FSEL R19, R53, -INF , !P0 ;  /* 0xff80000035137808 */ /* 0x000fe40004000000 */
[----:B------:R-:W-:Y:S02]  /*4930*/  ISETP.GT.AND P0, PT, R0, 0x8, !P1 ;  /* 0x000000080000780c */ /* 0x000fe40004f04270 */
[----:B------:R-:W-:-:S02]  /*4940*/  ISETP.GE.AND P1, PT, R20, 0xa, PT ;  /* 0x0000000a1400780c */ /* 0x000fc40003f26270 */
[----:B------:R-:W-:Y:S02]  /*4950*/  ISETP.LT.OR P0, PT, R2, 0x9, P0 ;  /* 0x000000090200780c */ /* 0x000fe40000701670 */
[----:B------:R-:W-:Y:S02]  /*4960*/  ISETP.GE.AND P5, PT, R20, 0x12, PT ;  /* 0x000000121400780c */ /* 0x000fe40003fa6270 */
[----:B------:R-:W-:Y:S02]  /*4970*/  FSEL R21, R48, -INF , !P0 ;  /* 0xff80000030157808 */ /* 0x000fe40004000000 */
[----:B------:R-:W-:Y:S02]  /*4980*/  ISETP.GT.AND P0, PT, R0, 0x9, !P1 ;  /* 0x000000090000780c */ /* 0x000fe40004f04270 */
[----:B------:R-:W-:Y:S02]  /*4990*/  ISETP.GE.AND P4, PT, R20, 0x19, PT ;  /* 0x000000191400780c */ /* 0x000fe40003f86270 */
[----:B------:R-:W-:-:S02]  /*49a0*/  ISETP.LT.OR P0, PT, R2, 0xa, P0 ;  /* 0x0000000a0200780c */ /* 0x000fc40000701670 */
[----:B------:R-:W-:Y:S02]  /*49b0*/  ISETP.GE.AND P3, PT, R20, 0x1a, PT ;  /* 0x0000001a1400780c */ /* 0x000fe40003f66270 */
[----:B------:R-:W-:Y:S02]  /*49c0*/  FSEL R22, R49, -INF , !P0 ;  /* 0xff80000031167808 */ /* 0x000fe40004000000 */
[----:B------:R-:W-:Y:S02]  /*49d0*/  ISETP.GT.AND P0, PT, R0, 0x10, !P6 ;  /* 0x000000100000780c */ /* 0x000fe40007704270 */
[----:B------:R-:W-:Y:S02]  /*49e0*/  ISETP.GE.AND P2, PT, R20, 0x21, PT ;  /* 0x000000211400780c */ /* 0x000fe40003f46270 */
[----:B------:R-:W-:Y:S02]  /*49f0*/  ISETP.LT.OR P0, PT, R2, 0x11, P0 ;  /* 0x000000110200780c */ /* 0x000fe40000701670 */
[----:B------:R-:W-:-:S02]  /*4a00*/  P2R R13, PR, RZ, 0x2 ;  /* 0x00000002ff0d7803 */ /* 0x000fc40000000000 */
[----:B------:R-:W-:Y:S02]  /*4a10*/  FSEL R23, R28, -INF , !P0 ;  /* 0xff8000001c177808 */ /* 0x000fe40004000000 */
[----:B------:R-:W-:Y:S02]  /*4a20*/  ISETP.GT.AND P0, PT, R0, 0x11, !P5 ;  /* 0x000000110000780c */ /* 0x000fe40006f04270 */
[----:B------:R-:W-:Y:S02]  /*4a30*/  ISETP.GE.AND P1, PT, R20, 0x22, PT ;  /* 0x000000221400780c */ /* 0x000fe40003f26270 */
        /* <DEDUP_REMOVED lines=14> */
[----:B------:R-:W-:-:S04]  /*4b20*/  ISETP.GE.AND P0, PT, R20, 0x29, PT ;  /* 0x000000291400780c */ /* 0x000fc80003f06270 */
[----:B------:R-:W-:Y:S02]  /*4b30*/  P2R R12, PR, RZ, 0x1 ;  /* 0x00000001ff0c7803 */ /* 0x000fe40000000000 */
[----:B------:R-:W-:-:S04]  /*4b40*/  ISETP.GT.AND P0, PT, R0, 0x28, !P0 ;  /* 0x000000280000780c */ /* 0x000fc80004704270 */
[----:B------:R-:W-:-:S04]  /*4b50*/  ISETP.LT.OR P0, PT, R2, 0x29, P0 ;  /* 0x000000290200780c */ /* 0x000fc80000701670 */
[----:B------:R-:W-:Y:S02]  /*4b60*/  FSEL R124, R36, -INF , !P0 ;  /* 0xff800000247c7808 */ /* 0x000fe40004000000 */
[----:B------:R-:W-:-:S04]  /*4b70*/  ISETP.GE.AND P0, PT, R20, 0x1, PT ;  /* 0x000000011400780c */ /* 0x000fc80003f06270 */
[----:B------:R-:W-:Y:S02]  /*4b80*/  P2R R17, PR, RZ, 0x1 ;  /* 0x00000001ff117803 */ /* 0x000fe40000000000 */
[----:B------:R-:W-:-:S04]  /*4b90*/  ISETP.GT.AND P0, PT, R0, RZ, !P0 ;  /* 0x000000ff0000720c */ /* 0x000fc80004704270 */
[----:B------:R-:W-:-:S04]  /*4ba0*/  ISETP.LT.OR P0, PT, R2, 0x1, P0 ;  /* 0x000000010200780c */ /* 0x000fc80000701670 */
[----:B------:R-:W-:Y:S02]  /*4bb0*/  FSEL R18, R52, -INF , !P0 ;  /* 0xff80000034127808 */ /* 0x000fe40004000000 */
[----:B------:R-:W-:-:S04]  /*4bc0*/  ISETP.GE.AND P0, PT, R20, 0x2a, PT ;  /* 0x0000002a1400780c */ /* 0x000fc80003f06270 */
[----:B------:R-:W-:Y:S02]  /*4bd0*/  P2R R11, PR, RZ, 0x1 ;  /* 0x00000001ff0b7803 */ /* 0x000fe40000000000 */
[----:B------:R-:W-:Y:S01]  /*4be0*/  ISETP.GT.AND P0, PT, R0, 0x29, !P0 ;  /* 0x000000290000780c */ /* 0x000fe20004704270 */
[----:B-1----:R-:W-:-:S03]  /*4bf0*/  IMAD.IADD R0, R8, 0x1, R5 ;  /* 0x0000000108007824 */ /* 0x002fc600078e0205 */
[----:B------:R-:W-:Y:S01]  /*4c00*/  ISETP.LT.OR P0, PT, R2, 0x2a, P0 ;  /* 0x0000002a0200780c */ /* 0x000fe20000701670 */
[----:B------:R-:W-:-:S03]  /*4c10*/  IMAD.IADD R2, R7, 0x1, R5 ;  /* 0x0000000107027824 */ /* 0x000fc600078e0205 */
[----:B------:R-:W-:Y:S02]  /*4c20*/  FSEL R119, R37, -INF , !P0 ;  /* 0xff80000025777808 */ /* 0x000fe40004000000 */
[----:B------:R-:W-:Y:S02]  /*4c30*/  ISETP.GE.AND P0, PT, R243, 0x1, PT ;  /* 0x00000001f300780c */ /* 0x000fe40003f06270 */
[----:B------:R-:W-:-:S11]  /*4c40*/  IMNMX R2, R9, R2, PT ;  /* 0x0000000209027217 */ /* 0x000fd60003800200 */
        /* <DEDUP_REMOVED lines=12> */
.L_x_513:
[----:B------:R-:W-:-:S04]  /*4d10*/  MOV R16, c[0x0][0x32c] ;  /* 0x0000cb0000107a02 */ /* 0x000fc80000000f00 */
[----:B------:R-:W-:-:S13]  /*4d20*/  ISETP.NE.AND P0, PT, R16, 0x1, PT ;  /* 0x000000011000780c */ /* 0x000fda0003f05270 */
[----:B------:R-:W-:-:S05]  /*4d30*/  @P0 IMAD.HI.U32 R16, R5, c[0x0][0x330], RZ ;  /* 0x0000cc0005100a27 */ /* 0x000fca00078e00ff */
[----:B------:R-:W-:Y:S02]  /*4d40*/  @P0 SHF.R.U32.HI R5, RZ, c[0x0][0x334], R16 ;  /* 0x0000cd00ff050a19 */ /* 0x000fe40000011610 */
.L_x_514:
[----:B------:R-:W-:Y:S05]  /*4d50*/  BSYNC B0 ;  /* 0x0000000000007941 */ /* 0x000fea0003800000 */
.L_x_512:
[----:B------:R-:W-:-:S05]  /*4d60*/  IMAD R5, R5, c[0x0][0x32c], R10 ;  /* 0x0000cb0005057a24 */ /* 0x000fca00078e020a */
[----:B------:R-:W-:Y:S02]  /*4d70*/  IADD3 R16, R5, c[0x0][0x32c], RZ ;  /* 0x0000cb0005107a10 */ /* 0x000fe40007ffe0ff */
[----:B------:R-:W-:Y:S02]  /*4d80*/  IMNMX R0, R0, R5, !PT ;  /* 0x0000000500007217 */ /* 0x000fe40007800200 */
[----:B------:R-:W-:Y:S02]  /*4d90*/  IMNMX R2, R2, R16, PT ;  /* 0x0000001002027217 */ /* 0x000fe40003800200 */
.L_x_511:
[----:B------:R-:W-:Y:S02]  /*4da0*/  ISETP.NE.AND P0, PT, R14, RZ, PT ;  /* 0x000000ff0e00720c */ /* 0x000fe40003f05270 */
[----:B------:R-:W-:Y:S02]  /*4db0*/  P2R R5, PR, RZ, 0x40 ;  /* 0x00000040ff057803 */ /* 0x000fe40000000000 */
        /* <DEDUP_REMOVED lines=33> */
[----:B------:R-:W-:-:S04]  /*4fd0*/  ISETP.NE.AND P0, PT, R12, RZ, PT ;  /* 0x000000ff0c00720c */ /* 0x000fc80003f05270 */
[----:B------:R-:W-:-:S04]  /*4fe0*/  ISETP.GT.AND P0, PT, R3, 0x28, !P0 ;  /* 0x000000280300780c */ /* 0x000fc80004704270 */
[----:B------:R-:W-:-:S04]  /*4ff0*/  ISETP.LT.OR P0, PT, R4, 0x29, P0 ;  /* 0x000000290400780c */ /* 0x000fc80000701670 */
[----:B------:R-:W-:Y:S02]  /*5000*/  FSEL R116, R38, -INF , !P0 ;  /* 0xff80000026747808 */ /* 0x000fe40004000000 */
[----:B------:R-:W-:-:S04]  /*5010*/  ISETP.NE.AND P0, PT, R11, RZ, PT ;  /* 0x000000ff0b00720c */ /* 0x000fc80003f05270 */
[----:B------:R-:W-:Y:S02]  /*5020*/  ISETP.GT.AND P0, PT, R3, 0x29, !P0 ;  /* 0x000000290300780c */ /* 0x000fe40004704270 */
[----:B------:R-:W1:Y:S02]  /*5030*/  SHFL.IDX PT, R3, R6, 0x3, 0x1c1f ;  /* 0x007c1f0006037f89 */ /* 0x000e6400000e0000 */
        /* <DEDUP_REMOVED lines=60> */
.L_x_517:
[----:B------:R-:W-:-:S04]  /*5400*/  MOV R4, c[0x0][0x32c] ;  /* 0x0000cb0000047a02 */ /* 0x000fc80000000f00 */
[----:B------:R-:W-:-:S13]  /*5410*/  ISETP.NE.AND P0, PT, R4, 0x1, PT ;  /* 0x000000010400780c */ /* 0x000fda0003f05270 */
[----:B------:R-:W-:-:S05]  /*5420*/  @P0 IMAD.HI.U32 R4, R3, c[0x0][0x330], RZ ;  /* 0x0000cc0003040a27 */ /* 0x000fca00078e00ff */
[----:B------:R-:W-:Y:S02]  /*5430*/  @P0 SHF.R.U32.HI R3, RZ, c[0x0][0x334], R4 ;  /* 0x0000cd00ff030a19 */ /* 0x000fe40000011604 */
.L_x_518:
[----:B------:R-:W-:Y:S05]  /*5440*/  BSYNC B0 ;  /* 0x0000000000007941 */ /* 0x000fea0003800000 */
.L_x_516:
[----:B------:R-:W-:-:S05]  /*5450*/  IMAD R3, R3, c[0x0][0x32c], R10 ;  /* 0x0000cb0003037a24 */ /* 0x000fca00078e020a */
[----:B------:R-:W-:Y:S02]  /*5460*/  IADD3 R4, R3, c[0x0][0x32c], RZ ;  /* 0x0000cb0003047a10 */ /* 0x000fe40007ffe0ff */
[----:B------:R-:W-:Y:S02]  /*5470*/  IMNMX R0, R0, R3, !PT ;  /* 0x0000000300007217 */ /* 0x000fe40007800200 */
[----:B------:R-:W-:Y:S02]  /*5480*/  IMNMX R2, R2, R4, PT ;  /* 0x0000000402027217 */ /* 0x000fe40003800200 */
.L_x_515:
[----:B------:R-:W-:Y:S01]  /*5490*/  ISETP.NE.AND P0, PT, R14, RZ, PT ;  /* 0x000000ff0e00720c */ /* 0x000fe20003f05270 */
[----:B------:R-:W-:Y:S01]  /*54a0*/  LDSM.16.MT88.4 R44, [R181] ;  /* 0x00000000b52c783b */ /* 0x000fe20000004200 */
[----:B------:R-:W-:Y:S02]  /*54b0*/  FMNMX.FTZ R3, R18, R19, !PT ;  /* 0x0000001312037209 */ /* 0x000fe40007810000 */
[----:B------:R-:W-:Y:S01]  /*54c0*/  ISETP.GT.AND P0, PT, R0, 0x8, !P0 ;  /* 0x000000080000780c */ /* 0x000fe20004704270 */
[----:B------:R-:W-:Y:S01]  /*54d0*/  LDSM.16.MT88.4 R40, [R182] ;  /* 0x00000000b628783b */ /* 0x000fe20000004200 */
[----:B------:R-:W-:-:S02]  /*54e0*/  FMNMX.FTZ R3, R21, R3, !PT ;  /* 0x0000000315037209 */ /* 0x000fc40007810000 */
[----:B------:R-:W-:Y:S01]  /*54f0*/  ISETP.LT.OR P0, PT, R2, 0x9, P0 ;  /* 0x000000090200780c */ /* 0x000fe20000701670 */
[----:B------:R-:W-:Y:S01]  /*5500*/  LDSM.16.MT88.4 R52, [R181+0x400] ;  /* 0x00040000b534783b */ /* 0x000fe20000004200 */
[----:B------:R-:W-:Y:S02]  /*5510*/  FMNMX.FTZ R3, R22, R3, !PT ;  /* 0x0000000316037209 */ /* 0x000fe40007810000 */
[----:B------:R-:W-:Y:S01]  /*5520*/  FSEL R14, R74, -INF , !P0 ;  /* 0xff8000004a0e7808 */ /* 0x000fe20004000000 */
[----:B------:R-:W-:Y:S01]  /*5530*/  LDSM.16.MT88.4 R152, [R181+0x800] ;  /* 0x00080000b598783b */ /* 0x000fe20000004200 */
[----:B------:R-:W-:Y:S02]  /*5540*/  ISETP.NE.AND P0, PT, R13, RZ, PT ;  /* 0x000000ff0d00720c */ /* 0x000fe40003f05270 */
[----:B------:R-:W-:Y:S02]  /*5550*/  FMNMX.FTZ R3, R23, R3, !PT ;  /* 0x0000000317037209 */ /* 0x000fe40007810000 */
[----:B------:R-:W-:-:S02]  /*5560*/  ISETP.GT.AND P0, PT, R0, 0x9, !P0 ;  /* 0x000000090000780c */ /* 0x000fc40004704270 */
[----:B------:R-:W-:Y:S02]  /*5570*/  FMNMX.FTZ R3, R24, R3, !PT ;  /* 0x0000000318037209 */ /* 0x000fe40007810000 */
[----:B------:R-:W-:Y:S02]  /*5580*/  ISETP.LT.OR P0, PT, R2, 0xa, P0 ;  /* 0x0000000a0200780c */ /* 0x000fe40000701670 */
[----:B------:R-:W-:Y:S02]  /*5590*/  FMNMX.FTZ R3, R26, R3, !PT ;  /* 0x000000031a037209 */ /* 0x000fe40007810000 */
[----:B------:R-:W-:Y:S02]  /*55a0*/  FSEL R10, R75, -INF , !P0 ;  /* 0xff8000004b0a7808 */ /* 0x000fe40004000000 */
[----:B------:R-:W-:Y:S02]  /*55b0*/  ISETP.GT.AND P0, PT, R0, 0x10, !P6 ;  /* 0x000000100000780c */ /* 0x000fe40007704270 */
[----:B------:R-:W-:-:S02]  /*55c0*/  FMNMX.FTZ R3, R29, R3, !PT ;  /* 0x000000031d037209 */ /* 0x000fc40007810000 */
[----:B------:R-:W-:Y:S02]  /*55d0*/  ISETP.LT.OR P0, PT, R2, 0x11, P0 ;  /* 0x000000110200780c */ /* 0x000fe40000701670 */
[----:B------:R-:W-:Y:S02]  /*55e0*/  FMNMX.FTZ R3, R126, R3, !PT ;  /* 0x000000037e037209 */ /* 0x000fe40007810000 */
[----:B------:R-:W-:Y:S02]  /*55f0*/  FSEL R50, R70, -INF , !P0 ;  /* 0xff80000046327808 */ /* 0x000fe40004000000 */
[----:B------:R-:W-:Y:S02]  /*5600*/  ISETP.GT.AND P0, PT, R0, 0x11, !P5 ;  /* 0x000000110000780c */ /* 0x000fe40006f04270 */
[----:B------:R-:W-:Y:S02]  /*5610*/  FMNMX.FTZ R3, R125, R3, !PT ;  /* 0x000000037d037209 */ /* 0x000fe40007810000 */
[----:B------:R-:W-:-:S02]  /*5620*/  ISETP.LT.OR P0, PT, R2, 0x12, P0 ;  /* 0x000000120200780c */ /* 0x000fc40000701670 */
[----:B------:R-:W-:Y:S02]  /*5630*/  FMNMX.FTZ R3, R124, R3, !PT ;  /* 0x000000037c037209 */ /* 0x000fe40007810000 */
[----:B------:R-:W-:Y:S02]  /*5640*/  FSEL R49, R71, -INF , !P0 ;  /* 0xff80000047317808 */ /* 0x000fe40004000000 */
[----:B------:R-:W-:Y:S02]  /*5650*/  FMNMX.FTZ R3, R119, R3, !PT ;  /* 0x0000000377037209 */ /* 0x000fe40007810000 */
[----:B------:R-:W-:Y:S02]  /*5660*/  ISETP.GT.AND P0, PT, R0, 0x18, !P4 ;  /* 0x000000180000780c */ /* 0x000fe40006704270 */
[----:B------:R-:W-:Y:S01]  /*5670*/  ISETP.NE.AND P4, PT, R15, RZ, PT ;  /* 0x000000ff0f00720c */ /* 0x000fe20003f85270 */
[----:B------:R-:W1:Y:S01]  /*5680*/  SHFL.BFLY PT, R4, R3, 0x2, 0x1f ;  /* 0x0c401f0003047f89 */ /* 0x000e6200000e0000 */
[----:B------:R-:W-:-:S02]  /*5690*/  ISETP.LT.OR P0, PT, R2, 0x19, P0 ;  /* 0x000000190200780c */ /* 0x000fc40000701670 */
[----:B------:R-:W-:Y:S02]  /*56a0*/  ISETP.NE.AND P5, PT, R17, RZ, PT ;  /* 0x000000ff1100720c */ /* 0x000fe40003fa5270 */
[----:B------:R-:W-:Y:S02]  /*56b0*/  FSEL R68, R66, -INF , !P0 ;  /* 0xff80000042447808 */ /* 0x000fe40004000000 */
[----:B------:R-:W-:Y:S02]  /*56c0*/  ISETP.GT.AND P0, PT, R0, 0x19, !P3 ;  /* 0x000000190000780c */ /* 0x000fe40005f04270 */
[----:B------:R-:W-:Y:S02]  /*56d0*/  ISETP.NE.AND P6, PT, R12, RZ, PT ;  /* 0x000000ff0c00720c */ /* 0x000fe40003fc5270 */
[----:B------:R-:W-:-:S04]  /*56e0*/  ISETP.LT.OR P0, PT, R2, 0x1a, P0 ;  /* 0x0000001a0200780c */ /* 0x000fc80000701670 */
[----:B------:R-:W-:Y:S02]  /*56f0*/  FSEL R69, R67, -INF , !P0 ;  /* 0xff80000043457808 */ /* 0x000fe40004000000 */
[----:B------:R-:W-:Y:S01]  /*5700*/  ISETP.GT.AND P0, PT, R0, 0x20, !P2 ;  /* 0x000000200000780c */ /* 0x000fe20005704270 */
[----:B------:R-:W-:Y:S03]  /*5710*/  LDSM.16.MT88.4 R64, [R182+0xc00] ;  /* 0x000c0000b640783b */ /* 0x000fe60000004200 */
[----:B------:R-:W-:Y:S02]  /*5720*/  ISETP.LT.OR P0, PT, R2, 0x21, P0 ;  /* 0x000000210200780c */ /* 0x000fe40000701670 */
[----:B-1----:R-:W-:Y:S02]  /*5730*/  FMNMX.FTZ R3, R3, R4, !PT ;  /* 0x0000000403037209 */ /* 0x002fe40007810000 */
[----:B------:R-:W-:-:S02]  /*5740*/  FSEL R109, R62, -INF , !P0 ;  /* 0xff8000003e6d7808 */ /* 0x000fc40004000000 */
[----:B------:R-:W-:Y:S01]  /*5750*/  ISETP.GT.AND P0, PT, R0, 0x21, !P1 ;  /* 0x000000210000780c */ /* 0x000fe20004f04270 */
[----:B------:R-:W1:Y:S03]  /*5760*/  SHFL.BFLY PT, R4, R3, 0x1, 0x1f ;  /* 0x0c201f0003047f89 */ /* 0x000e6600000e0000 */
[----:B------:R-:W-:-:S04]  /*5770*/  ISETP.LT.OR P0, PT, R2, 0x22, P0 ;  /* 0x000000220200780c */ /* 0x000fc80000701670 */
[----:B------:R-:W-:Y:S02]  /*5780*/  FSEL R110, R63, -INF , !P0 ;  /* 0xff8000003f6e7808 */ /* 0x000fe40004000000 */
[----:B------:R-:W-:Y:S01]  /*5790*/  ISETP.GT.AND P0, PT, R0, 0x1, !P4 ;  /* 0x000000010000780c */ /* 0x000fe20006704270 */
[----:B------:R-:W-:Y:S03]  /*57a0*/  LDSM.16.MT88.4 R60, [R181+0x1800] ;  /* 0x00180000b53c783b */ /* 0x000fe60000004200 */
[----:B------:R-:W-:-:S04]  /*57b0*/  ISETP.LT.OR P0, PT, R2, 0x2, P0 ;  /* 0x000000020200780c */ /* 0x000fc80000701670 */
[----:B------:R-:W-:Y:S02]  /*57c0*/  FSEL R9, R79, -INF , !P0 ;  /* 0xff8000004f097808 */ /* 0x000fe40004000000 */
[----:B------:R-:W-:-:S04]  /*57d0*/  ISETP.GT.AND P0, PT, R0, RZ, !P5 ;  /* 0x000000ff0000720c */ /* 0x000fc80006f04270 */
[----:B------:R-:W-:Y:S02]  /*57e0*/  ISETP.LT.OR P0, PT, R2, 0x1, P0 ;  /* 0x000000010200780c */ /* 0x000fe40000701670 */
[----:B-1----:R-:W-:Y:S02]  /*57f0*/  FMNMX.FTZ R138, R3, R4, !PT ;  /* 0x00000004038a7209 */ /* 0x002fe40007810000 */
[----:B------:R-:W-:Y:S02]  /*5800*/  FSEL R8, R78, -INF , !P0 ;  /* 0xff8000004e087808 */ /* 0x000fe40004000000 */
[----:B------:R-:W-:Y:S01]  /*5810*/  ISETP.GT.AND P0, PT, R0, 0x28, !P6 ;  /* 0x000000280000780c */ /* 0x000fe20007704270 */
[----:B------:R-:W-:Y:S01]  /*5820*/  FMUL.FTZ R3, R138, c[0x0][0x2d0] ;  /* 0x0000b4008a037a20 */ /* 0x000fe20000410000 */
[----:B------:R-:W-:Y:S02]  /*5830*/  FMNMX.FTZ R6, R8, R9, !PT ;  /* 0x0000000908067209 */ /* 0x000fe40007810000 */
[----:B------:R-:W-:-:S02]  /*5840*/  ISETP.LT.OR P0, PT, R2, 0x29, P0 ;  /* 0x000000290200780c */ /* 0x000fc40000701670 */
[----:B------:R-:W-:Y:S02]  /*5850*/  FMNMX.FTZ R6, R14, R6, !PT ;  /* 0x000000060e067209 */ /* 0x000fe40007810000 */
[----:B------:R-:W-:Y:S02]  /*5860*/  FSEL R108, R58, -INF , !P0 ;  /* 0xff8000003a6c7808 */ /* 0x000fe40004000000 */
[----:B------:R-:W-:Y:S02]  /*5870*/  FSETP.NEU.FTZ.AND P0, PT, R138, -INF , PT ;  /* 0xff8000008a00780b */ /* 0x000fe40003f1d000 */
[----:B------:R-:W-:Y:S02]  /*5880*/  FMNMX.FTZ R6, R10, R6, !PT ;  /* 0x000000060a067209 */ /* 0x000fe40007810000 */
[----:B------:R-:W-:Y:S02]  /*5890*/  FSEL R20, R3, RZ, P0 ;  /* 0x000000ff03147208 */ /* 0x000fe40000000000 */
[----:B------:R-:W-:-:S02]  /*58a0*/  FMNMX.FTZ R3, R16, R25, !PT ;  /* 0x0000001910037209 */ /* 0x000fc40007810000 */
[----:B------:R-:W-:Y:S01]  /*58b0*/  FMNMX.FTZ R6, R50, R6, !PT ;  /* 0x0000000632067209 */ /* 0x000fe20007810000 */
[----:B------:R-:W-:Y:S01]  /*58c0*/  FFMA.FTZ R5, R18, c[0x0][0x2d0], -R20 ;  /* 0x0000b40012057a23 */ /* 0x000fe20000010814 */
[----:B------:R-:W-:Y:S02]  /*58d0*/  FMNMX.FTZ R3, R27, R3, !PT ;  /* 0x000000031b037209 */ /* 0x000fe40007810000 */
[----:B------:R-:W-:Y:S01]  /*58e0*/  FMNMX.FTZ R6, R49, R6, !PT ;  /* 0x0000000631067209 */ /* 0x000fe20007810000 */
[----:B------:R1:W-:Y:S01]  /*58f0*/  MUFU.EX2 R234, R5 ;  /* 0x0000000500ea7308 */ /* 0x0003e20000000800 */
[----:B------:R-:W-:Y:S02]  /*5900*/  FMNMX.FTZ R3, R28, R3, !PT ;  /* 0x000000031c037209 */ /* 0x000fe40007810000 */
[----:B------:R-:W-:Y:S02]  /*5910*/  FMNMX.FTZ R6, R68, R6, !PT ;  /* 0x0000000644067209 */ /* 0x000fe40007810000 */
[----:B------:R-:W-:-:S02]  /*5920*/  FMNMX.FTZ R3, R30, R3, !PT ;  /* 0x000000031e037209 */ /* 0x000fc40007810000 */
[----:B------:R-:W-:Y:S02]  /*5930*/  ISETP.NE.AND P6, PT, R11, RZ, PT ;  /* 0x000000ff0b00720c */ /* 0x000fe40003fc5270 */
[----:B------:R-:W-:-:S04]  /*5940*/  FMNMX.FTZ R3, R31, R3, !PT ;  /* 0x000000031f037209 */ /* 0x000fc80007810000 */
[----:B------:R-:W-:Y:S01]  /*5950*/  FMNMX.FTZ R3, R33, R3, !PT ;  /* 0x0000000321037209 */ /* 0x000fe20007810000 */
[----:B-1----:R-:W-:-:S03]  /*5960*/  FFMA.FTZ R5, R19, c[0x0][0x2d0], -R20 ;  /* 0x0000b40013057a23 */ /* 0x002fc60000010814 */
[----:B------:R-:W-:Y:S01]  /*5970*/  FMNMX.FTZ R3, R35, R3, !PT ;  /* 0x0000000323037209 */ /* 0x000fe20007810000 */
[----:B------:R1:W-:Y:S03]  /*5980*/  MUFU.EX2 R231, R5 ;  /* 0x0000000500e77308 */ /* 0x0003e60000000800 */
[----:B------:R-:W-:-:S04]  /*5990*/  FMNMX.FTZ R3, R118, R3, !PT ;  /* 0x0000000376037209 */ /* 0x000fc80007810000 */
[----:B------:R-:W-:-:S04]  /*59a0*/  FMNMX.FTZ R3, R117, R3, !PT ;  /* 0x0000000375037209 */ /* 0x000fc80007810000 */
[----:B------:R-:W-:-:S04]  /*59b0*/  FMNMX.FTZ R3, R116, R3, !PT ;  /* 0x0000000374037209 */ /* 0x000fc80007810000 */
[----:B------:R-:W-:Y:S01]  /*59c0*/  FMNMX.FTZ R3, R115, R3, !PT ;  /* 0x0000000373037209 */ /* 0x000fe20007810000 */
[----:B-1----:R-:W-:-:S04]  /*59d0*/  FFMA.FTZ R5, R21, c[0x0][0x2d0], -R20 ;  /* 0x0000b40015057a23 */ /* 0x002fc80000010814 */
[----:B------:R-:W1:Y:S01]  /*59e0*/  SHFL.BFLY PT, R4, R3, 0x2, 0x1f ;  /* 0x0c401f0003047f89 */ /* 0x000e6200000e0000 */
[----:B------:R2:W-:Y:S02]  /*59f0*/  MUFU.EX2 R230, R5 ;  /* 0x0000000500e67308 */ /* 0x0005e40000000800 */
[----:B--2---:R-:W-:-:S06]  /*5a00*/  FFMA.FTZ R5, R22, c[0x0][0x2d0], -R20 ;  /* 0x0000b40016057a23 */ /* 0x004fcc0000010814 */
[----:B------:R2:W3:Y:S01]  /*5a10*/  MUFU.EX2 R229, R5 ;  /* 0x0000000500e57308 */ /* 0x0004e20000000800 */
[----:B-1----:R-:W-:-:S05]  /*5a20*/  FMNMX.FTZ R3, R3, R4, !PT ;  /* 0x0000000403037209 */ /* 0x002fca0007810000 */
[----:B------:R-:W1:Y:S01]  /*5a30*/  SHFL.BFLY PT, R4, R3, 0x1, 0x1f ;  /* 0x0c201f0003047f89 */ /* 0x000e6200000e0000 */
[----:B--2---:R-:W-:Y:S01]  /*5a40*/  FFMA.FTZ R5, R23, c[0x0][0x2d0], -R20 ;  /* 0x0000b40017057a23 */ /* 0x004fe20000010814 */
[----:B---3--:R-:W-:-:S03]  /*5a50*/  F2FP.BF16.PACK_AB R18, R229, R230 ;  /* 0x000000e6e512723e */ /* 0x008fc600000010ff */
[----:B------:R2:W-:Y:S01]  /*5a60*/  MUFU.EX2 R233, R5 ;  /* 0x0000000500e97308 */ /* 0x0005e20000000800 */
[----:B-1----:R-:W-:Y:S02]  /*5a70*/  FMNMX.FTZ R137, R3, R4, !PT ;  /* 0x0000000403897209 */ /* 0x002fe40007810000 */
[----:B------:R-:W-:Y:S02]  /*5a80*/  FMNMX.FTZ R4, R32, R34, !PT ;  /* 0x0000002220047209 */ /* 0x000fe40007810000 */
[C---:B------:R-:W-:Y:S01]  /*5a90*/  FSETP.NEU.FTZ.AND P0, PT, R137.reuse, -INF , PT ;  /* 0xff8000008900780b */ /* 0x040fe20003f1d000 */
[----:B--2---:R-:W-:Y:S01]  /*5aa0*/  FFMA.FTZ R5, R24, c[0x0][0x2d0], -R20 ;  /* 0x0000b40018057a23 */ /* 0x004fe20000010814 */
[----:B------:R-:W-:Y:S01]  /*5ab0*/  FMNMX.FTZ R4, R36, R4, !PT ;  /* 0x0000000424047209 */ /* 0x000fe20007810000 */
[----:B------:R-:W-:Y:S02]  /*5ac0*/  FMUL.FTZ R3, R137, c[0x0][0x2d0] ;  /* 0x0000b40089037a20 */ /* 0x000fe40000410000 */
[----:B------:R1:W-:Y:S01]  /*5ad0*/  MUFU.EX2 R232, R5 ;  /* 0x0000000500e87308 */ /* 0x0003e20000000800 */
[----:B------:R-:W-:-:S02]  /*5ae0*/  FMNMX.FTZ R4, R37, R4, !PT ;  /* 0x0000000425047209 */ /* 0x000fc40007810000 */
[----:B------:R-:W-:Y:S02]  /*5af0*/  FSEL R3, R3, RZ, P0 ;  /* 0x000000ff03037208 */ /* 0x000fe40000000000 */
[----:B------:R-:W-:Y:S02]  /*5b00*/  FMNMX.FTZ R4, R38, R4, !PT ;  /* 0x0000000426047209 */ /* 0x000fe40007810000 */
[----:B------:R-:W-:Y:S02]  /*5b10*/  ISETP.GT.AND P0, PT, R0, 0x29, !P6 ;  /* 0x000000290000780c */ /* 0x000fe40007704270 */
[----:B------:R-:W-:Y:S02]  /*5b20*/  FMNMX.FTZ R4, R39, R4, !PT ;  /* 0x0000000427047209 */ /* 0x000fe40007810000 */
[----:B------:R-:W-:Y:S02]  /*5b30*/  ISETP.LT.OR P0, PT, R2, 0x2a, P0 ;  /* 0x0000002a0200780c */ /* 0x000fe40000701670 */
[----:B------:R-:W-:-:S02]  /*5b40*/  FMNMX.FTZ R4, R48, R4, !PT ;  /* 0x0000000430047209 */ /* 0x000fc40007810000 */
[----:B------:R-:W-:Y:S01]  /*5b50*/  FSEL R21, R59, -INF , !P0 ;  /* 0xff8000003b157808 */ /* 0x000fe20004000000 */
[----:B-1----:R-:W-:Y:S01]  /*5b60*/  FFMA.FTZ R5, R26, c[0x0][0x2d0], -R20 ;  /* 0x0000b4001a057a23 */ /* 0x002fe20000010814 */
[----:B------:R-:W-:Y:S01]  /*5b70*/  FMNMX.FTZ R4, R51, R4, !PT ;  /* 0x0000000433047209 */ /* 0x000fe20007810000 */
[----:B------:R-:W-:Y:S01]  /*5b80*/  LDSM.16.MT88.4 R56, [R181+0xc00] ;  /* 0x000c0000b538783b */ /* 0x000fe20000004200 */
[----:B------:R-:W-:Y:S01]  /*5b90*/  ISETP.NE.AND P6, PT, R245, 0x1, PT ;  /* 0x00000001f500780c */ /* 0x000fe20003fc5270 */
[----:B------:R1:W-:Y:S01]  /*5ba0*/  MUFU.EX2 R239, R5 ;  /* 0x0000000500ef7308 */ /* 0x0003e20000000800 */
[----:B------:R-:W-:-:S04]  /*5bb0*/  FMNMX.FTZ R4, R114, R4, !PT ;  /* 0x0000000472047209 */ /* 0x000fc80007810000 */
[----:B------:R-:W-:-:S04]  /*5bc0*/  FMNMX.FTZ R4, R113, R4, !PT ;  /* 0x0000000471047209 */ /* 0x000fc80007810000 */
[----:B------:R-:W-:-:S04]  /*5bd0*/  FMNMX.FTZ R4, R112, R4, !PT ;  /* 0x0000000470047209 */ /* 0x000fc80007810000 */
[----:B------:R-:W-:Y:S02]  /*5be0*/  FMNMX.FTZ R4, R111, R4, !PT ;  /* 0x000000046f047209 */ /* 0x000fe40007810000 */
[----:B-1----:R-:W-:Y:S01]  /*5bf0*/  FMNMX.FTZ R5, R69, R6, !PT ;  /* 0x0000000645057209 */ /* 0x002fe20007810000 */
[----:B------:R-:W-:Y:S02]  /*5c00*/  FFMA.FTZ R6, R29, c[0x0][0x2d0], -R20 ;  /* 0x0000b4001d067a23 */ /* 0x000fe40000010814 */
[----:B------:R-:W1:Y:S01]  /*5c10*/  SHFL.BFLY PT, R7, R4, 0x2, 0x1f ;  /* 0x0c401f0004077f89 */ /* 0x000e6200000e0000 */
[----:B------:R-:W-:Y:S01]  /*5c20*/  FMNMX.FTZ R0, R109, R5, !PT ;  /* 0x000000056d007209 */ /* 0x000fe20007810000 */
[----:B------:R-:W-:Y:S03]  /*5c30*/  MUFU.EX2 R241, R6 ;  /* 0x0000000600f17308 */ /* 0x000fe60000000800 */
[----:B------:R-:W-:Y:S01]  /*5c40*/  FMNMX.FTZ R2, R110, R0, !PT ;  /* 0x000000006e027209 */ /* 0x000fe20007810000 */
[----:B------:R-:W-:Y:S01]  /*5c50*/  FFMA.FTZ R0, R16, c[0x0][0x2d0], -R3 ;  /* 0x0000b40010007a23 */ /* 0x000fe20000010803 */
[----:B------:R-:W-:-:S02]  /*5c60*/  F2FP.BF16.PACK_AB R16, R231, R234 ;  /* 0x000000eae710723e */ /* 0x000fc400000010ff */
[----:B------:R-:W-:Y:S01]  /*5c70*/  FMNMX.FTZ R2, R108, R2, !PT ;  /* 0x000000026c027209 */ /* 0x000fe20007810000 */
[----:B------:R1:W-:Y:S03]  /*5c80*/  MUFU.EX2 R224, R0 ;  /* 0x0000000000e07308 */ /* 0x0003e60000000800 */
[----:B------:R-:W-:-:S05]  /*5c90*/  FMNMX.FTZ R2, R21, R2, !PT ;  /* 0x0000000215027209 */ /* 0x000fca0007810000 */
[----:B------:R-:W-:Y:S01]  /*5ca0*/  SHFL.BFLY PT, R5, R2, 0x2, 0x1f ;  /* 0x0c401f0002057f89 */ /* 0x000fe200000e0000 */
[----:B-1----:R-:W-:Y:S01]  /*5cb0*/  FMNMX.FTZ R0, R4, R7, !PT ;  /* 0x0000000704007209 */ /* 0x002fe20007810000 */
[----:B------:R-:W-:-:S04]  /*5cc0*/  FFMA.FTZ R4, R25, c[0x0][0x2d0], -R3 ;  /* 0x0000b40019047a23 */ /* 0x000fc80000010803 */
[----:B------:R-:W1:Y:S01]  /*5cd0*/  SHFL.BFLY PT, R6, R0, 0x1, 0x1f ;  /* 0x0c201f0000067f89 */ /* 0x000e6200000e0000 */
[----:B------:R2:W3:Y:S02]  /*5ce0*/  MUFU.EX2 R216, R4 ;  /* 0x0000000400d87308 */ /* 0x0004e40000000800 */
[----:B--2---:R-:W-:Y:S01]  /*5cf0*/  FFMA.FTZ R4, R27, c[0x0][0x2d0], -R3 ;  /* 0x0000b4001b047a23 */ /* 0x004fe20000010803 */
[----:B---3--:R-:W-:Y:S01]  /*5d00*/  F2FP.BF16.PACK_AB R17, R216, R224 ;  /* 0x000000e0d811723e */ /* 0x008fe200000010ff */
[----:B------:R-:W-:Y:S04]  /*5d10*/  LDSM.16.MT88.4 R24, [R182+0x1800] ;  /* 0x00180000b618783b */ /* 0x000fe80000004200 */
[----:B------:R2:W-:Y:S01]  /*5d20*/  MUFU.EX2 R217, R4 ;  /* 0x0000000400d97308 */ /* 0x0005e20000000800 */
[----:B-1----:R-:W-:-:S02]  /*5d30*/  FMNMX.FTZ R136, R0, R6, !PT ;  /* 0x0000000600887209 */ /* 0x002fc40007810000 */
[----:B------:R-:W-:Y:S02]  /*5d40*/  FMNMX.FTZ R0, R2, R5, !PT ;  /* 0x0000000502007209 */ /* 0x000fe40007810000 */
[C---:B------:R-:W-:Y:S01]  /*5d50*/  FSETP.NEU.FTZ.AND P0, PT, R136.reuse, -INF , PT ;  /* 0xff8000008800780b */ /* 0x040fe20003f1d000 */
[----:B------:R-:W-:Y:S02]  /*5d60*/  FMUL.FTZ R2, R136, c[0x0][0x2d0] ;  /* 0x0000b40088027a20 */ /* 0x000fe40000410000 */
[----:B------:R-:W1:Y:S03]  /*5d70*/  SHFL.BFLY PT, R5, R0, 0x1, 0x1f ;  /* 0x0c201f0000057f89 */ /* 0x000e6600000e0000 */
[----:B------:R-:W-:Y:S01]  /*5d80*/  FSEL R2, R2, RZ, P0 ;  /* 0x000000ff02027208 */ /* 0x000fe20000000000 */
[----:B--2---:R-:W-:-:S04]  /*5d90*/  FFMA.FTZ R4, R28, c[0x0][0x2d0], -R3 ;  /* 0x0000b4001c047a23 */ /* 0x004fc80000010803 */
[----:B------:R-:W2:Y:S01]  /*5da0*/  MUFU.EX2 R223, R4 ;  /* 0x0000000400df7308 */ /* 0x000ea20000000800 */
[----:B-1----:R-:W-:Y:S01]  /*5db0*/  FMNMX.FTZ R134, R0, R5, !PT ;  /* 0x0000000500867209 */ /* 0x002fe20007810000 */
[----:B------:R-:W-:Y:S01]  /*5dc0*/  FFMA.FTZ R0, R37, c[0x0][0x2d0], -R2 ;  /* 0x0000b40025007a23 */ /* 0x000fe20000010802 */
[----:B--2---:R-:W-:Y:S01]  /*5dd0*/  F2FP.BF16.PACK_AB R19, R223, R217 ;  /* 0x000000d9df13723e */ /* 0x004fe200000010ff */
[----:B------:R-:W-:Y:S01]  /*5de0*/  FFMA.FTZ R4, R30, c[0x0][0x2d0], -R3 ;  /* 0x0000b4001e047a23 */ /* 0x000fe20000010803 */
[----:B------:R-:W-:-:S03]  /*5df0*/  FSETP.NEU.FTZ.AND P0, PT, R134, -INF , PT ;  /* 0xff8000008600780b */ /* 0x000fc60003f1d000 */
[----:B------:R1:W-:Y:S01]  /*5e00*/  MUFU.EX2 R213, R0 ;  /* 0x0000000000d57308 */ /* 0x0003e20000000800 */
[----:B------:R-:W-:Y:S01]  /*5e10*/  FFMA.FTZ R5, R51, c[0x0][0x2d0], -R2 ;  /* 0x0000b40033057a23 */ /* 0x000fe20000010802 */
[C---:B------:R-:W-:Y:S06]  /*5e20*/  HMMA.16816.F32.BF16 R96, R16.reuse, R56, RZ ;  /* 0x000000381060723c */ /* 0x040fec00000418ff */
[----:B------:R2:W-:Y:S02]  /*5e30*/  MUFU.EX2 R225, R4 ;  /* 0x0000000400e17308 */ /* 0x0005e40000000800 */
[----:B------:R-:W-:Y:S01]  /*5e40*/  HMMA.16816.F32.BF16 R92, R16, R64, RZ ;  /* 0x00000040105c723c */ /* 0x000fe200000418ff */
[----:B-1----:R-:W-:-:S05]  /*5e50*/  FMUL.FTZ R0, R134, c[0x0][0x2d0] ;  /* 0x0000b40086007a20 */ /* 0x002fca0000410000 */
[----:B------:R-:W-:Y:S02]  /*5e60*/  MUFU.EX2 R215, R5 ;  /* 0x0000000500d77308 */ /* 0x000fe40000000800 */
[C---:B------:R-:W-:Y:S01]  /*5e70*/  HMMA.16816.F32.BF16 R88, R16.reuse, R60, RZ ;  /* 0x0000003c1058723c */ /* 0x040fe200000418ff */
[----:B------:R-:W-:Y:S01]  /*5e80*/  FSEL R0, R0, RZ, P0 ;  /* 0x000000ff00007208 */ /* 0x000fe20000000000 */
[--C-:B--2---:R-:W-:Y:S02]  /*5e90*/  FFMA.FTZ R4, R31, c[0x0][0x2d0], -R3.reuse ;  /* 0x0000b4001f047a23 */ /* 0x104fe40000010803 */
[----:B------:R-:W1:Y:S02]  /*5ea0*/  LDSM.16.MT88.4 R28, [R181+0x1000] ;  /* 0x00100000b51c783b */ /* 0x000e640000004200 */
[----:B------:R2:W-:Y:S02]  /*5eb0*/  MUFU.EX2 R227, R4 ;  /* 0x0000000400e37308 */ /* 0x0005e40000000800 */
[C---:B------:R-:W-:Y:S08]  /*5ec0*/  HMMA.16816.F32.BF16 R104, R16.reuse, R44, RZ ;  /* 0x0000002c1068723c */ /* 0x040ff000000418ff */
[----:B------:R-:W-:Y:S01]  /*5ed0*/  HMMA.16816.F32.BF16 R100, R16, R40, RZ ;  /* 0x000000281064723c */ /* 0x000fe200000418ff */
[----:B--2---:R-:W-:-:S04]  /*5ee0*/  FFMA.FTZ R4, R33, c[0x0][0x2d0], -R3 ;  /* 0x0000b40021047a23 */ /* 0x004fc80000010803 */
[----:B------:R2:W-:Y:S02]  /*5ef0*/  MUFU.EX2 R226, R4 ;  /* 0x0000000400e27308 */ /* 0x0005e40000000800 */
[----:B--2---:R-:W-:-:S06]  /*5f00*/  FFMA.FTZ R4, R35, c[0x0][0x2d0], -R3 ;  /* 0x0000b40023047a23 */ /* 0x004fcc0000010803 */
[----:B------:R2:W3:Y:S02]  /*5f10*/  MUFU.EX2 R228, R4 ;  /* 0x0000000400e47308 */ /* 0x0004e40000000800 */
[----:B--2---:R-:W-:Y:S01]  /*5f20*/  FFMA.FTZ R4, R32, c[0x0][0x2d0], -R2 ;  /* 0x0000b40020047a23 */ /* 0x004fe20000010802 */
[----:B---3--:R-:W-:-:S05]  /*5f30*/  F2FP.BF16.PACK_AB R11, R228, R226 ;  /* 0x000000e2e40b723e */ /* 0x008fca00000010ff */
[----:B------:R2:W-:Y:S02]  /*5f40*/  MUFU.EX2 R210, R4 ;  /* 0x0000000400d27308 */ /* 0x0005e40000000800 */
[--C-:B--2---:R-:W-:Y:S02]  /*5f50*/  FFMA.FTZ R4, R34, c[0x0][0x2d0], -R2.reuse ;  /* 0x0000b40022047a23 */ /* 0x104fe40000010802 */
[----:B------:R-:W2:Y:S04]  /*5f60*/  LDSM.16.MT88.4 R32, [R182+0x400] ;  /* 0x00040000b620783b */ /* 0x000ea80000004200 */
[----:B------:R3:W4:Y:S02]  /*5f70*/  MUFU.EX2 R208, R4 ;  /* 0x0000000400d07308 */ /* 0x0007240000000800 */
[----:B---3--:R-:W-:Y:S01]  /*5f80*/  FFMA.FTZ R4, R36, c[0x0][0x2d0], -R2 ;  /* 0x0000b40024047a23 */ /* 0x008fe20000010802 */
[----:B----4-:R-:W-:-:S05]  /*5f90*/  F2FP.BF16.PACK_AB R12, R208, R210 ;  /* 0x000000d2d00c723e */ /* 0x010fca00000010ff */
[----:B------:R3:W4:Y:S02]  /*5fa0*/  MUFU.EX2 R209, R4 ;  /* 0x0000000400d17308 */ /* 0x0007240000000800 */
[----:B---3--:R-:W-:-:S06]  /*5fb0*/  FFMA.FTZ R4, R38, c[0x0][0x2d0], -R2 ;  /* 0x0000b40026047a23 */ /* 0x008fcc0000010802 */
[----:B------:R3:W-:Y:S02]  /*5fc0*/  MUFU.EX2 R214, R4 ;  /* 0x0000000400d67308 */ /* 0x0007e40000000800 */
[----:B---3--:R-:W-:Y:S01]  /*5fd0*/  FFMA.FTZ R4, R8, c[0x0][0x2d0], -R0 ;  /* 0x0000b40008047a23 */ /* 0x008fe20000010800 */
[----:B------:R-:W-:-:S05]  /*5fe0*/  F2FP.BF16.PACK_AB R8, R232, R233 ;  /* 0x000000e9e808723e */ /* 0x000fca00000010ff */
[----:B------:R3:W-:Y:S02]  /*5ff0*/  MUFU.EX2 R23, R4 ;  /* 0x0000000400177308 */ /* 0x0007e40000000800 */
[----:B---3--:R-:W-:Y:S01]  /*6000*/  FFMA.FTZ R4, R9, c[0x0][0x2d0], -R0 ;  /* 0x0000b40009047a23 */ /* 0x008fe20000010800 */
[----:B------:R-:W-:-:S05]  /*6010*/  F2FP.BF16.PACK_AB R9, R227, R225 ;  /* 0x000000e1e309723e */ /* 0x000fca00000010ff */
[----:B------:R3:W5:Y:S02]  /*6020*/  MUFU.EX2 R22, R4 ;  /* 0x0000000400167308 */ /* 0x0007640000000800 */
[----:B---3--:R-:W-:Y:S01]  /*6030*/  FFMA.FTZ R4, R14, c[0x0][0x2d0], -R0 ;  /* 0x0000b4000e047a23 */ /* 0x008fe20000010800 */
[----:B----4-:R-:W-:Y:S02]  /*6040*/  F2FP.BF16.PACK_AB R14, R213, R209 ;  /* 0x000000d1d50e723e */ /* 0x010fe400000010ff */
[----:B-----5:R-:W-:-:S03]  /*6050*/  F2FP.BF16.PACK_AB R13, R22, R23 ;  /* 0x00000017160d723e */ /* 0x020fc600000010ff */
[----:B------:R3:W-:Y:S02]  /*6060*/  MUFU.EX2 R207, R4 ;  /* 0x0000000400cf7308 */ /* 0x0007e40000000800 */
[----:B---3--:R-:W-:Y:S01]  /*6070*/  FFMA.FTZ R4, R10, c[0x0][0x2d0], -R0 ;  /* 0x0000b4000a047a23 */ /* 0x008fe20000010800 */
[----:B------:R-:W-:-:S05]  /*6080*/  F2FP.BF16.PACK_AB R10, R241, R239 ;  /* 0x000000eff10a723e */ /* 0x000fca00000010ff */
[----:B------:R3:W4:Y:S02]  /*6090*/  MUFU.EX2 R140, R4 ;  /* 0x00000004008c7308 */ /* 0x0007240000000800 */
[C---:B-1----:R-:W-:Y:S08]  /*60a0*/  HMMA.16816.F32.BF16 R164, R8.reuse, R28, R96 ;  /* 0x0000001c08a4723c */ /* 0x042ff00000041860 */
[C---:B------:R-:W-:Y:S01]  /*60b0*/  HMMA.16816.F32.BF16 R104, R8.reuse, R52, R104 ;  /* 0x000000340868723c */ /* 0x040fe20000041868 */
[--C-:B---3--:R-:W-:Y:S01]  /*60c0*/  FFMA.FTZ R4, R39, c[0x0][0x2d0], -R2.reuse ;  /* 0x0000b40027047a23 */ /* 0x108fe20000010802 */
[----:B----4-:R-:W-:Y:S01]  /*60d0*/  F2FP.BF16.PACK_AB R15, R140, R207 ;  /* 0x000000cf8c0f723e */ /* 0x010fe200000010ff */
[----:B------:R-:W1:Y:S02]  /*60e0*/  LDSM.16.MT88.4 R36, [R182+0x1000] ;  /* 0x00100000b624783b */ /* 0x000e640000004200 */
[----:B------:R3:W-:Y:S03]  /*60f0*/  MUFU.EX2 R211, R4 ;  /* 0x0000000400d37308 */ /* 0x0007e60000000800 */
[----:B--2---:R-:W-:Y:S08]  /*6100*/  HMMA.16816.F32.BF16 R100, R8, R32, R100 ;  /* 0x000000200864723c */ /* 0x004ff00000041864 */
[----:B------:R-:W-:Y:S01]  /*6110*/  HMMA.16816.F32.BF16 R84, R12, R44, RZ ;  /* 0x0000002c0c54723c */ /* 0x000fe200000418ff */
[----:B---3--:R-:W-:-:S07]  /*6120*/  FFMA.FTZ R4, R48, c[0x0][0x2d0], -R2 ;  /* 0x0000b40030047a23 */ /* 0x008fce0000010802 */
[C---:B------:R-:W-:Y:S01]  /*6130*/  HMMA.16816.F32.BF16 R80, R12.reuse, R40, RZ ;  /* 0x000000280c50723c */ /* 0x040fe200000418ff */
[----:B------:R2:W3:Y:S07]  /*6140*/  MUFU.EX2 R212, R4 ;  /* 0x0000000400d47308 */ /* 0x0004ee0000000800 */
[C---:B------:R-:W-:Y:S08]  /*6150*/  HMMA.16816.F32.BF16 R76, R12.reuse, R56, RZ ;  /* 0x000000380c4c723c */ /* 0x040ff000000418ff */
[----:B------:R-:W-:Y:S01]  /*6160*/  HMMA.16816.F32.BF16 R72, R12, R64, RZ ;  /* 0x000000400c48723c */ /* 0x000fe200000418ff */
[----:B--2---:R-:W-:Y:S01]  /*6170*/  FFMA.FTZ R4, R50, c[0x0][0x2d0], -R0 ;  /* 0x0000b40032047a23 */ /* 0x004fe20000010800 */
[----:B---3--:R-:W-:-:S03]  /*6180*/  F2FP.BF16.PACK_AB R6, R215, R212 ;  /* 0x000000d4d706723e */ /* 0x008fc600000010ff */
[----:B------:R2:W-:Y:S03]  /*6190*/  MUFU.EX2 R133, R4 ;  /* 0x0000000400857308 */ /* 0x0005e60000000800 */
[----:B-1----:R-:W-:Y:S08]  /*61a0*/  HMMA.16816.F32.BF16 R176, R8, R36, R92 ;  /* 0x0000002408b0723c */ /* 0x002ff0000004185c */
[----:B------:R-:W-:Y:S01]  /*61b0*/  HMMA.16816.F32.BF16 R96, R12, R62, RZ ;  /* 0x0000003e0c60723c */ /* 0x000fe200000418ff */
[----:B--2---:R-:W-:-:S07]  /*61c0*/  FFMA.FTZ R4, R49, c[0x0][0x2d0], -R0 ;  /* 0x0000b40031047a23 */ /* 0x004fce0000010800 */
[----:B------:R-:W-:Y:S01]  /*61d0*/  HMMA.16816.F32.BF16 R92, R12, R26, RZ ;  /* 0x0000001a0c5c723c */ /* 0x000fe200000418ff */
[----:B------:R-:W1:Y:S01]  /*61e0*/  LDSM.16.MT88.4 R48, [R181+0x1c00] ;  /* 0x001c0000b530783b */ /* 0x000e620000004200 */
[----:B------:R2:W3:Y:S02]  /*61f0*/  MUFU.EX2 R132, R4 ;  /* 0x0000000400847308 */ /* 0x0004e40000000800 */
[----:B--2---:R-:W-:Y:S01]  /*6200*/  FFMA.FTZ R4, R68, c[0x0][0x2d0], -R0 ;  /* 0x0000b40044047a23 */ /* 0x004fe20000010800 */
[----:B---3--:R-:W-:-:S05]  /*6210*/  F2FP.BF16.PACK_AB R5, R132, R133 ;  /* 0x000000858405723e */ /* 0x008fca00000010ff */
[----:B------:R2:W-:Y:S02]  /*6220*/  MUFU.EX2 R139, R4 ;  /* 0x00000004008b7308 */ /* 0x0005e40000000800 */
[----:B--2---:R-:W-:Y:S02]  /*6230*/  FFMA.FTZ R4, R69, c[0x0][0x2d0], -R0 ;  /* 0x0000b40045047a23 */ /* 0x004fe40000010800 */
[----:B------:R-:W-:Y:S04]  /*6240*/  HMMA.16816.F32.BF16 R68, R12, R60, RZ ;  /* 0x0000003c0c44723c */ /* 0x000fe800000418ff */
[----:B------:R2:W3:Y:S04]  /*6250*/  MUFU.EX2 R135, R4 ;  /* 0x0000000400877308 */ /* 0x0004e80000000800 */
[----:B-1----:R-:W-:Y:S08]  /*6260*/  HMMA.16816.F32.BF16 R172, R8, R48, R88 ;  /* 0x0000003008ac723c */ /* 0x002ff00000041858 */
[----:B------:R-:W-:Y:S01]  /*6270*/  HMMA.16816.F32.BF16 R88, R12, R66, RZ ;  /* 0x000000420c58723c */ /* 0x000fe200000418ff */
[----:B--2---:R-:W-:-:S02]  /*6280*/  F2FP.BF16.PACK_AB R4, R211, R214 ;  /* 0x000000d6d304723e */ /* 0x004fc400000010ff */
[----:B---3--:R-:W-:-:S05]  /*6290*/  F2FP.BF16.PACK_AB R7, R135, R139 ;  /* 0x0000008b8707723e */ /* 0x008fca00000010ff */
[----:B------:R-:W-:Y:S08]  /*62a0*/  HMMA.16816.F32.BF16 R64, R16, R66, RZ ;  /* 0x000000421040723c */ /* 0x000ff000000418ff */
[C---:B------:R-:W-:Y:S08]  /*62b0*/  HMMA.16816.F32.BF16 R148, R4.reuse, R52, R84 ;  /* 0x000000340494723c */ /* 0x040ff00000041854 */
[C---:B------:R-:W-:Y:S08]  /*62c0*/  HMMA.16816.F32.BF16 R120, R4.reuse, R32, R80 ;  /* 0x000000200478723c */ /* 0x040ff00000041850 */
[C---:B------:R-:W-:Y:S08]  /*62d0*/  HMMA.16816.F32.BF16 R160, R4.reuse, R28, R76 ;  /* 0x0000001c04a0723c */ /* 0x040ff0000004184c */
[----:B------:R-:W-:Y:S08]  /*62e0*/  HMMA.16816.F32.BF16 R200, R4, R36, R72 ;  /* 0x0000002404c8723c */ /* 0x000ff00000041848 */
[C---:B------:R-:W-:Y:S08]  /*62f0*/  HMMA.16816.F32.BF16 R72, R12.reuse, R24, RZ ;  /* 0x000000180c48723c */ /* 0x040ff000000418ff */
[C---:B------:R-:W-:Y:S08]  /*6300*/  HMMA.16816.F32.BF16 R76, R12.reuse, R46, RZ ;  /* 0x0000002e0c4c723c */ /* 0x040ff000000418ff */
[C---:B------:R-:W-:Y:S08]  /*6310*/  HMMA.16816.F32.BF16 R80, R12.reuse, R42, RZ ;  /* 0x0000002a0c50723c */ /* 0x040ff000000418ff */
[----:B------:R-:W-:Y:S01]  /*6320*/  HMMA.16816.F32.BF16 R84, R12, R58, RZ ;  /* 0x0000003a0c54723c */ /* 0x000fe200000418ff */
[----:B------:R-:W1:Y:S07]  /*6330*/  LDSM.16.MT88.4 R12, [R182+0x1c00] ;  /* 0x001c0000b60c783b */ /* 0x000e6e0000004200 */
[----:B------:R-:W-:Y:S08]  /*6340*/  HMMA.16816.F32.BF16 R196, R4, R48, R68 ;  /* 0x0000003004c4723c */ /* 0x000ff00000041844 */
[C---:B------:R-:W-:Y:S08]  /*6350*/  HMMA.16816.F32.BF16 R68, R16.reuse, R46, RZ ;  /* 0x0000002e1044723c */ /* 0x040ff000000418ff */
[C---:B------:R-:W-:Y:S08]  /*6360*/  HMMA.16816.F32.BF16 R44, R16.reuse, R42, RZ ;  /* 0x0000002a102c723c */ /* 0x040ff000000418ff */
[C---:B------:R-:W-:Y:S08]  /*6370*/  HMMA.16816.F32.BF16 R56, R16.reuse, R58, RZ ;  /* 0x0000003a1038723c */ /* 0x040ff000000418ff */
[C---:B------:R-:W-:Y:S08]  /*6380*/  HMMA.16816.F32.BF16 R60, R16.reuse, R62, RZ ;  /* 0x0000003e103c723c */ /* 0x040ff000000418ff */
[C---:B------:R-:W-:Y:S08]  /*6390*/  HMMA.16816.F32.BF16 R40, R16.reuse, R24, RZ ;  /* 0x000000181028723c */ /* 0x040ff000000418ff */
[----:B------:R-:W-:Y:S08]  /*63a0*/  HMMA.16816.F32.BF16 R16, R16, R26, RZ ;  /* 0x0000001a1010723c */ /* 0x000ff000000418ff */
[C---:B------:R-:W-:Y:S08]  /*63b0*/  HMMA.16816.F32.BF16 R68, R8.reuse, R54, R68 ;  /* 0x000000360844723c */ /* 0x040ff00000041844 */
[C---:B-1----:R-:W-:Y:S08]  /*63c0*/  HMMA.16816.F32.BF16 R128, R8.reuse, R12, R40 ;  /* 0x0000000c0880723c */ /* 0x042ff00000041828 */
[C---:B------:R-:W-:Y:S08]  /*63d0*/  HMMA.16816.F32.BF16 R44, R8.reuse, R34, R44 ;  /* 0x00000022082c723c */ /* 0x040ff0000004182c */
[C---:B------:R-:W-:Y:S08]  /*63e0*/  HMMA.16816.F32.BF16 R56, R8.reuse, R30, R56 ;  /* 0x0000001e0838723c */ /* 0x040ff00000041838 */
[C---:B------:R-:W-:Y:S08]  /*63f0*/  HMMA.16816.F32.BF16 R64, R8.reuse, R38, R64 ;  /* 0x000000260840723c */ /* 0x040ff00000041840 */
[C---:B------:R-:W-:Y:S01]  /*6400*/  HMMA.16816.F32.BF16 R40, R8.reuse, R50, R60 ;  /* 0x000000320828723c */ /* 0x040fe2000004183c */
[----:B------:R-:W-:Y:S07]  /*6410*/  LDSM.16.MT88.4 R60, [R182+0x1400] ;  /* 0x00140000b63c783b */ /* 0x000fee0000004200 */
[----:B------:R-:W-:Y:S07]  /*6420*/  HMMA.16816.F32.BF16 R24, R8, R14, R16 ;  /* 0x0000000e0818723c */ /* 0x000fee0000041810 */
[----:B------:R-:W-:Y:S01]  /*6430*/  FFMA.FTZ R8, R126, c[0x0][0x2d0], -R20 ;  /* 0x0000b4007e087a23 */ /* 0x000fe20000010814 */
[----:B------:R-:W-:Y:S01]  /*6440*/  HMMA.16816.F32.BF16 R88, R4, R38, R88 ;  /* 0x000000260458723c */ /* 0x000fe20000041858 */
[----:B------:R-:W-:-:S02]  /*6450*/  FADD.FTZ R11, R234, R231 ;  /* 0x000000e7ea0b7221 */ /* 0x000fc40000010000 */
[----:B------:R1:W-:Y:S02]  /*6460*/  MUFU.EX2 R143, R8 ;  /* 0x00000008008f7308 */ /* 0x0003e40000000800 */
[----:B------:R-:W-:-:S03]  /*6470*/  FADD.FTZ R11, R230, R11 ;  /* 0x0000000be60b7221 */ /* 0x000fc60000010000 */
[----:B------:R-:W-:Y:S01]  /*6480*/  HMMA.16816.F32.BF16 R168, R4, R12, R72 ;  /* 0x0000000c04a8723c */ /* 0x000fe20000041848 */
[----:B------:R-:W-:-:S04]  /*6490*/  FADD.FTZ R11, R229, R11 ;  /* 0x0000000be50b7221 */ /* 0x000fc80000010000 */
[----:B------:R-:W-:Y:S02]  /*64a0*/  FADD.FTZ R11, R233, R11 ;  /* 0x0000000be90b7221 */ /* 0x000fe40000010000 */
[----:B------:R-:W-:Y:S01]  /*64b0*/  FADD.FTZ R13, R224, R216 ;  /* 0x000000d8e00d7221 */ /* 0x000fe20000010000 */
[C---:B------:R-:W-:Y:S01]  /*64c0*/  HMMA.16816.F32.BF16 R52, R4.reuse, R54, R76 ;  /* 0x000000360434723c */ /* 0x040fe2000004184c */
[----:B------:R-:W-:Y:S01]  /*64d0*/  LDSM.16.MT88.4 R76, [R181+0x2000] ;  /* 0x00200000b54c783b */ /* 0x000fe20000004200 */
[----:B------:R-:W-:Y:S02]  /*64e0*/  FADD.FTZ R12, R210, R208 ;  /* 0x000000d0d20c7221 */ /* 0x000fe40000010000 */
[----:B-1----:R-:W-:Y:S02]  /*64f0*/  FFMA.FTZ R8, R125, c[0x0][0x2d0], -R20 ;  /* 0x0000b4007d087a23 */ /* 0x002fe40000010814 */
[----:B------:R-:W-:Y:S02]  /*6500*/  FADD.FTZ R13, R217, R13 ;  /* 0x0000000dd90d7221 */ /* 0x000fe40000010000 */
[----:B------:R1:W2:Y:S01]  /*6510*/  MUFU.EX2 R205, R8 ;  /* 0x0000000800cd7308 */ /* 0x0002a20000000800 */
        /* <DEDUP_REMOVED lines=8> */
[----:B-1----:R-:W-:-:S03]  /*65a0*/  FFMA.FTZ R8, R124, c[0x0][0x2d0], -R20 ;  /* 0x0000b4007c087a23 */ /* 0x002fc60000010814 */
[C---:B------:R-:W-:Y:S01]  /*65b0*/  HMMA.16816.F32.BF16 R48, R4.reuse, R50, R96 ;  /* 0x000000320430723c */ /* 0x040fe20000041860 */
[----:B------:R-:W-:Y:S01]  /*65c0*/  LDSM.16.MT88.4 R124, [R181+0x1400] ;  /* 0x00140000b57c783b */ /* 0x000fe20000004200 */
[----:B------:R1:W-:Y:S05]  /*65d0*/  MUFU.EX2 R206, R8 ;  /* 0x0000000800ce7308 */ /* 0x0003ea0000000800 */
[----:B--2---:R-:W-:Y:S01]  /*65e0*/  F2FP.BF16.PACK_AB R96, R205, R143 ;  /* 0x0000008fcd60723e */ /* 0x004fe200000010ff */
[----:B------:R-:W-:Y:S01]  /*65f0*/  HMMA.16816.F32.BF16 R16, R4, R14, R92 ;  /* 0x0000000e0410723c */ /* 0x000fe2000004185c */
[----:B------:R-:W2:Y:S01]  /*6600*/  LDSM.16.MT88.4 R4, [R182+0x2000] ;  /* 0x00200000b604783b */ /* 0x000ea20000004200 */
[----:B-1----:R-:W-:-:S04]  /*6610*/  FFMA.FTZ R8, R119, c[0x0][0x2d0], -R20 ;  /* 0x0000b40077087a23 */ /* 0x002fc80000010814 */
[----:B------:R1:W3:Y:S02]  /*6620*/  MUFU.EX2 R247, R8 ;  /* 0x0000000800f77308 */ /* 0x0002e40000000800 */
[----:B-1----:R-:W-:Y:S01]  /*6630*/  FFMA.FTZ R8, R118, c[0x0][0x2d0], -R3 ;  /* 0x0000b40076087a23 */ /* 0x002fe20000010803 */
[----:B---3--:R-:W-:-:S05]  /*6640*/  F2FP.BF16.PACK_AB R98, R247, R206 ;  /* 0x000000cef762723e */ /* 0x008fca00000010ff */
[----:B------:R1:W-:Y:S02]  /*6650*/  MUFU.EX2 R39, R8 ;  /* 0x0000000800277308 */ /* 0x0003e40000000800 */
[----:B-1----:R-:W-:-:S06]  /*6660*/  FFMA.FTZ R8, R117, c[0x0][0x2d0], -R3 ;  /* 0x0000b40075087a23 */ /* 0x002fcc0000010803 */
[----:B------:R1:W3:Y:S02]  /*6670*/  MUFU.EX2 R141, R8 ;  /* 0x00000008008d7308 */ /* 0x0002e40000000800 */
[--C-:B-1----:R-:W-:Y:S01]  /*6680*/  FFMA.FTZ R8, R116, c[0x0][0x2d0], -R3.reuse ;  /* 0x0000b40074087a23 */ /* 0x102fe20000010803 */
[----:B---3--:R-:W-:Y:S01]  /*6690*/  F2FP.BF16.PACK_AB R97, R141, R39 ;  /* 0x000000278d61723e */ /* 0x008fe200000010ff */
[----:B------:R-:W-:-:S04]  /*66a0*/  FFMA.FTZ R3, R115, c[0x0][0x2d0], -R3 ;  /* 0x0000b40073037a23 */ /* 0x000fc80000010803 */
[----:B------:R-:W-:Y:S08]  /*66b0*/  MUFU.EX2 R142, R8 ;  /* 0x00000008008e7308 */ /* 0x000ff00000000800 */
[----:B------:R1:W3:Y:S02]  /*66c0*/  MUFU.EX2 R246, R3 ;  /* 0x0000000300f67308 */ /* 0x0002e40000000800 */
[----:B-1----:R-:W-:Y:S01]  /*66d0*/  FFMA.FTZ R3, R114, c[0x0][0x2d0], -R2 ;  /* 0x0000b40072037a23 */ /* 0x002fe20000010802 */
[----:B---3--:R-:W-:-:S05]  /*66e0*/  F2FP.BF16.PACK_AB R99, R246, R142 ;  /* 0x0000008ef663723e */ /* 0x008fca00000010ff */
[----:B------:R1:W-:Y:S02]  /*66f0*/  MUFU.EX2 R20, R3 ;  /* 0x0000000300147308 */ /* 0x0003e40000000800 */
[C---:B------:R-:W-:Y:S08]  /*6700*/  HMMA.16816.F32.BF16 R144, R96.reuse, R152, R104 ;  /* 0x000000986090723c */ /* 0x040ff00000041868 */
[----:B------:R-:W-:Y:S01]  /*6710*/  HMMA.16816.F32.BF16 R156, R96, R154, R68 ;  /* 0x0000009a609c723c */ /* 0x000fe20000041844 */
[----:B-1----:R-:W-:-:S04]  /*6720*/  FFMA.FTZ R3, R113, c[0x0][0x2d0], -R2 ;  /* 0x0000b40071037a23 */ /* 0x002fc80000010802 */
[----:B------:R1:W3:Y:S03]  /*6730*/  MUFU.EX2 R36, R3 ;  /* 0x0000000300247308 */ /* 0x0002e60000000800 */
[C---:B--2---:R-:W-:Y:S08]  /*6740*/  HMMA.16816.F32.BF16 R84, R96.reuse, R4, R128 ;  /* 0x000000046054723c */ /* 0x044ff00000041880 */
[----:B------:R-:W-:Y:S01]  /*6750*/  HMMA.16816.F32.BF16 R128, R96, R126, R56 ;  /* 0x0000007e6080723c */ /* 0x000fe20000041838 */
[--C-:B-1----:R-:W-:Y:S01]  /*6760*/  FFMA.FTZ R3, R112, c[0x0][0x2d0], -R2.reuse ;  /* 0x0000b40070037a23 */ /* 0x102fe20000010802 */
[----:B---3--:R-:W-:Y:S01]  /*6770*/  F2FP.BF16.PACK_AB R92, R36, R20 ;  /* 0x00000014245c723e */ /* 0x008fe200000010ff */
[----:B------:R-:W-:-:S05]  /*6780*/  FFMA.FTZ R2, R111, c[0x0][0x2d0], -R2 ;  /* 0x0000b4006f027a23 */ /* 0x000fca0000010802 */
[C---:B------:R-:W-:Y:S01]  /*6790*/  HMMA.16816.F32.BF16 R64, R96.reuse, R62, R64 ;  /* 0x0000003e6040723c */ /* 0x040fe20000041840 */
[----:B------:R-:W-:Y:S07]  /*67a0*/  MUFU.EX2 R37, R3 ;  /* 0x0000000300257308 */ /* 0x000fee0000000800 */
[C---:B------:R-:W-:Y:S01]  /*67b0*/  HMMA.16816.F32.BF16 R116, R96.reuse, R124, R164 ;  /* 0x0000007c6074723c */ /* 0x040fe200000418a4 */
[----:B------:R1:W2:Y:S07]  /*67c0*/  MUFU.EX2 R38, R2 ;  /* 0x0000000200267308 */ /* 0x0002ae0000000800 */
[C---:B------:R-:W-:Y:S08]  /*67d0*/  HMMA.16816.F32.BF16 R68, R96.reuse, R76, R172 ;  /* 0x0000004c6044723c */ /* 0x040ff000000418ac */
[----:B------:R-:W-:Y:S01]  /*67e0*/  HMMA.16816.F32.BF16 R80, R96, R78, R40 ;  /* 0x0000004e6050723c */ /* 0x000fe20000041828 */
[----:B-1----:R-:W-:Y:S01]  /*67f0*/  FFMA.FTZ R2, R109, c[0x0][0x2d0], -R0 ;  /* 0x0000b4006d027a23 */ /* 0x002fe20000010800 */
[----:B--2---:R-:W-:-:S03]  /*6800*/  F2FP.BF16.PACK_AB R94, R38, R37 ;  /* 0x00000025265e723e */ /* 0x004fc600000010ff */
[----:B------:R1:W-:Y:S02]  /*6810*/  MUFU.EX2 R10, R2 ;  /* 0x00000002000a7308 */ /* 0x0003e40000000800 */
[----:B-1----:R-:W-:-:S06]  /*6820*/  FFMA.FTZ R2, R110, c[0x0][0x2d0], -R0 ;  /* 0x0000b4006e027a23 */ /* 0x002fcc0000010800 */
[----:B------:R1:W2:Y:S02]  /*6830*/  MUFU.EX2 R9, R2 ;  /* 0x0000000200097308 */ /* 0x0002a40000000800 */
[--C-:B-1----:R-:W-:Y:S01]  /*6840*/  FFMA.FTZ R2, R108, c[0x0][0x2d0], -R0.reuse ;  /* 0x0000b4006c027a23 */ /* 0x102fe20000010800 */
[----:B--2---:R-:W-:Y:S01]  /*6850*/  F2FP.BF16.PACK_AB R93, R9, R10 ;  /* 0x0000000a095d723e */ /* 0x004fe200000010ff */
[----:B------:R-:W1:Y:S01]  /*6860*/  LDSM.16.MT88.4 R108, [R182+0x800] ;  /* 0x00080000b66c783b */ /* 0x000e620000004200 */
[----:B------:R-:W-:-:S03]  /*6870*/  FFMA.FTZ R0, R21, c[0x0][0x2d0], -R0 ;  /* 0x0000b40015007a23 */ /* 0x000fc60000010800 */
[----:B------:R2:W-:Y:S08]  /*6880*/  MUFU.EX2 R3, R2 ;  /* 0x0000000200037308 */ /* 0x0005f00000000800 */
[----:B------:R3:W4:Y:S01]  /*6890*/  MUFU.EX2 R8, R0 ;  /* 0x0000000000087308 */ /* 0x0007220000000800 */
[----:B--2---:R-:W-:-:S04]  /*68a0*/  @P6 IMAD.HI.U32 R2, R244, c[0x0][0x2c8], RZ ;  /* 0x0000b200f4026a27 */ /* 0x004fc800078e00ff */
[----:B---3--:R-:W-:Y:S01]  /*68b0*/  IMAD.MOV.U32 R0, RZ, RZ, R244 ;  /* 0x000000ffff007224 */ /* 0x008fe200078e00f4 */
[----:B------:R-:W-:Y:S02]  /*68c0*/  @P6 SHF.R.U32.HI R0, RZ, c[0x0][0x2cc], R2 ;  /* 0x0000b300ff006a19 */ /* 0x000fe40000011602 */
[----:B----4-:R-:W-:Y:S02]  /*68d0*/  F2FP.BF16.PACK_AB R95, R8, R3 ;  /* 0x00000003085f723e */ /* 0x010fe400000010ff */
[----:B------:R-:W-:Y:S01]  /*68e0*/  ISETP.GE.AND P6, PT, R243, 0x1, PT ;  /* 0x00000001f300780c */ /* 0x000fe20003fc6270 */
[----:B------:R-:W-:Y:S02]  /*68f0*/  IMAD.IADD R2, R240, 0x1, R0 ;  /* 0x00000001f0027824 */ /* 0x000fe400078e0200 */
[----:B------:R-:W-:Y:S02]  /*6900*/  FADD.FTZ R0, R23, R22 ;  /* 0x0000001617007221 */ /* 0x000fe40000010000 */
[----:B------:R-:W-:Y:S02]  /*6910*/  HMMA.16816.F32.BF16 R148, R92, R152, R148 ;  /* 0x000000985c94723c */ /* 0x000fe40000041894 */
[----:B------:R-:W-:-:S04]  /*6920*/  FADD.FTZ R0, R207, R0 ;  /* 0x00000000cf007221 */ /* 0x000fc80000010000 */
[----:B------:R-:W-:Y:S02]  /*6930*/  FADD.FTZ R0, R140, R0 ;  /* 0x000000008c007221 */ /* 0x000fe40000010000 */
[----:B------:R-:W-:Y:S08]  /*6940*/  HMMA.16816.F32.BF16 R152, R92, R154, R52 ;  /* 0x0000009a5c98723c */ /* 0x000ff00000041834 */
[-C--:B------:R-:W-:Y:S08]  /*6950*/  HMMA.16816.F32.BF16 R52, R96, R60.reuse, R176 ;  /* 0x0000003c6034723c */ /* 0x080ff000000418b0 */
[C---:B------:R-:W-:Y:S08]  /*6960*/  HMMA.16816.F32.BF16 R56, R92.reuse, R60, R200 ;  /* 0x0000003c5c38723c */ /* 0x040ff000000418c8 */
[C---:B------:R-:W-:Y:S08]  /*6970*/  HMMA.16816.F32.BF16 R60, R92.reuse, R62, R88 ;  /* 0x0000003e5c3c723c */ /* 0x040ff00000041858 */
[C---:B------:R-:W-:Y:S07]  /*6980*/  HMMA.16816.F32.BF16 R88, R92.reuse, R4, R168 ;  /* 0x000000045c58723c */ /* 0x040fee00000418a8 */
[----:B------:R-:W-:Y:S01]  /*6990*/  FADD.FTZ R5, R133, R0 ;  /* 0x0000000085057221 */ /* 0x000fe20000010000 */
[----:B-1----:R-:W-:Y:S01]  /*69a0*/  HMMA.16816.F32.BF16 R104, R92, R108, R120 ;  /* 0x0000006c5c68723c */ /* 0x002fe20000041878 */
        /* <DEDUP_REMOVED lines=12> */
[----:B------:R-:W-:Y:S02]  /*6a70*/  FADD.FTZ R0, R10, R0 ;  /* 0x000000000a007221 */ /* 0x000fe40000010000 */
[----:B------:R-:W-:Y:S01]  /*6a80*/  FADD.FTZ R5, R205, R5 ;  /* 0x00000005cd057221 */ /* 0x000fe20000010000 */
[C---:B------:R-:W-:Y:S08]  /*6a90*/  HMMA.16816.F32.BF16 R120, R92.reuse, R124, R160 ;  /* 0x0000007c5c78723c */ /* 0x040ff000000418a0 */
[C---:B------:R-:W-:Y:S07]  /*6aa0*/  HMMA.16816.F32.BF16 R72, R92.reuse, R76, R196 ;  /* 0x0000004c5c48723c */ /* 0x040fee00000418c4 */
[----:B------:R-:W-:Y:S01]  /*6ab0*/  IADD3 R196, R204, -0x2, RZ ;  /* 0xfffffffeccc47810 */ /* 0x000fe20007ffe0ff */
[C---:B------:R-:W-:Y:S08]  /*6ac0*/  HMMA.16816.F32.BF16 R108, R92.reuse, R110, R32 ;  /* 0x0000006e5c6c723c */ /* 0x040ff00000041820 */
[C---:B------:R-:W-:Y:S08]  /*6ad0*/  HMMA.16816.F32.BF16 R124, R92.reuse, R126, R28 ;  /* 0x0000007e5c7c723c */ /* 0x040ff0000004181c */
[----:B------:R-:W-:Y:S08]  /*6ae0*/  HMMA.16816.F32.BF16 R76, R92, R78, R48 ;  /* 0x0000004e5c4c723c */ /* 0x000ff00000041830 */
[-C--:B------:R-:W-:Y:S08]  /*6af0*/  HMMA.16816.F32.BF16 R96, R96, R6.reuse, R24 ;  /* 0x000000066060723c */ /* 0x080ff00000041818 */
        /* <DEDUP_REMOVED lines=15> */
[----:B------:R-:W-:Y:S01]  /*6bf0*/  IADD3 R3, R2, c[0x0][0x328], RZ ;  /* 0x0000ca0002037a10 */ /* 0x000fe20007ffe0ff */
[----:B------:R-:W-:Y:S01]  /*6c00*/  FADD.FTZ R246, R246, R5 ;  /* 0x00000005f6f67221 */ /* 0x000fe20000010000 */
[----:B------:R1:W-:Y:S04]  /*6c10*/  STL [R1], R4 ;  /* 0x0000000401007387 */ /* 0x0003e80000100800 */
[----:B------:R1:W-:Y:S01]  /*6c20*/  STL [R1+0x4], R0 ;  /* 0x0000040001007387 */ /* 0x0003e20000100800 */
[----:B------:R-:W-:Y:S05]  /*6c30*/  @!P6 BRA `(.L_x_519) ;  /* 0x000001100000e947 */ /* 0x000fea0003800000 */
[C---:B------:R-:W-:Y:S01]  /*6c40*/  ISETP.GT.AND P0, PT, R2.reuse, RZ, PT ;  /* 0x000000ff0200720c */ /* 0x040fe20003f04270 */
[----:B------:R-:W-:Y:S01]  /*6c50*/  BSSY B0, `(.L_x_520) ;  /* 0x000000d000007945 */ /* 0x000fe20003800000 */
[----:B-1----:R-:W-:Y:S01]  /*6c60*/  IADD3 R0, R2, -0x1, RZ ;  /* 0xffffffff02007810 */ /* 0x002fe20007ffe0ff */
[----:B------:R-:W-:-:S10]  /*6c70*/  IMAD.MOV.U32 R4, RZ, RZ, c[0x0][0x32c] ;  /* 0x0000cb00ff047624 */ /* 0x000fd400078e00ff */
[----:B------:R-:W-:Y:S05]  /*6c80*/  @P0 BRA `(.L_x_521) ;  /* 0x0000006000000947 */ /* 0x000fea0003800000 */
[----:B------:R-:W-:Y:S01]  /*6c90*/  ISETP.NE.AND P0, PT, R4, 0x1, PT ;  /* 0x000000010400780c */ /* 0x000fe20003f05270 */
[----:B------:R-:W-:-:S12]  /*6ca0*/  IMAD.MOV R0, RZ, RZ, -R2 ;  /* 0x000000ffff007224 */ /* 0x000fd800078e0a02 */
[----:B------:R-:W-:-:S05]  /*6cb0*/  @P0 IMAD.HI.U32 R2, R0, c[0x0][0x330], RZ ;  /* 0x0000cc0000020a27 */ /* 0x000fca00078e00ff */
[----:B------:R-:W-:-:S04]  /*6cc0*/  @P0 SHF.R.U32.HI R0, RZ, c[0x0][0x334], R2 ;  /* 0x0000cd00ff000a19 */ /* 0x000fc80000011602 */
[----:B------:R-:W-:Y:S01]  /*6cd0*/  LOP3.LUT R0, RZ, R0, RZ, 0x33, !PT ;  /* 0x00000000ff007212 */ /* 0x000fe200078e33ff */
[----:B------:R-:W-:Y:S05]  /*6ce0*/  BRA `(.L_x_522) ;  /* 0x0000003000007947 */ /* 0x000fea0003800000 */
.L_x_521:
[----:B------:R-:W-:-:S13]  /*6cf0*/  ISETP.NE.AND P0, PT, R4, 0x1, PT ;  /* 0x000000010400780c */ /* 0x000fda0003f05270 */
[----:B------:R-:W-:-:S05]  /*6d00*/  @P0 IMAD.HI.U32 R2, R0, c[0x0][0x330], RZ ;  /* 0x0000cc0000020a27 */ /* 0x000fca00078e00ff */
[----:B------:R-:W-:Y:S02]  /*6d10*/  @P0 SHF.R.U32.HI R0, RZ, c[0x0][0x334], R2 ;  /* 0x0000cd00ff000a19 */ /* 0x000fe40000011602 */
.L_x_522:
[----:B------:R-:W-:Y:S05]  /*6d20*/  BSYNC B0 ;  /* 0x0000000000007941 */ /* 0x000fea0003800000 */
.L_x_520:
[----:B------:R-:W-:-:S05]  /*6d30*/  IMAD R0, R0, R4, c[0x0][0x32c] ;  /* 0x0000cb0000007624 */ /* 0x000fca00078e0204 */
[----:B------:R-:W-:-:S05]  /*6d40*/  IMNMX R3, R3, R0, PT ;  /* 0x0000000003037217 */ /* 0x000fca0003800200 */
.L_x_519:
[----:B------:R-:W-:-:S05]  /*6d50*/  IMAD.HI R3, R3, 0x2aaaaaab, RZ ;  /* 0x2aaaaaab03037827 */ /* 0x000fca00078e02ff */
[----:B-1----:R-:W-:-:S04]  /*6d60*/  SHF.R.U32.HI R0, RZ, 0x1f, R3 ;  /* 0x0000001fff007819 */ /* 0x002fc80000011603 */
[----:B------:R-:W-:-:S04]  /*6d70*/  LEA.HI.SX32 R3, R3, R0, 0x1d ;  /* 0x0000000003037211 */ /* 0x000fc800078feaff */
[----:B------:R-:W-:-:S04]  /*6d80*/  IMNMX R2, R242, R3, !PT ;  /* 0x00000003f2027217 */ /* 0x000fc80007800200 */
[----:B------:R-:W-:Y:S01]  /*6d90*/  ISETP.GE.AND P0, PT, R196, R2, PT ;  /* 0x00000002c400720c */ /* 0x000fe20003f06270 */
[----:B------:R1:W-:-:S12]  /*6da0*/  STL [R1+0xc], R2 ;  /* 0x00000c0201007387 */ /* 0x0003d80000100800 */
[----:B------:R-:W-:Y:S05]  /*6db0*/  @!P0 BRA `(.L_x_523) ;  /* 0x00003c7000008947 */ /* 0x000fea0003800000 */
[----:B------:R-:W-:Y:S01]  /*6dc0*/  IMAD.MOV.U32 R133, RZ, RZ, R137 ;  /* 0x000000ffff857224 */ /* 0x000fe200078e0089 */
[----:B------:R-:W-:Y:S01]  /*6dd0*/  MOV R139, R134 ;  /* 0x00000086008b7202 */ /* 0x000fe20000000f00 */
[----:B------:R-:W-:Y:S01]  /*6de0*/  IMAD.MOV.U32 R132, RZ, RZ, R138 ;  /* 0x000000ffff847224 */ /* 0x000fe200078e008a */
[----:B------:R-:W-:Y:S02]  /*6df0*/  MOV R135, R136 ;  /* 0x0000008800877202 */ /* 0x000fe40000000f00 */
.L_x_544:
[----:B------:R-:W2:Y:S01]  /*6e00*/  LDL R136, [R1+0x8] ;  /* 0x0000080001887983 */ /* 0x000ea20000100800 */
[----:B------:R-:W-:Y:S04]  /*6e10*/  DEPBAR.LE SB0, 0x0 ;  /* 0x000080000000791a */ /* 0x000fe80000000000 */
[----:B------:R-:W3:Y:S01]  /*6e20*/  S2R R134, SR_TID.X ;  /* 0x0000000000867919 */ /* 0x000ee20000002100 */
[----:B------:R-:W-:Y:S01]  /*6e30*/  WARPSYNC 0xffffffff ;  /* 0xffffffff00007948 */ /* 0x000fe20003800000 */
[----:B------:R-:W-:Y:S02]  /*6e40*/  BSSY B0, `(.L_x_524) ;  /* 0x0000030000007945 */ /* 0x000fe40003800000 */
[----:B------:R-:W-:Y:S01]  /*6e50*/  BAR.SYNC.DEFER_BLOCKING 0x0 ;  /* 0x0000000000007b1d */ /* 0x000fe20000010000 */
[C---:B------:R-:W-:Y:S02]  /*6e60*/  LOP3.LUT P5, RZ, R194.reuse, 0x100, RZ, 0xc0, !PT ;  /* 0x00000100c2ff7812 */ /* 0x040fe400078ac0ff */
[C---:B------:R-:W-:Y:S02]  /*6e70*/  LOP3.LUT P4, RZ, R194.reuse, 0x80, RZ, 0xc0, !PT ;  /* 0x00000080c2ff7812 */ /* 0x040fe4000788c0ff */
[----:B------:R-:W-:Y:S01]  /*6e80*/  LOP3.LUT P3, RZ, R194, 0x40, RZ, 0xc0, !PT ;  /* 0x00000040c2ff7812 */ /* 0x000fe2000786c0ff */
[----:B------:R4:W1:Y:S04]  /*6e90*/  LDSM.16.M88.4 R48, [R183] ;  /* 0x00000000b730783b */ /* 0x0008680000000200 */
[----:B------:R4:W1:Y:S04]  /*6ea0*/  LDSM.16.M88.4 R44, [R183+0x1000] ;  /* 0x00100000b72c783b */ /* 0x0008680000000200 */
[----:B------:R4:W1:Y:S04]  /*6eb0*/  LDSM.16.M88.4 R16, [R180] ;  /* 0x00000000b410783b */ /* 0x0008680000000200 */
[----:B------:R4:W1:Y:S04]  /*6ec0*/  LDSM.16.M88.4 R32, [R180+0x400] ;  /* 0x00040000b420783b */ /* 0x0008680000000200 */
[----:B------:R4:W1:Y:S04]  /*6ed0*/  LDSM.16.M88.4 R140, [R180+0x800] ;  /* 0x00080000b48c783b */ /* 0x0008680000000200 */
[----:B------:R4:W1:Y:S04]  /*6ee0*/  LDSM.16.M88.4 R160, [R184] ;  /* 0x00000000b8a0783b */ /* 0x0008680000000200 */
[----:B------:R4:W1:Y:S04]  /*6ef0*/  LDSM.16.M88.4 R168, [R184+0x1000] ;  /* 0x00100000b8a8783b */ /* 0x0008680000000200 */
[----:B------:R4:W1:Y:S04]  /*6f00*/  LDSM.16.M88.4 R164, [R185] ;  /* 0x00000000b9a4783b */ /* 0x0008680000000200 */
[----:B------:R4:W1:Y:S04]  /*6f10*/  LDSM.16.M88.4 R172, [R193] ;  /* 0x00000000c1ac783b */ /* 0x0008680000000200 */
[----:B------:R4:W1:Y:S01]  /*6f20*/  LDSM.16.M88.4 R176, [R192] ;  /* 0x00000000c0b0783b */ /* 0x0008620000000200 */
[----:B--2---:R-:W-:Y:S11]  /*6f30*/  ISETP.GT.AND P0, PT, R136, R196, PT ;  /* 0x000000c48800720c */ /* 0x004ff60003f04270 */
[----:B------:R-:W-:Y:S02]  /*6f40*/  @!UPT UIADD3 URZ, URZ, URZ, URZ ;  /* 0x0000003f3f3ff290 */ /* 0x000fe4000fffe03f */
[----:B------:R-:W-:-:S05]  /*6f50*/  @P0 BRA `(.L_x_525) ;  /* 0x000001e000000947 */ /* 0x000fca0003800000 */
[----:B-1-34-:R-:W-:Y:S01]  /*6f60*/  SHF.R.S32.HI R0, RZ, 0x1f, R196 ;  /* 0x0000001fff007819 */ /* 0x01afe200000114c4 */
[----:B------:R-:W-:Y:S01]  /*6f70*/  IMAD.WIDE.U32 R2, R196, c[0x0][0x208], RZ ;  /* 0x00008200c4027a25 */ /* 0x000fe200078e00ff */
[----:B------:R-:W-:Y:S03]  /*6f80*/  ISETP.GT.AND P1, PT, R134, 0x3f, PT ;  /* 0x0000003f8600780c */ /* 0x000fe60003f24270 */
[----:B------:R-:W-:Y:S04]  /*6f90*/  IMAD R0, R0, c[0x0][0x208], RZ ;  /* 0x0000820000007a24 */ /* 0x000fe800078e02ff */
[----:B------:R-:W-:Y:S04]  /*6fa0*/  IMAD R0, R196, c[0x0][0x20c], R0 ;  /* 0x00008300c4007a24 */ /* 0x000fe800078e0200 */
[----:B------:R-:W-:Y:S02]  /*6fb0*/  IMAD.IADD R0, R3, 0x1, R0 ;  /* 0x0000000103007824 */ /* 0x000fe400078e0200 */
[----:B------:R-:W-:Y:S02]  /*6fc0*/  @!P1 IMAD.MOV.U32 R4, RZ, RZ, c[0x0][0x208] ;  /* 0x00008200ff049624 */ /* 0x000fe400078e00ff */
[----:B------:R-:W-:Y:S04]  /*6fd0*/  IMAD.WIDE.U32 R2, R2, 0x30, RZ ;  /* 0x0000003002027825 */ /* 0x000fe800078e00ff */
[----:B------:R-:W-:Y:S01]  /*6fe0*/  IMAD R0, R0, 0x30, RZ ;  /* 0x0000003000007824 */ /* 0x000fe200078e02ff */
[C---:B------:R-:W-:Y:S01]  /*6ff0*/  @!P1 LEA R6, P0, R4.reuse, R2, 0x5 ;  /* 0x0000000204069211 */ /* 0x040fe200078028ff */
[----:B------:R-:W-:Y:S03]  /*7000*/  @!P1 IMAD.MOV.U32 R5, RZ, RZ, c[0x0][0x20c] ;  /* 0x00008300ff059624 */ /* 0x000fe600078e00ff */
[----:B------:R-:W-:Y:S04]  /*7010*/  IADD3 R0, R3, R0, RZ ;  /* 0x0000000003007210 */ /* 0x000fe80007ffe0ff */
[----:B------:R-:W-:Y:S02]  /*7020*/  @!P1 LEA.HI.X R3, R4, R0, R5, 0x5, P0 ;  /* 0x0000000004039211 */ /* 0x000fe400000f2c05 */
[----:B------:R-:W-:Y:S05]  /*7030*/  IADD3 R2, P0, R220, R2, RZ ;  /* 0x00000002dc027210 */ /* 0x000fea0007f1e0ff */
[----:B------:R-:W-:Y:S01]  /*7040*/  IMAD.X R0, R0, 0x1, R222, P0 ;  /* 0x0000000100007824 */ /* 0x000fe200000e06de */
[C---:B------:R-:W-:Y:S04]  /*7050*/  LEA R4, P0, R2.reuse, c[0x0][0x1f8], 0x1 ;  /* 0x00007e0002047a11 */ /* 0x040fe800078008ff */
[----:B------:R-:W-:Y:S02]  /*7060*/  LEA.HI.X R5, R2, c[0x0][0x1fc], R0, 0x1, P0 ;  /* 0x00007f0002057a11 */ /* 0x000fe400000f0c00 */
[----:B------:R-:W-:Y:S03]  /*7070*/  @!P1 IADD3 R0, P0, R6, R220, RZ ;  /* 0x000000dc06009210 */ /* 0x000fe60007f1e0ff */
[----:B------:R-:W-:Y:S01]  /*7080*/  @!PT LDS RZ, [RZ] ;  /* 0x00000000fffff984 */ /* 0x000fe20000000800 */
[----:B------:R-:W-:Y:S01]  /*7090*/  @!PT LDS RZ, [RZ] ;  /* 0x00000000fffff984 */ /* 0x000fe20000000800 */
[----:B------:R-:W-:Y:S01]  /*70a0*/  @!PT LDS RZ, [RZ] ;  /* 0x00000000fffff984 */ /* 0x000fe20000000800 */
[----:B------:R1:W-:Y:S01]  /*70b0*/  LDGSTS.E.BYPASS.LTC128B.128 [R195+0x1880], [R4.64], !P5 ;  /* 0x0188000004c37fae */ /* 0x0003e2000e901d46 */
[----:B------:R-:W-:Y:S02]  /*70c0*/  @!P1 IADD3.X R3, R3, R222, RZ, P0, !PT ;  /* 0x000000de03039210 */ /* 0x000fe400007fe4ff */
[C---:B------:R-:W-:Y:S01]  /*70d0*/  @!P1 LEA R2, P0, R0.reuse, c[0x0][0x1f8], 0x1 ;  /* 0x00007e0000029a11 */ /* 0x040fe200078008ff */
[----:B------:R1:W-:Y:S03]  /*70e0*/  LDGSTS.E.BYPASS.LTC128B.128 [R195+0x2480], [R4.64+0x40], !P4 ;  /* 0x0248004004c37fae */ /* 0x0003e6000e101d46 */
[----:B------:R-:W-:Y:S01]  /*70f0*/  @!P1 LEA.HI.X R3, R0, c[0x0][0x1fc], R3, 0x1, P0 ;  /* 0x00007f0000039a11 */ /* 0x000fe200000f0c03 */
[----:B------:R1:W-:Y:S04]  /*7100*/  LDGSTS.E.BYPASS.LTC128B.128 [R195+0x3080], [R4.64+0x80], !P3 ;  /* 0x0308008004c37fae */ /* 0x0003e8000d901d46 */
[----:B------:R1:W-:Y:S04]  /*7110*/  @!P1 LDGSTS.E.BYPASS.LTC128B.128 [R195+0x2080], [R2.64], !P5 ;  /* 0x0208000002c39fae */ /* 0x0003e8000e901d46 */
[----:B------:R1:W-:Y:S04]  /*7120*/  @!P1 LDGSTS.E.BYPASS.LTC128B.128 [R195+0x2c80], [R2.64+0x40], !P4 ;  /* 0x02c8004002c39fae */ /* 0x0003e8000e101d46 */
[----:B------:R1:W-:Y:S02]  /*7130*/  @!P1 LDGSTS.E.BYPASS.LTC128B.128 [R195+0x3880], [R2.64+0x80], !P3 ;  /* 0x0388008002c39fae */ /* 0x0003e4000d901d46 */
.L_x_525:
[----:B-1-34-:R-:W-:Y:S05]  /*7140*/  BSYNC B0 ;  /* 0x0000000000007941 */ /* 0x01afea0003800000 */
.L_x_524:
[-C--:B------:R-:W-:Y:S01]  /*7150*/  HMMA.16816.F32.BF16 R4, R48, R16.reuse, RZ ;  /* 0x000000103004723c */ /* 0x080fe200000418ff */
[----:B------:R-:W0:Y:S01]  /*7160*/  LDGDEPBAR ;  /* 0x00000000000079af */ /* 0x000e220000000000 */
[----:B------:R-:W-:Y:S01]  /*7170*/  BSSY B0, `(.L_x_526) ;  /* 0x0000086000007945 */ /* 0x000fe20003800000 */
[----:B------:R-:W-:Y:S05]  /*7180*/  ISETP.GT.AND P0, PT, R196, R136, PT ;  /* 0x00000088c400720c */ /* 0x000fea0003f04270 */
[C---:B------:R-:W-:Y:S08]  /*7190*/  HMMA.16816.F32.BF16 R8, R44.reuse, R16, RZ ;  /* 0x000000102c08723c */ /* 0x040ff000000418ff */
[-C--:B------:R-:W-:Y:S08]  /*71a0*/  HMMA.16816.F32.BF16 R12, R44, R18.reuse, RZ ;  /* 0x000000122c0c723c */ /* 0x080ff000000418ff */
        /* <DEDUP_REMOVED lines=41> */
[----:B------:R-:W3:Y:S07]  /*7440*/  LDSM.16.M88.4 R140, [R190] ;  /* 0x00000000be8c783b */ /* 0x000eee0000000200 */
[-C--:B-1----:R-:W-:Y:S01]  /*7450*/  HMMA.16816.F32.BF16 R4, R160, R164.reuse, R4 ;  /* 0x000000a4a004723c */ /* 0x082fe20000041804 */
[----:B------:R-:W1:Y:S07]  /*7460*/  LDSM.16.M88.4 R172, [R189] ;  /* 0x00000000bdac783b */ /* 0x000e6e0000000200 */
        /* <DEDUP_REMOVED lines=8> */
[----:B------:R-:W2:Y:S07]  /*74f0*/  LDSM.16.M88.4 R140, [R183+0x4000] ;  /* 0x00400000b78c783b */ /* 0x000eae0000000200 */
[-C--:B-1----:R-:W-:Y:S08]  /*7500*/  HMMA.16816.F32.BF16 R36, R160, R172.reuse, R36 ;  /* 0x000000aca024723c */ /* 0x082ff00000041824 */
[C---:B------:R-:W-:Y:S08]  /*7510*/  HMMA.16816.F32.BF16 R40, R168.reuse, R172, R40 ;  /* 0x000000aca828723c */ /* 0x040ff00000041828 */
[-C--:B------:R-:W-:Y:S01]  /*7520*/  HMMA.16816.F32.BF16 R44, R168, R174.reuse, R44 ;  /* 0x000000aea82c723c */ /* 0x080fe2000004182c */
[----:B------:R-:W1:Y:S07]  /*7530*/  LDSM.16.M88.4 R168, [R183+0x5000] ;  /* 0x00500000b7a8783b */ /* 0x000e6e0000000200 */
[----:B------:R-:W-:Y:S01]  /*7540*/  HMMA.16816.F32.BF16 R48, R160, R174, R48 ;  /* 0x000000aea030723c */ /* 0x000fe20000041830 */
[----:B------:R-:W3:Y:S07]  /*7550*/  LDSM.16.M88.4 R160, [R180+0x1c00] ;  /* 0x001c0000b4a0783b */ /* 0x000eee0000000200 */
[-C--:B--2---:R-:W-:Y:S01]  /*7560*/  HMMA.16816.F32.BF16 R4, R140, R164.reuse, R4 ;  /* 0x000000a48c04723c */ /* 0x084fe20000041804 */
[----:B------:R-:W2:Y:S07]  /*7570*/  LDSM.16.M88.4 R172, [R180+0x2000] ;  /* 0x00200000b4ac783b */ /* 0x000eae0000000200 */
[C---:B-1----:R-:W-:Y:S08]  /*7580*/  HMMA.16816.F32.BF16 R8, R168.reuse, R164, R8 ;  /* 0x000000a4a808723c */ /* 0x042ff00000041808 */
        /* <DEDUP_REMOVED lines=8> */
[-C--:B--2---:R-:W-:Y:S08]  /*7610*/  HMMA.16816.F32.BF16 R36, R140, R172.reuse, R36 ;  /* 0x000000ac8c24723c */ /* 0x084ff00000041824 */
[C---:B------:R-:W-:Y:S08]  /*7620*/  HMMA.16816.F32.BF16 R40, R168.reuse, R172, R40 ;  /* 0x000000aca828723c */ /* 0x040ff00000041828 */
[-C--:B------:R-:W-:Y:S01]  /*7630*/  HMMA.16816.F32.BF16 R44, R168, R174.reuse, R44 ;  /* 0x000000aea82c723c */ /* 0x080fe2000004182c */
[----:B------:R-:W2:Y:S07]  /*7640*/  LDSM.16.M88.4 R168, [R184+0x5000] ;  /* 0x00500000b8a8783b */ /* 0x000eae0000000200 */
[----:B------:R-:W-:Y:S01]  /*7650*/  HMMA.16816.F32.BF16 R48, R140, R174, R48 ;  /* 0x000000ae8c30723c */ /* 0x000fe20000041830 */
[----:B------:R-:W3:Y:S07]  /*7660*/  LDSM.16.M88.4 R140, [R187] ;  /* 0x00000000bb8c783b */ /* 0x000eee0000000200 */
[-C--:B-1----:R-:W-:Y:S01]  /*7670*/  HMMA.16816.F32.BF16 R4, R160, R164.reuse, R4 ;  /* 0x000000a4a004723c */ /* 0x082fe20000041804 */
[----:B------:R-:W1:Y:S01]  /*7680*/  LDSM.16.M88.4 R172, [R186] ;  /* 0x00000000baac783b */ /* 0x000e620000000200 */
[----:B------:R-:W-:Y:S07]  /*7690*/  DEPBAR.LE SB0, 0x0 ;  /* 0x000080000000791a */ /* 0x000fee0000000000 */
[----:B------:R-:W-:Y:S01]  /*76a0*/  BAR.SYNC.DEFER_BLOCKING 0x0 ;  /* 0x0000000000007b1d */ /* 0x000fe20000010000 */
[C---:B--2---:R-:W-:Y:S08]  /*76b0*/  HMMA.16816.F32.BF16 R8, R168.reuse, R164, R8 ;  /* 0x000000a4a808723c */ /* 0x044ff00000041808 */
[-C--:B------:R-:W-:Y:S08]  /*76c0*/  HMMA.16816.F32.BF16 R12, R168, R166.reuse, R12 ;  /* 0x000000a6a80c723c */ /* 0x080ff0000004180c */
[C---:B------:R-:W-:Y:S08]  /*76d0*/  HMMA.16816.F32.BF16 R16, R160.reuse, R166, R16 ;  /* 0x000000a6a010723c */ /* 0x040ff00000041810 */
[-C--:B---3--:R-:W-:Y:S08]  /*76e0*/  HMMA.16816.F32.BF16 R20, R160, R140.reuse, R20 ;  /* 0x0000008ca014723c */ /* 0x088ff00000041814 */
[C---:B------:R-:W-:Y:S08]  /*76f0*/  HMMA.16816.F32.BF16 R24, R168.reuse, R140, R24 ;  /* 0x0000008ca818723c */ /* 0x040ff00000041818 */
[-C--:B------:R-:W-:Y:S08]  /*7700*/  HMMA.16816.F32.BF16 R28, R168, R142.reuse, R28 ;  /* 0x0000008ea81c723c */ /* 0x080ff0000004181c */
[C---:B------:R-:W-:Y:S08]  /*7710*/  HMMA.16816.F32.BF16 R32, R160.reuse, R142, R32 ;  /* 0x0000008ea020723c */ /* 0x040ff00000041820 */
[-C--:B-1----:R-:W-:Y:S08]  /*7720*/  HMMA.16816.F32.BF16 R36, R160, R172.reuse, R36 ;  /* 0x000000aca024723c */ /* 0x082ff00000041824 */
[C---:B------:R-:W-:Y:S08]  /*7730*/  HMMA.16816.F32.BF16 R40, R168.reuse, R172, R40 ;  /* 0x000000aca828723c */ /* 0x040ff00000041828 */
[-C--:B------:R-:W-:Y:S08]  /*7740*/  HMMA.16816.F32.BF16 R44, R168, R174.reuse, R44 ;  /* 0x000000aea82c723c */ /* 0x080ff0000004182c */
[----:B------:R-:W-:Y:S01]  /*7750*/  HMMA.16816.F32.BF16 R48, R160, R174, R48 ;  /* 0x000000aea030723c */ /* 0x000fe20000041830 */
[----:B------:R-:W-:Y:S07]  /*7760*/  @!UPT UIADD3 URZ, URZ, URZ, URZ ;  /* 0x0000003f3f3ff290 */ /* 0x000fee000fffe03f */
[----:B------:R-:W-:-:S11]  /*7770*/  @!P0 BRA `(.L_x_527) ;  /* 0x0000025000008947 */ /* 0x000fd60003800000 */
[----:B------:R-:W-:Y:S02]  /*7780*/  SHF.R.S32.HI R3, RZ, 0x1f, R134 ;  /* 0x0000001fff037819 */ /* 0x000fe40000011486 */
[----:B------:R-:W-:Y:S02]  /*7790*/  IADD3 R0, R196, -0x1, RZ ;  /* 0xffffffffc4007810 */ /* 0x000fe40007ffe0ff */
[----:B------:R-:W-:Y:S02]  /*77a0*/  LEA.HI R3, R3, R134, RZ, 0x2 ;  /* 0x0000008603037211 */ /* 0x000fe400078f10ff */
[----:B------:R-:W-:Y:S02]  /*77b0*/  SHF.R.S32.HI R2, RZ, 0x1f, R0 ;  /* 0x0000001fff027819 */ /* 0x000fe40000011400 */
[----:B------:R-:W-:Y:S03]  /*77c0*/  SHF.R.S32.HI R3, RZ, 0x2, R3 ;  /* 0x00000002ff037819 */ /* 0x000fe60000011403 */
[----:B------:R-:W-:Y:S01]  /*77d0*/  IMAD R134, R2, c[0x0][0x1e0], RZ ;  /* 0x0000780002867a24 */ /* 0x000fe200078e02ff */
[----:B------:R-:W-:Y:S01]  /*77e0*/  IADD3 R136, -R3, 0x30, RZ ;  /* 0x0000003003887810 */ /* 0x000fe20007ffe1ff */
[----:B------:R-:W-:Y:S03]  /*77f0*/  IMAD.WIDE.U32 R2, R0, c[0x0][0x1e0], RZ ;  /* 0x0000780000027a25 */ /* 0x000fe600078e00ff */
[----:B------:R-:W-:Y:S01]  /*7800*/  ISETP.GE.AND P0, PT, R136, 0x21, PT ;  /* 0x000000218800780c */ /* 0x000fe20003f06270 */
[----:B------:R-:W-:Y:S04]  /*7810*/  IMAD R0, R0, c[0x0][0x1e4], R134 ;  /* 0x0000790000007a24 */ /* 0x000fe800078e0286 */
[----:B------:R-:W-:Y:S02]  /*7820*/  IMAD.IADD R0, R3, 0x1, R0 ;  /* 0x0000000103007824 */ /* 0x000fe400078e0200 */
[----:B------:R-:W-:Y:S04]  /*7830*/  IMAD.WIDE.U32 R2, R2, 0x30, RZ ;  /* 0x0000003002027825 */ /* 0x000fe800078e00ff */
[----:B------:R-:W-:Y:S02]  /*7840*/  IMAD R0, R0, 0x30, RZ ;  /* 0x0000003000007824 */ /* 0x000fe400078e02ff */
[----:B------:R-:W-:Y:S02]  /*7850*/  @P0 IMAD.MOV.U32 R134, RZ, RZ, c[0x0][0x1e0] ;  /* 0x00007800ff860624 */ /* 0x000fe400078e00ff */
[----:B------:R-:W-:Y:S02]  /*7860*/  @P0 IMAD.MOV.U32 R137, RZ, RZ, c[0x0][0x1e4] ;  /* 0x00007900ff890624 */ /* 0x000fe400078e00ff */
[----:B------:R-:W-:Y:S01]  /*7870*/  IMAD.IADD R0, R3, 0x1, R0 ;  /* 0x0000000103007824 */ /* 0x000fe200078e0200 */
[C---:B------:R-:W-:Y:S04]  /*7880*/  @P0 LEA R3, P1, R134.reuse, R2, 0x5 ;  /* 0x0000000286030211 */ /* 0x040fe800078228ff */
[----:B------:R-:W-:Y:S02]  /*7890*/  @P0 LEA.HI.X R134, R134, R0, R137, 0x5, P1 ;  /* 0x0000000086860211 */ /* 0x000fe400008f2c89 */
[----:B------:R-:W-:Y:S11]  /*78a0*/  ISETP.GE.AND P1, PT, R136, 0x1, PT ;  /* 0x000000018800780c */ /* 0x000ff60003f26270 */
[----:B------:R-:W-:Y:S02]  /*78b0*/  @!UPT UIADD3 URZ, URZ, URZ, URZ ;  /* 0x0000003f3f3ff290 */ /* 0x000fe4000fffe03f */
[----:B------:R-:W-:Y:S05]  /*78c0*/  @P1 IADD3 R2, P2, R236, R2, RZ ;  /* 0x00000002ec021210 */ /* 0x000fea0007f5e0ff */
[----:B------:R-:W-:Y:S01]  /*78d0*/  @P1 IMAD.X R0, R0, 0x1, R238, P2 ;  /* 0x0000000100001824 */ /* 0x000fe200010e06ee */
[C---:B------:R-:W-:Y:S04]  /*78e0*/  @P1 LEA R136, P2, R2.reuse, c[0x0][0x1c8], 0x1 ;  /* 0x0000720002881a11 */ /* 0x040fe800078408ff */
[----:B------:R-:W-:Y:S02]  /*78f0*/  @P1 LEA.HI.X R137, R2, c[0x0][0x1cc], R0, 0x1, P2 ;  /* 0x0000730002891a11 */ /* 0x000fe400010f0c00 */
[----:B------:R-:W-:Y:S03]  /*7900*/  @P0 IADD3 R0, P2, R3, R236, RZ ;  /* 0x000000ec03000210 */ /* 0x000fe60007f5e0ff */
[----:B------:R-:W-:Y:S01]  /*7910*/  @!PT LDS RZ, [RZ] ;  /* 0x00000000fffff984 */ /* 0x000fe20000000800 */
[----:B------:R-:W-:Y:S01]  /*7920*/  @!PT LDS RZ, [RZ] ;  /* 0x00000000fffff984 */ /* 0x000fe20000000800 */
[----:B------:R-:W-:Y:S01]  /*7930*/  @!PT LDS RZ, [RZ] ;  /* 0x00000000fffff984 */ /* 0x000fe20000000800 */
[----:B------:R1:W-:Y:S02]  /*7940*/  @P1 LDGSTS.E.BYPASS.LTC128B.128 [R195+0x3c80], [R136.64], !P5 ;  /* 0x03c8000088c31fae */ /* 0x0003e4000e901d46 */
[----:B------:R-:W-:Y:S01]  /*7950*/  @P0 IMAD.X R3, R134, 0x1, R238, P2 ;  /* 0x0000000186030824 */ /* 0x000fe200010e06ee */
[C---:B------:R-:W-:Y:S01]  /*7960*/  @P0 LEA R2, P2, R0.reuse, c[0x0][0x1c8], 0x1 ;  /* 0x0000720000020a11 */ /* 0x040fe200078408ff */
[----:B------:R1:W-:Y:S03]  /*7970*/  @P1 LDGSTS.E.BYPASS.LTC128B.128 [R195+0x4880], [R136.64+0x40], !P4 ;  /* 0x0488004088c31fae */ /* 0x0003e6000e101d46 */
[----:B------:R-:W-:Y:S01]  /*7980*/  @P0 LEA.HI.X R3, R0, c[0x0][0x1cc], R3, 0x1, P2 ;  /* 0x0000730000030a11 */ /* 0x000fe200010f0c03 */
[----:B------:R1:W-:Y:S04]  /*7990*/  @P1 LDGSTS.E.BYPASS.LTC128B.128 [R195+0x5480], [R136.64+0x80], !P3 ;  /* 0x0548008088c31fae */ /* 0x0003e8000d901d46 */
[----:B------:R1:W-:Y:S04]  /*79a0*/  @P0 LDGSTS.E.BYPASS.LTC128B.128 [R195+0x4480], [R2.64], !P5 ;  /* 0x0448000002c30fae */ /* 0x0003e8000e901d46 */
[----:B------:R1:W-:Y:S04]  /*79b0*/  @P0 LDGSTS.E.BYPASS.LTC128B.128 [R195+0x5080], [R2.64+0x40], !P4 ;  /* 0x0508004002c30fae */ /* 0x0003e8000e101d46 */
[----:B------:R1:W-:Y:S02]  /*79c0*/  @P0 LDGSTS.E.BYPASS.LTC128B.128 [R195+0x5c80], [R2.64+0x80], !P3 ;  /* 0x05c8008002c30fae */ /* 0x0003e4000d901d46 */
.L_x_527:
[----:B------:R-:W-:Y:S05]  /*79d0*/  BSYNC B0 ;  /* 0x0000000000007941 */ /* 0x000fea0003800000 */
.L_x_526:
[----:B-1----:R-:W2:Y:S01]  /*79e0*/  LDL R2, [R1+0x10] ;  /* 0x0000100001027983 */ /* 0x002ea20000100800 */
[----:B------:R-:W-:Y:S01]  /*79f0*/  IMAD.MOV.U32 R3, RZ, RZ, c[0x0][0x2c4] ;  /* 0x0000b100ff037624 */ /* 0x000fe200078e00ff */
[----:B------:R-:W-:Y:S01]  /*7a00*/  ULDC UR4, c[0x0][0x324] ;  /* 0x0000c90000047ab9 */ /* 0x000fe20000000800 */
[----:B------:R-:W-:Y:S01]  /*7a10*/  IMAD.MOV.U32 R167, RZ, RZ, c[0x0][0x32c] ;  /* 0x0000cb00ffa77624 */ /* 0x000fe200078e00ff */
[----:B------:R-:W2:Y:S01]  /*7a20*/  LDL R0, [R1+0x38] ;  /* 0x0000380001007983 */ /* 0x000ea20000100800 */
[----:B------:R-:W-:Y:S01]  /*7a30*/  ULOP3.LUT UR4, URZ, UR4, URZ, 0x33, !UPT ;  /* 0x000000043f047292 */ /* 0x000fe2000f8e333f */
[----:B------:R-:W-:Y:S01]  /*7a40*/  ISETP.NE.AND P0, PT, R3, 0x1, PT ;  /* 0x000000010300780c */ /* 0x000fe20003f05270 */
[----:B------:R-:W-:Y:S01]  /*7a50*/  IMAD R3, R196, -0x30, RZ ;  /* 0xffffffd0c4037824 */ /* 0x000fe200078e02ff */
[----:B------:R-:W-:Y:S01]  /*7a60*/  ISETP.GE.AND P1, PT, R167, 0x1, PT ;  /* 0x00000001a700780c */ /* 0x000fe20003f26270 */
[----:B------:R-:W0:Y:S01]  /*7a70*/  LDGDEPBAR ;  /* 0x00000000000079af */ /* 0x000e220000000000 */
[----:B--2---:R-:W-:Y:S09]  /*7a80*/  IMAD.IADD R141, R0, 0x1, R2 ;  /* 0x00000001008d7824 */ /* 0x004ff200078e0202 */
[----:B------:R-:W-:Y:S05]  /*7a90*/  @P0 IMAD.HI.U32 R0, R141, c[0x0][0x2c8], RZ ;  /* 0x0000b2008d000a27 */ /* 0x000fea00078e00ff */
[----:B------:R-:W-:Y:S02]  /*7aa0*/  @P0 SHF.R.U32.HI R141, RZ, c[0x0][0x2cc], R0 ;  /* 0x0000b300ff8d0a19 */ /* 0x000fe40000011600 */
[----:B------:R-:W-:Y:S03]  /*7ab0*/  IADD3 R0, -R235, 0x1, R3 ;  /* 0x00000001eb007810 */ /* 0x000fe60007ffe103 */
[----:B------:R-:W1:Y:S01]  /*7ac0*/  SHFL.IDX PT, R2, R141, RZ, 0x1c1f ;  /* 0x001c1fff8d027589 */ /* 0x000e6200000e0000 */
[----:B------:R-:W-:Y:S04]  /*7ad0*/  IADD3 R0, -R218, R0, R219 ;  /* 0x00000000da007210 */ /* 0x000fe80007ffe1db */
[C---:B------:R-:W-:Y:S02]  /*7ae0*/  IADD3 R142, R0.reuse, c[0x0][0x328], RZ ;  /* 0x0000ca00008e7a10 */ /* 0x040fe40007ffe0ff */
[----:B------:R-:W-:Y:S03]  /*7af0*/  IADD3 R143, R0, UR4, RZ ;  /* 0x00000004008f7c10 */ /* 0x000fe6000fffe0ff */
[----:B-1----:R-:W-:Y:S02]  /*7b00*/  IMAD.IADD R138, R142, 0x1, R2 ;  /* 0x000000018e8a7824 */ /* 0x002fe400078e0202 */
[----:B------:R-:W-:Y:S01]  /*7b10*/  IMAD.IADD R0, R2, 0x1, R143 ;  /* 0x0000000102007824 */ /* 0x000fe200078e028f */
[----:B------:R-:W-:-:S05]  /*7b20*/  @!P1 BRA `(.L_x_528) ;  /* 0x0000018000009947 */ /* 0x000fca0003800000 */
[----:B------:R-:W-:Y:S01]  /*7b30*/  IADD3 R2, -R218, R219, R2 ;  /* 0x000000dbda027210 */ /* 0x000fe20007ffe102 */
[----:B------:R-:W-:Y:S03]  /*7b40*/  BSSY B0, `(.L_x_529) ;  /* 0x0000011000007945 */ /* 0x000fe60003800000 */
        /* <DEDUP_REMOVED lines=11> */
.L_x_530:
[----:B------:R-:W-:Y:S04]  /*7c00*/  MOV R134, c[0x0][0x32c] ;  /* 0x0000cb0000867a02 */ /* 0x000fe80000000f00 */
[----:B------:R-:W-:Y:S11]  /*7c10*/  ISETP.NE.AND P0, PT, R134, 0x1, PT ;  /* 0x000000018600780c */ /* 0x000ff60003f05270 */
[----:B------:R-:W-:Y:S02]  /*7c20*/  @!UPT UIADD3 URZ, URZ, URZ, URZ ;  /* 0x0000003f3f3ff290 */ /* 0x000fe4000fffe03f */
[----:B------:R-:W-:Y:S05]  /*7c30*/  @P0 IMAD.HI.U32 R134, R2, c[0x0][0x330], RZ ;  /* 0x0000cc0002860a27 */ /* 0x000fea00078e00ff */
[----:B------:R-:W-:Y:S02]  /*7c40*/  @P0 SHF.R.U32.HI R2, RZ, c[0x0][0x334], R134 ;  /* 0x0000cd00ff020a19 */ /* 0x000fe40000011686 */
.L_x_531:
[----:B------:R-:W-:Y:S05]  /*7c50*/  BSYNC B0 ;  /* 0x0000000000007941 */ /* 0x000fea0003800000 */
.L_x_529:
[----:B------:R-:W-:Y:S04]  /*7c60*/  IMAD.IADD R134, R3, 0x1, -R235 ;  /* 0x0000000103867824 */ /* 0x000fe800078e0aeb */
[----:B------:R-:W-:Y:S05]  /*7c70*/  IMAD R2, R2, c[0x0][0x32c], R134 ;  /* 0x0000cb0002027a24 */ /* 0x000fea00078e0286 */
[----:B------:R-:W-:Y:S02]  /*7c80*/  IADD3 R134, R2, c[0x0][0x32c], RZ ;  /* 0x0000cb0002867a10 */ /* 0x000fe40007ffe0ff */
[----:B------:R-:W-:Y:S02]  /*7c90*/  IMNMX R0, R0, R2, !PT ;  /* 0x0000000200007217 */ /* 0x000fe40007800200 */
[----:B------:R-:W-:Y:S02]  /*7ca0*/  IMNMX R138, R138, R134, PT ;  /* 0x000000868a8a7217 */ /* 0x000fe40003800200 */
.L_x_528:
[----:B------:R-:W1:Y:S02]  /*7cb0*/  SHFL.IDX PT, R2, R141, 0x1, 0x1c1f ;  /* 0x003c1f008d027f89 */ /* 0x000e6400000e0000 */
[-C--:B-1----:R-:W-:Y:S02]  /*7cc0*/  IADD3 R137, R142, R2.reuse, RZ ;  /* 0x000000028e897210 */ /* 0x082fe40007ffe0ff */
[----:B------:R-:W-:Y:S01]  /*7cd0*/  IADD3 R134, R143, R2, RZ ;  /* 0x000000028f867210 */ /* 0x000fe20007ffe0ff */
        /* <DEDUP_REMOVED lines=14> */
.L_x_534:
[----:B------:R-:W-:Y:S04]  /*7dc0*/  MOV R136, c[0x0][0x32c] ;  /* 0x0000cb0000887a02 */ /* 0x000fe80000000f00 */
[----:B------:R-:W-:Y:S11]  /*7dd0*/  ISETP.NE.AND P0, PT, R136, 0x1, PT ;  /* 0x000000018800780c */ /* 0x000ff60003f05270 */
[----:B------:R-:W-:Y:S02]  /*7de0*/  @!UPT UIADD3 URZ, URZ, URZ, URZ ;  /* 0x0000003f3f3ff290 */ /* 0x000fe4000fffe03f */
[----:B------:R-:W-:Y:S05]  /*7df0*/  @P0 IMAD.HI.U32 R136, R2, c[0x0][0x330], RZ ;  /* 0x0000cc0002880a27 */ /* 0x000fea00078e00ff */
[----:B------:R-:W-:Y:S02]  /*7e00*/  @P0 SHF.R.U32.HI R2, RZ, c[0x0][0x334], R136 ;  /* 0x0000cd00ff020a19 */ /* 0x000fe40000011688 */
.L_x_535:
[----:B------:R-:W-:Y:S05]  /*7e10*/  BSYNC B0 ;  /* 0x0000000000007941 */ /* 0x000fea0003800000 */
.L_x_533:
[----:B------:R-:W-:Y:S04]  /*7e20*/  IMAD.IADD R136, R3, 0x1, -R235 ;  /* 0x0000000103887824 */ /* 0x000fe800078e0aeb */
[----:B------:R-:W-:Y:S05]  /*7e30*/  IMAD R2, R2, c[0x0][0x32c], R136 ;  /* 0x0000cb0002027a24 */ /* 0x000fea00078e0288 */
[----:B------:R-:W-:Y:S02]  /*7e40*/  IADD3 R136, R2, c[0x0][0x32c], RZ ;  /* 0x0000cb0002887a10 */ /* 0x000fe40007ffe0ff */
[----:B------:R-:W-:Y:S02]  /*7e50*/  IMNMX R134, R134, R2, !PT ;  /* 0x0000000286867217 */ /* 0x000fe40007800200 */
[----:B------:R-:W-:Y:S02]  /*7e60*/  IMNMX R137, R137, R136, PT ;  /* 0x0000008889897217 */ /* 0x000fe40003800200 */
.L_x_532:
        /* <DEDUP_REMOVED lines=17> */
.L_x_538:
[----:B------:R-:W-:Y:S04]  /*7f80*/  MOV R160, c[0x0][0x32c] ;  /* 0x0000cb0000a07a02 */ /* 0x000fe80000000f00 */
[----:B------:R-:W-:Y:S11]  /*7f90*/  ISETP.NE.AND P0, PT, R160, 0x1, PT ;  /* 0x00000001a000780c */ /* 0x000ff60003f05270 */
[----:B------:R-:W-:Y:S02]  /*7fa0*/  @!UPT UIADD3 URZ, URZ, URZ, URZ ;  /* 0x0000003f3f3ff290 */ /* 0x000fe4000fffe03f */
[----:B------:R-:W-:Y:S05]  /*7fb0*/  @P0 IMAD.HI.U32 R160, R140, c[0x0][0x330], RZ ;  /* 0x0000cc008ca00a27 */ /* 0x000fea00078e00ff */
[----:B------:R-:W-:Y:S02]  /*7fc0*/  @P0 SHF.R.U32.HI R140, RZ, c[0x0][0x334], R160 ;  /* 0x0000cd00ff8c0a19 */ /* 0x000fe400000116a0 */
.L_x_539:
[----:B------:R-:W-:Y:S05]  /*7fd0*/  BSYNC B0 ;  /* 0x0000000000007941 */ /* 0x000fea0003800000 */
.L_x_537:
[----:B------:R-:W-:Y:S04]  /*7fe0*/  IMAD.IADD R160, R3, 0x1, -R235 ;  /* 0x0000000103a07824 */ /* 0x000fe800078e0aeb */
[----:B------:R-:W-:Y:S05]  /*7ff0*/  IMAD R140, R140, c[0x0][0x32c], R160 ;  /* 0x0000cb008c8c7a24 */ /* 0x000fea00078e02a0 */
[----:B------:R-:W-:Y:S02]  /*8000*/  IADD3 R160, R140, c[0x0][0x32c], RZ ;  /* 0x0000cb008ca07a10 */ /* 0x000fe40007ffe0ff */
[----:B------:R-:W-:Y:S02]  /*8010*/  IMNMX R2, R2, R140, !PT ;  /* 0x0000008c02027217 */ /* 0x000fe40007800200 */
[----:B------:R-:W-:Y:S02]  /*8020*/  IMNMX R136, R136, R160, PT ;  /* 0x000000a088887217 */ /* 0x000fe40003800200 */
.L_x_536:
[C---:B------:R-:W-:Y:S02]  /*8030*/  ISETP.GE.AND P2, PT, R3.reuse, 0x9, PT ;  /* 0x000000090300780c */ /* 0x040fe40003f46270 */
[C---:B------:R-:W-:Y:S02]  /*8040*/  ISETP.GE.AND P1, PT, R3.reuse, 0xa, PT ;  /* 0x0000000a0300780c */ /* 0x040fe40003f26270 */
[----:B------:R-:W-:Y:S02]  /*8050*/  ISETP.GT.AND P0, PT, R0, 0x8, !P2 ;  /* 0x000000080000780c */ /* 0x000fe40005704270 */
[----:B------:R-:W-:Y:S02]  /*8060*/  LOP3.LUT R194, R194, 0xffffffdf, RZ, 0xc0, !PT ;  /* 0xffffffdfc2c27812 */ /* 0x000fe400078ec0ff */
[----:B------:R-:W-:Y:S02]  /*8070*/  ISETP.LT.OR P0, PT, R138, 0x9, P0 ;  /* 0x000000098a00780c */ /* 0x000fe40000701670 */
[----:B------:R-:W-:Y:S02]  /*8080*/  ISETP.GE.AND P5, PT, R3, 0x21, PT ;  /* 0x000000210300780c */ /* 0x000fe40003fa6270 */
[----:B------:R-:W-:Y:S02]  /*8090*/  FSEL R160, R16, -INF , !P0 ;  /* 0xff80000010a07808 */ /* 0x000fe40004000000 */
[----:B------:R-:W-:Y:S02]  /*80a0*/  ISETP.GT.AND P0, PT, R0, 0x9, !P1 ;  /* 0x000000090000780c */ /* 0x000fe40004f04270 */
[----:B------:R-:W-:Y:S02]  /*80b0*/  @P2 LOP3.LUT R194, R194, 0x20, RZ, 0xfc, !PT ;  /* 0x00000020c2c22812 */ /* 0x000fe400078efcff */
[----:B------:R-:W-:Y:S02]  /*80c0*/  ISETP.LT.OR P0, PT, R138, 0xa, P0 ;  /* 0x0000000a8a00780c */ /* 0x000fe40000701670 */
[----:B------:R-:W-:Y:S02]  /*80d0*/  LOP3.LUT R194, R194, 0xffffffef, RZ, 0xc0, !PT ;  /* 0xffffffefc2c27812 */ /* 0x000fe400078ec0ff */
[----:B------:R-:W-:Y:S02]  /*80e0*/  FSEL R161, R17, -INF , !P0 ;  /* 0xff80000011a17808 */ /* 0x000fe40004000000 */
[----:B------:R-:W-:Y:S02]  /*80f0*/  ISETP.GT.AND P0, PT, R134, 0x8, !P2 ;  /* 0x000000088600780c */ /* 0x000fe40005704270 */
[----:B------:R-:W-:Y:S02]  /*8100*/  ISETP.GE.AND P2, PT, R3, 0x11, PT ;  /* 0x000000110300780c */ /* 0x000fe40003f46270 */
[----:B------:R-:W-:Y:S02]  /*8110*/  ISETP.LT.OR P0, PT, R137, 0x9, P0 ;  /* 0x000000098900780c */ /* 0x000fe40000701670 */
[----:B------:R-:W-:Y:S02]  /*8120*/  @P1 LOP3.LUT R194, R194, 0x10, RZ, 0xfc, !PT ;  /* 0x00000010c2c21812 */ /* 0x000fe400078efcff */
[----:B------:R-:W-:Y:S02]  /*8130*/  FSEL R162, R18, -INF , !P0 ;  /* 0xff80000012a27808 */ /* 0x000fe40004000000 */
[----:B------:R-:W-:Y:S02]  /*8140*/  ISETP.GT.AND P0, PT, R134, 0x9, !P1 ;  /* 0x000000098600780c */ /* 0x000fe40004f04270 */
[----:B------:R-:W-:Y:S02]  /*8150*/  ISETP.GE.AND P1, PT, R3, 0x12, PT ;  /* 0x000000120300780c */ /* 0x000fe40003f26270 */
[----:B------:R-:W-:Y:S02]  /*8160*/  ISETP.LT.OR P0, PT, R137, 0xa, P0 ;  /* 0x0000000a8900780c */ /* 0x000fe40000701670 */
[----:B------:R-:W-:Y:S02]  /*8170*/  LOP3.LUT R194, R194, 0xfffffff7, RZ, 0xc0, !PT ;  /* 0xfffffff7c2c27812 */ /* 0x000fe400078ec0ff */
[----:B------:R-:W-:Y:S02]  /*8180*/  FSEL R163, R19, -INF , !P0 ;  /* 0xff80000013a37808 */ /* 0x000fe40004000000 */
[----:B------:R-:W-:Y:S02]  /*8190*/  ISETP.GT.AND P0, PT, R0, 0x10, !P2 ;  /* 0x000000100000780c */ /* 0x000fe40005704270 */
[----:B------:R-:W-:Y:S02]  /*81a0*/  @P2 LOP3.LUT R194, R194, 0x8, RZ, 0xfc, !PT ;  /* 0x00000008c2c22812 */ /* 0x000fe400078efcff */
[----:B------:R-:W-:Y:S02]  /*81b0*/  ISETP.LT.OR P0, PT, R138, 0x11, P0 ;  /* 0x000000118a00780c */ /* 0x000fe40000701670 */
[----:B------:R-:W-:Y:S02]  /*81c0*/  LOP3.LUT R194, R194, 0xfffffffb, RZ, 0xc0, !PT ;  /* 0xfffffffbc2c27812 */ /* 0x000fe400078ec0ff */
[----:B------:R-:W-:Y:S02]  /*81d0*/  FSEL R165, R20, -INF , !P0 ;  /* 0xff80000014a57808 */ /* 0x000fe40004000000 */
[----:B------:R-:W-:Y:S02]  /*81e0*/  ISETP.GT.AND P0, PT, R0, 0x11, !P1 ;  /* 0x000000110000780c */ /* 0x000fe40004f04270 */
[----:B------:R-:W-:Y:S02]  /*81f0*/  @P1 LOP3.LUT R194, R194, 0x4, RZ, 0xfc, !PT ;  /* 0x00000004c2c21812 */ /* 0x000fe400078efcff */
[----:B------:R-:W-:Y:S02]  /*8200*/  ISETP.LT.OR P0, PT, R138, 0x12, P0 ;  /* 0x000000128a00780c */ /* 0x000fe40000701670 */
[----:B------:R-:W-:Y:S02]  /*8210*/  ISETP.GE.AND P4, PT, R3, 0x22, PT ;  /* 0x000000220300780c */ /* 0x000fe40003f86270 */
[----:B------:R-:W-:Y:S02]  /*8220*/  FSEL R164, R21, -INF , !P0 ;  /* 0xff80000015a47808 */ /* 0x000fe40004000000 */
[----:B------:R-:W-:Y:S02]  /*8230*/  ISETP.GT.AND P0, PT, R134, 0x10, !P2 ;  /* 0x000000108600780c */ /* 0x000fe40005704270 */
[----:B------:R-:W-:Y:S02]  /*8240*/  ISETP.GE.AND P2, PT, R3, 0x19, PT ;  /* 0x000000190300780c */ /* 0x000fe40003f46270 */
        /* <DEDUP_REMOVED lines=9> */
[----:B------:R-:W-:Y:S02]  /*82e0*/  LOP3.LUT R194, R194, 0xfffffffe, RZ, 0xc0, !PT ;  /* 0xfffffffec2c27812 */ /* 0x000fe400078ec0ff */
[----:B------:R-:W-:Y:S02]  /*82f0*/  ISETP.LT.OR P0, PT, R138, 0x19, P0 ;  /* 0x000000198a00780c */ /* 0x000fe40000701670 */
[----:B------:R-:W-:Y:S02]  /*8300*/  @P1 LOP3.LUT R194, R194, 0x1, RZ, 0xfc, !PT ;  /* 0x00000001c2c21812 */ /* 0x000fe400078efcff */
[----:B------:R-:W-:Y:S02]  /*8310*/  FSEL R174, R32, -INF , !P0 ;  /* 0xff80000020ae7808 */ /* 0x000fe40004000000 */
[----:B------:R-:W-:Y:S02]  /*8320*/  ISETP.GT.AND P0, PT, R0, 0x19, !P1 ;  /* 0x000000190000780c */ /* 0x000fe40004f04270 */
[C---:B------:R-:W-:Y:S02]  /*8330*/  ISETP.GE.AND P3, PT, R3.reuse, 0x29, PT ;  /* 0x000000290300780c */ /* 0x040fe40003f66270 */
[----:B------:R-:W-:Y:S02]  /*8340*/  ISETP.LT.OR P0, PT, R138, 0x1a, P0 ;  /* 0x0000001a8a00780c */ /* 0x000fe40000701670 */
[----:B------:R-:W-:Y:S02]  /*8350*/  ISETP.GE.AND P6, PT, R3, 0x2a, PT ;  /* 0x0000002a0300780c */ /* 0x000fe40003fc6270 */
[----:B------:R-:W-:Y:S02]  /*8360*/  FSEL R179, R33, -INF , !P0 ;  /* 0xff80000021b37808 */ /* 0x000fe40004000000 */
[----:B------:R-:W-:Y:S02]  /*8370*/  ISETP.GT.AND P0, PT, R134, 0x18, !P2 ;  /* 0x000000188600780c */ /* 0x000fe40005704270 */
[----:B------:R-:W-:Y:S02]  /*8380*/  ISETP.GE.AND P2, PT, R3, 0x1, PT ;  /* 0x000000010300780c */ /* 0x000fe40003f46270 */
[----:B------:R-:W-:Y:S04]  /*8390*/  ISETP.LT.OR P0, PT, R137, 0x19, P0 ;  /* 0x000000198900780c */ /* 0x000fe80000701670 */
[----:B------:R-:W-:Y:S02]  /*83a0*/  FSEL R178, R34, -INF , !P0 ;  /* 0xff80000022b27808 */ /* 0x000fe40004000000 */
[----:B------:R-:W-:Y:S02]  /*83b0*/  ISETP.GT.AND P0, PT, R134, 0x19, !P1 ;  /* 0x000000198600780c */ /* 0x000fe40004f04270 */
[----:B------:R-:W-:Y:S02]  /*83c0*/  ISETP.GE.AND P1, PT, R3, 0x2, PT ;  /* 0x000000020300780c */ /* 0x000fe40003f26270 */
[----:B------:R-:W-:Y:S04]  /*83d0*/  ISETP.LT.OR P0, PT, R137, 0x1a, P0 ;  /* 0x0000001a8900780c */ /* 0x000fe80000701670 */
[----:B------:R-:W-:Y:S02]  /*83e0*/  FSEL R177, R35, -INF , !P0 ;  /* 0xff80000023b17808 */ /* 0x000fe40004000000 */
[----:B------:R-:W-:Y:S04]  /*83f0*/  ISETP.GT.AND P0, PT, R0, 0x20, !P5 ;  /* 0x000000200000780c */ /* 0x000fe80006f04270 */
[----:B------:R-:W-:Y:S04]  /*8400*/  ISETP.LT.OR P0, PT, R138, 0x21, P0 ;  /* 0x000000218a00780c */ /* 0x000fe80000701670 */
[----:B------:R-:W-:Y:S02]  /*8410*/  FSEL R199, R36, -INF , !P0 ;  /* 0xff80000024c77808 */ /* 0x000fe40004000000 */
        /* <DEDUP_REMOVED lines=10> */
[----:B------:R-:W-:Y:S04]  /*84c0*/  ISETP.LT.OR P0, PT, R138, 0x1, P0 ;  /* 0x000000018a00780c */ /* 0x000fe80000701670 */
[----:B------:R-:W-:Y:S02]  /*84d0*/  FSEL R16, R4, -INF , !P0 ;  /* 0xff80000004107808 */ /* 0x000fe40004000000 */
[----:B------:R-:W-:Y:S01]  /*84e0*/  ISETP.GT.AND P0, PT, R0, 0x1, !P1 ;  /* 0x000000010000780c */ /* 0x000fe20004f04270 */
[----:B------:R-:W1:Y:S03]  /*84f0*/  SHFL.IDX PT, R4, R141, 0x3, 0x1c1f ;  /* 0x007c1f008d047f89 */ /* 0x000e6600000e0000 */
        /* <DEDUP_REMOVED lines=9> */
[----:B------:R-:W-:Y:S04]  /*8590*/  ISETP.LT.OR P0, PT, R138, 0x29, P0 ;  /* 0x000000298a00780c */ /* 0x000fe80000701670 */
[----:B------:R-:W-:Y:S02]  /*85a0*/  FSEL R198, R48, -INF , !P0 ;  /* 0xff80000030c67808 */ /* 0x000fe40004000000 */
[----:B------:R-:W-:Y:S01]  /*85b0*/  ISETP.GT.AND P0, PT, R0, 0x29, !P6 ;  /* 0x000000290000780c */ /* 0x000fe20007704270 */
[--C-:B-1----:R-:W-:Y:S03]  /*85c0*/  IMAD.IADD R0, R143, 0x1, R4.reuse ;  /* 0x000000018f007824 */ /* 0x102fe600078e0204 */
        /* <DEDUP_REMOVED lines=8> */
[----:B------:R-:W-:Y:S04]  /*8650*/  ISETP.GT.AND P0, PT, R2, 0x1, !P1 ;  /* 0x000000010200780c */ /* 0x000fe80004f04270 */
[----:B------:R-:W-:Y:S04]  /*8660*/  ISETP.LT.OR P0, PT, R136, 0x2, P0 ;  /* 0x000000028800780c */ /* 0x000fe80000701670 */
[----:B------:R-:W-:Y:S02]  /*8670*/  FSEL R20, R9, -INF , !P0 ;  /* 0xff80000009147808 */ /* 0x000fe40004000000 */
[----:B------:R-:W-:Y:S04]  /*8680*/  LOP3.LUT P0, RZ, R194, 0x20, RZ, 0xc0, !PT ;  /* 0x00000020c2ff7812 */ /* 0x000fe8000780c0ff */
        /* <DEDUP_REMOVED lines=36> */
[----:B------:R-:W-:Y:S03]  /*88d0*/  IMAD.IADD R2, R142, 0x1, R4 ;  /* 0x000000018e027824 */ /* 0x000fe600078e0204 */
[----:B------:R-:W-:Y:S04]  /*88e0*/  ISETP.LT.OR P0, PT, R136, 0x2a, P0 ;  /* 0x0000002a8800780c */ /* 0x000fe80000701670 */
[----:B------:R-:W-:Y:S02]  /*88f0*/  FSEL R206, R45, -INF , !P0 ;  /* 0xff8000002dce7808 */ /* 0x000fe40004000000 */
[----:B------:R-:W-:Y:S11]  /*8900*/  ISETP.GE.AND P0, PT, R167, 0x1, PT ;  /* 0x00000001a700780c */ /* 0x000ff60003f06270 */
[----:B------:R-:W-:Y:S02]  /*8910*/  @!UPT UIADD3 URZ, URZ, URZ, URZ ;  /* 0x0000003f3f3ff290 */ /* 0x000fe4000fffe03f */
        /* <DEDUP_REMOVED lines=14> */
.L_x_542:
[----:B------:R-:W-:Y:S04]  /*8a00*/  MOV R5, c[0x0][0x32c] ;  /* 0x0000cb0000057a02 */ /* 0x000fe80000000f00 */
[----:B------:R-:W-:Y:S11]  /*8a10*/  ISETP.NE.AND P0, PT, R5, 0x1, PT ;  /* 0x000000010500780c */ /* 0x000ff60003f05270 */
[----:B------:R-:W-:Y:S02]  /*8a20*/  @!UPT UIADD3 URZ, URZ, URZ, URZ ;  /* 0x0000003f3f3ff290 */ /* 0x000fe4000fffe03f */
[----:B------:R-:W-:Y:S05]  /*8a30*/  @P0 IMAD.HI.U32 R5, R4, c[0x0][0x330], RZ ;  /* 0x0000cc0004050a27 */ /* 0x000fea00078e00ff */
[----:B------:R-:W-:Y:S02]  /*8a40*/  @P0 SHF.R.U32.HI R4, RZ, c[0x0][0x334], R5 ;  /* 0x0000cd00ff040a19 */ /* 0x000fe40000011605 */
.L_x_543:
[----:B------:R-:W-:Y:S05]  /*8a50*/  BSYNC B0 ;  /* 0x0000000000007941 */ /* 0x000fea0003800000 */
.L_x_541:
[----:B------:R-:W-:Y:S04]  /*8a60*/  IMAD.IADD R3, R3, 0x1, -R235 ;  /* 0x0000000103037824 */ /* 0x000fe800078e0aeb */
[----:B------:R-:W-:Y:S05]  /*8a70*/  IMAD R3, R4, c[0x0][0x32c], R3 ;  /* 0x0000cb0004037a24 */ /* 0x000fea00078e0203 */
[----:B------:R-:W-:Y:S02]  /*8a80*/  IADD3 R4, R3, c[0x0][0x32c], RZ ;  /* 0x0000cb0003047a10 */ /* 0x000fe40007ffe0ff */
[----:B------:R-:W-:Y:S02]  /*8a90*/  IMNMX R0, R0, R3, !PT ;  /* 0x0000000300007217 */ /* 0x000fe40007800200 */
[----:B------:R-:W-:Y:S02]  /*8aa0*/  IMNMX R2, R2, R4, PT ;  /* 0x0000000402027217 */ /* 0x000fe40003800200 */
.L_x_540:
[----:B------:R-:W-:Y:S01]  /*8ab0*/  ISETP.GT.AND P0, PT, R0, RZ, !P2 ;  /* 0x000000ff0000720c */ /* 0x000fe20005704270 */
[----:B------:R-:W-:Y:S01]  /*8ac0*/  LDSM.16.MT88.4 R36, [R182] ;  /* 0x00000000b624783b */ /* 0x000fe20000004200 */
[----:B------:R-:W-:Y:S02]  /*8ad0*/  FMNMX.FTZ R3, R16, R132, !PT ;  /* 0x0000008410037209 */ /* 0x000fe40007810000 */
[----:B------:R-:W-:Y:S02]  /*8ae0*/  ISETP.LT.OR P0, PT, R2, 0x1, P0 ;  /* 0x000000010200780c */ /* 0x000fe40000701670 */
[----:B------:R-:W-:Y:S02]  /*8af0*/  FMNMX.FTZ R3, R17, R3, !PT ;  /* 0x0000000311037209 */ /* 0x000fe40007810000 */
[----:B------:R-:W-:Y:S02]  /*8b00*/  FSEL R10, R10, -INF , !P0 ;  /* 0xff8000000a0a7808 */ /* 0x000fe40004000000 */
[----:B------:R-:W-:Y:S02]  /*8b10*/  ISETP.GT.AND P0, PT, R0, 0x1, !P1 ;  /* 0x000000010000780c */ /* 0x000fe40004f04270 */
[----:B------:R-:W-:Y:S02]  /*8b20*/  FMNMX.FTZ R3, R160, R3, !PT ;  /* 0x00000003a0037209 */ /* 0x000fe40007810000 */
[----:B------:R-:W-:Y:S02]  /*8b30*/  ISETP.LT.OR P0, PT, R2, 0x2, P0 ;  /* 0x000000020200780c */ /* 0x000fe40000701670 */
[----:B------:R-:W-:Y:S02]  /*8b40*/  FMNMX.FTZ R3, R161, R3, !PT ;  /* 0x00000003a1037209 */ /* 0x000fe40007810000 */
[----:B------:R-:W-:Y:S02]  /*8b50*/  FSEL R11, R11, -INF , !P0 ;  /* 0xff8000000b0b7808 */ /* 0x000fe40004000000 */
[----:B------:R-:W-:Y:S02]  /*8b60*/  LOP3.LUT P0, RZ, R194, 0x20, RZ, 0xc0, !PT ;  /* 0x00000020c2ff7812 */ /* 0x000fe4000780c0ff */
[----:B------:R-:W-:Y:S02]  /*8b70*/  FMNMX.FTZ R3, R165, R3, !PT ;  /* 0x00000003a5037209 */ /* 0x000fe40007810000 */
        /* <DEDUP_REMOVED lines=17> */
[----:B------:R-:W-:Y:S01]  /*8c90*/  FMNMX.FTZ R4, R18, R133, !PT ;  /* 0x0000008512047209 */ /* 0x000fe20007810000 */
[----:B------:R-:W1:Y:S01]  /*8ca0*/  SHFL.BFLY PT, R6, R3, 0x2, 0x1f ;  /* 0x0c401f0003067f89 */ /* 0x000e6200000e0000 */
[----:B------:R-:W-:Y:S02]  /*8cb0*/  FSEL R167, R26, -INF , !P0 ;  /* 0xff8000001aa77808 */ /* 0x000fe40004000000 */
[C---:B------:R-:W-:Y:S02]  /*8cc0*/  LOP3.LUT P0, RZ, R194.reuse, 0x4, RZ, 0xc0, !PT ;  /* 0x00000004c2ff7812 */ /* 0x040fe4000780c0ff */
[----:B------:R-:W-:Y:S02]  /*8cd0*/  LOP3.LUT P1, RZ, R194, 0x2, RZ, 0xc0, !PT ;  /* 0x00000002c2ff7812 */ /* 0x000fe4000782c0ff */
[----:B------:R-:W-:Y:S02]  /*8ce0*/  ISETP.GT.AND P0, PT, R0, 0x11, !P0 ;  /* 0x000000110000780c */ /* 0x000fe40004704270 */
[----:B------:R-:W-:Y:S02]  /*8cf0*/  FMNMX.FTZ R4, R19, R4, !PT ;  /* 0x0000000413047209 */ /* 0x000fe40007810000 */
[----:B------:R-:W-:Y:S02]  /*8d00*/  ISETP.LT.OR P0, PT, R2, 0x12, P0 ;  /* 0x000000120200780c */ /* 0x000fe40000701670 */
[----:B------:R-:W-:Y:S02]  /*8d10*/  FMNMX.FTZ R4, R162, R4, !PT ;  /* 0x00000004a2047209 */ /* 0x000fe40007810000 */
[----:B------:R-:W-:Y:S02]  /*8d20*/  FSEL R172, R27, -INF , !P0 ;  /* 0xff8000001bac7808 */ /* 0x000fe40004000000 */
[----:B------:R-:W-:Y:S02]  /*8d30*/  ISETP.GT.AND P0, PT, R0, 0x18, !P1 ;  /* 0x000000180000780c */ /* 0x000fe40004f04270 */
[----:B------:R-:W-:Y:S02]  /*8d40*/  LOP3.LUT P2, RZ, R194, 0x1, RZ, 0xc0, !PT ;  /* 0x00000001c2ff7812 */ /* 0x000fe4000784c0ff */
[----:B------:R-:W-:Y:S02]  /*8d50*/  ISETP.LT.OR P0, PT, R2, 0x19, P0 ;  /* 0x000000190200780c */ /* 0x000fe40000701670 */
[----:B------:R-:W-:Y:S02]  /*8d60*/  FMNMX.FTZ R4, R163, R4, !PT ;  /* 0x00000004a3047209 */ /* 0x000fe40007810000 */
[----:B------:R-:W-:Y:S02]  /*8d70*/  FSEL R173, R30, -INF , !P0 ;  /* 0xff8000001ead7808 */ /* 0x000fe40004000000 */
[----:B------:R-:W-:Y:S02]  /*8d80*/  ISETP.GT.AND P0, PT, R0, 0x19, !P2 ;  /* 0x000000190000780c */ /* 0x000fe40005704270 */
[----:B------:R-:W-:Y:S02]  /*8d90*/  FMNMX.FTZ R4, R166, R4, !PT ;  /* 0x00000004a6047209 */ /* 0x000fe40007810000 */
[----:B------:R-:W-:Y:S02]  /*8da0*/  ISETP.LT.OR P0, PT, R2, 0x1a, P0 ;  /* 0x0000001a0200780c */ /* 0x000fe40000701670 */
[----:B-1----:R-:W-:Y:S02]  /*8db0*/  FMNMX.FTZ R3, R3, R6, !PT ;  /* 0x0000000603037209 */ /* 0x002fe40007810000 */
[----:B------:R-:W-:Y:S02]  /*8dc0*/  FMNMX.FTZ R4, R168, R4, !PT ;  /* 0x00000004a8047209 */ /* 0x000fe40007810000 */
[----:B------:R-:W-:Y:S01]  /*8dd0*/  FSEL R176, R31, -INF , !P0 ;  /* 0xff8000001fb07808 */ /* 0x000fe20004000000 */
[----:B------:R-:W1:Y:S01]  /*8de0*/  SHFL.BFLY PT, R6, R3, 0x1, 0x1f ;  /* 0x0c201f0003067f89 */ /* 0x000e6200000e0000 */
[----:B------:R-:W-:Y:S02]  /*8df0*/  ISETP.GT.AND P0, PT, R0, 0x20, !P5 ;  /* 0x000000200000780c */ /* 0x000fe40006f04270 */
[----:B------:R-:W-:Y:S02]  /*8e00*/  FMNMX.FTZ R4, R178, R4, !PT ;  /* 0x00000004b2047209 */ /* 0x000fe40007810000 */
[----:B------:R-:W-:Y:S02]  /*8e10*/  ISETP.LT.OR P0, PT, R2, 0x21, P0 ;  /* 0x000000210200780c */ /* 0x000fe40000701670 */
[----:B------:R-:W-:Y:S02]  /*8e20*/  FMNMX.FTZ R4, R177, R4, !PT ;  /* 0x00000004b1047209 */ /* 0x000fe40007810000 */
[----:B------:R-:W-:Y:S02]  /*8e30*/  FSEL R203, R42, -INF , !P0 ;  /* 0xff8000002acb7808 */ /* 0x000fe40004000000 */
[----:B------:R-:W-:Y:S02]  /*8e40*/  ISETP.GT.AND P0, PT, R0, 0x21, !P4 ;  /* 0x000000210000780c */ /* 0x000fe40006704270 */
[----:B------:R-:W-:Y:S02]  /*8e50*/  FMNMX.FTZ R4, R210, R4, !PT ;  /* 0x00000004d2047209 */ /* 0x000fe40007810000 */
[----:B------:R-:W-:Y:S02]  /*8e60*/  FMNMX.FTZ R5, R8, R135, !PT ;  /* 0x0000008708057209 */ /* 0x000fe40007810000 */
[----:B------:R-:W-:Y:S02]  /*8e70*/  ISETP.LT.OR P0, PT, R2, 0x22, P0 ;  /* 0x000000220200780c */ /* 0x000fe40000701670 */
[----:B------:R-:W-:Y:S02]  /*8e80*/  FMNMX.FTZ R4, R211, R4, !PT ;  /* 0x00000004d3047209 */ /* 0x000fe40007810000 */
        /* <DEDUP_REMOVED lines=8> */
[----:B------:R-:W-:Y:S01]  /*8f10*/  FSEL R205, R46, -INF , !P0 ;  /* 0xff8000002ecd7808 */ /* 0x000fe20004000000 */
[----:B------:R-:W2:Y:S01]  /*8f20*/  SHFL.BFLY PT, R7, R4, 0x2, 0x1f ;  /* 0x0c401f0004077f89 */ /* 0x000ea200000e0000 */
[----:B------:R-:W-:Y:S02]  /*8f30*/  ISETP.GT.AND P0, PT, R0, 0x29, !P6 ;  /* 0x000000290000780c */ /* 0x000fe40007704270 */
[----:B-1----:R-:W-:Y:S02]  /*8f40*/  FMNMX.FTZ R138, R3, R6, !PT ;  /* 0x00000006038a7209 */ /* 0x002fe40007810000 */
[----:B------:R-:W-:Y:S02]  /*8f50*/  FMNMX.FTZ R5, R171, R5, !PT ;  /* 0x00000005ab057209 */ /* 0x000fe40007810000 */
[----:B------:R-:W-:Y:S01]  /*8f60*/  ISETP.LT.OR P0, PT, R2, 0x2a, P0 ;  /* 0x0000002a0200780c */ /* 0x000fe20000701670 */
[----:B------:R-:W-:Y:S01]  /*8f70*/  FMUL.FTZ R3, R138, c[0x0][0x2d0] ;  /* 0x0000b4008a037a20 */ /* 0x000fe20000410000 */
[----:B------:R-:W-:Y:S02]  /*8f80*/  FMNMX.FTZ R5, R170, R5, !PT ;  /* 0x00000005aa057209 */ /* 0x000fe40007810000 */
[----:B------:R-:W-:Y:S02]  /*8f90*/  FSEL R140, R47, -INF , !P0 ;  /* 0xff8000002f8c7808 */ /* 0x000fe40004000000 */
[----:B------:R-:W-:Y:S02]  /*8fa0*/  FSETP.NEU.FTZ.AND P0, PT, R138, -INF , PT ;  /* 0xff8000008a00780b */ /* 0x000fe40003f1d000 */
[----:B------:R-:W-:Y:S02]  /*8fb0*/  FMNMX.FTZ R5, R169, R5, !PT ;  /* 0x00000005a9057209 */ /* 0x000fe40007810000 */
[----:B------:R-:W-:Y:S02]  /*8fc0*/  FSEL R141, R3, RZ, P0 ;  /* 0x000000ff038d7208 */ /* 0x000fe40000000000 */
[----:B------:R-:W-:Y:S03]  /*8fd0*/  FMNMX.FTZ R5, R175, R5, !PT ;  /* 0x00000005af057209 */ /* 0x000fe60007810000 */
[--C-:B------:R-:W-:Y:S01]  /*8fe0*/  FFMA.FTZ R3, R16, c[0x0][0x2d0], -R141.reuse ;  /* 0x0000b40010037a23 */ /* 0x100fe2000001088d */
[----:B------:R-:W-:Y:S03]  /*8ff0*/  FMNMX.FTZ R5, R209, R5, !PT ;  /* 0x00000005d1057209 */ /* 0x000fe60007810000 */
[----:B------:R1:W-:Y:S01]  /*9000*/  MUFU.EX2 R248, R3 ;  /* 0x0000000300f87308 */ /* 0x0003e20000000800 */
[----:B------:R-:W-:Y:S04]  /*9010*/  FMNMX.FTZ R0, R208, R5, !PT ;  /* 0x00000005d0007209 */ /* 0x000fe80007810000 */
[----:B------:R-:W-:Y:S02]  /*9020*/  FMNMX.FTZ R2, R207, R0, !PT ;  /* 0x00000000cf027209 */ /* 0x000fe40007810000 */
[----:B--2---:R-:W-:Y:S01]  /*9030*/  FMNMX.FTZ R0, R4, R7, !PT ;  /* 0x0000000704007209 */ /* 0x004fe20007810000 */
[--C-:B------:R-:W-:Y:S01]  /*9040*/  FFMA.FTZ R4, R17, c[0x0][0x2d0], -R141.reuse ;  /* 0x0000b40011047a23 */ /* 0x100fe2000001088d */
[----:B------:R-:W-:Y:S03]  /*9050*/  FMNMX.FTZ R2, R206, R2, !PT ;  /* 0x00000002ce027209 */ /* 0x000fe60007810000 */
[----:B------:R2:W3:Y:S01]  /*9060*/  MUFU.EX2 R251, R4 ;  /* 0x0000000400fb7308 */ /* 0x0004e20000000800 */
[----:B------:R-:W4:Y:S08]  /*9070*/  SHFL.BFLY PT, R5, R0, 0x1, 0x1f ;  /* 0x0c201f0000057f89 */ /* 0x000f3000000e0000 */
[----:B------:R-:W5:Y:S01]  /*9080*/  SHFL.BFLY PT, R6, R2, 0x2, 0x1f ;  /* 0x0c401f0002067f89 */ /* 0x000f6200000e0000 */
[----:B-1----:R-:W-:Y:S04]  /*9090*/  FMNMX.FTZ R3, R10, R139, !PT ;  /* 0x0000008b0a037209 */ /* 0x002fe80007810000 */
[----:B------:R-:W-:Y:S04]  /*90a0*/  FMNMX.FTZ R3, R11, R3, !PT ;  /* 0x000000030b037209 */ /* 0x000fe80007810000 */
[----:B------:R-:W-:Y:S01]  /*90b0*/  FMNMX.FTZ R3, R9, R3, !PT ;  /* 0x0000000309037209 */ /* 0x000fe20007810000 */
[----:B--2---:R-:W-:Y:S01]  /*90c0*/  FFMA.FTZ R4, R160, c[0x0][0x2d0], -R141 ;  /* 0x0000b400a0047a23 */ /* 0x004fe2000001088d */
[----:B----4-:R-:W-:Y:S02]  /*90d0*/  FMNMX.FTZ R137, R0, R5, !PT ;  /* 0x0000000500897209 */ /* 0x010fe40007810000 */
[----:B------:R-:W-:Y:S01]  /*90e0*/  FMNMX.FTZ R0, R15, R3, !PT ;  /* 0x000000030f007209 */ /* 0x000fe20007810000 */
[----:B------:R1:W-:Y:S01]  /*90f0*/  MUFU.EX2 R249, R4 ;  /* 0x0000000400f97308 */ /* 0x0003e20000000800 */
[----:B------:R-:W-:Y:S02]  /*9100*/  FSEL R3, R138, RZ, P0 ;  /* 0x000000ff8a037208 */ /* 0x000fe40000000000 */
[----:B------:R-:W-:Y:S01]  /*9110*/  FMNMX.FTZ R5, R167, R0, !PT ;  /* 0x00000000a7057209 */ /* 0x000fe20007810000 */
[C---:B------:R-:W-:Y:S01]  /*9120*/  FMUL.FTZ R0, R137.reuse, c[0x0][0x2d0] ;  /* 0x0000b40089007a20 */ /* 0x040fe20000410000 */
[----:B------:R-:W-:Y:S02]  /*9130*/  FSETP.NEU.FTZ.AND P0, PT, R137, -INF , PT ;  /* 0xff8000008900780b */ /* 0x000fe40003f1d000 */
[----:B-----5:R-:W-:Y:S02]  /*9140*/  FMNMX.FTZ R2, R2, R6, !PT ;  /* 0x0000000602027209 */ /* 0x020fe40007810000 */
[----:B------:R-:W-:Y:S02]  /*9150*/  FSEL R143, R0, RZ, P0 ;  /* 0x000000ff008f7208 */ /* 0x000fe40000000000 */
[----:B------:R-:W-:Y:S02]  /*9160*/  FMNMX.FTZ R6, R172, R5, !PT ;  /* 0x00000005ac067209 */ /* 0x000fe40007810000 */
[----:B------:R-:W2:Y:S01]  /*9170*/  SHFL.BFLY PT, R5, R2, 0x1, 0x1f ;  /* 0x0c201f0002057f89 */ /* 0x000ea200000e0000 */
[----:B------:R-:W-:Y:S01]  /*9180*/  FFMA.FTZ R0, R18, c[0x0][0x2d0], -R143 ;  /* 0x0000b40012007a23 */ /* 0x000fe2000001088f */
[----:B---3--:R-:W-:Y:S03]  /*9190*/  F2FP.BF16.PACK_AB R160, R251, R248 ;  /* 0x000000f8fba0723e */ /* 0x008fe600000010ff */
[----:B------:R3:W-:Y:S01]  /*91a0*/  MUFU.EX2 R241, R0 ;  /* 0x0000000000f17308 */ /* 0x0007e20000000800 */
[----:B-1----:R-:W-:Y:S09]  /*91b0*/  FFMA.FTZ R4, R161, c[0x0][0x2d0], -R141 ;  /* 0x0000b400a1047a23 */ /* 0x002ff2000001088d */
[----:B------:R1:W4:Y:S01]  /*91c0*/  MUFU.EX2 R25, R4 ;  /* 0x0000000400197308 */ /* 0x0003220000000800 */
[----:B--2---:R-:W-:Y:S02]  /*91d0*/  FMNMX.FTZ R136, R2, R5, !PT ;  /* 0x0000000502887209 */ /* 0x004fe40007810000 */
[----:B------:R-:W-:Y:S02]  /*91e0*/  FSEL R5, R137, RZ, P0 ;  /* 0x000000ff89057208 */ /* 0x000fe40000000000 */
[----:B------:R-:W-:Y:S01]  /*91f0*/  FSETP.NEU.FTZ.AND P0, PT, R136, -INF , PT ;  /* 0xff8000008800780b */ /* 0x000fe20003f1d000 */
[--C-:B---3--:R-:W-:Y:S04]  /*9200*/  FFMA.FTZ R0, R19, c[0x0][0x2d0], -R143.reuse ;  /* 0x0000b40013007a23 */ /* 0x108fe8000001088f */
[----:B------:R2:W3:Y:S01]  /*9210*/  MUFU.EX2 R242, R0 ;  /* 0x0000000000f27308 */ /* 0x0004e20000000800 */
[----:B-1----:R-:W-:Y:S01]  /*9220*/  FMNMX.FTZ R4, R173, R6, !PT ;  /* 0x00000006ad047209 */ /* 0x002fe20007810000 */
[--C-:B------:R-:W-:Y:S03]  /*9230*/  FFMA.FTZ R6, R163, c[0x0][0x2d0], -R143.reuse ;  /* 0x0000b400a3067a23 */ /* 0x100fe6000001088f */
[----:B------:R-:W-:Y:S05]  /*9240*/  FMNMX.FTZ R4, R176, R4, !PT ;  /* 0x00000004b0047209 */ /* 0x000fea0007810000 */
[----:B------:R-:W-:Y:S01]  /*9250*/  MUFU.EX2 R24, R6 ;  /* 0x0000000600187308 */ /* 0x000fe20000000800 */
[----:B------:R-:W-:Y:S04]  /*9260*/  FMNMX.FTZ R4, R203, R4, !PT ;  /* 0x00000004cb047209 */ /* 0x000fe80007810000 */
[----:B------:R-:W-:Y:S04]  /*9270*/  FMNMX.FTZ R4, R204, R4, !PT ;  /* 0x00000004cc047209 */ /* 0x000fe80007810000 */
[----:B--2---:R-:W-:Y:S01]  /*9280*/  FMNMX.FTZ R0, R205, R4, !PT ;  /* 0x00000004cd007209 */ /* 0x004fe20007810000 */
[----:B------:R-:W-:Y:S01]  /*9290*/  FFMA.FTZ R4, R162, c[0x0][0x2d0], -R143 ;  /* 0x0000b400a2047a23 */ /* 0x000fe2000001088f */
[----:B----4-:R-:W-:Y:S02]  /*92a0*/  F2FP.BF16.PACK_AB R162, R25, R249 ;  /* 0x000000f919a2723e */ /* 0x010fe400000010ff */
[----:B------:R-:W-:Y:S01]  /*92b0*/  FMNMX.FTZ R0, R140, R0, !PT ;  /* 0x000000008c007209 */ /* 0x000fe20007810000 */
[----:B------:R1:W2:Y:S01]  /*92c0*/  MUFU.EX2 R243, R4 ;  /* 0x0000000400f37308 */ /* 0x0002a20000000800 */
[----:B---3--:R-:W-:Y:S03]  /*92d0*/  F2FP.BF16.PACK_AB R161, R242, R241 ;  /* 0x000000f1f2a1723e */ /* 0x008fe600000010ff */
[----:B------:R-:W3:Y:S01]  /*92e0*/  SHFL.BFLY PT, R2, R0, 0x2, 0x1f ;  /* 0x0c401f0000027f89 */ /* 0x000ee200000e0000 */
[----:B-1----:R-:W-:Y:S01]  /*92f0*/  FMUL.FTZ R4, R136, c[0x0][0x2d0] ;  /* 0x0000b40088047a20 */ /* 0x002fe20000410000 */
[----:B--2---:R-:W-:Y:S04]  /*9300*/  F2FP.BF16.PACK_AB R163, R24, R243 ;  /* 0x000000f318a3723e */ /* 0x004fe800000010ff */
[----:B------:R-:W-:Y:S05]  /*9310*/  FSEL R142, R4, RZ, P0 ;  /* 0x000000ff048e7208 */ /* 0x000fea0000000000 */
[--C-:B------:R-:W-:Y:S04]  /*9320*/  FFMA.FTZ R4, R8, c[0x0][0x2d0], -R142.reuse ;  /* 0x0000b40008047a23 */ /* 0x100fe8000001088e */
[----:B------:R1:W-:Y:S02]  /*9330*/  MUFU.EX2 R239, R4 ;  /* 0x0000000400ef7308 */ /* 0x0003e40000000800 */
[--C-:B-1----:R-:W-:Y:S02]  /*9340*/  FFMA.FTZ R4, R20, c[0x0][0x2d0], -R142.reuse ;  /* 0x0000b40014047a23 */ /* 0x102fe4000001088e */
[----:B------:R-:W-:Y:S06]  /*9350*/  LDSM.16.MT88.4 R20, [R181] ;  /* 0x00000000b514783b */ /* 0x000fec0000004200 */
[----:B------:R3:W-:Y:S02]  /*9360*/  MUFU.EX2 R240, R4 ;  /* 0x0000000400f07308 */ /* 0x0007e40000000800 */
[----:B---3--:R-:W-:Y:S01]  /*9370*/  FMNMX.FTZ R4, R0, R2, !PT ;  /* 0x0000000200047209 */ /* 0x008fe20007810000 */
[--C-:B------:R-:W-:Y:S02]  /*9380*/  FFMA.FTZ R0, R12, c[0x0][0x2d0], -R142.reuse ;  /* 0x0000b4000c007a23 */ /* 0x100fe4000001088e */
[----:B------:R-:W-:Y:S05]  /*9390*/  FADD.FTZ R2, -R5, R133 ;  /* 0x0000008505027221 */ /* 0x000fea0000010100 */
[----:B------:R1:W-:Y:S01]  /*93a0*/  MUFU.EX2 R250, R0 ;  /* 0x0000000000fa7308 */ /* 0x0003e20000000800 */
[----:B------:R-:W2:Y:S01]  /*93b0*/  SHFL.BFLY PT, R6, R4, 0x1, 0x1f ;  /* 0x0c201f0004067f89 */ /* 0x000ea200000e0000 */
[----:B------:R-:W-:Y:S02]  /*93c0*/  FMUL.FTZ R2, R2, c[0x0][0x2d0] ;  /* 0x0000b40002027a20 */ /* 0x000fe40000410000 */
[----:B-1----:R-:W-:Y:S01]  /*93d0*/  FFMA.FTZ R0, R13, c[0x0][0x2d0], -R142 ;  /* 0x0000b4000d007a23 */ /* 0x002fe2000001088e */
[----:B--2---:R-:W-:Y:S05]  /*93e0*/  FMNMX.FTZ R134, R4, R6, !PT ;  /* 0x0000000604867209 */ /* 0x004fea0007810000 */
[----:B------:R1:W-:Y:S01]  /*93f0*/  MUFU.EX2 R252, R0 ;  /* 0x0000000000fc7308 */ /* 0x0003e20000000800 */
[----:B------:R-:W-:Y:S02]  /*9400*/  FMUL.FTZ R4, R134, c[0x0][0x2d0] ;  /* 0x0000b40086047a20 */ /* 0x000fe40000410000 */
[----:B-1----:R-:W-:Y:S07]  /*9410*/  FADD.FTZ R0, -R3, R132 ;  /* 0x0000008403007221 */ /* 0x002fee0000010100 */
[----:B------:R-:W1:Y:S01]  /*9420*/  MUFU.EX2 R3, R2 ;  /* 0x0000000200037308 */ /* 0x000e620000000800 */
[----:B------:R-:W-:Y:S09]  /*9430*/  FMUL.FTZ R0, R0, c[0x0][0x2d0] ;  /* 0x0000b40000007a20 */ /* 0x000ff20000410000 */
[----:B------:R2:W3:Y:S01]  /*9440*/  MUFU.EX2 R132, R0 ;  /* 0x0000000000847308 */ /* 0x0004e20000000800 */
[C---:B-1----:R-:W-:Y:S01]  /*9450*/  FMUL.FTZ R6, R3.reuse, R146 ;  /* 0x0000009203067220 */ /* 0x042fe20000410000 */
[----:B------:R-:W-:Y:S01]  /*9460*/  F2FP.BF16.PACK_AB R146, R252, R250 ;  /* 0x000000fafc92723e */ /* 0x000fe200000010ff */
[C---:B------:R-:W-:Y:S02]  /*9470*/  FMUL.FTZ R7, R3.reuse, R147 ;  /* 0x0000009303077220 */ /* 0x040fe40000410000 */
[C---:B------:R-:W-:Y:S02]  /*9480*/  FMUL.FTZ R18, R3.reuse, R158 ;  /* 0x0000009e03127220 */ /* 0x040fe40000410000 */
[C---:B------:R-:W-:Y:S02]  /*9490*/  FMUL.FTZ R19, R3.reuse, R159 ;  /* 0x0000009f03137220 */ /* 0x040fe40000410000 */
[----:B------:R-:W-:Y:S01]  /*94a0*/  FMUL.FTZ R35, R3, R115 ;  /* 0x0000007303237220 */ /* 0x000fe20000410000 */
[----:B--2---:R-:W-:Y:S01]  /*94b0*/  FSEL R0, R136, RZ, P0 ;  /* 0x000000ff88007208 */ /* 0x004fe20000000000 */
[----:B---3--:R-:W-:Y:S01]  /*94c0*/  FMUL.FTZ R16, R132, R156 ;  /* 0x0000009c84107220 */ /* 0x008fe20000410000 */
[----:B------:R-:W-:Y:S01]  /*94d0*/  FSETP.NEU.FTZ.AND P0, PT, R134, -INF , PT ;  /* 0xff8000008600780b */ /* 0x000fe20003f1d000 */
[----:B------:R-:W-:Y:S02]  /*94e0*/  FMUL.FTZ R17, R132, R157 ;  /* 0x0000009d84117220 */ /* 0x000fe40000410000 */
[----:B------:R-:W-:Y:S01]  /*94f0*/  FADD.FTZ R0, -R0, R135 ;  /* 0x0000008700007221 */ /* 0x000fe20000010100 */
[----:B------:R-:W-:Y:S01]  /*9500*/  FSEL R133, R4, RZ, P0 ;  /* 0x000000ff04857208 */ /* 0x000fe20000000000 */
[----:B------:R-:W-:Y:S01]  /*9510*/  FMUL.FTZ R33, R132, R113 ;  /* 0x0000007184217220 */ /* 0x000fe20000410000 */
[----:B------:R-:W-:Y:S01]  /*9520*/  LDSM.16.MT88.4 R156, [R181+0x800] ;  /* 0x00080000b59c783b */ /* 0x000fe20000004200 */
[----:B------:R-:W-:Y:S02]  /*9530*/  FMUL.FTZ R0, R0, c[0x0][0x2d0] ;  /* 0x0000b40000007a20 */ /* 0x000fe40000410000 */
[--C-:B------:R-:W-:Y:S02]  /*9540*/  FFMA.FTZ R5, R9, c[0x0][0x2d0], -R133.reuse ;  /* 0x0000b40009057a23 */ /* 0x100fe40000010885 */
[----:B------:R1:W2:Y:S01]  /*9550*/  MUFU.EX2 R2, R0 ;  /* 0x0000000000027308 */ /* 0x0002a20000000800 */
[--C-:B------:R-:W-:Y:S02]  /*9560*/  FFMA.FTZ R4, R15, c[0x0][0x2d0], -R133.reuse ;  /* 0x0000b4000f047a23 */ /* 0x100fe40000010885 */
[C---:B------:R-:W-:Y:S02]  /*9570*/  FMUL.FTZ R34, R3.reuse, R114 ;  /* 0x0000007203227220 */ /* 0x040fe40000410000 */
[C---:B------:R-:W-:Y:S02]  /*9580*/  FMUL.FTZ R32, R132.reuse, R112 ;  /* 0x0000007084207220 */ /* 0x040fe40000410000 */
[C---:B------:R-:W-:Y:S02]  /*9590*/  FMUL.FTZ R48, R132.reuse, R128 ;  /* 0x0000008084307220 */ /* 0x040fe40000410000 */
[C---:B------:R-:W-:Y:S01]  /*95a0*/  FMUL.FTZ R49, R132.reuse, R129 ;  /* 0x0000008184317220 */ /* 0x040fe20000410000 */
[----:B------:R3:W-:Y:S01]  /*95b0*/  MUFU.EX2 R244, R5 ;  /* 0x0000000500f47308 */ /* 0x0007e20000000800 */
[C---:B------:R-:W-:Y:S02]  /*95c0*/  FMUL.FTZ R50, R3.reuse, R130 ;  /* 0x0000008203327220 */ /* 0x040fe40000410000 */
[C---:B------:R-:W-:Y:S02]  /*95d0*/  FMUL.FTZ R51, R3.reuse, R131 ;  /* 0x0000008303337220 */ /* 0x040fe40000410000 */
[C---:B------:R-:W-:Y:S01]  /*95e0*/  FMUL.FTZ R52, R132.reuse, R52 ;  /* 0x0000003484347220 */ /* 0x040fe20000410000 */
[----:B------:R-:W-:Y:S01]  /*95f0*/  LDSM.16.MT88.4 R128, [R181+0x1400] ;  /* 0x00140000b580783b */ /* 0x000fe20000004200 */
[C---:B------:R-:W-:Y:S02]  /*9600*/  FMUL.FTZ R53, R132.reuse, R53 ;  /* 0x0000003584357220 */ /* 0x040fe40000410000 */
[C---:B------:R-:W-:Y:S01]  /*9610*/  FMUL.FTZ R54, R3.reuse, R54 ;  /* 0x0000003603367220 */ /* 0x040fe20000410000 */
[----:B------:R-:W4:Y:S01]  /*9620*/  MUFU.EX2 R245, R4 ;  /* 0x0000000400f57308 */ /* 0x000f220000000800 */
[----:B------:R-:W-:Y:S02]  /*9630*/  FMUL.FTZ R55, R3, R55 ;  /* 0x0000003703377220 */ /* 0x000fe40000410000 */
[----:B------:R-:W-:Y:S02]  /*9640*/  FMUL.FTZ R64, R132, R64 ;  /* 0x0000004084407220 */ /* 0x000fe40000410000 */
[----:B-1----:R-:W-:Y:S02]  /*9650*/  FFMA.FTZ R0, R10, c[0x0][0x2d0], -R133 ;  /* 0x0000b4000a007a23 */ /* 0x002fe40000010885 */
[C---:B--2---:R-:W-:Y:S02]  /*9660*/  FMUL.FTZ R8, R2.reuse, R148 ;  /* 0x0000009402087220 */ /* 0x044fe40000410000 */
[C---:B------:R-:W-:Y:S01]  /*9670*/  FMUL.FTZ R9, R2.reuse, R149 ;  /* 0x0000009502097220 */ /* 0x040fe20000410000 */
[----:B------:R1:W-:Y:S01]  /*9680*/  MUFU.EX2 R201, R0 ;  /* 0x0000000000c97308 */ /* 0x0003e20000000800 */
[C---:B------:R-:W-:Y:S01]  /*9690*/  FMUL.FTZ R12, R2.reuse, R152 ;  /* 0x00000098020c7220 */ /* 0x040fe20000410000 */
[----:B------:R-:W-:Y:S01]  /*96a0*/  MOV R149, R25 ;  /* 0x0000001900957202 */ /* 0x000fe20000000f00 */
[----:B------:R-:W-:Y:S01]  /*96b0*/  FMUL.FTZ R13, R2, R153 ;  /* 0x00000099020d7220 */ /* 0x000fe20000410000 */
[----:B------:R-:W2:Y:S01]  /*96c0*/  LDL.LU R148, [R1+0x4] ;  /* 0x0000040001947983 */ /* 0x000ea20000300800 */
[----:B---3--:R-:W-:Y:S02]  /*96d0*/  FMUL.FTZ R5, R132, R145 ;  /* 0x0000009184057220 */ /* 0x008fe40000410000 */
[C---:B------:R-:W-:Y:S02]  /*96e0*/  FMUL.FTZ R25, R2.reuse, R105 ;  /* 0x0000006902197220 */ /* 0x040fe40000410000 */
[C---:B------:R-:W-:Y:S02]  /*96f0*/  FMUL.FTZ R28, R2.reuse, R108 ;  /* 0x0000006c021c7220 */ /* 0x040fe40000410000 */
[C---:B------:R-:W-:Y:S02]  /*9700*/  FMUL.FTZ R29, R2.reuse, R109 ;  /* 0x0000006d021d7220 */ /* 0x040fe40000410000 */
[----:B------:R-:W-:Y:S01]  /*9710*/  FMUL.FTZ R40, R2, R120 ;  /* 0x0000007802287220 */ /* 0x000fe20000410000 */
[----:B----4-:R-:W-:Y:S01]  /*9720*/  F2FP.BF16.PACK_AB R147, R245, R244 ;  /* 0x000000f4f593723e */ /* 0x010fe200000010ff */
[----:B------:R-:W-:Y:S01]  /*9730*/  FMUL.FTZ R4, R132, R144 ;  /* 0x0000009084047220 */ /* 0x000fe20000410000 */
[----:B------:R-:W-:Y:S01]  /*9740*/  F2FP.BF16.PACK_AB R144, R240, R239 ;  /* 0x000000eff090723e */ /* 0x000fe200000010ff */
[--C-:B------:R-:W-:Y:S02]  /*9750*/  FFMA.FTZ R114, R198, c[0x0][0x2d0], -R141.reuse ;  /* 0x0000b400c6727a23 */ /* 0x100fe4000001088d */
[----:B------:R-:W-:Y:S02]  /*9760*/  FFMA.FTZ R113, R199, c[0x0][0x2d0], -R141 ;  /* 0x0000b400c7717a23 */ /* 0x000fe4000001088d */
[C---:B------:R-:W-:Y:S01]  /*9770*/  FMUL.FTZ R41, R2.reuse, R121 ;  /* 0x0000007902297220 */ /* 0x040fe20000410000 */
[-C--:B------:R-:W-:Y:S01]  /*9780*/  HMMA.16816.F32.BF16 R4, R160, R20.reuse, R4 ;  /* 0x00000014a004723c */ /* 0x080fe20000041804 */
[C---:B------:R-:W-:Y:S01]  /*9790*/  FMUL.FTZ R44, R2.reuse, R124 ;  /* 0x0000007c022c7220 */ /* 0x040fe20000410000 */
[----:B------:R-:W-:Y:S01]  /*97a0*/  MUFU.EX2 R215, R113 ;  /* 0x0000007100d77308 */ /* 0x000fe20000000800 */
[----:B-1----:R-:W-:Y:S02]  /*97b0*/  FFMA.FTZ R0, R11, c[0x0][0x2d0], -R133 ;  /* 0x0000b4000b007a23 */ /* 0x002fe40000010885 */
[C---:B------:R-:W-:Y:S02]  /*97c0*/  FMUL.FTZ R45, R2.reuse, R125 ;  /* 0x0000007d022d7220 */ /* 0x040fe40000410000 */
[C---:B------:R-:W-:Y:S02]  /*97d0*/  FMUL.FTZ R56, R2.reuse, R56 ;  /* 0x0000003802387220 */ /* 0x040fe40000410000 */
[C---:B------:R-:W-:Y:S03]  /*97e0*/  FMUL.FTZ R57, R2.reuse, R57 ;  /* 0x0000003902397220 */ /* 0x040fe60000410000 */
[----:B------:R1:W3:Y:S01]  /*97f0*/  MUFU.EX2 R202, R0 ;  /* 0x0000000000ca7308 */ /* 0x0002e20000000800 */
[C---:B------:R-:W-:Y:S02]  /*9800*/  FMUL.FTZ R60, R2.reuse, R60 ;  /* 0x0000003c023c7220 */ /* 0x040fe40000410000 */
[----:B------:R-:W-:Y:S02]  /*9810*/  FMUL.FTZ R61, R2, R61 ;  /* 0x0000003d023d7220 */ /* 0x000fe40000410000 */
[C---:B------:R-:W-:Y:S02]  /*9820*/  FMUL.FTZ R65, R132.reuse, R65 ;  /* 0x0000004184417220 */ /* 0x040fe40000410000 */
[C---:B------:R-:W-:Y:S02]  /*9830*/  FMUL.FTZ R66, R3.reuse, R66 ;  /* 0x0000004203427220 */ /* 0x040fe40000410000 */
[C---:B------:R-:W-:Y:S02]  /*9840*/  FMUL.FTZ R67, R3.reuse, R67 ;  /* 0x0000004303437220 */ /* 0x040fe40000410000 */
[C---:B------:R-:W-:Y:S02]  /*9850*/  FMUL.FTZ R68, R132.reuse, R68 ;  /* 0x0000004484447220 */ /* 0x040fe40000410000 */
[----:B------:R-:W-:Y:S02]  /*9860*/  FMUL.FTZ R69, R132, R69 ;  /* 0x0000004584457220 */ /* 0x000fe40000410000 */
[C---:B------:R-:W-:Y:S02]  /*9870*/  FMUL.FTZ R70, R3.reuse, R70 ;  /* 0x0000004603467220 */ /* 0x040fe40000410000 */
[C---:B------:R-:W-:Y:S02]  /*9880*/  FMUL.FTZ R71, R3.reuse, R71 ;  /* 0x0000004703477220 */ /* 0x040fe40000410000 */
[C---:B------:R-:W-:Y:S02]  /*9890*/  FMUL.FTZ R72, R2.reuse, R72 ;  /* 0x0000004802487220 */ /* 0x040fe40000410000 */
[C---:B------:R-:W-:Y:S02]  /*98a0*/  FMUL.FTZ R73, R2.reuse, R73 ;  /* 0x0000004902497220 */ /* 0x040fe40000410000 */
[----:B------:R-:W-:Y:S01]  /*98b0*/  FMUL.FTZ R76, R2, R76 ;  /* 0x0000004c024c7220 */ /* 0x000fe20000410000 */
[----:B-1----:R-:W-:Y:S01]  /*98c0*/  FSEL R0, R134, RZ, P0 ;  /* 0x000000ff86007208 */ /* 0x002fe20000000000 */
[----:B------:R-:W-:Y:S01]  /*98d0*/  FMUL.FTZ R77, R2, R77 ;  /* 0x0000004d024d7220 */ /* 0x000fe20000410000 */
[----:B---3--:R-:W-:Y:S01]  /*98e0*/  F2FP.BF16.PACK_AB R145, R202, R201 ;  /* 0x000000c9ca91723e */ /* 0x008fe200000010ff */
[----:B------:R-:W-:Y:S02]  /*98f0*/  FMUL.FTZ R80, R132, R80 ;  /* 0x0000005084507220 */ /* 0x000fe40000410000 */
[----:B------:R-:W-:Y:S02]  /*9900*/  FADD.FTZ R0, -R0, R139 ;  /* 0x0000008b00007221 */ /* 0x000fe40000010100 */
[----:B------:R-:W-:Y:S02]  /*9910*/  FMUL.FTZ R81, R132, R81 ;  /* 0x0000005184517220 */ /* 0x000fe40000410000 */
[----:B------:R-:W-:Y:S02]  /*9920*/  FMUL.FTZ R0, R0, c[0x0][0x2d0] ;  /* 0x0000b40000007a20 */ /* 0x000fe40000410000 */
[C---:B------:R-:W-:Y:S02]  /*9930*/  FMUL.FTZ R82, R3.reuse, R82 ;  /* 0x0000005203527220 */ /* 0x040fe40000410000 */
[C---:B------:R-:W-:Y:S02]  /*9940*/  FMUL.FTZ R83, R3.reuse, R83 ;  /* 0x0000005303537220 */ /* 0x040fe40000410000 */
[----:B------:R-:W1:Y:S01]  /*9950*/  MUFU.EX2 R0, R0 ;  /* 0x0000000000007308 */ /* 0x000e620000000800 */
[C---:B------:R-:W-:Y:S02]  /*9960*/  FMUL.FTZ R84, R132.reuse, R84 ;  /* 0x0000005484547220 */ /* 0x040fe40000410000 */
[----:B------:R-:W-:Y:S02]  /*9970*/  FMUL.FTZ R85, R132, R85 ;  /* 0x0000005584557220 */ /* 0x000fe40000410000 */
[C---:B------:R-:W-:Y:S02]  /*9980*/  FMUL.FTZ R86, R3.reuse, R86 ;  /* 0x0000005603567220 */ /* 0x040fe40000410000 */
[C---:B------:R-:W-:Y:S02]  /*9990*/  FMUL.FTZ R87, R3.reuse, R87 ;  /* 0x0000005703577220 */ /* 0x040fe40000410000 */
[C---:B------:R-:W-:Y:S02]  /*99a0*/  FMUL.FTZ R88, R2.reuse, R88 ;  /* 0x0000005802587220 */ /* 0x040fe40000410000 */
[C---:B------:R-:W-:Y:S02]  /*99b0*/  FMUL.FTZ R89, R2.reuse, R89 ;  /* 0x0000005902597220 */ /* 0x040fe40000410000 */
[C---:B------:R-:W-:Y:S02]  /*99c0*/  FMUL.FTZ R92, R2.reuse, R92 ;  /* 0x0000005c025c7220 */ /* 0x040fe40000410000 */
[----:B------:R-:W-:Y:S02]  /*99d0*/  FMUL.FTZ R93, R2, R93 ;  /* 0x0000005d025d7220 */ /* 0x000fe40000410000 */
[C---:B------:R-:W-:Y:S02]  /*99e0*/  FMUL.FTZ R96, R132.reuse, R96 ;  /* 0x0000006084607220 */ /* 0x040fe40000410000 */
[----:B------:R-:W-:Y:S02]  /*99f0*/  FMUL.FTZ R97, R132, R97 ;  /* 0x0000006184617220 */ /* 0x000fe40000410000 */
[C---:B------:R-:W-:Y:S02]  /*9a00*/  FMUL.FTZ R98, R3.reuse, R98 ;  /* 0x0000006203627220 */ /* 0x040fe40000410000 */
[----:B------:R-:W-:Y:S02]  /*9a10*/  FMUL.FTZ R99, R3, R99 ;  /* 0x0000006303637220 */ /* 0x000fe40000410000 */
[C---:B-1----:R-:W-:Y:S02]  /*9a20*/  FMUL.FTZ R11, R0.reuse, R151 ;  /* 0x00000097000b7220 */ /* 0x042fe40000410000 */
[C---:B------:R-:W-:Y:S01]  /*9a30*/  FMUL.FTZ R10, R0.reuse, R150 ;  /* 0x00000096000a7220 */ /* 0x040fe20000410000 */
[----:B------:R-:W3:Y:S01]  /*9a40*/  LDL.LU R151, [R1] ;  /* 0x0000000001977983 */ /* 0x000ee20000300800 */
[C---:B------:R-:W-:Y:S01]  /*9a50*/  FMUL.FTZ R26, R0.reuse, R106 ;  /* 0x0000006a001a7220 */ /* 0x040fe20000410000 */
[----:B------:R-:W-:Y:S01]  /*9a60*/  MOV R150, R24 ;  /* 0x0000001800967202 */ /* 0x000fe20000000f00 */
[----:B------:R-:W-:Y:S02]  /*9a70*/  FMUL.FTZ R27, R0, R107 ;  /* 0x0000006b001b7220 */ /* 0x000fe40000410000 */
[----:B------:R-:W-:Y:S01]  /*9a80*/  FMUL.FTZ R24, R2, R104 ;  /* 0x0000006802187220 */ /* 0x000fe20000410000 */
[C---:B------:R-:W-:Y:S01]  /*9a90*/  HMMA.16816.F32.BF16 R8, R144.reuse, R20, R8 ;  /* 0x000000149008723c */ /* 0x040fe20000041808 */
[C---:B------:R-:W-:Y:S02]  /*9aa0*/  FMUL.FTZ R14, R0.reuse, R154 ;  /* 0x0000009a000e7220 */ /* 0x040fe40000410000 */
[----:B------:R-:W-:Y:S02]  /*9ab0*/  FMUL.FTZ R15, R0, R155 ;  /* 0x0000009b000f7220 */ /* 0x000fe40000410000 */
[--C-:B------:R-:W-:Y:S02]  /*9ac0*/  FFMA.FTZ R104, R165, c[0x0][0x2d0], -R141.reuse ;  /* 0x0000b400a5687a23 */ /* 0x100fe4000001088d */
[C---:B------:R-:W-:Y:S02]  /*9ad0*/  FMUL.FTZ R20, R132.reuse, R100 ;  /* 0x0000006484147220 */ /* 0x040fe40000410000 */
[----:B------:R-:W-:Y:S01]  /*9ae0*/  FMUL.FTZ R21, R132, R101 ;  /* 0x0000006584157220 */ /* 0x000fe20000410000 */
[-C--:B------:R-:W-:Y:S01]  /*9af0*/  HMMA.16816.F32.BF16 R12, R144, R22.reuse, R12 ;  /* 0x00000016900c723c */ /* 0x080fe2000004180c */
[----:B------:R1:W-:Y:S01]  /*9b00*/  MUFU.EX2 R233, R104 ;  /* 0x0000006800e97308 */ /* 0x0003e20000000800 */
[C---:B------:R-:W-:Y:S02]  /*9b10*/  FMUL.FTZ R42, R0.reuse, R122 ;  /* 0x0000007a002a7220 */ /* 0x040fe40000410000 */
[C---:B------:R-:W-:Y:S02]  /*9b20*/  FMUL.FTZ R43, R0.reuse, R123 ;  /* 0x0000007b002b7220 */ /* 0x040fe40000410000 */
[C---:B------:R-:W-:Y:S02]  /*9b30*/  FMUL.FTZ R46, R0.reuse, R126 ;  /* 0x0000007e002e7220 */ /* 0x040fe40000410000 */
[C---:B------:R-:W-:Y:S01]  /*9b40*/  HMMA.16816.F32.BF16 R16, R160.reuse, R22, R16 ;  /* 0x00000016a010723c */ /* 0x040fe20000041810 */
[C---:B------:R-:W-:Y:S03]  /*9b50*/  FMUL.FTZ R30, R0.reuse, R110 ;  /* 0x0000006e001e7220 */ /* 0x040fe60000410000 */
[C---:B------:R-:W-:Y:S02]  /*9b60*/  FMUL.FTZ R31, R0.reuse, R111 ;  /* 0x0000006f001f7220 */ /* 0x040fe40000410000 */
[C---:B------:R-:W-:Y:S02]  /*9b70*/  FMUL.FTZ R47, R0.reuse, R127 ;  /* 0x0000007f002f7220 */ /* 0x040fe40000410000 */
[C---:B------:R-:W-:Y:S04]  /*9b80*/  FMUL.FTZ R22, R3.reuse, R102 ;  /* 0x0000006603167220 */ /* 0x040fe80000410000 */
[C---:B------:R-:W-:Y:S02]  /*9b90*/  FMUL.FTZ R23, R3.reuse, R103 ;  /* 0x0000006703177220 */ /* 0x040fe40000410000 */
[----:B------:R-:W4:Y:S01]  /*9ba0*/  LDSM.16.MT88.4 R100, [R181+0xc00] ;  /* 0x000c0000b564783b */ /* 0x000f220000004200 */
[----:B------:R-:W-:Y:S02]  /*9bb0*/  FMUL.FTZ R58, R0, R58 ;  /* 0x0000003a003a7220 */ /* 0x000fe40000410000 */
[--C-:B-1----:R-:W-:Y:S02]  /*9bc0*/  FFMA.FTZ R104, R164, c[0x0][0x2d0], -R141.reuse ;  /* 0x0000b400a4687a23 */ /* 0x102fe4000001088d */
[-C--:B------:R-:W-:Y:S01]  /*9bd0*/  HMMA.16816.F32.BF16 R20, R160, R36.reuse, R20 ;  /* 0x00000024a014723c */ /* 0x080fe20000041814 */
[C---:B------:R-:W-:Y:S01]  /*9be0*/  FMUL.FTZ R59, R0.reuse, R59 ;  /* 0x0000003b003b7220 */ /* 0x040fe20000410000 */
[----:B------:R1:W-:Y:S01]  /*9bf0*/  MUFU.EX2 R234, R104 ;  /* 0x0000006800ea7308 */ /* 0x0003e20000000800 */
[C---:B------:R-:W-:Y:S02]  /*9c00*/  FMUL.FTZ R62, R0.reuse, R62 ;  /* 0x0000003e003e7220 */ /* 0x040fe40000410000 */
[C---:B------:R-:W-:Y:S02]  /*9c10*/  FMUL.FTZ R63, R0.reuse, R63 ;  /* 0x0000003f003f7220 */ /* 0x040fe40000410000 */
[C---:B------:R-:W-:Y:S01]  /*9c20*/  FMUL.FTZ R74, R0.reuse, R74 ;  /* 0x0000004a004a7220 */ /* 0x040fe20000410000 */
[C---:B------:R-:W-:Y:S01]  /*9c30*/  HMMA.16816.F32.BF16 R24, R144.reuse, R36, R24 ;  /* 0x000000249018723c */ /* 0x040fe20000041818 */
[C---:B------:R-:W-:Y:S03]  /*9c40*/  FMUL.FTZ R75, R0.reuse, R75 ;  /* 0x0000004b004b7220 */ /* 0x040fe60000410000 */
[C---:B------:R-:W-:Y:S02]  /*9c50*/  FMUL.FTZ R78, R0.reuse, R78 ;  /* 0x0000004e004e7220 */ /* 0x040fe40000410000 */
[----:B------:R-:W-:Y:S02]  /*9c60*/  FMUL.FTZ R79, R0, R79 ;  /* 0x0000004f004f7220 */ /* 0x000fe40000410000 */
[-C--:B------:R-:W-:Y:S01]  /*9c70*/  HMMA.16816.F32.BF16 R28, R144, R38.reuse, R28 ;  /* 0x00000026901c723c */ /* 0x080fe2000004181c */
[C---:B------:R-:W-:Y:S03]  /*9c80*/  FMUL.FTZ R36, R132.reuse, R116 ;  /* 0x0000007484247220 */ /* 0x040fe60000410000 */
[----:B------:R-:W-:Y:S02]  /*9c90*/  FMUL.FTZ R37, R132, R117 ;  /* 0x0000007584257220 */ /* 0x000fe40000410000 */
[----:B------:R-:W-:Y:S02]  /*9ca0*/  FFMA.FTZ R112, R200, c[0x0][0x2d0], -R141 ;  /* 0x0000b400c8707a23 */ /* 0x000fe4000001088d */
[C---:B------:R-:W-:Y:S01]  /*9cb0*/  HMMA.16816.F32.BF16 R32, R160.reuse, R38, R32 ;  /* 0x00000026a020723c */ /* 0x040fe20000041820 */
[----:B------:R-:W-:Y:S01]  /*9cc0*/  FMUL.FTZ R90, R0, R90 ;  /* 0x0000005a005a7220 */ /* 0x000fe20000410000 */
[----:B------:R5:W-:Y:S02]  /*9cd0*/  MUFU.EX2 R216, R112 ;  /* 0x0000007000d87308 */ /* 0x000be40000000800 */
[----:B-1----:R-:W-:Y:S02]  /*9ce0*/  FFMA.FTZ R104, R166, c[0x0][0x2d0], -R143 ;  /* 0x0000b400a6687a23 */ /* 0x002fe4000001088f */
[C---:B------:R-:W-:Y:S02]  /*9cf0*/  FMUL.FTZ R91, R0.reuse, R91 ;  /* 0x0000005b005b7220 */ /* 0x040fe40000410000 */
[C---:B------:R-:W-:Y:S04]  /*9d00*/  FMUL.FTZ R38, R3.reuse, R118 ;  /* 0x0000007603267220 */ /* 0x040fe80000410000 */
[C---:B------:R-:W-:Y:S01]  /*9d10*/  FMUL.FTZ R39, R3.reuse, R119 ;  /* 0x0000007703277220 */ /* 0x040fe20000410000 */
[----:B------:R-:W-:Y:S01]  /*9d20*/  MUFU.EX2 R200, R114 ;  /* 0x0000007200c87308 */ /* 0x000fe20000000800 */
[C---:B------:R-:W-:Y:S02]  /*9d30*/  FMUL.FTZ R94, R0.reuse, R94 ;  /* 0x0000005e005e7220 */ /* 0x040fe40000410000 */
[----:B------:R-:W-:Y:S02]  /*9d40*/  FMUL.FTZ R95, R0, R95 ;  /* 0x0000005f005f7220 */ /* 0x000fe40000410000 */
[----:B------:R-:W-:Y:S01]  /*9d50*/  FFMA.FTZ R3, R3, R246, R241 ;  /* 0x000000f603037223 */ /* 0x000fe200000100f1 */
[-C--:B----4-:R-:W-:Y:S03]  /*9d60*/  HMMA.16816.F32.BF16 R36, R160, R100.reuse, R36 ;  /* 0x00000064a024723c */ /* 0x090fe60000041824 */
[----:B------:R-:W-:Y:S01]  /*9d70*/  FADD.FTZ R3, R242, R3 ;  /* 0x00000003f2037221 */ /* 0x000fe20000010000 */
[----:B------:R1:W-:Y:S01]  /*9d80*/  MUFU.EX2 R232, R104 ;  /* 0x0000006800e87308 */ /* 0x0003e20000000800 */
[----:B-----5:R-:W-:Y:S03]  /*9d90*/  FFMA.FTZ R112, R210, c[0x0][0x2d0], -R143 ;  /* 0x0000b400d2707a23 */ /* 0x020fe6000001088f */
[C---:B------:R-:W-:Y:S06]  /*9da0*/  HMMA.16816.F32.BF16 R40, R144.reuse, R100, R40 ;  /* 0x000000649028723c */ /* 0x040fec0000041828 */
[----:B------:R4:W-:Y:S02]  /*9db0*/  MUFU.EX2 R214, R112 ;  /* 0x0000007000d67308 */ /* 0x0009e40000000800 */
[-C--:B------:R-:W-:Y:S08]  /*9dc0*/  HMMA.16816.F32.BF16 R44, R144, R102.reuse, R44 ;  /* 0x00000066902c723c */ /* 0x080ff0000004182c */
[C---:B------:R-:W-:Y:S01]  /*9dd0*/  HMMA.16816.F32.BF16 R48, R160.reuse, R102, R48 ;  /* 0x00000066a030723c */ /* 0x040fe20000041830 */
[----:B------:R-:W5:Y:S03]  /*9de0*/  LDSM.16.MT88.4 R100, [R182+0xc00] ;  /* 0x000c0000b664783b */ /* 0x000f660000004200 */
[----:B-1----:R-:W-:Y:S04]  /*9df0*/  FFMA.FTZ R104, R179, c[0x0][0x2d0], -R141 ;  /* 0x0000b400b3687a23 */ /* 0x002fe8000001088d */
[----:B------:R1:W-:Y:S01]  /*9e00*/  MUFU.EX2 R229, R104 ;  /* 0x0000006800e57308 */ /* 0x0003e20000000800 */
[--C-:B----4-:R-:W-:Y:S03]  /*9e10*/  FFMA.FTZ R112, R213, c[0x0][0x2d0], -R143.reuse ;  /* 0x0000b400d5707a23 */ /* 0x110fe6000001088f */
[----:B------:R-:W-:Y:S06]  /*9e20*/  MOV R213, R150 ;  /* 0x0000009600d57202 */ /* 0x000fec0000000f00 */
[----:B------:R4:W-:Y:S01]  /*9e30*/  MUFU.EX2 R198, R112 ;  /* 0x0000007000c67308 */ /* 0x0009e20000000800 */
[--C-:B-1----:R-:W-:Y:S09]  /*9e40*/  FFMA.FTZ R104, R178, c[0x0][0x2d0], -R143.reuse ;  /* 0x0000b400b2687a23 */ /* 0x102ff2000001088f */
[----:B------:R1:W-:Y:S01]  /*9e50*/  MUFU.EX2 R227, R104 ;  /* 0x0000006800e37308 */ /* 0x0003e20000000800 */
[-C--:B-----5:R-:W-:Y:S01]  /*9e60*/  HMMA.16816.F32.BF16 R52, R160, R100.reuse, R52 ;  /* 0x00000064a034723c */ /* 0x0a0fe20000041834 */
[--C-:B----4-:R-:W-:Y:S07]  /*9e70*/  FFMA.FTZ R112, R209, c[0x0][0x2d0], -R142.reuse ;  /* 0x0000b400d1707a23 */ /* 0x110fee000001088e */
[C---:B------:R-:W-:Y:S08]  /*9e80*/  HMMA.16816.F32.BF16 R56, R144.reuse, R100, R56 ;  /* 0x000000649038723c */ /* 0x040ff00000041838 */
[-C--:B------:R-:W-:Y:S01]  /*9e90*/  HMMA.16816.F32.BF16 R60, R144, R102.reuse, R60 ;  /* 0x00000066903c723c */ /* 0x080fe2000004183c */
[--C-:B-1----:R-:W-:Y:S02]  /*9ea0*/  FFMA.FTZ R104, R177, c[0x0][0x2d0], -R143.reuse ;  /* 0x0000b400b1687a23 */ /* 0x102fe4000001088f */
[----:B------:R1:W-:Y:S05]  /*9eb0*/  MUFU.EX2 R177, R112 ;  /* 0x0000007000b17308 */ /* 0x0003ea0000000800 */
[C---:B------:R-:W-:Y:S01]  /*9ec0*/  HMMA.16816.F32.BF16 R64, R160.reuse, R102, R64 ;  /* 0x00000066a040723c */ /* 0x040fe20000041840 */
[----:B------:R-:W4:Y:S04]  /*9ed0*/  LDSM.16.MT88.4 R100, [R181+0x1800] ;  /* 0x00180000b564783b */ /* 0x000f280000004200 */
[----:B------:R5:W-:Y:S01]  /*9ee0*/  MUFU.EX2 R228, R104 ;  /* 0x0000006800e47308 */ /* 0x000be20000000800 */
[--C-:B-1----:R-:W-:Y:S09]  /*9ef0*/  FFMA.FTZ R112, R208, c[0x0][0x2d0], -R142.reuse ;  /* 0x0000b400d0707a23 */ /* 0x102ff2000001088e */
[----:B------:R1:W-:Y:S01]  /*9f00*/  MUFU.EX2 R178, R112 ;  /* 0x0000007000b27308 */ /* 0x0003e20000000800 */
[--C-:B-----5:R-:W-:Y:S09]  /*9f10*/  FFMA.FTZ R104, R171, c[0x0][0x2d0], -R142.reuse ;  /* 0x0000b400ab687a23 */ /* 0x120ff2000001088e */
[----:B------:R5:W-:Y:S01]  /*9f20*/  MUFU.EX2 R224, R104 ;  /* 0x0000006800e07308 */ /* 0x000be20000000800 */
[-C--:B----4-:R-:W-:Y:S08]  /*9f30*/  HMMA.16816.F32.BF16 R68, R160, R100.reuse, R68 ;  /* 0x00000064a044723c */ /* 0x090ff00000041844 */
[C---:B------:R-:W-:Y:S01]  /*9f40*/  HMMA.16816.F32.BF16 R72, R144.reuse, R100, R72 ;  /* 0x000000649048723c */ /* 0x040fe20000041848 */
[--C-:B-1----:R-:W-:Y:S06]  /*9f50*/  FFMA.FTZ R112, R207, c[0x0][0x2d0], -R142.reuse ;  /* 0x0000b400cf707a23 */ /* 0x102fec000001088e */
[----:B------:R-:W-:Y:S01]  /*9f60*/  FFMA.FTZ R100, R168, c[0x0][0x2d0], -R143 ;  /* 0x0000b400a8647a23 */ /* 0x000fe2000001088f */
[-C--:B------:R-:W-:Y:S03]  /*9f70*/  HMMA.16816.F32.BF16 R76, R144, R102.reuse, R76 ;  /* 0x00000066904c723c */ /* 0x080fe6000004184c */
[----:B------:R1:W-:Y:S01]  /*9f80*/  MUFU.EX2 R231, R100 ;  /* 0x0000006400e77308 */ /* 0x0003e20000000800 */
[--C-:B-----5:R-:W-:Y:S04]  /*9f90*/  FFMA.FTZ R104, R170, c[0x0][0x2d0], -R142.reuse ;  /* 0x0000b400aa687a23 */ /* 0x120fe8000001088e */
[C---:B------:R-:W-:Y:S05]  /*9fa0*/  HMMA.16816.F32.BF16 R80, R160.reuse, R102, R80 ;  /* 0x00000066a050723c */ /* 0x040fea0000041850 */
[----:B------:R4:W5:Y:S01]  /*9fb0*/  MUFU.EX2 R225, R104 ;  /* 0x0000006800e17308 */ /* 0x0009620000000800 */
[--C-:B-1----:R-:W-:Y:S02]  /*9fc0*/  FFMA.FTZ R100, R174, c[0x0][0x2d0], -R141.reuse ;  /* 0x0000b400ae647a23 */ /* 0x102fe4000001088d */
[----:B------:R-:W-:Y:S07]  /*9fd0*/  FFMA.FTZ R141, R197, c[0x0][0x2d0], -R141 ;  /* 0x0000b400c58d7a23 */ /* 0x000fee000001088d */
[----:B------:R1:W-:Y:S01]  /*9fe0*/  MUFU.EX2 R230, R100 ;  /* 0x0000006400e67308 */ /* 0x0003e20000000800 */
[--C-:B----4-:R-:W-:Y:S01]  /*9ff0*/  FFMA.FTZ R104, R169, c[0x0][0x2d0], -R142.reuse ;  /* 0x0000b400a9687a23 */ /* 0x110fe2000001088e */
[----:B-----5:R-:W-:Y:S01]  /*a000*/  F2FP.BF16.PACK_AB R108, R225, R224 ;  /* 0x000000e0e16c723e */ /* 0x020fe200000010ff */
[----:B------:R-:W-:Y:S07]  /*a010*/  LDSM.16.MT88.4 R168, [R181+0x2000] ;  /* 0x00200000b5a8783b */ /* 0x000fee0000004200 */
[----:B------:R4:W-:Y:S10]  /*a020*/  MUFU.EX2 R226, R104 ;  /* 0x0000006800e27308 */ /* 0x0009f40000000800 */
[----:B------:R5:W-:Y:S01]  /*a030*/  MUFU.EX2 R197, R112 ;  /* 0x0000007000c57308 */ /* 0x000be20000000800 */
[----:B-1----:R-:W1:Y:S09]  /*a040*/  LDSM.16.MT88.4 R100, [R182+0x1800] ;  /* 0x00180000b664783b */ /* 0x002e720000004200 */
[----:B------:R-:W-:Y:S01]  /*a050*/  MUFU.EX2 R210, R141 ;  /* 0x0000008d00d27308 */ /* 0x000fe20000000800 */
[--C-:B----4-:R-:W-:Y:S02]  /*a060*/  FFMA.FTZ R104, R175, c[0x0][0x2d0], -R142.reuse ;  /* 0x0000b400af687a23 */ /* 0x110fe4000001088e */
[----:B------:R-:W-:Y:S07]  /*a070*/  FFMA.FTZ R142, R206, c[0x0][0x2d0], -R142 ;  /* 0x0000b400ce8e7a23 */ /* 0x000fee000001088e */
[----:B------:R4:W1:Y:S01]  /*a080*/  MUFU.EX2 R223, R104 ;  /* 0x0000006800df7308 */ /* 0x0008620000000800 */
[--C-:B-----5:R-:W-:Y:S09]  /*a090*/  FFMA.FTZ R112, R203, c[0x0][0x2d0], -R133.reuse ;  /* 0x0000b400cb707a23 */ /* 0x120ff20000010885 */
[----:B------:R5:W-:Y:S10]  /*a0a0*/  MUFU.EX2 R139, R112 ;  /* 0x00000070008b7308 */ /* 0x000bf40000000800 */
[----:B------:R2:W2:Y:S01]  /*a0b0*/  MUFU.EX2 R179, R142 ;  /* 0x0000008e00b37308 */ /* 0x0004a20000000800 */
[-C--:B-1----:R-:W-:Y:S01]  /*a0c0*/  HMMA.16816.F32.BF16 R84, R160, R100.reuse, R84 ;  /* 0x00000064a054723c */ /* 0x082fe20000041854 */
[----:B----4-:R-:W1:Y:S01]  /*a0d0*/  LDSM.16.MT88.4 R104, [R181+0x400] ;  /* 0x00040000b568783b */ /* 0x010e620000004200 */
[----:B------:R-:W-:Y:S06]  /*a0e0*/  F2FP.BF16.PACK_AB R110, R223, R226 ;  /* 0x000000e2df6e723e */ /* 0x000fec00000010ff */
[C---:B------:R-:W-:Y:S01]  /*a0f0*/  HMMA.16816.F32.BF16 R88, R144.reuse, R100, R88 ;  /* 0x000000649058723c */ /* 0x040fe20000041858 */
[----:B-----5:R-:W-:Y:S06]  /*a100*/  LDSM.16.MT88.4 R112, [R182+0x800] ;  /* 0x00080000b670783b */ /* 0x020fec0000004200 */
[--C-:B------:R-:W-:Y:S01]  /*a110*/  FFMA.FTZ R100, R167, c[0x0][0x2d0], -R133.reuse ;  /* 0x0000b400a7647a23 */ /* 0x100fe20000010885 */
[-C--:B------:R-:W-:Y:S01]  /*a120*/  HMMA.16816.F32.BF16 R92, R144, R102.reuse, R92 ;  /* 0x00000066905c723c */ /* 0x080fe2000004185c */
[----:B------:R-:W-:Y:S01]  /*a130*/  F2FP.BF16.PACK_AB R101, R231, R232 ;  /* 0x000000e8e765723e */ /* 0x000fe200000010ff */
[----:B------:R-:W-:Y:S01]  /*a140*/  LDSM.16.MT88.4 R164, [R182+0x1400] ;  /* 0x00140000b6a4783b */ /* 0x000fe20000004200 */
[----:B------:R4:W-:Y:S01]  /*a150*/  MUFU.EX2 R217, R100 ;  /* 0x0000006400d97308 */ /* 0x0009e20000000800 */
[----:B--2---:R-:W-:Y:S04]  /*a160*/  F2FP.BF16.PACK_AB R142, R210, R200 ;  /* 0x000000c8d28e723e */ /* 0x004fe800000010ff */
[----:B------:R-:W-:Y:S07]  /*a170*/  HMMA.16816.F32.BF16 R96, R160, R102, R96 ;  /* 0x00000066a060723c */ /* 0x000fee0000041860 */
[----:B------:R-:W-:Y:S02]  /*a180*/  F2FP.BF16.PACK_AB R102, R229, R230 ;  /* 0x000000e6e566723e */ /* 0x000fe400000010ff */
[----:B------:R-:W-:Y:S03]  /*a190*/  F2FP.BF16.PACK_AB R103, R228, R227 ;  /* 0x000000e3e467723e */ /* 0x000fe600000010ff */
[----:B------:R-:W-:Y:S02]  /*a1a0*/  F2FP.BF16.PACK_AB R160, R178, R177 ;  /* 0x000000b1b2a0723e */ /* 0x000fe400000010ff */
[----:B------:R-:W-:Y:S01]  /*a1b0*/  F2FP.BF16.PACK_AB R162, R179, R197 ;  /* 0x000000c5b3a2723e */ /* 0x000fe200000010ff */
[--C-:B----4-:R-:W-:Y:S04]  /*a1c0*/  FFMA.FTZ R100, R172, c[0x0][0x2d0], -R133.reuse ;  /* 0x0000b400ac647a23 */ /* 0x110fe80000010885 */
[----:B------:R2:W4:Y:S02]  /*a1d0*/  MUFU.EX2 R174, R100 ;  /* 0x0000006400ae7308 */ /* 0x0005240000000800 */
[----:B--2---:R-:W-:Y:S01]  /*a1e0*/  FFMA.FTZ R100, R173, c[0x0][0x2d0], -R133 ;  /* 0x0000b400ad647a23 */ /* 0x004fe20000010885 */
[----:B----4-:R-:W-:Y:S01]  /*a1f0*/  F2FP.BF16.PACK_AB R109, R174, R217 ;  /* 0x000000d9ae6d723e */ /* 0x010fe200000010ff */
[----:B------:R-:W-:Y:S06]  /*a200*/  FADD.FTZ R173, R243, R3 ;  /* 0x00000003f3ad7221 */ /* 0x000fec0000010000 */
[----:B------:R2:W4:Y:S01]  /*a210*/  MUFU.EX2 R175, R100 ;  /* 0x0000006400af7308 */ /* 0x0005220000000800 */
[----:B------:R-:W-:Y:S04]  /*a220*/  FFMA.FTZ R3, R0, R148, R201 ;  /* 0x0000009400037223 */ /* 0x000fe800000100c9 */
[----:B------:R-:W-:Y:S04]  /*a230*/  FADD.FTZ R3, R202, R3 ;  /* 0x00000003ca037221 */ /* 0x000fe80000010000 */
[----:B------:R-:W-:Y:S04]  /*a240*/  FADD.FTZ R3, R244, R3 ;  /* 0x00000003f4037221 */ /* 0x000fe80000010000 */
[----:B------:R-:W-:Y:S04]  /*a250*/  FADD.FTZ R3, R245, R3 ;  /* 0x00000003f5037221 */ /* 0x000fe80000010000 */
[----:B------:R-:W-:Y:S04]  /*a260*/  FADD.FTZ R3, R217, R3 ;  /* 0x00000003d9037221 */ /* 0x000fe80000010000 */
[----:B------:R-:W-:Y:S02]  /*a270*/  FADD.FTZ R3, R174, R3 ;  /* 0x00000003ae037221 */ /* 0x000fe40000010000 */
[----:B--2---:R-:W-:Y:S02]  /*a280*/  FFMA.FTZ R100, R176, c[0x0][0x2d0], -R133 ;  /* 0x0000b400b0647a23 */ /* 0x004fe40000010885 */
[----:B----4-:R-:W-:Y:S02]  /*a290*/  FADD.FTZ R3, R175, R3 ;  /* 0x00000003af037221 */ /* 0x010fe40000010000 */
[----:B------:R2:W4:Y:S02]  /*a2a0*/  MUFU.EX2 R176, R100 ;  /* 0x0000006400b07308 */ /* 0x0005240000000800 */
[----:B--2---:R-:W-:Y:S01]  /*a2b0*/  F2FP.BF16.PACK_AB R100, R234, R233 ;  /* 0x000000e9ea64723e */ /* 0x004fe200000010ff */
[C---:B----4-:R-:W-:Y:S01]  /*a2c0*/  FADD.FTZ R3, R176.reuse, R3 ;  /* 0x00000003b0037221 */ /* 0x050fe20000010000 */
[----:B------:R-:W-:Y:S05]  /*a2d0*/  F2FP.BF16.PACK_AB R111, R176, R175 ;  /* 0x000000afb06f723e */ /* 0x000fea00000010ff */
        /* <DEDUP_REMOVED lines=24> */
[----:B------:R-:W-:Y:S02]  /*a460*/  FFMA.FTZ R143, R212, c[0x0][0x2d0], -R143 ;  /* 0x0000b400d48f7a23 */ /* 0x000fe4000001088f */
[----:B------:R1:W2:Y:S01]  /*a470*/  MUFU.EX2 R211, R104 ;  /* 0x0000006800d37308 */ /* 0x0002a20000000800 */
[----:B------:R-:W-:Y:S04]  /*a480*/  MOV R212, R149 ;  /* 0x0000009500d47202 */ /* 0x000fe80000000f00 */
[C---:B------:R-:W-:Y:S05]  /*a490*/  HMMA.16816.F32.BF16 R80, R100.reuse, R106, R80 ;  /* 0x0000006a6450723c */ /* 0x040fea0000041850 */
[----:B------:R-:W4:Y:S01]  /*a4a0*/  MUFU.EX2 R199, R143 ;  /* 0x0000008f00c77308 */ /* 0x000f220000000800 */
[----:B-1----:R-:W1:Y:S01]  /*a4b0*/  LDSM.16.MT88.4 R104, [R182+0x1c00] ;  /* 0x001c0000b668783b */ /* 0x002e620000004200 */
[----:B--2---:R-:W-:Y:S02]  /*a4c0*/  F2FP.BF16.PACK_AB R141, R211, R214 ;  /* 0x000000d6d38d723e */ /* 0x004fe400000010ff */
[----:B----4-:R-:W-:Y:S01]  /*a4d0*/  F2FP.BF16.PACK_AB R143, R199, R198 ;  /* 0x000000c6c78f723e */ /* 0x010fe200000010ff */
[-C--:B-1----:R-:W-:Y:S08]  /*a4e0*/  HMMA.16816.F32.BF16 R84, R100, R104.reuse, R84 ;  /* 0x000000686454723c */ /* 0x082ff00000041854 */
[C---:B------:R-:W-:Y:S07]  /*a4f0*/  HMMA.16816.F32.BF16 R88, R108.reuse, R104, R88 ;  /* 0x000000686c58723c */ /* 0x040fee0000041858 */
[--C-:B------:R-:W-:Y:S01]  /*a500*/  FFMA.FTZ R104, R204, c[0x0][0x2d0], -R133.reuse ;  /* 0x0000b400cc687a23 */ /* 0x100fe20000010885 */
[-C--:B------:R-:W-:Y:S01]  /*a510*/  HMMA.16816.F32.BF16 R92, R108, R106.reuse, R92 ;  /* 0x0000006a6c5c723c */ /* 0x080fe2000004185c */
[----:B------:R-:W-:Y:S02]  /*a520*/  FFMA.FTZ R105, R132, R247, R248 ;  /* 0x000000f784697223 */ /* 0x000fe400000100f8 */
[----:B------:R1:W2:Y:S05]  /*a530*/  MUFU.EX2 R135, R104 ;  /* 0x0000006800877308 */ /* 0x0002aa0000000800 */
[----:B------:R-:W-:Y:S01]  /*a540*/  HMMA.16816.F32.BF16 R96, R100, R106, R96 ;  /* 0x0000006a6460723c */ /* 0x000fe20000041860 */
[--C-:B-1----:R-:W-:Y:S03]  /*a550*/  FFMA.FTZ R104, R205, c[0x0][0x2d0], -R133.reuse ;  /* 0x0000b400cd687a23 */ /* 0x102fe60000010885 */
[----:B--2---:R-:W-:Y:S01]  /*a560*/  F2FP.BF16.PACK_AB R161, R135, R139 ;  /* 0x0000008b87a1723e */ /* 0x004fe200000010ff */
[----:B------:R-:W-:Y:S01]  /*a570*/  FFMA.FTZ R133, R140, c[0x0][0x2d0], -R133 ;  /* 0x0000b4008c857a23 */ /* 0x000fe20000010885 */
[----:B------:R-:W-:Y:S01]  /*a580*/  F2FP.BF16.PACK_AB R140, R216, R215 ;  /* 0x000000d7d88c723e */ /* 0x000fe200000010ff */
[----:B------:R3:W-:Y:S06]  /*a590*/  MUFU.EX2 R172, R104 ;  /* 0x0000006800ac7308 */ /* 0x0007ec0000000800 */
[-C--:B------:R-:W-:Y:S01]  /*a5a0*/  HMMA.16816.F32.BF16 R144, R140, R156.reuse, R4 ;  /* 0x0000009c8c90723c */ /* 0x080fe20000041804 */
[----:B------:R-:W1:Y:S03]  /*a5b0*/  LDSM.16.MT88.4 R4, [R182+0x2000] ;  /* 0x00200000b604783b */ /* 0x000e660000004200 */
[----:B------:R-:W2:Y:S01]  /*a5c0*/  MUFU.EX2 R133, R133 ;  /* 0x0000008500857308 */ /* 0x000ea20000000800 */
[----:B---3--:R-:W-:Y:S02]  /*a5d0*/  FFMA.FTZ R104, R2, R151, R239 ;  /* 0x0000009702687223 */ /* 0x008fe400000100ef */
[----:B------:R-:W-:Y:S02]  /*a5e0*/  FADD.FTZ R2, R251, R105 ;  /* 0x00000069fb027221 */ /* 0x000fe40000010000 */
[----:B------:R-:W-:Y:S03]  /*a5f0*/  FADD.FTZ R132, R240, R104 ;  /* 0x00000068f0847221 */ /* 0x000fe60000010000 */
[----:B------:R-:W-:Y:S02]  /*a600*/  FADD.FTZ R2, R249, R2 ;  /* 0x00000002f9027221 */ /* 0x000fe40000010000 */
[----:B------:R-:W-:Y:S01]  /*a610*/  FADD.FTZ R0, R250, R132 ;  /* 0x00000084fa007221 */ /* 0x000fe20000010000 */
[----:B------:R-:W-:Y:S02]  /*a620*/  MOV R132, R138 ;  /* 0x0000008a00847202 */ /* 0x000fe40000000f00 */
[----:B--2---:R-:W-:Y:S01]  /*a630*/  F2FP.BF16.PACK_AB R163, R133, R172 ;  /* 0x000000ac85a3723e */ /* 0x004fe200000010ff */
[----:B------:R-:W-:Y:S06]  /*a640*/  FADD.FTZ R0, R252, R0 ;  /* 0x00000000fc007221 */ /* 0x000fec0000010000 */
[C---:B------:R-:W-:Y:S01]  /*a650*/  HMMA.16816.F32.BF16 R148, R160.reuse, R156, R8 ;  /* 0x0000009ca094723c */ /* 0x040fe20000041808 */
[----:B------:R-:W2:Y:S06]  /*a660*/  LDL R11, [R1+0xc] ;  /* 0x00000c00010b7983 */ /* 0x000eac0000100800 */
[----:B------:R-:W-:Y:S01]  /*a670*/  FADD.FTZ R8, R224, R0 ;  /* 0x00000000e0087221 */ /* 0x000fe20000010000 */
[-C--:B------:R-:W-:Y:S01]  /*a680*/  HMMA.16816.F32.BF16 R152, R160, R158.reuse, R12 ;  /* 0x0000009ea098723c */ /* 0x080fe2000004180c */
[----:B------:R-:W-:Y:S03]  /*a690*/  FADD.FTZ R9, R212, R2 ;  /* 0x00000002d4097221 */ /* 0x000fe60000010000 */
        /* <DEDUP_REMOVED lines=8> */
[----:B------:R-:W-:Y:S02]  /*a720*/  FADD.FTZ R10, R230, R2 ;  /* 0x00000002e60a7221 */ /* 0x000fe40000010000 */
[----:B------:R-:W-:Y:S02]  /*a730*/  FADD.FTZ R2, R226, R9 ;  /* 0x00000009e2027221 */ /* 0x000fe40000010000 */
[C---:B------:R-:W-:Y:S01]  /*a740*/  HMMA.16816.F32.BF16 R104, R160.reuse, R112, R24 ;  /* 0x00000070a068723c */ /* 0x040fe20000041818 */
[----:B------:R-:W-:Y:S03]  /*a750*/  FADD.FTZ R8, R227, R0 ;  /* 0x00000000e3087221 */ /* 0x000fe60000010000 */
[----:B------:R-:W-:Y:S04]  /*a760*/  FADD.FTZ R0, R229, R10 ;  /* 0x0000000ae5007221 */ /* 0x000fe80000010000 */
        /* <DEDUP_REMOVED lines=15> */
[C---:B------:R-:W-:Y:S07]  /*a860*/  HMMA.16816.F32.BF16 R88, R160.reuse, R4, R88 ;  /* 0x00000004a058723c */ /* 0x040fee0000041858 */
[----:B------:R-:W-:Y:S01]  /*a870*/  FADD.FTZ R5, R228, R8 ;  /* 0x00000008e4057221 */ /* 0x000fe20000010000 */
[-C--:B------:R-:W-:Y:S01]  /*a880*/  HMMA.16816.F32.BF16 R92, R160, R6.reuse, R92 ;  /* 0x00000006a05c723c */ /* 0x080fe2000004185c */
[----:B------:R-:W-:Y:S03]  /*a890*/  FADD.FTZ R8, R223, R2 ;  /* 0x00000002df087221 */ /* 0x000fe60000010000 */
[----:B------:R-:W-:Y:S02]  /*a8a0*/  FADD.FTZ R4, R215, R0 ;  /* 0x00000000d7047221 */ /* 0x000fe40000010000 */
[----:B------:R-:W-:Y:S02]  /*a8b0*/  FADD.FTZ R2, R214, R5 ;  /* 0x00000005d6027221 */ /* 0x000fe40000010000 */
[----:B------:R-:W-:Y:S01]  /*a8c0*/  FADD.FTZ R0, R177, R8 ;  /* 0x00000008b1007221 */ /* 0x000fe20000010000 */
[----:B------:R-:W-:Y:S03]  /*a8d0*/  HMMA.16816.F32.BF16 R96, R140, R6, R96 ;  /* 0x000000068c60723c */ /* 0x000fe60000041860 */
[----:B------:R-:W-:Y:S02]  /*a8e0*/  FADD.FTZ R4, R216, R4 ;  /* 0x00000004d8047221 */ /* 0x000fe40000010000 */
[----:B------:R-:W-:Y:S02]  /*a8f0*/  FADD.FTZ R5, R211, R2 ;  /* 0x00000002d3057221 */ /* 0x000fe40000010000 */
[----:B------:R-:W-:Y:S01]  /*a900*/  FADD.FTZ R2, R139, R3 ;  /* 0x000000038b027221 */ /* 0x000fe20000010000 */
[----:B------:R-:W-:Y:S01]  /*a910*/  MOV R139, R134 ;  /* 0x00000086008b7202 */ /* 0x000fe20000000f00 */
[----:B------:R-:W-:Y:S03]  /*a920*/  FADD.FTZ R3, R178, R0 ;  /* 0x00000000b2037221 */ /* 0x000fe60000010000 */
[----:B------:R-:W-:Y:S02]  /*a930*/  FADD.FTZ R0, R200, R4 ;  /* 0x00000004c8007221 */ /* 0x000fe40000010000 */
[----:B------:R-:W-:Y:S01]  /*a940*/  FADD.FTZ R2, R135, R2 ;  /* 0x0000000287027221 */ /* 0x000fe20000010000 */
[----:B------:R-:W-:Y:S01]  /*a950*/  MOV R135, R136 ;  /* 0x0000008800877202 */ /* 0x000fe20000000f00 */
[----:B------:R-:W-:Y:S02]  /*a960*/  FADD.FTZ R3, R197, R3 ;  /* 0x00000003c5037221 */ /* 0x000fe40000010000 */
[----:B------:R-:W-:Y:S02]  /*a970*/  FADD.FTZ R247, R210, R0 ;  /* 0x00000000d2f77221 */ /* 0x000fe40000010000 */
[----:B------:R-:W-:Y:S02]  /*a980*/  FADD.FTZ R0, R172, R2 ;  /* 0x00000002ac007221 */ /* 0x000fe40000010000 */
[----:B------:R-:W-:Y:S02]  /*a990*/  FADD.FTZ R2, R179, R3 ;  /* 0x00000003b3027221 */ /* 0x000fe40000010000 */
[----:B------:R-:W-:Y:S01]  /*a9a0*/  FADD.FTZ R0, R133, R0 ;  /* 0x0000000085007221 */ /* 0x000fe20000010000 */
[----:B------:R-:W-:Y:S01]  /*a9b0*/  MOV R133, R137 ;  /* 0x0000008900857202 */ /* 0x000fe20000000f00 */
[----:B------:R-:W-:Y:S01]  /*a9c0*/  FADD.FTZ R4, R198, R5 ;  /* 0x00000005c6047221 */ /* 0x000fe20000010000 */
[----:B------:R1:W-:Y:S03]  /*a9d0*/  STL [R1], R2 ;  /* 0x0000000201007387 */ /* 0x0003e60000100800 */
[----:B------:R-:W-:Y:S01]  /*a9e0*/  FADD.FTZ R246, R199, R4 ;  /* 0x00000004c7f67221 */ /* 0x000fe20000010000 */
[----:B------:R1:W-:Y:S01]  /*a9f0*/  STL [R1+0x4], R0 ;  /* 0x0000040001007387 */ /* 0x0003e20000100800 */
[C---:B--2---:R-:W-:Y:S02]  /*aa00*/  ISETP.GT.AND P0, PT, R196.reuse, R11, PT ;  /* 0x0000000bc400720c */ /* 0x044fe40003f04270 */
[----:B------:R-:W-:Y:S11]  /*aa10*/  IADD3 R196, R196, -0x1, RZ ;  /* 0xffffffffc4c47810 */ /* 0x000ff60007ffe0ff */
[----:B-1----:R-:W-:-:S05]  /*aa20*/  @P0 BRA `(.L_x_544) ;  /* 0xffffc3d000000947 */ /* 0x002fca000383ffff */
.L_x_523:
[----:B------:R-:W2:Y:S01]  /*aa30*/  LDL R0, [R1+0x10] ;  /* 0x0000100001007983 */ /* 0x000ea20000100800 */
[----:B-1----:R-:W-:-:S02]  /*aa40*/  IMAD.MOV.U32 R2, RZ, RZ, c[0x0][0x2c4] ;  /* 0x0000b100ff027624 */ /* 0x002fc400078e00ff */
[----:B------:R-:W-:-:S03]  /*aa50*/  IMAD.MOV.U32 R4, RZ, RZ, c[0x0][0x32c] ;  /* 0x0000cb00ff047624 */ /* 0x000fc600078e00ff */
[----:B------:R-:W-:Y:S02]  /*aa60*/  ISETP.NE.AND P1, PT, R2, 0x1, PT ;  /* 0x000000010200780c */ /* 0x000fe40003f25270 */
[----:B------:R-:W-:Y:S02]  /*aa70*/  ISETP.GE.AND P0, PT, R4, 0x1, PT ;  /* 0x000000010400780c */ /* 0x000fe40003f06270 */
[----:B------:R-:W-:Y:S02]  /*aa80*/  IADD3 R2, R219, 0x1, -R218 ;  /* 0x00000001db027810 */ /* 0x000fe40007ffe8da */
[----:B--2---:R-:W-:-:S07]  /*aa90*/  IADD3 R0, R0, 0x7f, RZ ;  /* 0x0000007f00007810 */ /* 0x004fce0007ffe0ff */
[----:B------:R-:W-:-:S05]  /*aaa0*/  @P1 IMAD.HI.U32 R3, R0, c[0x0][0x2c8], RZ ;  /* 0x0000b20000031a27 */ /* 0x000fca00078e00ff */
[----:B------:R-:W-:-:S05]  /*aab0*/  @P1 SHF.R.U32.HI R0, RZ, c[0x0][0x2cc], R3 ;  /* 0x0000b300ff001a19 */ /* 0x000fca0000011603 */
[----:B------:R-:W-:-:S05]  /*aac0*/  IMAD.IADD R0, R2, 0x1, R0 ;  /* 0x0000000102007824 */ /* 0x000fca00078e0200 */
[----:B------:R-:W-:Y:S01]  /*aad0*/  IADD3 R2, R0, -c[0x0][0x324], RZ ;  /* 0x8000c90000027a10 */ /* 0x000fe20007ffe0ff */
[----:B------:R-:W-:Y:S05]  /*aae0*/  @!P0 BRA `(.L_x_545) ;  /* 0x0000011000008947 */ /* 0x000fea0003800000 */
[----:B------:R-:W-:Y:S01]  /*aaf0*/  ISETP.GT.AND P0, PT, R0, -0x1, PT ;  /* 0xffffffff0000780c */ /* 0x000fe20003f04270 */
[----:B------:R-:W-:-:S12]  /*ab00*/  BSSY B0, `(.L_x_546) ;  /* 0x000000d000007945 */ /* 0x000fd80003800000 */
        /* <DEDUP_REMOVED lines=8> */
.L_x_547:
[----:B------:R-:W-:-:S04]  /*ab90*/  MOV R3, c[0x0][0x32c] ;  /* 0x0000cb0000037a02 */ /* 0x000fc80000000f00 */
[----:B------:R-:W-:-:S13]  /*aba0*/  ISETP.NE.AND P0, PT, R3, 0x1, PT ;  /* 0x000000010300780c */ /* 0x000fda0003f05270 */
[----:B------:R-:W-:-:S05]  /*abb0*/  @P0 IMAD.HI.U32 R3, R0, c[0x0][0x330], RZ ;  /* 0x0000cc0000030a27 */ /* 0x000fca00078e00ff */
[----:B------:R-:W-:Y:S02]  /*abc0*/  @P0 SHF.R.U32.HI R0, RZ, c[0x0][0x334], R3 ;  /* 0x0000cd00ff000a19 */ /* 0x000fe40000011603 */
.L_x_548:
[----:B------:R-:W-:Y:S05]  /*abd0*/  BSYNC B0 ;  /* 0x0000000000007941 */ /* 0x000fea0003800000 */
.L_x_546:
[----:B------:R-:W-:-:S05]  /*abe0*/  IMAD R0, R0, c[0x0][0x32c], RZ ;  /* 0x0000cb0000007a24 */ /* 0x000fca00078e02ff */
[----:B------:R-:W-:-:S03]  /*abf0*/  IMNMX R2, R2, R0, !PT ;  /* 0x0000000002027217 */ /* 0x000fc60007800200 */
.L_x_545:
[----:B------:R-:W2:Y:S01]  /*ac00*/  LDL R3, [R1+0x8] ;  /* 0x0000080001037983 */ /* 0x000ea20000100800 */
[----:B------:R-:W-:-:S05]  /*ac10*/  IADD3 R2, R2, 0x2f, RZ ;  /* 0x0000002f02027810 */ /* 0x000fca0007ffe0ff */
[----:B------:R-:W-:-:S05]  /*ac20*/  IMAD.HI R2, R2, 0x2aaaaaab, RZ ;  /* 0x2aaaaaab02027827 */ /* 0x000fca00078e02ff */
[----:B------:R-:W-:-:S04]  /*ac30*/  SHF.R.U32.HI R0, RZ, 0x1f, R2 ;  /* 0x0000001fff007819 */ /* 0x000fc80000011602 */
[----:B------:R-:W-:-:S04]  /*ac40*/  LEA.HI.SX32 R0, R2, R0, 0x1d ;  /* 0x0000000002007211 */ /* 0x000fc800078feaff */
[----:B--2---:R-:W-:-:S04]  /*ac50*/  IMNMX R212, R3, R0, !PT ;  /* 0x0000000003d47217 */ /* 0x004fc80007800200 */
[----:B------:R-:W-:-:S13]  /*ac60*/  ISETP.GE.AND P0, PT, R196, R212, PT ;  /* 0x000000d4c400720c */ /* 0x000fda0003f06270 */
[----:B------:R-:W-:Y:S05]  /*ac70*/  @!P0 BRA `(.L_x_549) ;  /* 0x00002a6000008947 */ /* 0x000fea0003800000 */
.L_x_554:
[----:B------:R-:W2:Y:S01]  /*ac80*/  LDL R133, [R1+0x8] ;  /* 0x0000080001857983 */ /* 0x000ea20000100800 */
[----:B------:R-:W-:Y:S04]  /*ac90*/  DEPBAR.LE SB0, 0x0 ;  /* 0x000080000000791a */ /* 0x000fe80000000000 */
[----:B-1----:R-:W1:Y:S01]  /*aca0*/  S2R R132, SR_TID.X ;  /* 0x0000000000847919 */ /* 0x002e620000002100 */
[----:B------:R-:W-:Y:S01]  /*acb0*/  WARPSYNC 0xffffffff ;  /* 0xffffffff00007948 */ /* 0x000fe20003800000 */
[----:B------:R-:W-:Y:S02]  /*acc0*/  BSSY B0, `(.L_x_550) ;  /* 0x0000043000007945 */ /* 0x000fe40003800000 */
[----:B------:R-:W-:Y:S01]  /*acd0*/  BAR.SYNC.DEFER_BLOCKING 0x0 ;  /* 0x0000000000007b1d */ /* 0x000fe20000010000 */
[C---:B------:R-:W-:Y:S01]  /*ace0*/  LOP3.LUT P6, RZ, R194.reuse, 0x100, RZ, 0xc0, !PT ;  /* 0x00000100c2ff7812 */ /* 0x040fe200078cc0ff */
[----:B------:R-:W-:Y:S01]  /*acf0*/  IMAD.MOV.U32 R0, RZ, RZ, R138 ;  /* 0x000000ffff007224 */ /* 0x000fe200078e008a */
[C---:B------:R-:W-:Y:S01]  /*ad00*/  LOP3.LUT P5, RZ, R194.reuse, 0x80, RZ, 0xc0, !PT ;  /* 0x00000080c2ff7812 */ /* 0x040fe200078ac0ff */
[----:B------:R-:W-:Y:S01]  /*ad10*/  IMAD.MOV.U32 R3, RZ, RZ, R137 ;  /* 0x000000ffff037224 */ /* 0x000fe200078e0089 */
[----:B------:R-:W-:Y:S01]  /*ad20*/  LOP3.LUT P4, RZ, R194, 0x40, RZ, 0xc0, !PT ;  /* 0x00000040c2ff7812 */ /* 0x000fe2000788c0ff */
[----:B------:R-:W-:Y:S01]  /*ad30*/  IMAD.MOV.U32 R135, RZ, RZ, R136 ;  /* 0x000000ffff877224 */ /* 0x000fe200078e0088 */
[----:B------:R3:W4:Y:S04]  /*ad40*/  LDSM.16.M88.4 R48, [R183] ;  /* 0x00000000b730783b */ /* 0x0007280000000200 */
        /* <DEDUP_REMOVED lines=18> */
[----:B------:R-:W-:Y:S04]  /*ae70*/  IMAD.WIDE.U32 R4, R4, 0x30, RZ ;  /* 0x0000003004047825 */ /* 0x000fe800078e00ff */
[----:B------:R-:W-:Y:S01]  /*ae80*/  IMAD R2, R2, 0x30, RZ ;  /* 0x0000003002027824 */ /* 0x000fe200078e02ff */
[----:B------:R-:W-:Y:S01]  /*ae90*/  IADD3 R7, P1, P0, R4, 0x20, R220 ;  /* 0x0000002004077810 */ /* 0x000fe2000783e0dc */
[----:B------:R-:W-:Y:S02]  /*aea0*/  @!P2 IMAD.MOV.U32 R9, RZ, RZ, c[0x0][0x20c] ;  /* 0x00008300ff09a624 */ /* 0x000fe400078e00ff */
[----:B------:R-:W-:Y:S02]  /*aeb0*/  IMAD.IADD R2, R5, 0x1, R2 ;  /* 0x0000000105027824 */ /* 0x000fe400078e0202 */
[----:B------:R-:W-:Y:S03]  /*aec0*/  @!P2 IMAD.MOV.U32 R5, RZ, RZ, c[0x0][0x208] ;  /* 0x00008200ff05a624 */ /* 0x000fe600078e00ff */
[----:B------:R-:W-:Y:S02]  /*aed0*/  IADD3.X R10, R2, RZ, R222, P1, P0 ;  /* 0x000000ff020a7210 */ /* 0x000fe40000fe04de */
[----:B------:R-:W-:Y:S04]  /*aee0*/  IADD3 R8, P1, P0, R4, 0x40, R220 ;  /* 0x0000004004087810 */ /* 0x000fe8000783e0dc */
[----:B------:R-:W-:Y:S02]  /*aef0*/  IADD3.X R11, R2, RZ, R222, P1, P0 ;  /* 0x000000ff020b7210 */ /* 0x000fe40000fe04de */
[C---:B------:R-:W-:Y:S04]  /*af00*/  @!P2 LEA R6, P0, R5.reuse, R4, 0x5 ;  /* 0x000000040506a211 */ /* 0x040fe800078028ff */
[----:B------:R-:W-:Y:S02]  /*af10*/  @!P2 LEA.HI.X R5, R5, R2, R9, 0x5, P0 ;  /* 0x000000020505a211 */ /* 0x000fe400000f2c09 */
[C---:B------:R-:W-:Y:S04]  /*af20*/  @!P2 IADD3 R20, P1, P0, R6.reuse, 0x20, R220 ;  /* 0x000000200614a810 */ /* 0x040fe8000783e0dc */
[C---:B------:R-:W-:Y:S02]  /*af30*/  @!P2 IADD3.X R22, R5.reuse, RZ, R222, P1, P0 ;  /* 0x000000ff0516a210 */ /* 0x040fe40000fe04de */
[----:B------:R-:W-:Y:S04]  /*af40*/  @!P2 IADD3 R21, P1, P0, R6, 0x40, R220 ;  /* 0x000000400615a810 */ /* 0x000fe8000783e0dc */
[--C-:B------:R-:W-:Y:S02]  /*af50*/  @!P2 IADD3.X R23, R5, RZ, R222.reuse, P1, P0 ;  /* 0x000000ff0517a210 */ /* 0x100fe40000fe04de */
[----:B------:R-:W-:Y:S05]  /*af60*/  IADD3 R4, P0, R220, R4, RZ ;  /* 0x00000004dc047210 */ /* 0x000fea0007f1e0ff */
[----:B------:R-:W-:Y:S01]  /*af70*/  IMAD.X R2, R2, 0x1, R222, P0 ;  /* 0x0000000102027824 */ /* 0x000fe200000e06de */
[C---:B------:R-:W-:Y:S04]  /*af80*/  LEA R14, P0, R4.reuse, c[0x0][0x1f8], 0x1 ;  /* 0x00007e00040e7a11 */ /* 0x040fe800078008ff */
[----:B------:R-:W-:Y:S02]  /*af90*/  LEA.HI.X R15, R4, c[0x0][0x1fc], R2, 0x1, P0 ;  /* 0x00007f00040f7a11 */ /* 0x000fe400000f0c02 */
[C---:B------:R-:W-:Y:S03]  /*afa0*/  LEA R12, P0, R7.reuse, c[0x0][0x1f8], 0x1 ;  /* 0x00007e00070c7a11 */ /* 0x040fe600078008ff */
[----:B------:R-:W-:Y:S01]  /*afb0*/  @!PT LDS RZ, [RZ] ;  /* 0x00000000fffff984 */ /* 0x000fe20000000800 */
[----:B------:R-:W-:Y:S01]  /*afc0*/  @!PT LDS RZ, [RZ] ;  /* 0x00000000fffff984 */ /* 0x000fe20000000800 */
[----:B------:R-:W-:Y:S01]  /*afd0*/  @!PT LDS RZ, [RZ] ;  /* 0x00000000fffff984 */ /* 0x000fe20000000800 */
[----:B------:R1:W-:Y:S01]  /*afe0*/  LDGSTS.E.BYPASS.LTC128B.128 [R195+0x1880], [R14.64], !P6 ;  /* 0x018800000ec37fae */ /* 0x0003e2000f101d46 */
[----:B------:R-:W-:Y:S02]  /*aff0*/  LEA.HI.X R13, R7, c[0x0][0x1fc], R10, 0x1, P0 ;  /* 0x00007f00070d7a11 */ /* 0x000fe400000f0c0a */
[C---:B------:R-:W-:Y:S03]  /*b000*/  LEA R10, P0, R8.reuse, c[0x0][0x1f8], 0x1 ;  /* 0x00007e00080a7a11 */ /* 0x040fe600078008ff */
[----:B------:R1:W-:Y:S01]  /*b010*/  LDGSTS.E.BYPASS.LTC128B.128 [R195+0x2480], [R12.64], !P5 ;  /* 0x024800000cc37fae */ /* 0x0003e2000e901d46 */
[----:B------:R-:W-:Y:S02]  /*b020*/  LEA.HI.X R11, R8, c[0x0][0x1fc], R11, 0x1, P0 ;  /* 0x00007f00080b7a11 */ /* 0x000fe400000f0c0b */
[----:B------:R-:W-:Y:S03]  /*b030*/  @!P2 IADD3 R2, P0, R6, R220, RZ ;  /* 0x000000dc0602a210 */ /* 0x000fe60007f1e0ff */
[----:B------:R1:W-:Y:S02]  /*b040*/  LDGSTS.E.BYPASS.LTC128B.128 [R195+0x3080], [R10.64], !P4 ;  /* 0x030800000ac37fae */ /* 0x0003e4000e101d46 */
[----:B------:R-:W-:Y:S01]  /*b050*/  @!P2 IMAD.X R5, R5, 0x1, R222, P0 ;  /* 0x000000010505a824 */ /* 0x000fe200000e06de */
[C---:B------:R-:W-:Y:S04]  /*b060*/  @!P2 LEA R8, P0, R2.reuse, c[0x0][0x1f8], 0x1 ;  /* 0x00007e000208aa11 */ /* 0x040fe800078008ff */
[----:B------:R-:W-:Y:S02]  /*b070*/  @!P2 LEA.HI.X R9, R2, c[0x0][0x1fc], R5, 0x1, P0 ;  /* 0x00007f000209aa11 */ /* 0x000fe400000f0c05 */
[C---:B------:R-:W-:Y:S03]  /*b080*/  @!P2 LEA R6, P0, R20.reuse, c[0x0][0x1f8], 0x1 ;  /* 0x00007e001406aa11 */ /* 0x040fe600078008ff */
[----:B------:R1:W-:Y:S01]  /*b090*/  @!P2 LDGSTS.E.BYPASS.LTC128B.128 [R195+0x2080], [R8.64], !P6 ;  /* 0x0208000008c3afae */ /* 0x0003e2000f101d46 */
[----:B------:R-:W-:Y:S02]  /*b0a0*/  @!P2 LEA.HI.X R7, R20, c[0x0][0x1fc], R22, 0x1, P0 ;  /* 0x00007f001407aa11 */ /* 0x000fe400000f0c16 */
[C---:B------:R-:W-:Y:S03]  /*b0b0*/  @!P2 LEA R4, P0, R21.reuse, c[0x0][0x1f8], 0x1 ;  /* 0x00007e001504aa11 */ /* 0x040fe600078008ff */
[----:B------:R1:W-:Y:S01]  /*b0c0*/  @!P2 LDGSTS.E.BYPASS.LTC128B.128 [R195+0x2c80], [R6.64], !P5 ;  /* 0x02c8000006c3afae */ /* 0x0003e2000e901d46 */
[----:B------:R-:W-:Y:S05]  /*b0d0*/  @!P2 LEA.HI.X R5, R21, c[0x0][0x1fc], R23, 0x1, P0 ;  /* 0x00007f001505aa11 */ /* 0x000fea00000f0c17 */
[----:B------:R1:W-:Y:S04]  /*b0e0*/  @!P2 LDGSTS.E.BYPASS.LTC128B.128 [R195+0x3880], [R4.64], !P4 ;  /* 0x0388000004c3afae */ /* 0x0003e8000e101d46 */
.L_x_551:
[----:B-1-34-:R-:W-:Y:S05]  /*b0f0*/  BSYNC B0 ;  /* 0x0000000000007941 */ /* 0x01afea0003800000 */
.L_x_550:
        /* <DEDUP_REMOVED lines=99> */
[----:B------:R-:W-:Y:S04]  /*b730*/  SHF.R.S32.HI R2, RZ, 0x1f, R132 ;  /* 0x0000001fff027819 */ /* 0x000fe80000011484 */
[----:B------:R-:W-:Y:S04]  /*b740*/  LEA.HI R2, R2, R132, RZ, 0x2 ;  /* 0x0000008402027211 */ /* 0x000fe800078f10ff */
[----:B------:R-:W-:Y:S04]  /*b750*/  SHF.R.S32.HI R2, RZ, 0x2, R2 ;  /* 0x00000002ff027819 */ /* 0x000fe80000011402 */
[----:B------:R-:W-:Y:S04]  /*b760*/  IADD3 R2, -R2, 0x30, RZ ;  /* 0x0000003002027810 */ /* 0x000fe80007ffe1ff */
[----:B------:R-:W-:Y:S11]  /*b770*/  ISETP.GE.AND P0, PT, R2, 0x21, PT ;  /* 0x000000210200780c */ /* 0x000ff60003f06270 */
[----:B------:R-:W-:Y:S02]  /*b780*/  @!UPT UIADD3 URZ, URZ, URZ, URZ ;  /* 0x0000003f3f3ff290 */ /* 0x000fe4000fffe03f */
[----:B------:R-:W-:Y:S01]  /*b790*/  @P0 IADD3 R132, R196, -0x1, RZ ;  /* 0xffffffffc4840810 */ /* 0x000fe20007ffe0ff */
[----:B------:R-:W-:Y:S02]  /*b7a0*/  @P0 IMAD.MOV.U32 R142, RZ, RZ, c[0x0][0x1e0] ;  /* 0x00007800ff8e0624 */ /* 0x000fe400078e00ff */
[----:B------:R-:W-:Y:S01]  /*b7b0*/  @P0 IMAD.MOV.U32 R143, RZ, RZ, c[0x0][0x1e4] ;  /* 0x00007900ff8f0624 */ /* 0x000fe200078e00ff */
[----:B------:R-:W-:Y:S01]  /*b7c0*/  @P0 SHF.R.S32.HI R133, RZ, 0x1f, R132 ;  /* 0x0000001fff850819 */ /* 0x000fe20000011484 */
[C---:B------:R-:W-:Y:S04]  /*b7d0*/  @P0 IMAD.WIDE.U32 R140, R132.reuse, c[0x0][0x1e0], RZ ;  /* 0x00007800848c0a25 */ /* 0x040fe800078e00ff */
[----:B------:R-:W-:Y:S04]  /*b7e0*/  @P0 IMAD R133, R133, c[0x0][0x1e0], RZ ;  /* 0x0000780085850a24 */ /* 0x000fe800078e02ff */
[----:B------:R-:W-:Y:S01]  /*b7f0*/  @P0 IMAD R139, R132, c[0x0][0x1e4], R133 ;  /* 0x00007900848b0a24 */ /* 0x000fe200078e0285 */
[C---:B------:R-:W-:Y:S01]  /*b800*/  @P0 SHF.L.U64.HI R133, R142.reuse, 0x5, R143 ;  /* 0x000000058e850819 */ /* 0x040fe2000001028f */
[----:B------:R-:W-:Y:S02]  /*b810*/  @P0 IMAD.SHL.U32 R132, R142, 0x20, RZ ;  /* 0x000000208e840824 */ /* 0x000fe400078e00ff */
[----:B------:R-:W-:Y:S02]  /*b820*/  @P0 IMAD.IADD R139, R141, 0x1, R139 ;  /* 0x000000018d8b0824 */ /* 0x000fe400078e028b */
[----:B------:R-:W-:Y:S04]  /*b830*/  @P0 IMAD.WIDE.U32 R132, R140, 0x30, R132 ;  /* 0x000000308c840825 */ /* 0x000fe800078e0084 */
[----:B------:R-:W-:Y:S01]  /*b840*/  @P0 IMAD R139, R139, 0x30, RZ ;  /* 0x000000308b8b0824 */ /* 0x000fe200078e02ff */
[C---:B------:R-:W-:Y:S03]  /*b850*/  @P0 IADD3 R166, P2, P1, R132.reuse, 0x20, R236 ;  /* 0x0000002084a60810 */ /* 0x040fe6000795e0ec */
[----:B------:R-:W-:Y:S05]  /*b860*/  @P0 IMAD.IADD R139, R139, 0x1, R133 ;  /* 0x000000018b8b0824 */ /* 0x000fea00078e0285 */
[C---:B------:R-:W-:Y:S02]  /*b870*/  @P0 IADD3.X R168, R139.reuse, RZ, R238, P2, P1 ;  /* 0x000000ff8ba80210 */ /* 0x040fe400017e24ee */
[----:B------:R-:W-:Y:S04]  /*b880*/  @P0 IADD3 R167, P2, P1, R132, 0x40, R236 ;  /* 0x0000004084a70810 */ /* 0x000fe8000795e0ec */
[----:B------:R-:W-:Y:S02]  /*b890*/  @P0 IADD3.X R169, R139, RZ, R238, P2, P1 ;  /* 0x000000ff8ba90210 */ /* 0x000fe400017e24ee */
[----:B------:R-:W-:Y:S11]  /*b8a0*/  ISETP.GE.AND P1, PT, R2, 0x1, PT ;  /* 0x000000010200780c */ /* 0x000ff60003f26270 */
[----:B------:R-:W-:Y:S02]  /*b8b0*/  @!UPT UIADD3 URZ, URZ, URZ, URZ ;  /* 0x0000003f3f3ff290 */ /* 0x000fe4000fffe03f */
[----:B------:R-:W-:Y:S01]  /*b8c0*/  @P1 IADD3 R2, R196, -0x1, RZ ;  /* 0xffffffffc4021810 */ /* 0x000fe20007ffe0ff */
[----:B------:R-:W-:Y:S02]  /*b8d0*/  @P1 IMAD.MOV.U32 R140, RZ, RZ, R236 ;  /* 0x000000ffff8c1224 */ /* 0x000fe400078e00ec */
[----:B------:R-:W-:Y:S01]  /*b8e0*/  @P1 IMAD.MOV.U32 R141, RZ, RZ, R238 ;  /* 0x000000ffff8d1224 */ /* 0x000fe200078e00ee */
[----:B------:R-:W-:Y:S01]  /*b8f0*/  @P1 SHF.R.S32.HI R133, RZ, 0x1f, R2 ;  /* 0x0000001fff851819 */ /* 0x000fe20000011402 */
[----:B------:R-:W-:Y:S04]  /*b900*/  @P1 IMAD.WIDE.U32 R142, R2, c[0x0][0x1e0], RZ ;  /* 0x00007800028e1a25 */ /* 0x000fe800078e00ff */
[----:B------:R-:W-:Y:S02]  /*b910*/  @P1 IMAD R133, R133, c[0x0][0x1e0], RZ ;  /* 0x0000780085851a24 */ /* 0x000fe400078e02ff */
[----:B------:R-:W-:Y:S04]  /*b920*/  @P1 IMAD.WIDE.U32 R140, R142, 0x30, R140 ;  /* 0x000000308e8c1825 */ /* 0x000fe800078e008c */
[----:B------:R-:W-:Y:S04]  /*b930*/  @P1 IMAD R133, R2, c[0x0][0x1e4], R133 ;  /* 0x0000790002851a24 */ /* 0x000fe800078e0285 */
[----:B------:R-:W-:Y:S02]  /*b940*/  @P1 IMAD.IADD R2, R143, 0x1, R133 ;  /* 0x000000018f021824 */ /* 0x000fe400078e0285 */
[----:B------:R-:W-:Y:S02]  /*b950*/  @P1 IMAD.SHL.U32 R133, R140, 0x2, RZ ;  /* 0x000000028c851824 */ /* 0x000fe400078e00ff */
[----:B------:R-:W-:Y:S04]  /*b960*/  @P1 IMAD R2, R2, 0x30, RZ ;  /* 0x0000003002021824 */ /* 0x000fe800078e02ff */
[----:B------:R-:W-:Y:S05]  /*b970*/  @P1 IMAD.IADD R2, R141, 0x1, R2 ;  /* 0x000000018d021824 */ /* 0x000fea00078e0202 */
[----:B------:R-:W-:Y:S02]  /*b980*/  @P1 SHF.L.U64.HI R2, R140, 0x1, R2 ;  /* 0x000000018c021819 */ /* 0x000fe40000010202 */
[C---:B------:R-:W-:Y:S04]  /*b990*/  @P1 IADD3 R140, P3, R133.reuse, 0x40, RZ ;  /* 0x00000040858c1810 */ /* 0x040fe80007f7e0ff */
[----:B------:R-:W-:Y:S04]  /*b9a0*/  @P1 IADD3 R164, P2, R140, c[0x0][0x1c8], RZ ;  /* 0x000072008ca41a10 */ /* 0x000fe80007f5e0ff */
[--C-:B------:R-:W-:Y:S02]  /*b9b0*/  @P1 IADD3.X R165, RZ, c[0x0][0x1cc], R2.reuse, P2, P3 ;  /* 0x00007300ffa51a10 */ /* 0x100fe400017e6402 */
[----:B------:R-:W-:Y:S04]  /*b9c0*/  @P1 IADD3 R140, P3, R133, 0x80, RZ ;  /* 0x00000080858c1810 */ /* 0x000fe80007f7e0ff */
[----:B------:R-:W-:Y:S04]  /*b9d0*/  @P1 IADD3 R162, P2, R140, c[0x0][0x1c8], RZ ;  /* 0x000072008ca21a10 */ /* 0x000fe80007f5e0ff */
[----:B------:R-:W-:Y:S02]  /*b9e0*/  @P1 IADD3.X R163, RZ, c[0x0][0x1cc], R2, P2, P3 ;  /* 0x00007300ffa31a10 */ /* 0x000fe400017e6402 */
[----:B------:R-:W-:Y:S05]  /*b9f0*/  @P0 IADD3 R132, P2, R236, R132, RZ ;  /* 0x00000084ec840210 */ /* 0x000fea0007f5e0ff */
[----:B------:R-:W-:Y:S01]  /*ba00*/  @P0 IMAD.X R139, R139, 0x1, R238, P2 ;  /* 0x000000018b8b0824 */ /* 0x000fe200010e06ee */
[C---:B------:R-:W-:Y:S04]  /*ba10*/  @P0 LEA R160, P2, R132.reuse, c[0x0][0x1c8], 0x1 ;  /* 0x0000720084a00a11 */ /* 0x040fe800078408ff */
[----:B------:R-:W-:Y:S02]  /*ba20*/  @P0 LEA.HI.X R161, R132, c[0x0][0x1cc], R139, 0x1, P2 ;  /* 0x0000730084a10a11 */ /* 0x000fe400010f0c8b */
[C---:B------:R-:W-:Y:S04]  /*ba30*/  @P0 LEA R142, P2, R166.reuse, c[0x0][0x1c8], 0x1 ;  /* 0x00007200a68e0a11 */ /* 0x040fe800078408ff */
[----:B------:R-:W-:Y:S02]  /*ba40*/  @P0 LEA.HI.X R143, R166, c[0x0][0x1cc], R168, 0x1, P2 ;  /* 0x00007300a68f0a11 */ /* 0x000fe400010f0ca8 */
[----:B------:R-:W-:Y:S04]  /*ba50*/  @P1 IADD3 R140, P2, R133, c[0x0][0x1c8], RZ ;  /* 0x00007200858c1a10 */ /* 0x000fe80007f5e0ff */
[----:B------:R-:W-:Y:S02]  /*ba60*/  @P1 IADD3.X R141, R2, c[0x0][0x1cc], RZ, P2, !PT ;  /* 0x00007300028d1a10 */ /* 0x000fe400017fe4ff */
[C---:B------:R-:W-:Y:S03]  /*ba70*/  @P0 LEA R132, P2, R167.reuse, c[0x0][0x1c8], 0x1 ;  /* 0x00007200a7840a11 */ /* 0x040fe600078408ff */
[----:B------:R-:W-:Y:S01]  /*ba80*/  @!PT LDS RZ, [RZ] ;  /* 0x00000000fffff984 */ /* 0x000fe20000000800 */
[----:B------:R-:W-:Y:S01]  /*ba90*/  @!PT LDS RZ, [RZ] ;  /* 0x00000000fffff984 */ /* 0x000fe20000000800 */
[----:B------:R-:W-:Y:S01]  /*baa0*/  @!PT LDS RZ, [RZ] ;  /* 0x00000000fffff984 */ /* 0x000fe20000000800 */
[----:B------:R1:W-:Y:S01]  /*bab0*/  @P1 LDGSTS.E.BYPASS.LTC128B.128 [R195+0x3c80], [R140.64], !P6 ;  /* 0x03c800008cc31fae */ /* 0x0003e2000f101d46 */
[----:B------:R-:W-:Y:S07]  /*bac0*/  @P0 LEA.HI.X R133, R167, c[0x0][0x1cc], R169, 0x1, P2 ;  /* 0x00007300a7850a11 */ /* 0x000fee00010f0ca9 */
[----:B------:R1:W-:Y:S08]  /*bad0*/  @P1 LDGSTS.E.BYPASS.LTC128B.128 [R195+0x4880], [R164.64], !P5 ;  /* 0x04880000a4c31fae */ /* 0x0003f0000e901d46 */
[----:B------:R1:W-:Y:S08]  /*bae0*/  @P1 LDGSTS.E.BYPASS.LTC128B.128 [R195+0x5480], [R162.64], !P4 ;  /* 0x05480000a2c31fae */ /* 0x0003f0000e101d46 */
[----:B------:R1:W-:Y:S08]  /*baf0*/  @P0 LDGSTS.E.BYPASS.LTC128B.128 [R195+0x4480], [R160.64], !P6 ;  /* 0x04480000a0c30fae */ /* 0x0003f0000f101d46 */
[----:B------:R1:W-:Y:S08]  /*bb00*/  @P0 LDGSTS.E.BYPASS.LTC128B.128 [R195+0x5080], [R142.64], !P5 ;  /* 0x050800008ec30fae */ /* 0x0003f0000e901d46 */
[----:B------:R1:W-:Y:S02]  /*bb10*/  @P0 LDGSTS.E.BYPASS.LTC128B.128 [R195+0x5c80], [R132.64], !P4 ;  /* 0x05c8000084c30fae */ /* 0x0003e4000e101d46 */
.L_x_553:
[----:B------:R-:W-:Y:S05]  /*bb20*/  BSYNC B0 ;  /* 0x0000000000007941 */ /* 0x000fea0003800000 */
.L_x_552:
[----:B------:R-:W-:Y:S01]  /*bb30*/  FMNMX.FTZ R2, R4, R138, !PT ;  /* 0x0000008a04027209 */ /* 0x000fe20007810000 */
[----:B-1----:R-:W-:Y:S01]  /*bb40*/  LDSM.16.MT88.4 R160, [R181] ;  /* 0x00000000b5a0783b */ /* 0x002fe20000004200 */
[----:B------:R-:W-:Y:S02]  /*bb50*/  FMNMX.FTZ R132, R6, R137, !PT ;  /* 0x0000008906847209 */ /* 0x000fe40007810000 */
[----:B------:R-:W-:Y:S02]  /*bb60*/  FMNMX.FTZ R2, R5, R2, !PT ;  /* 0x0000000205027209 */ /* 0x000fe40007810000 */
[----:B------:R-:W-:Y:S02]  /*bb70*/  FMNMX.FTZ R132, R7, R132, !PT ;  /* 0x0000008407847209 */ /* 0x000fe40007810000 */
[----:B------:R-:W-:Y:S01]  /*bb80*/  FMNMX.FTZ R2, R16, R2, !PT ;  /* 0x0000000210027209 */ /* 0x000fe20007810000 */
[----:B------:R-:W2:Y:S01]  /*bb90*/  LDL.LU R214, [R1] ;  /* 0x0000000001d67983 */ /* 0x000ea20000300800 */
[----:B------:R-:W-:Y:S02]  /*bba0*/  FMNMX.FTZ R132, R18, R132, !PT ;  /* 0x0000008412847209 */ /* 0x000fe40007810000 */
[----:B------:R-:W-:Y:S01]  /*bbb0*/  FMNMX.FTZ R2, R17, R2, !PT ;  /* 0x0000000211027209 */ /* 0x000fe20007810000 */
[----:B------:R-:W3:Y:S01]  /*bbc0*/  LDL.LU R213, [R1+0x4] ;  /* 0x0000040001d57983 */ /* 0x000ee20000300800 */
[----:B------:R-:W-:Y:S02]  /*bbd0*/  FMNMX.FTZ R133, R8, R136, !PT ;  /* 0x0000008808857209 */ /* 0x000fe40007810000 */
        /* <DEDUP_REMOVED lines=27> */
[----:B------:R-:W-:Y:S02]  /*bd90*/  FMNMX.FTZ R133, R41, R133, !PT ;  /* 0x0000008529857209 */ /* 0x000fe40007810000 */
[----:B------:R-:W-:Y:S01]  /*bda0*/  ISETP.GT.AND P0, PT, R196, R212, PT ;  /* 0x000000d4c400720c */ /* 0x000fe20003f04270 */
[----:B------:R-:W4:Y:S01]  /*bdb0*/  SHFL.BFLY PT, R137, R132, 0x2, 0x1f ;  /* 0x0c401f0084897f89 */ /* 0x000f2200000e0000 */
[----:B------:R-:W-:Y:S02]  /*bdc0*/  FMNMX.FTZ R133, R44, R133, !PT ;  /* 0x000000852c857209 */ /* 0x000fe40007810000 */
[----:B------:R-:W-:Y:S02]  /*bdd0*/  IADD3 R196, R196, -0x1, RZ ;  /* 0xffffffffc4c47810 */ /* 0x000fe40007ffe0ff */
[----:B------:R-:W-:Y:S05]  /*bde0*/  FMNMX.FTZ R133, R45, R133, !PT ;  /* 0x000000852d857209 */ /* 0x000fea0007810000 */
[----:B------:R-:W5:Y:S01]  /*bdf0*/  SHFL.BFLY PT, R138, R133, 0x2, 0x1f ;  /* 0x0c401f00858a7f89 */ /* 0x000f6200000e0000 */
[----:B-1----:R-:W-:Y:S02]  /*be00*/  FMNMX.FTZ R2, R2, R136, !PT ;  /* 0x0000008802027209 */ /* 0x002fe40007810000 */
[----:B------:R-:W-:Y:S05]  /*be10*/  FMNMX.FTZ R136, R10, R134, !PT ;  /* 0x000000860a887209 */ /* 0x000fea0007810000 */
[----:B------:R-:W1:Y:S01]  /*be20*/  SHFL.BFLY PT, R139, R2, 0x1, 0x1f ;  /* 0x0c201f00028b7f89 */ /* 0x000e6200000e0000 */
[----:B------:R-:W-:Y:S02]  /*be30*/  FMNMX.FTZ R136, R11, R136, !PT ;  /* 0x000000880b887209 */ /* 0x000fe40007810000 */
[----:B----4-:R-:W-:Y:S02]  /*be40*/  FMNMX.FTZ R132, R132, R137, !PT ;  /* 0x0000008984847209 */ /* 0x010fe40007810000 */
[----:B------:R-:W-:Y:S03]  /*be50*/  FMNMX.FTZ R137, R14, R136, !PT ;  /* 0x000000880e897209 */ /* 0x000fe60007810000 */
[----:B------:R-:W4:Y:S01]  /*be60*/  SHFL.BFLY PT, R140, R132, 0x1, 0x1f ;  /* 0x0c201f00848c7f89 */ /* 0x000f2200000e0000 */
[----:B-----5:R-:W-:Y:S02]  /*be70*/  FMNMX.FTZ R136, R133, R138, !PT ;  /* 0x0000008a85887209 */ /* 0x020fe40007810000 */
[----:B------:R-:W-:Y:S05]  /*be80*/  FMNMX.FTZ R133, R15, R137, !PT ;  /* 0x000000890f857209 */ /* 0x000fea0007810000 */
[----:B------:R-:W5:Y:S01]  /*be90*/  SHFL.BFLY PT, R141, R136, 0x1, 0x1f ;  /* 0x0c201f00888d7f89 */ /* 0x000f6200000e0000 */
[----:B------:R-:W-:Y:S02]  /*bea0*/  FMNMX.FTZ R133, R26, R133, !PT ;  /* 0x000000851a857209 */ /* 0x000fe40007810000 */
[----:B-1----:R-:W-:Y:S02]  /*beb0*/  FMNMX.FTZ R138, R2, R139, !PT ;  /* 0x0000008b028a7209 */ /* 0x002fe40007810000 */
[----:B------:R-:W-:Y:S03]  /*bec0*/  FMNMX.FTZ R133, R27, R133, !PT ;  /* 0x000000851b857209 */ /* 0x000fe60007810000 */
[----:B------:R-:W-:Y:S01]  /*bed0*/  FADD.FTZ R0, -R138, R0 ;  /* 0x000000008a007221 */ /* 0x000fe20000010100 */
[----:B------:R-:W-:Y:S01]  /*bee0*/  FMNMX.FTZ R2, R30, R133, !PT ;  /* 0x000000851e027209 */ /* 0x000fe20007810000 */
[----:B------:R-:W-:Y:S03]  /*bef0*/  FMUL.FTZ R166, R138, c[0x0][0x2d0] ;  /* 0x0000b4008aa67a20 */ /* 0x000fe60000410000 */
[----:B------:R-:W-:Y:S01]  /*bf00*/  FMNMX.FTZ R2, R31, R2, !PT ;  /* 0x000000021f027209 */ /* 0x000fe20007810000 */
[--C-:B------:R-:W-:Y:S01]  /*bf10*/  FFMA.FTZ R4, R4, c[0x0][0x2d0], -R166.reuse ;  /* 0x0000b40004047a23 */ /* 0x100fe200000108a6 */
[----:B----4-:R-:W-:Y:S01]  /*bf20*/  FMNMX.FTZ R137, R132, R140, !PT ;  /* 0x0000008c84897209 */ /* 0x010fe20007810000 */
[--C-:B------:R-:W-:Y:S01]  /*bf30*/  FFMA.FTZ R20, R20, c[0x0][0x2d0], -R166.reuse ;  /* 0x0000b40014147a23 */ /* 0x100fe200000108a6 */
[----:B------:R-:W-:Y:S01]  /*bf40*/  FMNMX.FTZ R132, R42, R2, !PT ;  /* 0x000000022a847209 */ /* 0x000fe20007810000 */
[----:B------:R-:W-:Y:S01]  /*bf50*/  FMUL.FTZ R2, R0, c[0x0][0x2d0] ;  /* 0x0000b40000027a20 */ /* 0x000fe20000410000 */
[----:B------:R-:W-:Y:S01]  /*bf60*/  MUFU.EX2 R168, R4 ;  /* 0x0000000400a87308 */ /* 0x000fe20000000800 */
[----:B------:R-:W-:Y:S01]  /*bf70*/  FMUL.FTZ R165, R137, c[0x0][0x2d0] ;  /* 0x0000b40089a57a20 */ /* 0x000fe20000410000 */
[----:B------:R-:W-:Y:S01]  /*bf80*/  FMNMX.FTZ R0, R43, R132, !PT ;  /* 0x000000842b007209 */ /* 0x000fe20007810000 */
[----:B------:R-:W-:Y:S01]  /*bf90*/  FFMA.FTZ R21, R21, c[0x0][0x2d0], -R166 ;  /* 0x0000b40015157a23 */ /* 0x000fe200000108a6 */
[----:B-----5:R-:W-:Y:S01]  /*bfa0*/  FMNMX.FTZ R136, R136, R141, !PT ;  /* 0x0000008d88887209 */ /* 0x020fe20007810000 */
[--C-:B------:R-:W-:Y:S01]  /*bfb0*/  FFMA.FTZ R22, R22, c[0x0][0x2d0], -R165.reuse ;  /* 0x0000b40016167a23 */ /* 0x100fe200000108a5 */
[----:B------:R-:W-:Y:S01]  /*bfc0*/  FMNMX.FTZ R0, R46, R0, !PT ;  /* 0x000000002e007209 */ /* 0x000fe20007810000 */
[--C-:B------:R-:W-:Y:S02]  /*bfd0*/  FFMA.FTZ R23, R23, c[0x0][0x2d0], -R165.reuse ;  /* 0x0000b40017177a23 */ /* 0x100fe400000108a5 */
[----:B------:R-:W-:Y:S01]  /*bfe0*/  FMUL.FTZ R164, R136, c[0x0][0x2d0] ;  /* 0x0000b40088a47a20 */ /* 0x000fe20000410000 */
[----:B------:R1:W4:Y:S01]  /*bff0*/  MUFU.EX2 R133, R2 ;  /* 0x0000000200857308 */ /* 0x0003220000000800 */
[----:B------:R-:W-:Y:S01]  /*c000*/  FMNMX.FTZ R0, R47, R0, !PT ;  /* 0x000000002f007209 */ /* 0x000fe20007810000 */
[--C-:B------:R-:W-:Y:S02]  /*c010*/  FFMA.FTZ R34, R34, c[0x0][0x2d0], -R165.reuse ;  /* 0x0000b40022227a23 */ /* 0x100fe400000108a5 */
[--C-:B------:R-:W-:Y:S02]  /*c020*/  FFMA.FTZ R25, R25, c[0x0][0x2d0], -R164.reuse ;  /* 0x0000b40019197a23 */ /* 0x100fe400000108a4 */
[--C-:B------:R-:W-:Y:S02]  /*c030*/  FFMA.FTZ R35, R35, c[0x0][0x2d0], -R165.reuse ;  /* 0x0000b40023237a23 */ /* 0x100fe400000108a5 */
[----:B------:R-:W-:Y:S02]  /*c040*/  FFMA.FTZ R24, R24, c[0x0][0x2d0], -R164 ;  /* 0x0000b40018187a23 */ /* 0x000fe400000108a4 */
[----:B------:R5:W-:Y:S01]  /*c050*/  MUFU.EX2 R179, R20 ;  /* 0x0000001400b37308 */ /* 0x000be20000000800 */
[----:B------:R-:W-:Y:S02]  /*c060*/  FFMA.FTZ R139, R48, c[0x0][0x2d0], -R166 ;  /* 0x0000b400308b7a23 */ /* 0x000fe400000108a6 */
[--C-:B------:R-:W-:Y:S02]  /*c070*/  FFMA.FTZ R48, R39, c[0x0][0x2d0], -R165.reuse ;  /* 0x0000b40027307a23 */ /* 0x100fe400000108a5 */
[--C-:B------:R-:W-:Y:S02]  /*c080*/  FFMA.FTZ R41, R41, c[0x0][0x2d0], -R164.reuse ;  /* 0x0000b40029297a23 */ /* 0x100fe400000108a4 */
[--C-:B------:R-:W-:Y:S02]  /*c090*/  FFMA.FTZ R45, R45, c[0x0][0x2d0], -R164.reuse ;  /* 0x0000b4002d2d7a23 */ /* 0x100fe400000108a4 */
[--C-:B------:R-:W-:Y:S01]  /*c0a0*/  FFMA.FTZ R50, R50, c[0x0][0x2d0], -R165.reuse ;  /* 0x0000b40032327a23 */ /* 0x100fe200000108a5 */
[----:B------:R-:W-:Y:S01]  /*c0b0*/  MUFU.EX2 R197, R21 ;  /* 0x0000001500c57308 */ /* 0x000fe20000000800 */
[----:B------:R-:W-:Y:S02]  /*c0c0*/  FFMA.FTZ R51, R51, c[0x0][0x2d0], -R165 ;  /* 0x0000b40033337a23 */ /* 0x000fe400000108a5 */
[----:B------:R-:W-:Y:S02]  /*c0d0*/  FFMA.FTZ R40, R40, c[0x0][0x2d0], -R164 ;  /* 0x0000b40028287a23 */ /* 0x000fe400000108a4 */
[----:B-1----:R-:W-:Y:S02]  /*c0e0*/  FADD.FTZ R2, -R137, R3 ;  /* 0x0000000389027221 */ /* 0x002fe40000010100 */
[----:B------:R-:W1:Y:S01]  /*c0f0*/  SHFL.BFLY PT, R3, R0, 0x2, 0x1f ;  /* 0x0c401f0000037f89 */ /* 0x000e6200000e0000 */
[C---:B----4-:R-:W-:Y:S02]  /*c100*/  FMUL.FTZ R100, R133.reuse, R100 ;  /* 0x0000006485647220 */ /* 0x050fe40000410000 */
[----:B------:R-:W-:Y:S01]  /*c110*/  FMUL.FTZ R2, R2, c[0x0][0x2d0] ;  /* 0x0000b40002027a20 */ /* 0x000fe20000410000 */
[----:B------:R-:W-:Y:S01]  /*c120*/  MUFU.EX2 R178, R22 ;  /* 0x0000001600b27308 */ /* 0x000fe20000000800 */
[C---:B------:R-:W-:Y:S02]  /*c130*/  FMUL.FTZ R101, R133.reuse, R101 ;  /* 0x0000006585657220 */ /* 0x040fe40000410000 */
[C---:B------:R-:W-:Y:S02]  /*c140*/  FMUL.FTZ R112, R133.reuse, R112 ;  /* 0x0000007085707220 */ /* 0x040fe40000410000 */
[C---:B------:R-:W-:Y:S02]  /*c150*/  FMUL.FTZ R113, R133.reuse, R113 ;  /* 0x0000007185717220 */ /* 0x040fe40000410000 */
[C---:B------:R-:W-:Y:S02]  /*c160*/  FMUL.FTZ R116, R133.reuse, R116 ;  /* 0x0000007485747220 */ /* 0x040fe40000410000 */
[C---:B------:R-:W-:Y:S01]  /*c170*/  FMUL.FTZ R117, R133.reuse, R117 ;  /* 0x0000007585757220 */ /* 0x040fe20000410000 */
[----:B------:R4:W4:Y:S01]  /*c180*/  MUFU.EX2 R132, R2 ;  /* 0x0000000200847308 */ /* 0x0009220000000800 */
[C---:B------:R-:W-:Y:S02]  /*c190*/  FMUL.FTZ R128, R133.reuse, R128 ;  /* 0x0000008085807220 */ /* 0x040fe40000410000 */
[C---:B------:R-:W-:Y:S02]  /*c1a0*/  FMUL.FTZ R129, R133.reuse, R129 ;  /* 0x0000008185817220 */ /* 0x040fe40000410000 */
[C---:B------:R-:W-:Y:S02]  /*c1b0*/  FMUL.FTZ R52, R133.reuse, R52 ;  /* 0x0000003485347220 */ /* 0x040fe40000410000 */
[----:B------:R-:W-:Y:S02]  /*c1c0*/  FMUL.FTZ R53, R133, R53 ;  /* 0x0000003585357220 */ /* 0x000fe40000410000 */
[--C-:B-----5:R-:W-:Y:S01]  /*c1d0*/  FFMA.FTZ R20, R32, c[0x0][0x2d0], -R166.reuse ;  /* 0x0000b40020147a23 */ /* 0x120fe200000108a6 */
[----:B-1----:R-:W-:Y:S01]  /*c1e0*/  FMNMX.FTZ R0, R0, R3, !PT ;  /* 0x0000000300007209 */ /* 0x002fe20007810000 */
[----:B------:R-:W-:Y:S01]  /*c1f0*/  FFMA.FTZ R3, R7, c[0x0][0x2d0], -R165 ;  /* 0x0000b40007037a23 */ /* 0x000fe200000108a5 */
[----:B------:R-:W-:Y:S01]  /*c200*/  MUFU.EX2 R177, R23 ;  /* 0x0000001700b17308 */ /* 0x000fe20000000800 */
[C---:B------:R-:W-:Y:S02]  /*c210*/  FMUL.FTZ R64, R133.reuse, R64 ;  /* 0x0000004085407220 */ /* 0x040fe40000410000 */
[C---:B------:R-:W-:Y:S02]  /*c220*/  FMUL.FTZ R65, R133.reuse, R65 ;  /* 0x0000004185417220 */ /* 0x040fe40000410000 */
[C---:B------:R-:W-:Y:S02]  /*c230*/  FMUL.FTZ R68, R133.reuse, R68 ;  /* 0x0000004485447220 */ /* 0x040fe40000410000 */
[C---:B------:R-:W-:Y:S02]  /*c240*/  FMUL.FTZ R69, R133.reuse, R69 ;  /* 0x0000004585457220 */ /* 0x040fe40000410000 */
[C---:B------:R-:W-:Y:S01]  /*c250*/  FMUL.FTZ R80, R133.reuse, R80 ;  /* 0x0000005085507220 */ /* 0x040fe20000410000 */
[----:B------:R1:W-:Y:S01]  /*c260*/  MUFU.EX2 R202, R3 ;  /* 0x0000000300ca7308 */ /* 0x0003e20000000800 */
[C---:B------:R-:W-:Y:S02]  /*c270*/  FMUL.FTZ R81, R133.reuse, R81 ;  /* 0x0000005185517220 */ /* 0x040fe40000410000 */
[----:B----4-:R-:W-:Y:S02]  /*c280*/  FADD.FTZ R2, -R136, R135 ;  /* 0x0000008788027221 */ /* 0x010fe40000010100 */
[----:B------:R-:W-:Y:S02]  /*c290*/  FMUL.FTZ R7, R132, R147 ;  /* 0x0000009384077220 */ /* 0x000fe40000410000 */
[----:B------:R-:W-:Y:S02]  /*c2a0*/  FMUL.FTZ R2, R2, c[0x0][0x2d0] ;  /* 0x0000b40002027a20 */ /* 0x000fe40000410000 */
[C---:B------:R-:W-:Y:S01]  /*c2b0*/  FMUL.FTZ R102, R132.reuse, R102 ;  /* 0x0000006684667220 */ /* 0x040fe20000410000 */
[----:B------:R4:W-:Y:S01]  /*c2c0*/  MUFU.EX2 R176, R20 ;  /* 0x0000001400b07308 */ /* 0x0009e20000000800 */
[C---:B------:R-:W-:Y:S02]  /*c2d0*/  FMUL.FTZ R103, R132.reuse, R103 ;  /* 0x0000006784677220 */ /* 0x040fe40000410000 */
[C---:B------:R-:W-:Y:S02]  /*c2e0*/  FMUL.FTZ R114, R132.reuse, R114 ;  /* 0x0000007284727220 */ /* 0x040fe40000410000 */
[C---:B------:R-:W-:Y:S02]  /*c2f0*/  FMUL.FTZ R115, R132.reuse, R115 ;  /* 0x0000007384737220 */ /* 0x040fe40000410000 */
[C---:B------:R-:W-:Y:S02]  /*c300*/  FMUL.FTZ R118, R132.reuse, R118 ;  /* 0x0000007684767220 */ /* 0x040fe40000410000 */
[C---:B------:R-:W-:Y:S01]  /*c310*/  FMUL.FTZ R119, R132.reuse, R119 ;  /* 0x0000007784777220 */ /* 0x040fe20000410000 */
[----:B------:R5:W5:Y:S01]  /*c320*/  MUFU.EX2 R135, R2 ;  /* 0x0000000200877308 */ /* 0x000b620000000800 */
[C---:B------:R-:W-:Y:S02]  /*c330*/  FMUL.FTZ R130, R132.reuse, R130 ;  /* 0x0000008284827220 */ /* 0x040fe40000410000 */
[----:B------:R-:W-:Y:S02]  /*c340*/  FMUL.FTZ R131, R132, R131 ;  /* 0x0000008384837220 */ /* 0x000fe40000410000 */
[--C-:B-1----:R-:W-:Y:S02]  /*c350*/  FFMA.FTZ R3, R16, c[0x0][0x2d0], -R166.reuse ;  /* 0x0000b40010037a23 */ /* 0x102fe400000108a6 */
[----:B------:R-:W-:Y:S02]  /*c360*/  FMUL.FTZ R16, R133, R156 ;  /* 0x0000009c85107220 */ /* 0x000fe40000410000 */
[C---:B------:R-:W-:Y:S01]  /*c370*/  FMUL.FTZ R54, R132.reuse, R54 ;  /* 0x0000003684367220 */ /* 0x040fe20000410000 */
[----:B------:R1:W-:Y:S01]  /*c380*/  MUFU.EX2 R205, R3 ;  /* 0x0000000300cd7308 */ /* 0x0003e20000000800 */
[C---:B------:R-:W-:Y:S02]  /*c390*/  FMUL.FTZ R55, R132.reuse, R55 ;  /* 0x0000003784377220 */ /* 0x040fe40000410000 */
[C---:B------:R-:W-:Y:S02]  /*c3a0*/  FMUL.FTZ R66, R132.reuse, R66 ;  /* 0x0000004284427220 */ /* 0x040fe40000410000 */
[--C-:B----4-:R-:W-:Y:S02]  /*c3b0*/  FFMA.FTZ R20, R33, c[0x0][0x2d0], -R166.reuse ;  /* 0x0000b40021147a23 */ /* 0x110fe400000108a6 */
[C---:B------:R-:W-:Y:S02]  /*c3c0*/  FMUL.FTZ R67, R132.reuse, R67 ;  /* 0x0000004384437220 */ /* 0x040fe40000410000 */
[C---:B------:R-:W-:Y:S01]  /*c3d0*/  FMUL.FTZ R70, R132.reuse, R70 ;  /* 0x0000004684467220 */ /* 0x040fe20000410000 */
[----:B------:R4:W-:Y:S01]  /*c3e0*/  MUFU.EX2 R175, R20 ;  /* 0x0000001400af7308 */ /* 0x0009e20000000800 */
[C---:B------:R-:W-:Y:S02]  /*c3f0*/  FMUL.FTZ R71, R132.reuse, R71 ;  /* 0x0000004784477220 */ /* 0x040fe40000410000 */
[----:B------:R-:W-:Y:S02]  /*c400*/  FMUL.FTZ R82, R132, R82 ;  /* 0x0000005284527220 */ /* 0x000fe40000410000 */
[--C-:B-----5:R-:W-:Y:S02]  /*c410*/  FFMA.FTZ R2, R5, c[0x0][0x2d0], -R166.reuse ;  /* 0x0000b40005027a23 */ /* 0x120fe400000108a6 */
[----:B------:R-:W-:Y:S02]  /*c420*/  FMUL.FTZ R5, R133, R145 ;  /* 0x0000009185057220 */ /* 0x000fe40000410000 */
[C---:B------:R-:W-:Y:S01]  /*c430*/  FMUL.FTZ R104, R135.reuse, R104 ;  /* 0x0000006887687220 */ /* 0x040fe20000410000 */
[----:B------:R-:W5:Y:S01]  /*c440*/  MUFU.EX2 R203, R2 ;  /* 0x0000000200cb7308 */ /* 0x000f620000000800 */
[C---:B------:R-:W-:Y:S02]  /*c450*/  FMUL.FTZ R105, R135.reuse, R105 ;  /* 0x0000006987697220 */ /* 0x040fe40000410000 */
[----:B------:R-:W-:Y:S02]  /*c460*/  FMUL.FTZ R108, R135, R108 ;  /* 0x0000006c876c7220 */ /* 0x000fe40000410000 */
[----:B-1----:R-:W-:Y:S02]  /*c470*/  FFMA.FTZ R3, R17, c[0x0][0x2d0], -R166 ;  /* 0x0000b40011037a23 */ /* 0x002fe400000108a6 */
[----:B------:R-:W-:Y:S02]  /*c480*/  FMUL.FTZ R17, R133, R157 ;  /* 0x0000009d85117220 */ /* 0x000fe40000410000 */
[C---:B------:R-:W-:Y:S01]  /*c490*/  FMUL.FTZ R109, R135.reuse, R109 ;  /* 0x0000006d876d7220 */ /* 0x040fe20000410000 */
[----:B------:R-:W1:Y:S01]  /*c4a0*/  MUFU.EX2 R211, R3 ;  /* 0x0000000300d37308 */ /* 0x000e620000000800 */
[C---:B------:R-:W-:Y:S02]  /*c4b0*/  FMUL.FTZ R120, R135.reuse, R120 ;  /* 0x0000007887787220 */ /* 0x040fe40000410000 */
[C---:B------:R-:W-:Y:S01]  /*c4c0*/  FMUL.FTZ R121, R135.reuse, R121 ;  /* 0x0000007987797220 */ /* 0x040fe20000410000 */
[----:B----4-:R-:W-:Y:S01]  /*c4d0*/  LDSM.16.MT88.4 R20, [R182+0x1800] ;  /* 0x00180000b614783b */ /* 0x010fe20000004200 */
[C---:B------:R-:W-:Y:S02]  /*c4e0*/  FMUL.FTZ R124, R135.reuse, R124 ;  /* 0x0000007c877c7220 */ /* 0x040fe40000410000 */
[C---:B------:R-:W-:Y:S02]  /*c4f0*/  FMUL.FTZ R125, R135.reuse, R125 ;  /* 0x0000007d877d7220 */ /* 0x040fe40000410000 */
[C---:B------:R-:W-:Y:S01]  /*c500*/  FMUL.FTZ R56, R135.reuse, R56 ;  /* 0x0000003887387220 */ /* 0x040fe20000410000 */
[----:B------:R-:W-:Y:S01]  /*c510*/  MUFU.EX2 R172, R25 ;  /* 0x0000001900ac7308 */ /* 0x000fe20000000800 */
[C---:B------:R-:W-:Y:S02]  /*c520*/  FMUL.FTZ R57, R135.reuse, R57 ;  /* 0x0000003987397220 */ /* 0x040fe40000410000 */
[----:B------:R-:W-:Y:S01]  /*c530*/  FMUL.FTZ R60, R135, R60 ;  /* 0x0000003c873c7220 */ /* 0x000fe20000410000 */
[----:B-----5:R-:W-:Y:S01]  /*c540*/  F2FP.BF16.PACK_AB R140, R203, R168 ;  /* 0x000000a8cb8c723e */ /* 0x020fe200000010ff */
[--C-:B------:R-:W-:Y:S02]  /*c550*/  FFMA.FTZ R2, R6, c[0x0][0x2d0], -R165.reuse ;  /* 0x0000b40006027a23 */ /* 0x100fe400000108a5 */
[----:B------:R-:W-:Y:S02]  /*c560*/  FMUL.FTZ R6, R132, R146 ;  /* 0x0000009284067220 */ /* 0x000fe40000410000 */
[C---:B------:R-:W-:Y:S01]  /*c570*/  FMUL.FTZ R61, R135.reuse, R61 ;  /* 0x0000003d873d7220 */ /* 0x040fe20000410000 */
[----:B------:R4:W5:Y:S01]  /*c580*/  MUFU.EX2 R167, R2 ;  /* 0x0000000200a77308 */ /* 0x0009620000000800 */
[C---:B------:R-:W-:Y:S02]  /*c590*/  FMUL.FTZ R72, R135.reuse, R72 ;  /* 0x0000004887487220 */ /* 0x040fe40000410000 */
[----:B------:R-:W-:Y:S01]  /*c5a0*/  FMUL.FTZ R73, R135, R73 ;  /* 0x0000004987497220 */ /* 0x000fe20000410000 */
[----:B-1----:R-:W-:Y:S01]  /*c5b0*/  F2FP.BF16.PACK_AB R142, R211, R205 ;  /* 0x000000cdd38e723e */ /* 0x002fe200000010ff */
[--C-:B------:R-:W-:Y:S02]  /*c5c0*/  FFMA.FTZ R3, R18, c[0x0][0x2d0], -R165.reuse ;  /* 0x0000b40012037a23 */ /* 0x100fe400000108a5 */
[C---:B------:R-:W-:Y:S02]  /*c5d0*/  FMUL.FTZ R18, R132.reuse, R158 ;  /* 0x0000009e84127220 */ /* 0x040fe40000410000 */
[C---:B------:R-:W-:Y:S01]  /*c5e0*/  FMUL.FTZ R76, R135.reuse, R76 ;  /* 0x0000004c874c7220 */ /* 0x040fe20000410000 */
[----:B------:R1:W-:Y:S01]  /*c5f0*/  MUFU.EX2 R204, R3 ;  /* 0x0000000300cc7308 */ /* 0x0003e20000000800 */
[C---:B------:R-:W-:Y:S02]  /*c600*/  FMUL.FTZ R77, R135.reuse, R77 ;  /* 0x0000004d874d7220 */ /* 0x040fe40000410000 */
[C---:B------:R-:W-:Y:S02]  /*c610*/  FMUL.FTZ R83, R132.reuse, R83 ;  /* 0x0000005384537220 */ /* 0x040fe40000410000 */
[C---:B------:R-:W-:Y:S02]  /*c620*/  FMUL.FTZ R86, R132.reuse, R86 ;  /* 0x0000005684567220 */ /* 0x040fe40000410000 */
[----:B------:R-:W-:Y:S02]  /*c630*/  FMUL.FTZ R87, R132, R87 ;  /* 0x0000005784577220 */ /* 0x000fe40000410000 */
[C---:B------:R-:W-:Y:S01]  /*c640*/  FMUL.FTZ R88, R135.reuse, R88 ;  /* 0x0000005887587220 */ /* 0x040fe20000410000 */
[----:B------:R-:W-:Y:S01]  /*c650*/  MUFU.EX2 R173, R34 ;  /* 0x0000002200ad7308 */ /* 0x000fe20000000800 */
[C---:B------:R-:W-:Y:S02]  /*c660*/  FMUL.FTZ R89, R135.reuse, R89 ;  /* 0x0000005987597220 */ /* 0x040fe40000410000 */
[C---:B------:R-:W-:Y:S01]  /*c670*/  FMUL.FTZ R92, R135.reuse, R92 ;  /* 0x0000005c875c7220 */ /* 0x040fe20000410000 */
[----:B----4-:R-:W4:Y:S01]  /*c680*/  SHFL.BFLY PT, R2, R0, 0x1, 0x1f ;  /* 0x0c201f0000027f89 */ /* 0x010f2200000e0000 */
[----:B-----5:R-:W-:Y:S01]  /*c690*/  F2FP.BF16.PACK_AB R141, R202, R167 ;  /* 0x000000a7ca8d723e */ /* 0x020fe200000010ff */
[----:B------:R-:W-:Y:S02]  /*c6a0*/  FMUL.FTZ R93, R135, R93 ;  /* 0x0000005d875d7220 */ /* 0x000fe40000410000 */
[C---:B------:R-:W-:Y:S02]  /*c6b0*/  FMUL.FTZ R96, R133.reuse, R96 ;  /* 0x0000006085607220 */ /* 0x040fe40000410000 */
[----:B------:R5:W-:Y:S01]  /*c6c0*/  MUFU.EX2 R174, R35 ;  /* 0x0000002300ae7308 */ /* 0x000be20000000800 */
[----:B------:R-:W-:Y:S02]  /*c6d0*/  FMUL.FTZ R97, R133, R97 ;  /* 0x0000006185617220 */ /* 0x000fe40000410000 */
[----:B------:R-:W-:Y:S02]  /*c6e0*/  FMUL.FTZ R98, R132, R98 ;  /* 0x0000006284627220 */ /* 0x000fe40000410000 */
[--C-:B-1----:R-:W-:Y:S02]  /*c6f0*/  FFMA.FTZ R3, R8, c[0x0][0x2d0], -R164.reuse ;  /* 0x0000b40008037a23 */ /* 0x102fe400000108a4 */
[----:B------:R-:W-:Y:S02]  /*c700*/  FMUL.FTZ R8, R135, R148 ;  /* 0x0000009487087220 */ /* 0x000fe40000410000 */
[----:B------:R-:W-:Y:S01]  /*c710*/  FMUL.FTZ R99, R132, R99 ;  /* 0x0000006384637220 */ /* 0x000fe20000410000 */
[----:B------:R1:W-:Y:S01]  /*c720*/  MUFU.EX2 R199, R3 ;  /* 0x0000000300c77308 */ /* 0x0003e20000000800 */
[C---:B------:R-:W-:Y:S02]  /*c730*/  FMUL.FTZ R84, R133.reuse, R84 ;  /* 0x0000005485547220 */ /* 0x040fe40000410000 */
[----:B------:R-:W-:Y:S02]  /*c740*/  FMUL.FTZ R85, R133, R85 ;  /* 0x0000005585557220 */ /* 0x000fe40000410000 */
[--C-:B------:R-:W-:Y:S01]  /*c750*/  FFMA.FTZ R44, R44, c[0x0][0x2d0], -R164.reuse ;  /* 0x0000b4002c2c7a23 */ /* 0x100fe200000108a4 */
[----:B----4-:R-:W-:Y:S01]  /*c760*/  FMNMX.FTZ R2, R0, R2, !PT ;  /* 0x0000000200027209 */ /* 0x010fe20007810000 */
[--C-:B------:R-:W-:Y:S03]  /*c770*/  FFMA.FTZ R0, R19, c[0x0][0x2d0], -R165.reuse ;  /* 0x0000b40013007a23 */ /* 0x100fe600000108a5 */
[----:B------:R4:W2:Y:S01]  /*c780*/  MUFU.EX2 R171, R24 ;  /* 0x0000001800ab7308 */ /* 0x0008a20000000800 */
[----:B------:R-:W-:Y:S02]  /*c790*/  FMUL.FTZ R19, R132, R159 ;  /* 0x0000009f84137220 */ /* 0x000fe40000410000 */
[----:B------:R-:W-:Y:S07]  /*c7a0*/  LDSM.16.MT88.4 R156, [R181+0x800] ;  /* 0x00080000b59c783b */ /* 0x000fee0000004200 */
[----:B------:R3:W3:Y:S01]  /*c7b0*/  MUFU.EX2 R210, R0 ;  /* 0x0000000000d27308 */ /* 0x0006e20000000800 */
[----:B-----5:R-:W-:Y:S01]  /*c7c0*/  LDSM.16.MT88.4 R32, [R182+0x400] ;  /* 0x00040000b620783b */ /* 0x020fe20000004200 */
[--C-:B-1----:R-:W-:Y:S02]  /*c7d0*/  FFMA.FTZ R3, R9, c[0x0][0x2d0], -R164.reuse ;  /* 0x0000b40009037a23 */ /* 0x102fe400000108a4 */
[----:B------:R-:W-:Y:S06]  /*c7e0*/  FMUL.FTZ R9, R135, R149 ;  /* 0x0000009587097220 */ /* 0x000fec0000410000 */
[----:B------:R1:W-:Y:S01]  /*c7f0*/  MUFU.EX2 R200, R3 ;  /* 0x0000000300c87308 */ /* 0x0003e20000000800 */
[----:B----4-:R-:W-:Y:S01]  /*c800*/  FFMA.FTZ R24, R28, c[0x0][0x2d0], -R164 ;  /* 0x0000b4001c187a23 */ /* 0x010fe200000108a4 */
[----:B--2---:R-:W-:Y:S08]  /*c810*/  F2FP.BF16.PACK_AB R28, R172, R171 ;  /* 0x000000abac1c723e */ /* 0x004ff000000010ff */
[----:B------:R-:W-:Y:S01]  /*c820*/  MUFU.EX2 R139, R139 ;  /* 0x0000008b008b7308 */ /* 0x000fe20000000800 */
[----:B---3--:R-:W-:Y:S01]  /*c830*/  FADD.FTZ R0, -R2, R134 ;  /* 0x0000008602007221 */ /* 0x008fe20000010100 */
[----:B------:R-:W-:Y:S01]  /*c840*/  F2FP.BF16.PACK_AB R143, R210, R204 ;  /* 0x000000ccd28f723e */ /* 0x000fe200000010ff */
[----:B------:R-:W-:Y:S02]  /*c850*/  FFMA.FTZ R134, R49, c[0x0][0x2d0], -R166 ;  /* 0x0000b40031867a23 */ /* 0x000fe400000108a6 */
[----:B------:R-:W-:Y:S02]  /*c860*/  FMUL.FTZ R0, R0, c[0x0][0x2d0] ;  /* 0x0000b40000007a20 */ /* 0x000fe40000410000 */
[----:B------:R-:W-:Y:S03]  /*c870*/  FFMA.FTZ R49, R38, c[0x0][0x2d0], -R165 ;  /* 0x0000b40026317a23 */ /* 0x000fe600000108a5 */
[----:B------:R-:W-:Y:S01]  /*c880*/  MUFU.EX2 R50, R50 ;  /* 0x0000003200327308 */ /* 0x000fe20000000800 */
[--C-:B-1----:R-:W-:Y:S02]  /*c890*/  FFMA.FTZ R3, R12, c[0x0][0x2d0], -R164.reuse ;  /* 0x0000b4000c037a23 */ /* 0x102fe400000108a4 */
[----:B------:R-:W-:Y:S07]  /*c8a0*/  FMUL.FTZ R12, R135, R152 ;  /* 0x00000098870c7220 */ /* 0x000fee0000410000 */
[----:B------:R1:W-:Y:S10]  /*c8b0*/  MUFU.EX2 R208, R3 ;  /* 0x0000000300d07308 */ /* 0x0003f40000000800 */
[----:B------:R-:W2:Y:S10]  /*c8c0*/  MUFU.EX2 R0, R0 ;  /* 0x0000000000007308 */ /* 0x000eb40000000800 */
[----:B------:R-:W-:Y:S01]  /*c8d0*/  MUFU.EX2 R134, R134 ;  /* 0x0000008600867308 */ /* 0x000fe20000000800 */
[----:B-1----:R-:W-:Y:S02]  /*c8e0*/  FFMA.FTZ R3, R13, c[0x0][0x2d0], -R164 ;  /* 0x0000b4000d037a23 */ /* 0x002fe400000108a4 */
[----:B------:R-:W-:Y:S07]  /*c8f0*/  FMUL.FTZ R13, R135, R153 ;  /* 0x00000099870d7220 */ /* 0x000fee0000410000 */
[----:B------:R1:W3:Y:S01]  /*c900*/  MUFU.EX2 R209, R3 ;  /* 0x0000000300d17308 */ /* 0x0002e20000000800 */
[C---:B--2---:R-:W-:Y:S02]  /*c910*/  FMUL.FTZ R106, R0.reuse, R106 ;  /* 0x0000006a006a7220 */ /* 0x044fe40000410000 */
        /* <DEDUP_REMOVED lines=8> */
[C---:B------:R-:W-:Y:S02]  /*c9a0*/  FMUL.FTZ R58, R0.reuse, R58 ;  /* 0x0000003a003a7220 */ /* 0x040fe40000410000 */
[----:B------:R-:W-:Y:S02]  /*c9b0*/  FMUL.FTZ R59, R0, R59 ;  /* 0x0000003b003b7220 */ /* 0x000fe40000410000 */
[----:B-1----:R-:W-:Y:S01]  /*c9c0*/  FMUL.FTZ R3, R2, c[0x0][0x2d0] ;  /* 0x0000b40002037a20 */ /* 0x002fe20000410000 */
[----:B---3--:R-:W-:Y:S01]  /*c9d0*/  F2FP.BF16.PACK_AB R146, R209, R208 ;  /* 0x000000d0d192723e */ /* 0x008fe200000010ff */
[----:B------:R-:W-:Y:S02]  /*c9e0*/  FMUL.FTZ R62, R0, R62 ;  /* 0x0000003e003e7220 */ /* 0x000fe40000410000 */
[--C-:B------:R-:W-:Y:S02]  /*c9f0*/  FFMA.FTZ R4, R10, c[0x0][0x2d0], -R3.reuse ;  /* 0x0000b4000a047a23 */ /* 0x100fe40000010803 */
[C---:B------:R-:W-:Y:S02]  /*ca00*/  FMUL.FTZ R10, R0.reuse, R150 ;  /* 0x00000096000a7220 */ /* 0x040fe40000410000 */
[----:B------:R1:W-:Y:S01]  /*ca10*/  MUFU.EX2 R198, R4 ;  /* 0x0000000400c67308 */ /* 0x0003e20000000800 */
[----:B------:R-:W-:Y:S02]  /*ca20*/  FMUL.FTZ R63, R0, R63 ;  /* 0x0000003f003f7220 */ /* 0x000fe40000410000 */
[--C-:B------:R-:W-:Y:S02]  /*ca30*/  FFMA.FTZ R26, R26, c[0x0][0x2d0], -R3.reuse ;  /* 0x0000b4001a1a7a23 */ /* 0x100fe40000010803 */
[--C-:B------:R-:W-:Y:S02]  /*ca40*/  FFMA.FTZ R27, R27, c[0x0][0x2d0], -R3.reuse ;  /* 0x0000b4001b1b7a23 */ /* 0x100fe40000010803 */
        /* <DEDUP_REMOVED lines=8> */
[----:B------:R-:W-:Y:S01]  /*cad0*/  MUFU.EX2 R170, R27 ;  /* 0x0000001b00aa7308 */ /* 0x000fe20000000800 */
[----:B------:R-:W-:Y:S02]  /*cae0*/  FMUL.FTZ R95, R0, R95 ;  /* 0x0000005f005f7220 */ /* 0x000fe40000410000 */
[--C-:B------:R-:W-:Y:S02]  /*caf0*/  FFMA.FTZ R42, R42, c[0x0][0x2d0], -R3.reuse ;  /* 0x0000b4002a2a7a23 */ /* 0x100fe40000010803 */
[--C-:B-1----:R-:W-:Y:S02]  /*cb00*/  FFMA.FTZ R4, R11, c[0x0][0x2d0], -R3.reuse ;  /* 0x0000b4000b047a23 */ /* 0x102fe40000010803 */
[----:B------:R-:W-:Y:S02]  /*cb10*/  FMUL.FTZ R11, R0, R151 ;  /* 0x00000097000b7220 */ /* 0x000fe40000410000 */
[----:B------:R-:W1:Y:S01]  /*cb20*/  LDSM.16.MT88.4 R148, [R182] ;  /* 0x00000000b694783b */ /* 0x000e620000004200 */
[----:B------:R2:W3:Y:S01]  /*cb30*/  MUFU.EX2 R201, R4 ;  /* 0x0000000400c97308 */ /* 0x0004e20000000800 */
[--C-:B------:R-:W-:Y:S02]  /*cb40*/  FFMA.FTZ R43, R43, c[0x0][0x2d0], -R3.reuse ;  /* 0x0000b4002b2b7a23 */ /* 0x100fe40000010803 */
[--C-:B------:R-:W-:Y:S07]  /*cb50*/  FFMA.FTZ R46, R46, c[0x0][0x2d0], -R3.reuse ;  /* 0x0000b4002e2e7a23 */ /* 0x100fee0000010803 */
[----:B------:R-:W-:Y:S10]  /*cb60*/  MUFU.EX2 R42, R42 ;  /* 0x0000002a002a7308 */ /* 0x000ff40000000800 */
[----:B------:R-:W-:Y:S01]  /*cb70*/  MUFU.EX2 R43, R43 ;  /* 0x0000002b002b7308 */ /* 0x000fe20000000800 */
[--C-:B--2---:R-:W-:Y:S01]  /*cb80*/  FFMA.FTZ R4, R14, c[0x0][0x2d0], -R3.reuse ;  /* 0x0000b4000e047a23 */ /* 0x104fe20000010803 */
[----:B---3--:R-:W-:Y:S01]  /*cb90*/  F2FP.BF16.PACK_AB R145, R201, R198 ;  /* 0x000000c6c991723e */ /* 0x008fe200000010ff */
[C---:B------:R-:W-:Y:S07]  /*cba0*/  FMUL.FTZ R14, R0.reuse, R154 ;  /* 0x0000009a000e7220 */ /* 0x040fee0000410000 */
[----:B------:R2:W3:Y:S02]  /*cbb0*/  MUFU.EX2 R206, R4 ;  /* 0x0000000400ce7308 */ /* 0x0004e40000000800 */
[--C-:B--2---:R-:W-:Y:S02]  /*cbc0*/  FFMA.FTZ R4, R15, c[0x0][0x2d0], -R3.reuse ;  /* 0x0000b4000f047a23 */ /* 0x104fe40000010803 */
[C---:B------:R-:W-:Y:S06]  /*cbd0*/  FMUL.FTZ R15, R0.reuse, R155 ;  /* 0x0000009b000f7220 */ /* 0x040fec0000410000 */
[----:B------:R2:W4:Y:S01]  /*cbe0*/  MUFU.EX2 R207, R4 ;  /* 0x0000000400cf7308 */ /* 0x0005220000000800 */
[----:B------:R-:W-:Y:S04]  /*cbf0*/  FFMA.FTZ R0, R0, R213, R198 ;  /* 0x000000d500007223 */ /* 0x000fe800000100c6 */
[----:B------:R-:W-:Y:S04]  /*cc00*/  FADD.FTZ R0, R201, R0 ;  /* 0x00000000c9007221 */ /* 0x000fe80000010000 */
[----:B---3--:R-:W-:Y:S02]  /*cc10*/  FADD.FTZ R0, R206, R0 ;  /* 0x00000000ce007221 */ /* 0x008fe40000010000 */
[C---:B--2---:R-:W-:Y:S01]  /*cc20*/  FMUL.FTZ R4, R133.reuse, R144 ;  /* 0x0000009085047220 */ /* 0x044fe20000410000 */
[----:B------:R-:W-:Y:S01]  /*cc30*/  F2FP.BF16.PACK_AB R144, R200, R199 ;  /* 0x000000c7c890723e */ /* 0x000fe200000010ff */
[----:B------:R-:W-:Y:S01]  /*cc40*/  FFMA.FTZ R133, R133, R247, R168 ;  /* 0x000000f785857223 */ /* 0x000fe200000100a8 */
[C---:B----4-:R-:W-:Y:S01]  /*cc50*/  F2FP.BF16.PACK_AB R147, R207.reuse, R206 ;  /* 0x000000cecf93723e */ /* 0x050fe200000010ff */
[----:B------:R-:W-:Y:S03]  /*cc60*/  FADD.FTZ R0, R207, R0 ;  /* 0x00000000cf007221 */ /* 0x000fe60000010000 */
[-C--:B------:R-:W-:Y:S08]  /*cc70*/  HMMA.16816.F32.BF16 R4, R140, R160.reuse, R4 ;  /* 0x000000a08c04723c */ /* 0x080ff00000041804 */
[C---:B------:R-:W-:Y:S08]  /*cc80*/  HMMA.16816.F32.BF16 R8, R144.reuse, R160, R8 ;  /* 0x000000a09008723c */ /* 0x040ff00000041808 */
[-C--:B------:R-:W-:Y:S08]  /*cc90*/  HMMA.16816.F32.BF16 R12, R144, R162.reuse, R12 ;  /* 0x000000a2900c723c */ /* 0x080ff0000004180c */
[C---:B------:R-:W-:Y:S01]  /*cca0*/  HMMA.16816.F32.BF16 R16, R140.reuse, R162, R16 ;  /* 0x000000a28c10723c */ /* 0x040fe20000041810 */
[----:B------:R2:W-:Y:S07]  /*ccb0*/  MUFU.EX2 R162, R24 ;  /* 0x0000001800a27308 */ /* 0x0005ee0000000800 */
[-C--:B-1----:R-:W-:Y:S08]  /*ccc0*/  HMMA.16816.F32.BF16 R100, R140, R148.reuse, R100 ;  /* 0x000000948c64723c */ /* 0x082ff00000041864 */
[C---:B------:R-:W-:Y:S08]  /*ccd0*/  HMMA.16816.F32.BF16 R104, R144.reuse, R148, R104 ;  /* 0x000000949068723c */ /* 0x040ff00000041868 */
[-C--:B------:R-:W-:Y:S01]  /*cce0*/  HMMA.16816.F32.BF16 R108, R144, R150.reuse, R108 ;  /* 0x00000096906c723c */ /* 0x080fe2000004186c */
[----:B--2---:R-:W-:Y:S07]  /*ccf0*/  LDSM.16.MT88.4 R24, [R181+0x400] ;  /* 0x00040000b518783b */ /* 0x004fee0000004200 */
        /* <DEDUP_REMOVED lines=15> */
[C---:B------:R-:W-:Y:S08]  /*cdf0*/  HMMA.16816.F32.BF16 R80, R140.reuse, R150, R80 ;  /* 0x000000968c50723c */ /* 0x040ff00000041850 */
[-C--:B------:R-:W-:Y:S08]  /*ce00*/  HMMA.16816.F32.BF16 R84, R140, R20.reuse, R84 ;  /* 0x000000148c54723c */ /* 0x080ff00000041854 */
[C---:B------:R-:W-:Y:S07]  /*ce10*/  HMMA.16816.F32.BF16 R88, R144.reuse, R20, R88 ;  /* 0x000000149058723c */ /* 0x040fee0000041858 */
[----:B------:R-:W-:Y:S01]  /*ce20*/  FFMA.FTZ R20, R29, c[0x0][0x2d0], -R164 ;  /* 0x0000b4001d147a23 */ /* 0x000fe200000108a4 */
[-C--:B------:R-:W-:Y:S03]  /*ce30*/  HMMA.16816.F32.BF16 R92, R144, R22.reuse, R92 ;  /* 0x00000016905c723c */ /* 0x080fe6000004185c */
[----:B------:R1:W2:Y:S01]  /*ce40*/  MUFU.EX2 R163, R20 ;  /* 0x0000001400a37308 */ /* 0x0002a20000000800 */
[--C-:B------:R-:W-:Y:S01]  /*ce50*/  FFMA.FTZ R21, R31, c[0x0][0x2d0], -R3.reuse ;  /* 0x0000b4001f157a23 */ /* 0x100fe20000010803 */
[----:B------:R-:W-:Y:S02]  /*ce60*/  F2FP.BF16.PACK_AB R29, R170, R169 ;  /* 0x000000a9aa1d723e */ /* 0x000fe400000010ff */
[--C-:B------:R-:W-:Y:S01]  /*ce70*/  FFMA.FTZ R145, R36, c[0x0][0x2d0], -R166.reuse ;  /* 0x0000b40024917a23 */ /* 0x100fe200000108a6 */
[----:B------:R-:W-:Y:S04]  /*ce80*/  HMMA.16816.F32.BF16 R96, R140, R22, R96 ;  /* 0x000000168c60723c */ /* 0x000fe80000041860 */
[----:B------:R-:W-:Y:S01]  /*ce90*/  FFMA.FTZ R144, R37, c[0x0][0x2d0], -R166 ;  /* 0x0000b40025907a23 */ /* 0x000fe200000108a6 */
[----:B------:R3:W-:Y:S01]  /*cea0*/  MUFU.EX2 R160, R21 ;  /* 0x0000001500a07308 */ /* 0x0007e20000000800 */
[----:B------:R-:W4:Y:S01]  /*ceb0*/  LDSM.16.MT88.4 R36, [R181+0x1000] ;  /* 0x00100000b524783b */ /* 0x000f220000004200 */
[----:B------:R-:W-:Y:S02]  /*cec0*/  F2FP.BF16.PACK_AB R22, R175, R176 ;  /* 0x000000b0af16723e */ /* 0x000fe400000010ff */
[----:B------:R-:W-:Y:S06]  /*ced0*/  F2FP.BF16.PACK_AB R23, R174, R173 ;  /* 0x000000adae17723e */ /* 0x000fec00000010ff */
[----:B------:R-:W-:Y:S01]  /*cee0*/  MUFU.EX2 R142, R144 ;  /* 0x00000090008e7308 */ /* 0x000fe20000000800 */
[--C-:B-1----:R-:W-:Y:S01]  /*cef0*/  FFMA.FTZ R20, R30, c[0x0][0x2d0], -R3.reuse ;  /* 0x0000b4001e147a23 */ /* 0x102fe20000010803 */
[----:B--2---:R-:W-:Y:S01]  /*cf00*/  F2FP.BF16.PACK_AB R30, R163, R162 ;  /* 0x000000a2a31e723e */ /* 0x004fe200000010ff */
[----:B------:R-:W-:Y:S02]  /*cf10*/  FFMA.FTZ R3, R47, c[0x0][0x2d0], -R3 ;  /* 0x0000b4002f037a23 */ /* 0x000fe40000010803 */
[----:B------:R-:W-:Y:S05]  /*cf20*/  FFMA.FTZ R47, R132, R246, R167 ;  /* 0x000000f6842f7223 */ /* 0x000fea00000100a7 */
[----:B------:R1:W2:Y:S01]  /*cf30*/  MUFU.EX2 R161, R20 ;  /* 0x0000001400a17308 */ /* 0x0002a20000000800 */
[----:B---3--:R-:W-:Y:S09]  /*cf40*/  F2FP.BF16.PACK_AB R21, R177, R178 ;  /* 0x000000b2b115723e */ /* 0x008ff200000010ff */
[----:B------:R-:W-:Y:S10]  /*cf50*/  MUFU.EX2 R132, R145 ;  /* 0x0000009100847308 */ /* 0x000ff40000000800 */
[----:B------:R-:W-:Y:S01]  /*cf60*/  MUFU.EX2 R140, R49 ;  /* 0x00000031008c7308 */ /* 0x000fe20000000800 */
[----:B-1----:R-:W-:Y:S02]  /*cf70*/  F2FP.BF16.PACK_AB R20, R197, R179 ;  /* 0x000000b3c514723e */ /* 0x002fe400000010ff */
[----:B--2---:R-:W-:Y:S07]  /*cf80*/  F2FP.BF16.PACK_AB R31, R160, R161 ;  /* 0x000000a1a01f723e */ /* 0x004fee00000010ff */
[----:B------:R-:W-:Y:S01]  /*cf90*/  MUFU.EX2 R141, R48 ;  /* 0x00000030008d7308 */ /* 0x000fe20000000800 */
[-C--:B------:R-:W-:Y:S08]  /*cfa0*/  HMMA.16816.F32.BF16 R4, R20, R24.reuse, R4 ;  /* 0x000000181404723c */ /* 0x080ff00000041804 */
[C---:B------:R-:W-:Y:S01]  /*cfb0*/  HMMA.16816.F32.BF16 R8, R28.reuse, R24, R8 ;  /* 0x000000181c08723c */ /* 0x040fe20000041808 */
[----:B------:R-:W-:Y:S07]  /*cfc0*/  MUFU.EX2 R49, R40 ;  /* 0x0000002800317308 */ /* 0x000fee0000000800 */
[-C--:B------:R-:W-:Y:S03]  /*cfd0*/  HMMA.16816.F32.BF16 R12, R28, R26.reuse, R12 ;  /* 0x0000001a1c0c723c */ /* 0x080fe6000004180c */
[----:B------:R-:W-:Y:S05]  /*cfe0*/  MUFU.EX2 R48, R41 ;  /* 0x0000002900307308 */ /* 0x000fea0000000800 */
[C---:B------:R-:W-:Y:S01]  /*cff0*/  HMMA.16816.F32.BF16 R16, R20.reuse, R26, R16 ;  /* 0x0000001a1410723c */ /* 0x040fe20000041810 */
[----:B------:R-:W1:Y:S04]  /*d000*/  LDSM.16.MT88.4 R24, [R182+0x1000] ;  /* 0x00100000b618783b */ /* 0x000e680000004200 */
[----:B------:R-:W-:Y:S03]  /*d010*/  MUFU.EX2 R41, R45 ;  /* 0x0000002d00297308 */ /* 0x000fe60000000800 */
[-C--:B------:R-:W-:Y:S07]  /*d020*/  HMMA.16816.F32.BF16 R100, R20, R32.reuse, R100 ;  /* 0x000000201464723c */ /* 0x080fee0000041864 */
[----:B------:R-:W2:Y:S01]  /*d030*/  MUFU.EX2 R40, R44 ;  /* 0x0000002c00287308 */ /* 0x000ea20000000800 */
[C---:B------:R-:W-:Y:S08]  /*d040*/  HMMA.16816.F32.BF16 R104, R28.reuse, R32, R104 ;  /* 0x000000201c68723c */ /* 0x040ff00000041868 */
[-C--:B------:R-:W-:Y:S08]  /*d050*/  HMMA.16816.F32.BF16 R108, R28, R34.reuse, R108 ;  /* 0x000000221c6c723c */ /* 0x080ff0000004186c */
[C---:B------:R-:W-:Y:S01]  /*d060*/  HMMA.16816.F32.BF16 R112, R20.reuse, R34, R112 ;  /* 0x000000221470723c */ /* 0x040fe20000041870 */
[----:B------:R-:W3:Y:S07]  /*d070*/  LDSM.16.MT88.4 R32, [R181+0x1c00] ;  /* 0x001c0000b520783b */ /* 0x000eee0000004200 */
[-C--:B----4-:R-:W-:Y:S08]  /*d080*/  HMMA.16816.F32.BF16 R116, R20, R36.reuse, R116 ;  /* 0x000000241474723c */ /* 0x090ff00000041874 */
[C---:B------:R-:W-:Y:S08]  /*d090*/  HMMA.16816.F32.BF16 R120, R28.reuse, R36, R120 ;  /* 0x000000241c78723c */ /* 0x040ff00000041878 */
[-C--:B------:R-:W-:Y:S08]  /*d0a0*/  HMMA.16816.F32.BF16 R124, R28, R38.reuse, R124 ;  /* 0x000000261c7c723c */ /* 0x080ff0000004187c */
[C---:B------:R-:W-:Y:S01]  /*d0b0*/  HMMA.16816.F32.BF16 R128, R20.reuse, R38, R128 ;  /* 0x000000261480723c */ /* 0x040fe20000041880 */
[----:B------:R-:W4:Y:S07]  /*d0c0*/  LDSM.16.MT88.4 R36, [R182+0x1c00] ;  /* 0x001c0000b624783b */ /* 0x000f2e0000004200 */
[-C--:B-1----:R-:W-:Y:S08]  /*d0d0*/  HMMA.16816.F32.BF16 R52, R20, R24.reuse, R52 ;  /* 0x000000181434723c */ /* 0x082ff00000041834 */
[C---:B------:R-:W-:Y:S07]  /*d0e0*/  HMMA.16816.F32.BF16 R56, R28.reuse, R24, R56 ;  /* 0x000000181c38723c */ /* 0x040fee0000041838 */
[----:B------:R-:W-:Y:S01]  /*d0f0*/  FADD.FTZ R25, R203, R133 ;  /* 0x00000085cb197221 */ /* 0x000fe20000010000 */
[-C--:B------:R-:W-:Y:S04]  /*d100*/  HMMA.16816.F32.BF16 R60, R28, R26.reuse, R60 ;  /* 0x0000001a1c3c723c */ /* 0x080fe8000004183c */
[----:B------:R-:W-:Y:S04]  /*d110*/  FADD.FTZ R24, R202, R47 ;  /* 0x0000002fca187221 */ /* 0x000fe80000010000 */
[C---:B------:R-:W-:Y:S07]  /*d120*/  HMMA.16816.F32.BF16 R64, R20.reuse, R26, R64 ;  /* 0x0000001a1440723c */ /* 0x040fee0000041840 */
[----:B--2---:R-:W-:Y:S01]  /*d130*/  F2FP.BF16.PACK_AB R26, R41, R40 ;  /* 0x00000028291a723e */ /* 0x004fe200000010ff */
[-C--:B---3--:R-:W-:Y:S08]  /*d140*/  HMMA.16816.F32.BF16 R68, R20, R32.reuse, R68 ;  /* 0x000000201444723c */ /* 0x088ff00000041844 */
[C---:B------:R-:W-:Y:S07]  /*d150*/  HMMA.16816.F32.BF16 R72, R28.reuse, R32, R72 ;  /* 0x000000201c48723c */ /* 0x040fee0000041848 */
[----:B------:R-:W-:Y:S01]  /*d160*/  FADD.FTZ R32, R204, R24 ;  /* 0x00000018cc207221 */ /* 0x000fe20000010000 */
[-C--:B------:R-:W-:Y:S04]  /*d170*/  HMMA.16816.F32.BF16 R76, R28, R34.reuse, R76 ;  /* 0x000000221c4c723c */ /* 0x080fe8000004184c */
[----:B------:R-:W-:Y:S04]  /*d180*/  F2FP.BF16.PACK_AB R24, R48, R49 ;  /* 0x000000313018723e */ /* 0x000fe800000010ff */
[C---:B------:R-:W-:Y:S01]  /*d190*/  HMMA.16816.F32.BF16 R80, R20.reuse, R34, R80 ;  /* 0x000000221450723c */ /* 0x040fe20000041850 */
[----:B------:R1:W-:Y:S07]  /*d1a0*/  MUFU.EX2 R34, R3 ;  /* 0x0000000300227308 */ /* 0x0003ee0000000800 */
[-C--:B----4-:R-:W-:Y:S03]  /*d1b0*/  HMMA.16816.F32.BF16 R84, R20, R36.reuse, R84 ;  /* 0x000000241454723c */ /* 0x090fe60000041854 */
[----:B------:R-:W2:Y:S05]  /*d1c0*/  MUFU.EX2 R35, R46 ;  /* 0x0000002e00237308 */ /* 0x000eaa0000000800 */
[C---:B------:R-:W-:Y:S08]  /*d1d0*/  HMMA.16816.F32.BF16 R88, R28.reuse, R36, R88 ;  /* 0x000000241c58723c */ /* 0x040ff00000041858 */
[-C--:B------:R-:W-:Y:S01]  /*d1e0*/  HMMA.16816.F32.BF16 R92, R28, R38.reuse, R92 ;  /* 0x000000261c5c723c */ /* 0x080fe2000004185c */
[----:B------:R-:W-:Y:S03]  /*d1f0*/  LDSM.16.MT88.4 R28, [R182+0x1400] ;  /* 0x00140000b61c783b */ /* 0x000fe60000004200 */
[----:B-1----:R-:W-:Y:S04]  /*d200*/  FFMA.FTZ R3, R135, R214, R199 ;  /* 0x000000d687037223 */ /* 0x002fe800000100c7 */
[----:B------:R-:W-:Y:S04]  /*d210*/  HMMA.16816.F32.BF16 R96, R20, R38, R96 ;  /* 0x000000261460723c */ /* 0x000fe80000041860 */
[----:B--2---:R-:W-:Y:S01]  /*d220*/  F2FP.BF16.PACK_AB R27, R34, R35 ;  /* 0x00000023221b723e */ /* 0x004fe200000010ff */
[----:B------:R-:W-:Y:S02]  /*d230*/  FADD.FTZ R33, R200, R3 ;  /* 0x00000003c8217221 */ /* 0x000fe40000010000 */
[----:B------:R-:W-:Y:S01]  /*d240*/  F2FP.BF16.PACK_AB R20, R142, R132 ;  /* 0x000000848e14723e */ /* 0x000fe200000010ff */
[----:B------:R-:W-:Y:S01]  /*d250*/  FADD.FTZ R3, R205, R25 ;  /* 0x00000019cd037221 */ /* 0x000fe20000010000 */
[----:B------:R-:W-:Y:S03]  /*d260*/  F2FP.BF16.PACK_AB R21, R141, R140 ;  /* 0x0000008c8d15723e */ /* 0x000fe600000010ff */
[----:B------:R-:W-:Y:S01]  /*d270*/  F2FP.BF16.PACK_AB R22, R134, R139 ;  /* 0x0000008b8616723e */ /* 0x000fe200000010ff */
[----:B------:R-:W-:Y:S01]  /*d280*/  FADD.FTZ R3, R211, R3 ;  /* 0x00000003d3037221 */ /* 0x000fe20000010000 */
[----:B------:R-:W-:Y:S02]  /*d290*/  F2FP.BF16.PACK_AB R23, R51, R50 ;  /* 0x000000323317723e */ /* 0x000fe400000010ff */
[----:B------:R-:W-:Y:S01]  /*d2a0*/  F2FP.BF16.PACK_AB R25, R43, R42 ;  /* 0x0000002a2b19723e */ /* 0x000fe200000010ff */
[----:B------:R-:W-:Y:S04]  /*d2b0*/  FADD.FTZ R3, R179, R3 ;  /* 0x00000003b3037221 */ /* 0x000fe80000010000 */
[-C--:B------:R-:W-:Y:S01]  /*d2c0*/  HMMA.16816.F32.BF16 R144, R20, R156.reuse, R4 ;  /* 0x0000009c1490723c */ /* 0x080fe20000041804 */
[----:B------:R-:W1:Y:S02]  /*d2d0*/  LDSM.16.MT88.4 R4, [R182+0x800] ;  /* 0x00080000b604783b */ /* 0x000e640000004200 */
[----:B------:R-:W-:Y:S05]  /*d2e0*/  FADD.FTZ R3, R197, R3 ;  /* 0x00000003c5037221 */ /* 0x000fea0000010000 */
[C---:B------:R-:W-:Y:S01]  /*d2f0*/  HMMA.16816.F32.BF16 R148, R24.reuse, R156, R8 ;  /* 0x0000009c1894723c */ /* 0x040fe20000041808 */
[----:B------:R-:W2:Y:S07]  /*d300*/  LDSM.16.MT88.4 R8, [R181+0x1400] ;  /* 0x00140000b508783b */ /* 0x000eae0000004200 */
[-C--:B------:R-:W-:Y:S01]  /*d310*/  HMMA.16816.F32.BF16 R152, R24, R158.reuse, R12 ;  /* 0x0000009e1898723c */ /* 0x080fe2000004180c */
[----:B------:R-:W3:Y:S07]  /*d320*/  LDSM.16.MT88.4 R12, [R181+0x2000] ;  /* 0x00200000b50c783b */ /* 0x000eee0000004200 */
[C---:B------:R-:W-:Y:S01]  /*d330*/  HMMA.16816.F32.BF16 R156, R20.reuse, R158, R16 ;  /* 0x0000009e149c723c */ /* 0x040fe20000041810 */
[----:B------:R-:W4:Y:S07]  /*d340*/  LDSM.16.MT88.4 R16, [R182+0x2000] ;  /* 0x00200000b610783b */ /* 0x000f2e0000004200 */
[-C--:B-1----:R-:W-:Y:S08]  /*d350*/  HMMA.16816.F32.BF16 R100, R20, R4.reuse, R100 ;  /* 0x000000041464723c */ /* 0x082ff00000041864 */
[C---:B------:R-:W-:Y:S07]  /*d360*/  HMMA.16816.F32.BF16 R104, R24.reuse, R4, R104 ;  /* 0x000000041868723c */ /* 0x040fee0000041868 */
[----:B------:R-:W-:Y:S01]  /*d370*/  FADD.FTZ R4, R169, R0 ;  /* 0x00000000a9047221 */ /* 0x000fe20000010000 */
[-C--:B------:R-:W-:Y:S04]  /*d380*/  HMMA.16816.F32.BF16 R108, R24, R6.reuse, R108 ;  /* 0x00000006186c723c */ /* 0x080fe8000004186c */
[----:B------:R-:W-:Y:S04]  /*d390*/  FADD.FTZ R5, R210, R32 ;  /* 0x00000020d2057221 */ /* 0x000fe80000010000 */
[C---:B------:R-:W-:Y:S04]  /*d3a0*/  HMMA.16816.F32.BF16 R112, R20.reuse, R6, R112 ;  /* 0x000000061470723c */ /* 0x040fe80000041870 */
[----:B------:R-:W-:Y:S03]  /*d3b0*/  FADD.FTZ R5, R178, R5 ;  /* 0x00000005b2057221 */ /* 0x000fe60000010000 */
[----:B------:R-:W-:Y:S01]  /*d3c0*/  FADD.FTZ R7, R170, R4 ;  /* 0x00000004aa077221 */ /* 0x000fe20000010000 */
[-C--:B--2---:R-:W-:Y:S04]  /*d3d0*/  HMMA.16816.F32.BF16 R116, R20, R8.reuse, R116 ;  /* 0x000000081474723c */ /* 0x084fe80000041874 */
[----:B------:R-:W-:Y:S02]  /*d3e0*/  FADD.FTZ R0, R177, R5 ;  /* 0x00000005b1007221 */ /* 0x000fe40000010000 */
[----:B------:R-:W-:Y:S02]  /*d3f0*/  FADD.FTZ R5, R176, R3 ;  /* 0x00000003b0057221 */ /* 0x000fe40000010000 */
[C---:B------:R-:W-:Y:S04]  /*d400*/  HMMA.16816.F32.BF16 R120, R24.reuse, R8, R120 ;  /* 0x000000081878723c */ /* 0x040fe80000041878 */
[----:B------:R-:W-:Y:S02]  /*d410*/  FADD.FTZ R3, R161, R7 ;  /* 0x00000007a1037221 */ /* 0x000fe40000010000 */
[----:B------:R-:W-:Y:S02]  /*d420*/  FADD.FTZ R6, R208, R33 ;  /* 0x00000021d0067221 */ /* 0x000fe40000010000 */
[-C--:B------:R-:W-:Y:S04]  /*d430*/  HMMA.16816.F32.BF16 R124, R24, R10.reuse, R124 ;  /* 0x0000000a187c723c */ /* 0x080fe8000004187c */
[----:B------:R-:W-:Y:S04]  /*d440*/  FADD.FTZ R6, R209, R6 ;  /* 0x00000006d1067221 */ /* 0x000fe80000010000 */
[C---:B------:R-:W-:Y:S04]  /*d450*/  HMMA.16816.F32.BF16 R128, R20.reuse, R10, R128 ;  /* 0x0000000a1480723c */ /* 0x040fe80000041880 */
[----:B------:R-:W-:Y:S04]  /*d460*/  FADD.FTZ R6, R171, R6 ;  /* 0x00000006ab067221 */ /* 0x000fe80000010000 */
        /* <DEDUP_REMOVED lines=23> */
[----:B------:R-:W-:Y:S01]  /*d5e0*/  FADD.FTZ R247, R134, R6 ;  /* 0x0000000686f77221 */ /* 0x000fe20000010000 */
[----:B------:R-:W-:Y:S01]  /*d5f0*/  MOV R134, R2 ;  /* 0x0000000200867202 */ /* 0x000fe20000000f00 */
        /* <DEDUP_REMOVED lines=9> */
[----:B------:R-:W-:Y:S01]  /*d690*/  HMMA.16816.F32.BF16 R96, R20, R18, R96 ;  /* 0x000000121460723c */ /* 0x000fe20000041860 */
[----:B------:R1:W-:Y:S03]  /*d6a0*/  STL [R1], R3 ;  /* 0x0000000301007387 */ /* 0x0003e60000100800 */
[----:B------:R-:W-:Y:S01]  /*d6b0*/  FADD.FTZ R246, R51, R4 ;  /* 0x0000000433f67221 */ /* 0x000fe20000010000 */
[----:B------:R1:W-:Y:S03]  /*d6c0*/  STL [R1+0x4], R0 ;  /* 0x0000040001007387 */ /* 0x0003e60000100800 */
[----:B------:R-:W-:-:S05]  /*d6d0*/  @P0 BRA `(.L_x_554) ;  /* 0xffffd5a000000947 */ /* 0x000fca000383ffff */
.L_x_549:
[----:B-1----:R-:W2:Y:S02]  /*d6e0*/  LDL R0, [R1+0x8] ;  /* 0x0000080001007983 */ /* 0x002ea40000100800 */
[----:B--2---:R-:W-:-:S13]  /*d6f0*/  ISETP.GE.AND P0, PT, R196, R0, PT ;  /* 0x00000000c400720c */ /* 0x004fda0003f06270 */
[----:B------:R-:W-:Y:S05]  /*d700*/  @!P0 BRA `(.L_x_555) ;  /* 0x00003be000008947 */ /* 0x000fea0003800000 */
[----:B------:R-:W-:Y:S01]  /*d710*/  IMAD.MOV.U32 R133, RZ, RZ, R137 ;  /* 0x000000ffff857224 */ /* 0x000fe200078e0089 */
[----:B------:R-:W-:Y:S01]  /*d720*/  MOV R139, R134 ;  /* 0x00000086008b7202 */ /* 0x000fe20000000f00 */
[----:B------:R-:W-:Y:S01]  /*d730*/  IMAD.MOV.U32 R132, RZ, RZ, R138 ;  /* 0x000000ffff847224 */ /* 0x000fe200078e008a */
[----:B------:R-:W-:Y:S02]  /*d740*/  MOV R135, R136 ;  /* 0x0000008800877202 */ /* 0x000fe40000000f00 */
.L_x_574:
[----:B------:R-:W-:Y:S04]  /*d750*/  DEPBAR.LE SB0, 0x0 ;  /* 0x000080000000791a */ /* 0x000fe80000000000 */
[----:B------:R-:W-:Y:S01]  /*d760*/  WARPSYNC 0xffffffff ;  /* 0xffffffff00007948 */ /* 0x000fe20003800000 */
[----:B------:R-:W-:Y:S01]  /*d770*/  BAR.SYNC.DEFER_BLOCKING 0x0 ;  /* 0x0000000000007b1d */ /* 0x000fe20000010000 */
[----:B------:R-:W-:Y:S01]  /*d780*/  SHF.R.S32.HI R0, RZ, 0x1f, R196 ;  /* 0x0000001fff007819 */ /* 0x000fe200000114c4 */
[----:B-1----:R-:W-:Y:S01]  /*d790*/  IMAD.WIDE.U32 R2, R196, c[0x0][0x208], RZ ;  /* 0x00008200c4027a25 */ /* 0x002fe200078e00ff */
[C---:B------:R-:W-:Y:S02]  /*d7a0*/  LOP3.LUT P5, RZ, R194.reuse, 0x100, RZ, 0xc0, !PT ;  /* 0x00000100c2ff7812 */ /* 0x040fe400078ac0ff */
[----:B------:R-:W-:Y:S01]  /*d7b0*/  LOP3.LUT P4, RZ, R194, 0x80, RZ, 0xc0, !PT ;  /* 0x00000080c2ff7812 */ /* 0x000fe2000788c0ff */
[----:B------:R-:W-:Y:S01]  /*d7c0*/  IMAD R0, R0, c[0x0][0x208], RZ ;  /* 0x0000820000007a24 */ /* 0x000fe200078e02ff */
[----:B------:R-:W-:Y:S03]  /*d7d0*/  LOP3.LUT P3, RZ, R194, 0x40, RZ, 0xc0, !PT ;  /* 0x00000040c2ff7812 */ /* 0x000fe6000786c0ff */
[----:B------:R-:W-:Y:S04]  /*d7e0*/  IMAD R0, R196, c[0x0][0x20c], R0 ;  /* 0x00008300c4007a24 */ /* 0x000fe800078e0200 */
[----:B------:R-:W-:Y:S02]  /*d7f0*/  IMAD.IADD R8, R3, 0x1, R0 ;  /* 0x0000000103087824 */ /* 0x000fe400078e0200 */
[----:B------:R-:W-:Y:S04]  /*d800*/  IMAD.WIDE.U32 R2, R2, 0x30, RZ ;  /* 0x0000003002027825 */ /* 0x000fe800078e00ff */
[----:B------:R-:W-:Y:S01]  /*d810*/  IMAD R12, R8, 0x30, RZ ;  /* 0x00000030080c7824 */ /* 0x000fe200078e02ff */
[----:B------:R-:W-:Y:S03]  /*d820*/  LDSM.16.M88.4 R48, [R183] ;  /* 0x00000000b730783b */ /* 0x000fe60000000200 */
[----:B------:R-:W-:Y:S01]  /*d830*/  IMAD.IADD R3, R3, 0x1, R12 ;  /* 0x0000000103037824 */ /* 0x000fe200078e020c */
[----:B------:R-:W-:Y:S02]  /*d840*/  BSSY B0, `(.L_x_556) ;  /* 0x00000a9000007945 */ /* 0x000fe40003800000 */
[----:B------:R-:W1:Y:S06]  /*d850*/  LDSM.16.M88.4 R16, [R180] ;  /* 0x00000000b410783b */ /* 0x000e6c0000000200 */
[----:B------:R-:W2:Y:S06]  /*d860*/  LDSM.16.M88.4 R44, [R183+0x1000] ;  /* 0x00100000b72c783b */ /* 0x000eac0000000200 */
[----:B------:R-:W3:Y:S06]  /*d870*/  S2R R136, SR_TID.X ;  /* 0x0000000000887919 */ /* 0x000eec0000002100 */
[----:B------:R-:W4:Y:S06]  /*d880*/  LDSM.16.M88.4 R32, [R180+0x400] ;  /* 0x00040000b420783b */ /* 0x000f2c0000000200 */
[----:B------:R-:W5:Y:S06]  /*d890*/  LDL R231, [R1+0x8] ;  /* 0x0000080001e77983 */ /* 0x000f6c0000100800 */
[----:B------:R-:W4:Y:S06]  /*d8a0*/  LDSM.16.M88.4 R140, [R180+0x800] ;  /* 0x00080000b48c783b */ /* 0x000f2c0000000200 */
[----:B------:R-:W-:Y:S01]  /*d8b0*/  LDSM.16.M88.4 R160, [R184] ;  /* 0x00000000b8a0783b */ /* 0x000fe20000000200 */
[-C--:B-1----:R-:W-:Y:S05]  /*d8c0*/  HMMA.16816.F32.BF16 R4, R48, R16.reuse, RZ ;  /* 0x000000103004723c */ /* 0x082fea00000418ff */
[----:B------:R-:W1:Y:S01]  /*d8d0*/  LDSM.16.M88.4 R164, [R185] ;  /* 0x00000000b9a4783b */ /* 0x000e620000000200 */
[----:B---3--:R-:W-:Y:S02]  /*d8e0*/  ISETP.GT.AND P1, PT, R136, 0x3f, PT ;  /* 0x0000003f8800780c */ /* 0x008fe40003f24270 */
[C---:B--2---:R-:W-:Y:S03]  /*d8f0*/  HMMA.16816.F32.BF16 R8, R44.reuse, R16, RZ ;  /* 0x000000102c08723c */ /* 0x044fe600000418ff */
[----:B------:R-:W2:Y:S06]  /*d900*/  LDSM.16.M88.4 R168, [R184+0x1000] ;  /* 0x00100000b8a8783b */ /* 0x000eac0000000200 */
[----:B------:R-:W3:Y:S01]  /*d910*/  LDSM.16.M88.4 R172, [R193] ;  /* 0x00000000c1ac783b */ /* 0x000ee20000000200 */
[-C--:B------:R-:W-:Y:S02]  /*d920*/  HMMA.16816.F32.BF16 R12, R44, R18.reuse, RZ ;  /* 0x000000122c0c723c */ /* 0x080fe400000418ff */
[----:B------:R-:W-:Y:S02]  /*d930*/  @!P1 IMAD.MOV.U32 R0, RZ, RZ, c[0x0][0x208] ;  /* 0x00008200ff009624 */ /* 0x000fe400078e00ff */
[----:B------:R-:W-:Y:S01]  /*d940*/  @!P1 IMAD.MOV.U32 R16, RZ, RZ, c[0x0][0x20c] ;  /* 0x00008300ff109624 */ /* 0x000fe200078e00ff */
[----:B------:R-:W1:Y:S02]  /*d950*/  LDSM.16.M88.4 R176, [R192] ;  /* 0x00000000c0b0783b */ /* 0x000e640000000200 */
[CC--:B------:R-:W-:Y:S05]  /*d960*/  @!P1 LEA R24, P0, R0.reuse, R2.reuse, 0x5 ;  /* 0x0000000200189211 */ /* 0x0c0fea00078028ff */
[----:B------:R-:W-:Y:S02]  /*d970*/  @!P1 LEA.HI.X R28, R0, R3, R16, 0x5, P0 ;  /* 0x00000003001c9211 */ /* 0x000fe400000f2c10 */
[C---:B------:R-:W-:Y:S02]  /*d980*/  HMMA.16816.F32.BF16 R16, R48.reuse, R18, RZ ;  /* 0x000000123010723c */ /* 0x040fe400000418ff */
[----:B------:R-:W-:Y:S05]  /*d990*/  IADD3 R2, P0, R220, R2, RZ ;  /* 0x00000002dc027210 */ /* 0x000fea0007f1e0ff */
[--C-:B------:R-:W-:Y:S01]  /*d9a0*/  IMAD.X R3, R3, 0x1, R222.reuse, P0 ;  /* 0x0000000103037824 */ /* 0x100fe200000e06de */
[-C--:B----4-:R-:W-:Y:S01]  /*d9b0*/  HMMA.16816.F32.BF16 R20, R48, R32.reuse, RZ ;  /* 0x000000203014723c */ /* 0x090fe200000418ff */
[C---:B------:R-:W-:Y:S04]  /*d9c0*/  LEA R36, P0, R2.reuse, c[0x0][0x1f8], 0x1 ;  /* 0x00007e0002247a11 */ /* 0x040fe800078008ff */
[----:B------:R-:W-:Y:S02]  /*d9d0*/  LEA.HI.X R37, R2, c[0x0][0x1fc], R3, 0x1, P0 ;  /* 0x00007f0002257a11 */ /* 0x000fe400000f0c03 */
[----:B------:R-:W-:Y:S02]  /*d9e0*/  @!P1 IADD3 R0, P0, R24, R220, RZ ;  /* 0x000000dc18009210 */ /* 0x000fe40007f1e0ff */
[C---:B------:R-:W-:Y:S01]  /*d9f0*/  HMMA.16816.F32.BF16 R24, R44.reuse, R32, RZ ;  /* 0x000000202c18723c */ /* 0x040fe200000418ff */
[----:B------:R-:W-:Y:S01]  /*da00*/  @!PT LDS RZ, [RZ] ;  /* 0x00000000fffff984 */ /* 0x000fe20000000800 */
[----:B------:R-:W-:Y:S01]  /*da10*/  @!PT LDS RZ, [RZ] ;  /* 0x00000000fffff984 */ /* 0x000fe20000000800 */
[----:B------:R-:W-:Y:S01]  /*da20*/  @!PT LDS RZ, [RZ] ;  /* 0x00000000fffff984 */ /* 0x000fe20000000800 */
[----:B------:R4:W-:Y:S02]  /*da30*/  LDGSTS.E.BYPASS.LTC128B.128 [R195+0x1880], [R36.64], !P5 ;  /* 0x0188000024c37fae */ /* 0x0009e4000e901d46 */
[----:B------:R-:W-:Y:S01]  /*da40*/  @!P1 IMAD.X R3, R28, 0x1, R222, P0 ;  /* 0x000000011c039824 */ /* 0x000fe200000e06de */
[C---:B------:R-:W-:Y:S03]  /*da50*/  @!P1 LEA R2, P0, R0.reuse, c[0x0][0x1f8], 0x1 ;  /* 0x00007e0000029a11 */ /* 0x040fe600078008ff */
[----:B------:R4:W-:Y:S01]  /*da60*/  LDGSTS.E.BYPASS.LTC128B.128 [R195+0x2480], [R36.64+0x40], !P4 ;  /* 0x0248004024c37fae */ /* 0x0009e2000e101d46 */
[-C--:B------:R-:W-:Y:S01]  /*da70*/  HMMA.16816.F32.BF16 R28, R44, R34.reuse, RZ ;  /* 0x000000222c1c723c */ /* 0x080fe200000418ff */
[----:B------:R-:W-:Y:S04]  /*da80*/  @!P1 LEA.HI.X R3, R0, c[0x0][0x1fc], R3, 0x1, P0 ;  /* 0x00007f0000039a11 */ /* 0x000fe800000f0c03 */
[----:B------:R4:W-:Y:S03]  /*da90*/  LDGSTS.E.BYPASS.LTC128B.128 [R195+0x3080], [R36.64+0x80], !P3 ;  /* 0x0308008024c37fae */ /* 0x0009e6000d901d46 */
[C---:B------:R-:W-:Y:S03]  /*daa0*/  HMMA.16816.F32.BF16 R32, R48.reuse, R34, RZ ;  /* 0x000000223020723c */ /* 0x040fe600000418ff */
[----:B------:R1:W-:Y:S06]  /*dab0*/  @!P1 LDGSTS.E.BYPASS.LTC128B.128 [R195+0x2080], [R2.64], !P5 ;  /* 0x0208000002c39fae */ /* 0x0003ec000e901d46 */
[----:B------:R1:W-:Y:S06]  /*dac0*/  @!P1 LDGSTS.E.BYPASS.LTC128B.128 [R195+0x2c80], [R2.64+0x40], !P4 ;  /* 0x02c8004002c39fae */ /* 0x0003ec000e101d46 */
[----:B------:R1:W-:Y:S06]  /*dad0*/  @!P1 LDGSTS.E.BYPASS.LTC128B.128 [R195+0x3880], [R2.64+0x80], !P3 ;  /* 0x0388008002c39fae */ /* 0x0003ec000d901d46 */
[----:B------:R-:W0:Y:S01]  /*dae0*/  LDGDEPBAR ;  /* 0x00000000000079af */ /* 0x000e220000000000 */
[-C--:B----4-:R-:W-:Y:S08]  /*daf0*/  HMMA.16816.F32.BF16 R36, R48, R140.reuse, RZ ;  /* 0x0000008c3024723c */ /* 0x090ff000000418ff */
[C---:B------:R-:W-:Y:S08]  /*db00*/  HMMA.16816.F32.BF16 R40, R44.reuse, R140, RZ ;  /* 0x0000008c2c28723c */ /* 0x040ff000000418ff */
[-C--:B------:R-:W-:Y:S08]  /*db10*/  HMMA.16816.F32.BF16 R44, R44, R142.reuse, RZ ;  /* 0x0000008e2c2c723c */ /* 0x080ff000000418ff */
[----:B------:R-:W-:Y:S01]  /*db20*/  HMMA.16816.F32.BF16 R48, R48, R142, RZ ;  /* 0x0000008e3030723c */ /* 0x000fe200000418ff */
[----:B------:R-:W-:Y:S07]  /*db30*/  LDSM.16.M88.4 R140, [R183+0x2000] ;  /* 0x00200000b78c783b */ /* 0x000fee0000000200 */
[-C--:B-1----:R-:W-:Y:S08]  /*db40*/  HMMA.16816.F32.BF16 R4, R160, R164.reuse, R4 ;  /* 0x000000a4a004723c */ /* 0x082ff00000041804 */
[C---:B--2---:R-:W-:Y:S08]  /*db50*/  HMMA.16816.F32.BF16 R8, R168.reuse, R164, R8 ;  /* 0x000000a4a808723c */ /* 0x044ff00000041808 */
[-C--:B------:R-:W-:Y:S08]  /*db60*/  HMMA.16816.F32.BF16 R12, R168, R166.reuse, R12 ;  /* 0x000000a6a80c723c */ /* 0x080ff0000004180c */
[C---:B------:R-:W-:Y:S01]  /*db70*/  HMMA.16816.F32.BF16 R16, R160.reuse, R166, R16 ;  /* 0x000000a6a010723c */ /* 0x040fe20000041810 */
[----:B------:R-:W1:Y:S07]  /*db80*/  LDSM.16.M88.4 R164, [R180+0xc00] ;  /* 0x000c0000b4a4783b */ /* 0x000e6e0000000200 */
[-C--:B---3--:R-:W-:Y:S08]  /*db90*/  HMMA.16816.F32.BF16 R20, R160, R172.reuse, R20 ;  /* 0x000000aca014723c */ /* 0x088ff00000041814 */
        /* <DEDUP_REMOVED lines=17> */
[-C--:B------:R-:W-:Y:S03]  /*dcb0*/  HMMA.16816.F32.BF16 R28, R168, R162.reuse, R28 ;  /* 0x000000a2a81c723c */ /* 0x080fe6000004181c */
[----:B-----5:R-:W-:Y:S05]  /*dcc0*/  ISETP.GT.AND P0, PT, R196, R231, PT ;  /* 0x000000e7c400720c */ /* 0x020fea0003f04270 */
        /* <DEDUP_REMOVED lines=63> */
[----:B------:R-:W-:Y:S04]  /*e0c0*/  SHF.R.S32.HI R134, RZ, 0x2, R134 ;  /* 0x00000002ff867819 */ /* 0x000fe80000011486 */
[----:B------:R-:W-:Y:S01]  /*e0d0*/  IADD3 R136, -R134, 0x30, RZ ;  /* 0x0000003086887810 */ /* 0x000fe20007ffe1ff */
[----:B------:R-:W-:Y:S02]  /*e0e0*/  IMAD R134, R2, c[0x0][0x1e0], RZ ;  /* 0x0000780002867a24 */ /* 0x000fe400078e02ff */
[----:B------:R-:W-:Y:S01]  /*e0f0*/  IMAD.WIDE.U32 R2, R0, c[0x0][0x1e0], RZ ;  /* 0x0000780000027a25 */ /* 0x000fe200078e00ff */
[----:B------:R-:W-:Y:S03]  /*e100*/  ISETP.GE.AND P0, PT, R136, 0x21, PT ;  /* 0x000000218800780c */ /* 0x000fe60003f06270 */
[----:B------:R-:W-:Y:S04]  /*e110*/  IMAD R0, R0, c[0x0][0x1e4], R134 ;  /* 0x0000790000007a24 */ /* 0x000fe800078e0286 */
[----:B------:R-:W-:Y:S02]  /*e120*/  IMAD.IADD R0, R3, 0x1, R0 ;  /* 0x0000000103007824 */ /* 0x000fe400078e0200 */
[----:B------:R-:W-:Y:S04]  /*e130*/  IMAD.WIDE.U32 R2, R2, 0x30, RZ ;  /* 0x0000003002027825 */ /* 0x000fe800078e00ff */
[----:B------:R-:W-:Y:S02]  /*e140*/  @P0 IMAD.MOV.U32 R134, RZ, RZ, c[0x0][0x1e0] ;  /* 0x00007800ff860624 */ /* 0x000fe400078e00ff */
[----:B------:R-:W-:Y:S02]  /*e150*/  IMAD R0, R0, 0x30, RZ ;  /* 0x0000003000007824 */ /* 0x000fe400078e02ff */
        /* <DEDUP_REMOVED lines=23> */
.L_x_557:
[----:B------:R-:W-:Y:S05]  /*e2d0*/  BSYNC B0 ;  /* 0x0000000000007941 */ /* 0x000fea0003800000 */
.L_x_556:
        /* <DEDUP_REMOVED lines=34> */
.L_x_560:
[----:B------:R-:W-:Y:S04]  /*e500*/  MOV R134, c[0x0][0x32c] ;  /* 0x0000cb0000867a02 */ /* 0x000fe80000000f00 */
[----:B------:R-:W-:Y:S11]  /*e510*/  ISETP.NE.AND P0, PT, R134, 0x1, PT ;  /* 0x000000018600780c */ /* 0x000ff60003f05270 */
[----:B------:R-:W-:Y:S02]  /*e520*/  @!UPT UIADD3 URZ, URZ, URZ, URZ ;  /* 0x0000003f3f3ff290 */ /* 0x000fe4000fffe03f */
[----:B------:R-:W-:Y:S05]  /*e530*/  @P0 IMAD.HI.U32 R134, R2, c[0x0][0x330], RZ ;  /* 0x0000cc0002860a27 */ /* 0x000fea00078e00ff */
[----:B------:R-:W-:Y:S02]  /*e540*/  @P0 SHF.R.U32.HI R2, RZ, c[0x0][0x334], R134 ;  /* 0x0000cd00ff020a19 */ /* 0x000fe40000011686 */
.L_x_561:
[----:B------:R-:W-:Y:S05]  /*e550*/  BSYNC B0 ;  /* 0x0000000000007941 */ /* 0x000fea0003800000 */
.L_x_559:
[----:B------:R-:W-:Y:S04]  /*e560*/  IMAD.IADD R134, R3, 0x1, -R235 ;  /* 0x0000000103867824 */ /* 0x000fe800078e0aeb */
[----:B------:R-:W-:Y:S05]  /*e570*/  IMAD R2, R2, c[0x0][0x32c], R134 ;  /* 0x0000cb0002027a24 */ /* 0x000fea00078e0286 */
[----:B------:R-:W-:Y:S02]  /*e580*/  IADD3 R134, R2, c[0x0][0x32c], RZ ;  /* 0x0000cb0002867a10 */ /* 0x000fe40007ffe0ff */
[----:B------:R-:W-:Y:S02]  /*e590*/  IMNMX R0, R0, R2, !PT ;  /* 0x0000000200007217 */ /* 0x000fe40007800200 */
[----:B------:R-:W-:Y:S02]  /*e5a0*/  IMNMX R138, R138, R134, PT ;  /* 0x000000868a8a7217 */ /* 0x000fe40003800200 */
.L_x_558:
        /* <DEDUP_REMOVED lines=17> */
.L_x_564:
[----:B------:R-:W-:Y:S04]  /*e6c0*/  MOV R136, c[0x0][0x32c] ;  /* 0x0000cb0000887a02 */ /* 0x000fe80000000f00 */
[----:B------:R-:W-:Y:S11]  /*e6d0*/  ISETP.NE.AND P0, PT, R136, 0x1, PT ;  /* 0x000000018800780c */ /* 0x000ff60003f05270 */
[----:B------:R-:W-:Y:S02]  /*e6e0*/  @!UPT UIADD3 URZ, URZ, URZ, URZ ;  /* 0x0000003f3f3ff290 */ /* 0x000fe4000fffe03f */
[----:B------:R-:W-:Y:S05]  /*e6f0*/  @P0 IMAD.HI.U32 R136, R2, c[0x0][0x330], RZ ;  /* 0x0000cc0002880a27 */ /* 0x000fea00078e00ff */
[----:B------:R-:W-:Y:S02]  /*e700*/  @P0 SHF.R.U32.HI R2, RZ, c[0x0][0x334], R136 ;  /* 0x0000cd00ff020a19 */ /* 0x000fe40000011688 */
.L_x_565:
[----:B------:R-:W-:Y:S05]  /*e710*/  BSYNC B0 ;  /* 0x0000000000007941 */ /* 0x000fea0003800000 */
.L_x_563:
[----:B------:R-:W-:Y:S04]  /*e720*/  IMAD.IADD R136, R3, 0x1, -R235 ;  /* 0x0000000103887824 */ /* 0x000fe800078e0aeb */
[----:B------:R-:W-:Y:S05]  /*e730*/  IMAD R2, R2, c[0x0][0x32c], R136 ;  /* 0x0000cb0002027a24 */ /* 0x000fea00078e0288 */
[----:B------:R-:W-:Y:S02]  /*e740*/  IADD3 R136, R2, c[0x0][0x32c], RZ ;  /* 0x0000cb0002887a10 */ /* 0x000fe40007ffe0ff */
[----:B------:R-:W-:Y:S02]  /*e750*/  IMNMX R134, R134, R2, !PT ;  /* 0x0000000286867217 */ /* 0x000fe40007800200 */
[----:B------:R-:W-:Y:S02]  /*e760*/  IMNMX R137, R137, R136, PT ;  /* 0x0000008889897217 */ /* 0x000fe40003800200 */
.L_x_562:
        /* <DEDUP_REMOVED lines=17> */
.L_x_568:
[----:B------:R-:W-:Y:S04]  /*e880*/  MOV R160, c[0x0][0x32c] ;  /* 0x0000cb0000a07a02 */ /* 0x000fe80000000f00 */
[----:B------:R-:W-:Y:S11]  /*e890*/  ISETP.NE.AND P0, PT, R160, 0x1, PT ;  /* 0x00000001a000780c */ /* 0x000ff60003f05270 */
[----:B------:R-:W-:Y:S02]  /*e8a0*/  @!UPT UIADD3 URZ, URZ, URZ, URZ ;  /* 0x0000003f3f3ff290 */ /* 0x000fe4000fffe03f */
[----:B------:R-:W-:Y:S05]  /*e8b0*/  @P0 IMAD.HI.U32 R160, R140, c[0x0][0x330], RZ ;  /* 0x0000cc008ca00a27 */ /* 0x000fea00078e00ff */
[----:B------:R-:W-:Y:S02]  /*e8c0*/  @P0 SHF.R.U32.HI R140, RZ, c[0x0][0x334], R160 ;  /* 0x0000cd00ff8c0a19 */ /* 0x000fe400000116a0 */
.L_x_569:
[----:B------:R-:W-:Y:S05]  /*e8d0*/  BSYNC B0 ;  /* 0x0000000000007941 */ /* 0x000fea0003800000 */
.L_x_567:
[----:B------:R-:W-:Y:S04]  /*e8e0*/  IMAD.IADD R160, R3, 0x1, -R235 ;  /* 0x0000000103a07824 */ /* 0x000fe800078e0aeb */
[----:B------:R-:W-:Y:S05]  /*e8f0*/  IMAD R140, R140, c[0x0][0x32c], R160 ;  /* 0x0000cb008c8c7a24 */ /* 0x000fea00078e02a0 */
[----:B------:R-:W-:Y:S02]  /*e900*/  IADD3 R160, R140, c[0x0][0x32c], RZ ;  /* 0x0000cb008ca07a10 */ /* 0x000fe40007ffe0ff */
[----:B------:R-:W-:Y:S02]  /*e910*/  IMNMX R2, R2, R140, !PT ;  /* 0x0000008c02027217 */ /* 0x000fe40007800200 */
[----:B------:R-:W-:Y:S02]  /*e920*/  IMNMX R136, R136, R160, PT ;  /* 0x000000a088887217 */ /* 0x000fe40003800200 */
.L_x_566:
        /* <DEDUP_REMOVED lines=157> */
.L_x_572:
[----:B------:R-:W-:Y:S04]  /*f300*/  MOV R5, c[0x0][0x32c] ;  /* 0x0000cb0000057a02 */ /* 0x000fe80000000f00 */
[----:B------:R-:W-:Y:S11]  /*f310*/  ISETP.NE.AND P0, PT, R5, 0x1, PT ;  /* 0x000000010500780c */ /* 0x000ff60003f05270 */
[----:B------:R-:W-:Y:S02]  /*f320*/  @!UPT UIADD3 URZ, URZ, URZ, URZ ;  /* 0x0000003f3f3ff290 */ /* 0x000fe4000fffe03f */
[----:B------:R-:W-:Y:S05]  /*f330*/  @P0 IMAD.HI.U32 R5, R4, c[0x0][0x330], RZ ;  /* 0x0000cc0004050a27 */ /* 0x000fea00078e00ff */
[----:B------:R-:W-:Y:S02]  /*f340*/  @P0 SHF.R.U32.HI R4, RZ, c[0x0][0x334], R5 ;  /* 0x0000cd00ff040a19 */ /* 0x000fe40000011605 */
.L_x_573:
[----:B------:R-:W-:Y:S05]  /*f350*/  BSYNC B0 ;  /* 0x0000000000007941 */ /* 0x000fea0003800000 */
.L_x_571:
[----:B------:R-:W-:Y:S04]  /*f360*/  IMAD.IADD R3, R3, 0x1, -R235 ;  /* 0x0000000103037824 */ /* 0x000fe800078e0aeb */
[----:B------:R-:W-:Y:S05]  /*f370*/  IMAD R3, R4, c[0x0][0x32c], R3 ;  /* 0x0000cb0004037a24 */ /* 0x000fea00078e0203 */
[----:B------:R-:W-:Y:S02]  /*f380*/  IADD3 R4, R3, c[0x0][0x32c], RZ ;  /* 0x0000cb0003047a10 */ /* 0x000fe40007ffe0ff */
[----:B------:R-:W-:Y:S02]  /*f390*/  IMNMX R0, R0, R3, !PT ;  /* 0x0000000300007217 */ /* 0x000fe40007800200 */
[----:B------:R-:W-:Y:S02]  /*f3a0*/  IMNMX R2, R2, R4, PT ;  /* 0x0000000402027217 */ /* 0x000fe40003800200 */
.L_x_570:
[----:B------:R-:W-:Y:S01]  /*f3b0*/  ISETP.GT.AND P0, PT, R0, RZ, !P2 ;  /* 0x000000ff0000720c */ /* 0x000fe20005704270 */
[----:B------:R-:W2:Y:S01]  /*f3c0*/  LDL.LU R232, [R1] ;  /* 0x0000000001e87983 */ /* 0x000ea20000300800 */
        /* <DEDUP_REMOVED lines=48> */
[----:B------:R-:W-:Y:S01]  /*f6d0*/  ISETP.GT.AND P0, PT, R0, 0x20, !P5 ;  /* 0x000000200000780c */ /* 0x000fe20006f04270 */
[----:B------:R-:W-:Y:S01]  /*f6e0*/  LDSM.16.MT88.4 R28, [R181] ;  /* 0x00000000b51c783b */ /* 0x000fe20000004200 */
        /* <DEDUP_REMOVED lines=18> */
[----:B------:R-:W3:Y:S01]  /*f810*/  SHFL.BFLY PT, R7, R4, 0x2, 0x1f ;  /* 0x0c401f0004077f89 */ /* 0x000ee200000e0000 */
[----:B------:R-:W-:Y:S02]  /*f820*/  ISETP.GT.AND P0, PT, R0, 0x29, !P6 ;  /* 0x000000290000780c */ /* 0x000fe40007704270 */
[----:B------:R-:W-:Y:S02]  /*f830*/  FMNMX.FTZ R5, R48, R5, !PT ;  /* 0x0000000530057209 */ /* 0x000fe40007810000 */
[----:B------:R-:W-:Y:S02]  /*f840*/  ISETP.LT.OR P0, PT, R2, 0x2a, P0 ;  /* 0x0000002a0200780c */ /* 0x000fe40000701670 */
[----:B------:R-:W-:Y:S02]  /*f850*/  FMNMX.FTZ R5, R39, R5, !PT ;  /* 0x0000000527057209 */ /* 0x000fe40007810000 */
[----:B------:R-:W-:Y:S02]  /*f860*/  FSEL R21, R47, -INF , !P0 ;  /* 0xff8000002f157808 */ /* 0x000fe40004000000 */
[----:B------:R-:W-:Y:S04]  /*f870*/  FMNMX.FTZ R5, R38, R5, !PT ;  /* 0x0000000526057209 */ /* 0x000fe80007810000 */
[----:B------:R-:W-:Y:S04]  /*f880*/  FMNMX.FTZ R5, R50, R5, !PT ;  /* 0x0000000532057209 */ /* 0x000fe80007810000 */
[----:B------:R-:W-:Y:S04]  /*f890*/  FMNMX.FTZ R5, R174, R5, !PT ;  /* 0x00000005ae057209 */ /* 0x000fe80007810000 */
[----:B------:R-:W-:Y:S04]  /*f8a0*/  FMNMX.FTZ R0, R173, R5, !PT ;  /* 0x00000005ad007209 */ /* 0x000fe80007810000 */
[----:B------:R-:W-:Y:S04]  /*f8b0*/  FMNMX.FTZ R2, R178, R0, !PT ;  /* 0x00000000b2027209 */ /* 0x000fe80007810000 */
[----:B------:R-:W-:Y:S02]  /*f8c0*/  FMNMX.FTZ R2, R179, R2, !PT ;  /* 0x00000002b3027209 */ /* 0x000fe40007810000 */
[----:B-1----:R-:W-:Y:S02]  /*f8d0*/  FMNMX.FTZ R3, R3, R6, !PT ;  /* 0x0000000603037209 */ /* 0x002fe40007810000 */
[----:B---3--:R-:W-:Y:S03]  /*f8e0*/  FMNMX.FTZ R0, R4, R7, !PT ;  /* 0x0000000704007209 */ /* 0x008fe60007810000 */
[----:B------:R-:W1:Y:S08]  /*f8f0*/  SHFL.BFLY PT, R6, R3, 0x1, 0x1f ;  /* 0x0c201f0003067f89 */ /* 0x000e7000000e0000 */
[----:B------:R-:W3:Y:S01]  /*f900*/  SHFL.BFLY PT, R5, R0, 0x1, 0x1f ;  /* 0x0c201f0000057f89 */ /* 0x000ee200000e0000 */
[----:B-1----:R-:W-:Y:S07]  /*f910*/  FMNMX.FTZ R138, R3, R6, !PT ;  /* 0x00000006038a7209 */ /* 0x002fee0007810000 */
[----:B------:R-:W1:Y:S01]  /*f920*/  SHFL.BFLY PT, R6, R2, 0x2, 0x1f ;  /* 0x0c401f0002067f89 */ /* 0x000e6200000e0000 */
[C---:B------:R-:W-:Y:S01]  /*f930*/  FSETP.NEU.FTZ.AND P0, PT, R138.reuse, -INF , PT ;  /* 0xff8000008a00780b */ /* 0x040fe20003f1d000 */
[----:B------:R-:W-:Y:S01]  /*f940*/  FMUL.FTZ R3, R138, c[0x0][0x2d0] ;  /* 0x0000b4008a037a20 */ /* 0x000fe20000410000 */
[----:B---3--:R-:W-:Y:S04]  /*f950*/  FMNMX.FTZ R137, R0, R5, !PT ;  /* 0x0000000500897209 */ /* 0x008fe80007810000 */
[----:B------:R-:W-:Y:S05]  /*f960*/  FSEL R23, R3, RZ, P0 ;  /* 0x000000ff03177208 */ /* 0x000fea0000000000 */
[--C-:B------:R-:W-:Y:S02]  /*f970*/  FFMA.FTZ R3, R16, c[0x0][0x2d0], -R23.reuse ;  /* 0x0000b40010037a23 */ /* 0x100fe40000010817 */
[--C-:B------:R-:W-:Y:S02]  /*f980*/  FFMA.FTZ R4, R17, c[0x0][0x2d0], -R23.reuse ;  /* 0x0000b40011047a23 */ /* 0x100fe40000010817 */
[----:B------:R3:W-:Y:S01]  /*f990*/  MUFU.EX2 R225, R3 ;  /* 0x0000000300e17308 */ /* 0x0007e20000000800 */
[--C-:B------:R-:W-:Y:S02]  /*f9a0*/  FFMA.FTZ R36, R164, c[0x0][0x2d0], -R23.reuse ;  /* 0x0000b400a4247a23 */ /* 0x100fe40000010817 */
[--C-:B------:R-:W-:Y:S02]  /*f9b0*/  FFMA.FTZ R46, R197, c[0x0][0x2d0], -R23.reuse ;  /* 0x0000b400c52e7a23 */ /* 0x100fe40000010817 */
[--C-:B------:R-:W-:Y:S01]  /*f9c0*/  FFMA.FTZ R47, R177, c[0x0][0x2d0], -R23.reuse ;  /* 0x0000b400b12f7a23 */ /* 0x100fe20000010817 */
[----:B-1----:R-:W-:Y:S04]  /*f9d0*/  FMNMX.FTZ R2, R2, R6, !PT ;  /* 0x0000000602027209 */ /* 0x002fe80007810000 */
[----:B------:R1:W4:Y:S10]  /*f9e0*/  MUFU.EX2 R227, R4 ;  /* 0x0000000400e37308 */ /* 0x0003340000000800 */
[----:B------:R5:W-:Y:S01]  /*f9f0*/  MUFU.EX2 R210, R36 ;  /* 0x0000002400d27308 */ /* 0x000be20000000800 */
[----:B---3--:R-:W-:Y:S04]  /*fa00*/  FMNMX.FTZ R3, R10, R139, !PT ;  /* 0x0000008b0a037209 */ /* 0x008fe80007810000 */
[----:B------:R-:W-:Y:S04]  /*fa10*/  FMNMX.FTZ R3, R11, R3, !PT ;  /* 0x000000030b037209 */ /* 0x000fe80007810000 */
[----:B------:R-:W-:Y:S01]  /*fa20*/  FMNMX.FTZ R3, R9, R3, !PT ;  /* 0x0000000309037209 */ /* 0x000fe20007810000 */
[--C-:B-1----:R-:W-:Y:S01]  /*fa30*/  FFMA.FTZ R4, R140, c[0x0][0x2d0], -R23.reuse ;  /* 0x0000b4008c047a23 */ /* 0x102fe20000010817 */
[----:B----4-:R-:W-:Y:S02]  /*fa40*/  F2FP.BF16.PACK_AB R24, R227, R225 ;  /* 0x000000e1e318723e */ /* 0x010fe400000010ff */
[----:B------:R-:W-:Y:S01]  /*fa50*/  FMNMX.FTZ R0, R15, R3, !PT ;  /* 0x000000030f007209 */ /* 0x000fe20007810000 */
[----:B------:R1:W-:Y:S01]  /*fa60*/  MUFU.EX2 R226, R4 ;  /* 0x0000000400e27308 */ /* 0x0003e20000000800 */
[----:B------:R-:W-:Y:S02]  /*fa70*/  FSEL R3, R138, RZ, P0 ;  /* 0x000000ff8a037208 */ /* 0x000fe40000000000 */
[----:B------:R-:W-:Y:S01]  /*fa80*/  FMNMX.FTZ R5, R37, R0, !PT ;  /* 0x0000000025057209 */ /* 0x000fe20007810000 */
[C---:B------:R-:W-:Y:S01]  /*fa90*/  FMUL.FTZ R0, R137.reuse, c[0x0][0x2d0] ;  /* 0x0000b40089007a20 */ /* 0x040fe20000410000 */
[----:B------:R-:W-:Y:S01]  /*faa0*/  FSETP.NEU.FTZ.AND P0, PT, R137, -INF , PT ;  /* 0xff8000008900780b */ /* 0x000fe20003f1d000 */
[--C-:B-----5:R-:W-:Y:S01]  /*fab0*/  FFMA.FTZ R36, R163, c[0x0][0x2d0], -R23.reuse ;  /* 0x0000b400a3247a23 */ /* 0x120fe20000010817 */
[----:B------:R-:W-:Y:S02]  /*fac0*/  FMNMX.FTZ R6, R44, R5, !PT ;  /* 0x000000052c067209 */ /* 0x000fe40007810000 */
[----:B------:R-:W-:Y:S01]  /*fad0*/  FSEL R22, R0, RZ, P0 ;  /* 0x000000ff00167208 */ /* 0x000fe20000000000 */
[----:B------:R-:W3:Y:S01]  /*fae0*/  SHFL.BFLY PT, R5, R2, 0x1, 0x1f ;  /* 0x0c201f0002057f89 */ /* 0x000ee200000e0000 */
[----:B------:R4:W-:Y:S03]  /*faf0*/  MUFU.EX2 R211, R36 ;  /* 0x0000002400d37308 */ /* 0x0009e60000000800 */
[--C-:B------:R-:W-:Y:S02]  /*fb00*/  FFMA.FTZ R0, R18, c[0x0][0x2d0], -R22.reuse ;  /* 0x0000b40012007a23 */ /* 0x100fe40000010816 */
[--C-:B------:R-:W-:Y:S02]  /*fb10*/  FFMA.FTZ R43, R198, c[0x0][0x2d0], -R22.reuse ;  /* 0x0000b400c62b7a23 */ /* 0x100fe40000010816 */
[--C-:B------:R-:W-:Y:S03]  /*fb20*/  FFMA.FTZ R42, R175, c[0x0][0x2d0], -R22.reuse ;  /* 0x0000b400af2a7a23 */ /* 0x100fe60000010816 */
[----:B------:R5:W-:Y:S01]  /*fb30*/  MUFU.EX2 R214, R0 ;  /* 0x0000000000d67308 */ /* 0x000be20000000800 */
[--C-:B-1----:R-:W-:Y:S09]  /*fb40*/  FFMA.FTZ R4, R160, c[0x0][0x2d0], -R23.reuse ;  /* 0x0000b400a0047a23 */ /* 0x102ff20000010817 */
[----:B------:R1:W1:Y:S01]  /*fb50*/  MUFU.EX2 R230, R4 ;  /* 0x0000000400e67308 */ /* 0x0002620000000800 */
[----:B---3--:R-:W-:Y:S01]  /*fb60*/  FMNMX.FTZ R136, R2, R5, !PT ;  /* 0x0000000502887209 */ /* 0x008fe20007810000 */
[--C-:B----4-:R-:W-:Y:S01]  /*fb70*/  FFMA.FTZ R36, R165, c[0x0][0x2d0], -R22.reuse ;  /* 0x0000b400a5247a23 */ /* 0x110fe20000010816 */
[----:B------:R-:W-:Y:S02]  /*fb80*/  FSEL R5, R137, RZ, P0 ;  /* 0x000000ff89057208 */ /* 0x000fe40000000000 */
[----:B------:R-:W-:Y:S05]  /*fb90*/  FSETP.NEU.FTZ.AND P0, PT, R136, -INF , PT ;  /* 0xff8000008800780b */ /* 0x000fea0003f1d000 */
[----:B------:R3:W-:Y:S01]  /*fba0*/  MUFU.EX2 R209, R36 ;  /* 0x0000002400d17308 */ /* 0x0007e20000000800 */
[--C-:B-----5:R-:W-:Y:S09]  /*fbb0*/  FFMA.FTZ R0, R19, c[0x0][0x2d0], -R22.reuse ;  /* 0x0000b40013007a23 */ /* 0x120ff20000010816 */
[----:B------:R4:W5:Y:S01]  /*fbc0*/  MUFU.EX2 R215, R0 ;  /* 0x0000000000d77308 */ /* 0x0009620000000800 */
[----:B-1----:R-:W-:Y:S01]  /*fbd0*/  FMNMX.FTZ R4, R45, R6, !PT ;  /* 0x000000062d047209 */ /* 0x002fe20007810000 */
[--C-:B------:R-:W-:Y:S01]  /*fbe0*/  FFMA.FTZ R6, R162, c[0x0][0x2d0], -R22.reuse ;  /* 0x0000b400a2067a23 */ /* 0x100fe20000010816 */
[----:B------:R-:W-:Y:S02]  /*fbf0*/  F2FP.BF16.PACK_AB R26, R230, R226 ;  /* 0x000000e2e61a723e */ /* 0x000fe400000010ff */
[----:B------:R-:W-:Y:S05]  /*fc00*/  FMNMX.FTZ R4, R49, R4, !PT ;  /* 0x0000000431047209 */ /* 0x000fea0007810000 */
[----:B------:R-:W-:Y:S01]  /*fc10*/  MUFU.EX2 R229, R6 ;  /* 0x0000000600e57308 */ /* 0x000fe20000000800 */
[----:B------:R-:W-:Y:S01]  /*fc20*/  FMNMX.FTZ R4, R141, R4, !PT ;  /* 0x000000048d047209 */ /* 0x000fe20007810000 */
[----:B---3--:R-:W-:Y:S03]  /*fc30*/  FFMA.FTZ R36, R170, c[0x0][0x2d0], -R23 ;  /* 0x0000b400aa247a23 */ /* 0x008fe60000010817 */
[----:B------:R-:W-:Y:S05]  /*fc40*/  FMNMX.FTZ R4, R142, R4, !PT ;  /* 0x000000048e047209 */ /* 0x000fea0007810000 */
[----:B------:R1:W-:Y:S01]  /*fc50*/  MUFU.EX2 R206, R36 ;  /* 0x0000002400ce7308 */ /* 0x0003e20000000800 */
[----:B----4-:R-:W-:Y:S01]  /*fc60*/  FMNMX.FTZ R0, R143, R4, !PT ;  /* 0x000000048f007209 */ /* 0x010fe20007810000 */
[--C-:B------:R-:W-:Y:S01]  /*fc70*/  FFMA.FTZ R4, R161, c[0x0][0x2d0], -R22.reuse ;  /* 0x0000b400a1047a23 */ /* 0x100fe20000010816 */
[----:B-----5:R-:W-:Y:S02]  /*fc80*/  F2FP.BF16.PACK_AB R25, R215, R214 ;  /* 0x000000d6d719723e */ /* 0x020fe400000010ff */
[----:B------:R-:W-:Y:S05]  /*fc90*/  FMNMX.FTZ R0, R21, R0, !PT ;  /* 0x0000000015007209 */ /* 0x000fea0007810000 */
[----:B------:R3:W4:Y:S01]  /*fca0*/  MUFU.EX2 R216, R4 ;  /* 0x0000000400d87308 */ /* 0x0007220000000800 */
[----:B------:R-:W5:Y:S09]  /*fcb0*/  SHFL.BFLY PT, R2, R0, 0x2, 0x1f ;  /* 0x0c401f0000027f89 */ /* 0x000f7200000e0000 */
[----:B------:R-:W-:Y:S01]  /*fcc0*/  MUFU.EX2 R164, R43 ;  /* 0x0000002b00a47308 */ /* 0x000fe20000000800 */
[--C-:B-1----:R-:W-:Y:S09]  /*fcd0*/  FFMA.FTZ R36, R169, c[0x0][0x2d0], -R22.reuse ;  /* 0x0000b400a9247a23 */ /* 0x102ff20000010816 */
[----:B------:R1:W-:Y:S01]  /*fce0*/  MUFU.EX2 R204, R36 ;  /* 0x0000002400cc7308 */ /* 0x0003e20000000800 */
[----:B---3--:R-:W-:Y:S01]  /*fcf0*/  FMUL.FTZ R4, R136, c[0x0][0x2d0] ;  /* 0x0000b40088047a20 */ /* 0x008fe20000410000 */
[----:B----4-:R-:W-:Y:S04]  /*fd00*/  F2FP.BF16.PACK_AB R27, R229, R216 ;  /* 0x000000d8e51b723e */ /* 0x010fe800000010ff */
[----:B------:R-:W-:Y:S04]  /*fd10*/  FSEL R41, R4, RZ, P0 ;  /* 0x000000ff04297208 */ /* 0x000fe80000000000 */
[----:B------:R-:W-:Y:S01]  /*fd20*/  MUFU.EX2 R165, R46 ;  /* 0x0000002e00a57308 */ /* 0x000fe20000000800 */
[--C-:B------:R-:W-:Y:S09]  /*fd30*/  FFMA.FTZ R4, R8, c[0x0][0x2d0], -R41.reuse ;  /* 0x0000b40008047a23 */ /* 0x100ff20000010829 */
[----:B------:R3:W-:Y:S01]  /*fd40*/  MUFU.EX2 R212, R4 ;  /* 0x0000000400d47308 */ /* 0x0007e20000000800 */
[----:B-1----:R-:W-:Y:S09]  /*fd50*/  FFMA.FTZ R36, R168, c[0x0][0x2d0], -R22 ;  /* 0x0000b400a8247a23 */ /* 0x002ff20000010816 */
[----:B------:R1:W-:Y:S10]  /*fd60*/  MUFU.EX2 R205, R36 ;  /* 0x0000002400cd7308 */ /* 0x0003f40000000800 */
[----:B------:R-:W-:Y:S01]  /*fd70*/  MUFU.EX2 R161, R47 ;  /* 0x0000002f00a17308 */ /* 0x000fe20000000800 */
[--C-:B---3--:R-:W-:Y:S09]  /*fd80*/  FFMA.FTZ R4, R20, c[0x0][0x2d0], -R41.reuse ;  /* 0x0000b40014047a23 */ /* 0x108ff20000010829 */
[----:B------:R5:W3:Y:S01]  /*fd90*/  MUFU.EX2 R213, R4 ;  /* 0x0000000400d57308 */ /* 0x000ae20000000800 */
[--C-:B-1----:R-:W-:Y:S09]  /*fda0*/  FFMA.FTZ R36, R48, c[0x0][0x2d0], -R41.reuse ;  /* 0x0000b40030247a23 */ /* 0x102ff20000010829 */
[----:B------:R1:W-:Y:S01]  /*fdb0*/  MUFU.EX2 R201, R36 ;  /* 0x0000002400c97308 */ /* 0x0003e20000000800 */
[----:B-----5:R-:W-:Y:S01]  /*fdc0*/  FMNMX.FTZ R4, R0, R2, !PT ;  /* 0x0000000200047209 */ /* 0x020fe20007810000 */
[----:B------:R-:W-:Y:S01]  /*fdd0*/  FFMA.FTZ R0, R12, c[0x0][0x2d0], -R41 ;  /* 0x0000b4000c007a23 */ /* 0x000fe20000010829 */
[----:B---3--:R-:W-:Y:S01]  /*fde0*/  F2FP.BF16.PACK_AB R32, R213, R212 ;  /* 0x000000d4d520723e */ /* 0x008fe200000010ff */
[----:B------:R-:W-:Y:S06]  /*fdf0*/  FADD.FTZ R2, -R5, R133 ;  /* 0x0000008505027221 */ /* 0x000fec0000010100 */
[----:B------:R3:W-:Y:S01]  /*fe00*/  MUFU.EX2 R224, R0 ;  /* 0x0000000000e07308 */ /* 0x0007e20000000800 */
[----:B------:R-:W4:Y:S01]  /*fe10*/  SHFL.BFLY PT, R6, R4, 0x1, 0x1f ;  /* 0x0c201f0004067f89 */ /* 0x000f2200000e0000 */
[----:B------:R-:W-:Y:S02]  /*fe20*/  FMUL.FTZ R2, R2, c[0x0][0x2d0] ;  /* 0x0000b40002027a20 */ /* 0x000fe40000410000 */
[--C-:B-1----:R-:W-:Y:S06]  /*fe30*/  FFMA.FTZ R36, R39, c[0x0][0x2d0], -R41.reuse ;  /* 0x0000b40027247a23 */ /* 0x102fec0000010829 */
[----:B------:R1:W-:Y:S01]  /*fe40*/  MUFU.EX2 R202, R36 ;  /* 0x0000002400ca7308 */ /* 0x0003e20000000800 */
[--C-:B---3--:R-:W-:Y:S01]  /*fe50*/  FFMA.FTZ R0, R13, c[0x0][0x2d0], -R41.reuse ;  /* 0x0000b4000d007a23 */ /* 0x108fe20000010829 */
[----:B----4-:R-:W-:Y:S08]  /*fe60*/  FMNMX.FTZ R134, R4, R6, !PT ;  /* 0x0000000604867209 */ /* 0x010ff00007810000 */
[----:B------:R3:W4:Y:S01]  /*fe70*/  MUFU.EX2 R228, R0 ;  /* 0x0000000000e47308 */ /* 0x0007220000000800 */
[----:B------:R-:W-:Y:S02]  /*fe80*/  FMUL.FTZ R4, R134, c[0x0][0x2d0] ;  /* 0x0000b40086047a20 */ /* 0x000fe40000410000 */
[--C-:B-1----:R-:W-:Y:S07]  /*fe90*/  FFMA.FTZ R36, R38, c[0x0][0x2d0], -R41.reuse ;  /* 0x0000b40026247a23 */ /* 0x102fee0000010829 */
[----:B------:R1:W-:Y:S01]  /*fea0*/  MUFU.EX2 R203, R36 ;  /* 0x0000002400cb7308 */ /* 0x0003e20000000800 */
[----:B---3--:R-:W-:Y:S01]  /*feb0*/  FADD.FTZ R0, -R3, R132 ;  /* 0x0000008403007221 */ /* 0x008fe20000010100 */
[----:B----4-:R-:W-:Y:S08]  /*fec0*/  F2FP.BF16.PACK_AB R34, R228, R224 ;  /* 0x000000e0e422723e */ /* 0x010ff000000010ff */
[----:B------:R-:W3:Y:S01]  /*fed0*/  MUFU.EX2 R3, R2 ;  /* 0x0000000200037308 */ /* 0x000ee20000000800 */
[----:B------:R-:W-:Y:S02]  /*fee0*/  FMUL.FTZ R0, R0, c[0x0][0x2d0] ;  /* 0x0000b40000007a20 */ /* 0x000fe40000410000 */
[----:B-1----:R-:W-:Y:S07]  /*fef0*/  FFMA.FTZ R36, R50, c[0x0][0x2d0], -R41 ;  /* 0x0000b40032247a23 */ /* 0x002fee0000010829 */
[----:B------:R1:W4:Y:S10]  /*ff00*/  MUFU.EX2 R20, R0 ;  /* 0x0000000000147308 */ /* 0x0003340000000800 */
[----:B------:R-:W-:Y:S01]  /*ff10*/  MUFU.EX2 R200, R36 ;  /* 0x0000002400c87308 */ /* 0x000fe20000000800 */
[C---:B---3--:R-:W-:Y:S02]  /*ff20*/  FMUL.FTZ R6, R3.reuse, R146 ;  /* 0x0000009203067220 */ /* 0x048fe40000410000 */
[C---:B------:R-:W-:Y:S02]  /*ff30*/  FMUL.FTZ R7, R3.reuse, R147 ;  /* 0x0000009303077220 */ /* 0x040fe40000410000 */
[C---:B------:R-:W-:Y:S02]  /*ff40*/  FMUL.FTZ R18, R3.reuse, R158 ;  /* 0x0000009e03127220 */ /* 0x040fe40000410000 */
[C---:B------:R-:W-:Y:S02]  /*ff50*/  FMUL.FTZ R19, R3.reuse, R159 ;  /* 0x0000009f03137220 */ /* 0x040fe40000410000 */
[----:B------:R-:W-:Y:S01]  /*ff60*/  FMUL.FTZ R102, R3, R102 ;  /* 0x0000006603667220 */ /* 0x000fe20000410000 */
[----:B-1----:R-:W-:Y:S01]  /*ff70*/  FSEL R0, R136, RZ, P0 ;  /* 0x000000ff88007208 */ /* 0x002fe20000000000 */
[----:B----4-:R-:W-:Y:S01]  /*ff80*/  FMUL.FTZ R16, R20, R156 ;  /* 0x0000009c14107220 */ /* 0x010fe20000410000 */
        /* <DEDUP_REMOVED lines=8> */
[----:B------:R1:W3:Y:S01]  /*10010*/  MUFU.EX2 R2, R0 ;  /* 0x0000000000027308 */ /* 0x0002e20000000800 */
        /* <DEDUP_REMOVED lines=11> */
[----:B------:R-:W5:Y:S01]  /*100d0*/  MUFU.EX2 R223, R4 ;  /* 0x0000000400df7308 */ /* 0x000f620000000800 */
[----:B------:R-:W-:Y:S02]  /*100e0*/  FMUL.FTZ R119, R3, R119 ;  /* 0x0000007703777220 */ /* 0x000fe40000410000 */
[----:B------:R-:W-:Y:S02]  /*100f0*/  FMUL.FTZ R128, R20, R128 ;  /* 0x0000008014807220 */ /* 0x000fe40000410000 */
[--C-:B-1----:R-:W-:Y:S02]  /*10100*/  FFMA.FTZ R0, R10, c[0x0][0x2d0], -R40.reuse ;  /* 0x0000b4000a007a23 */ /* 0x102fe40000010828 */
[C---:B---3--:R-:W-:Y:S02]  /*10110*/  FMUL.FTZ R8, R2.reuse, R148 ;  /* 0x0000009402087220 */ /* 0x048fe40000410000 */
[C---:B------:R-:W-:Y:S01]  /*10120*/  FMUL.FTZ R9, R2.reuse, R149 ;  /* 0x0000009502097220 */ /* 0x040fe20000410000 */
[----:B------:R1:W-:Y:S01]  /*10130*/  MUFU.EX2 R133, R0 ;  /* 0x0000000000857308 */ /* 0x0003e20000000800 */
[C---:B------:R-:W-:Y:S02]  /*10140*/  FMUL.FTZ R12, R2.reuse, R152 ;  /* 0x00000098020c7220 */ /* 0x040fe40000410000 */
[----:B------:R-:W-:Y:S02]  /*10150*/  FMUL.FTZ R13, R2, R153 ;  /* 0x00000099020d7220 */ /* 0x000fe40000410000 */
[----:B----4-:R-:W-:Y:S02]  /*10160*/  FMUL.FTZ R5, R20, R145 ;  /* 0x0000009114057220 */ /* 0x010fe40000410000 */
[C---:B------:R-:W-:Y:S02]  /*10170*/  FMUL.FTZ R104, R2.reuse, R104 ;  /* 0x0000006802687220 */ /* 0x040fe40000410000 */
[C---:B------:R-:W-:Y:S02]  /*10180*/  FMUL.FTZ R105, R2.reuse, R105 ;  /* 0x0000006902697220 */ /* 0x040fe40000410000 */
[C---:B------:R-:W-:Y:S02]  /*10190*/  FMUL.FTZ R108, R2.reuse, R108 ;  /* 0x0000006c026c7220 */ /* 0x040fe40000410000 */
[----:B------:R-:W-:Y:S01]  /*101a0*/  FMUL.FTZ R109, R2, R109 ;  /* 0x0000006d026d7220 */ /* 0x000fe20000410000 */
[----:B-----5:R-:W-:Y:S01]  /*101b0*/  F2FP.BF16.PACK_AB R35, R223, R217 ;  /* 0x000000d9df23723e */ /* 0x020fe200000010ff */
[----:B------:R-:W-:Y:S02]  /*101c0*/  FMUL.FTZ R4, R20, R144 ;  /* 0x0000009014047220 */ /* 0x000fe40000410000 */
[C---:B------:R-:W-:Y:S02]  /*101d0*/  FMUL.FTZ R120, R2.reuse, R120 ;  /* 0x0000007802787220 */ /* 0x040fe40000410000 */
[C---:B------:R-:W-:Y:S02]  /*101e0*/  FMUL.FTZ R121, R2.reuse, R121 ;  /* 0x0000007902797220 */ /* 0x040fe40000410000 */
[C---:B------:R-:W-:Y:S01]  /*101f0*/  FMUL.FTZ R124, R2.reuse, R124 ;  /* 0x0000007c027c7220 */ /* 0x040fe20000410000 */
[-C--:B------:R-:W-:Y:S01]  /*10200*/  HMMA.16816.F32.BF16 R4, R24, R28.reuse, R4 ;  /* 0x0000001c1804723c */ /* 0x080fe20000041804 */
[----:B------:R-:W-:Y:S02]  /*10210*/  FMUL.FTZ R125, R2, R125 ;  /* 0x0000007d027d7220 */ /* 0x000fe40000410000 */
[----:B-1----:R-:W-:Y:S02]  /*10220*/  FFMA.FTZ R0, R11, c[0x0][0x2d0], -R40 ;  /* 0x0000b4000b007a23 */ /* 0x002fe40000010828 */
[C---:B------:R-:W-:Y:S02]  /*10230*/  FMUL.FTZ R129, R20.reuse, R129 ;  /* 0x0000008114817220 */ /* 0x040fe40000410000 */
[----:B------:R1:W3:Y:S01]  /*10240*/  MUFU.EX2 R135, R0 ;  /* 0x0000000000877308 */ /* 0x0002e20000000800 */
[C---:B------:R-:W-:Y:S04]  /*10250*/  FMUL.FTZ R130, R3.reuse, R130 ;  /* 0x0000008203827220 */ /* 0x040fe80000410000 */
[C---:B------:R-:W-:Y:S02]  /*10260*/  FMUL.FTZ R131, R3.reuse, R131 ;  /* 0x0000008303837220 */ /* 0x040fe40000410000 */
[C---:B------:R-:W-:Y:S02]  /*10270*/  FMUL.FTZ R52, R20.reuse, R52 ;  /* 0x0000003414347220 */ /* 0x040fe40000410000 */
[----:B------:R-:W-:Y:S02]  /*10280*/  FMUL.FTZ R53, R20, R53 ;  /* 0x0000003514357220 */ /* 0x000fe40000410000 */
[C---:B------:R-:W-:Y:S02]  /*10290*/  FMUL.FTZ R54, R3.reuse, R54 ;  /* 0x0000003603367220 */ /* 0x040fe40000410000 */
[----:B------:R-:W-:Y:S02]  /*102a0*/  FMUL.FTZ R55, R3, R55 ;  /* 0x0000003703377220 */ /* 0x000fe40000410000 */
[C---:B------:R-:W-:Y:S02]  /*102b0*/  FMUL.FTZ R56, R2.reuse, R56 ;  /* 0x0000003802387220 */ /* 0x040fe40000410000 */
[C---:B------:R-:W-:Y:S02]  /*102c0*/  FMUL.FTZ R57, R2.reuse, R57 ;  /* 0x0000003902397220 */ /* 0x040fe40000410000 */
[C---:B------:R-:W-:Y:S02]  /*102d0*/  FMUL.FTZ R60, R2.reuse, R60 ;  /* 0x0000003c023c7220 */ /* 0x040fe40000410000 */
[----:B------:R-:W-:Y:S02]  /*102e0*/  FMUL.FTZ R61, R2, R61 ;  /* 0x0000003d023d7220 */ /* 0x000fe40000410000 */
[----:B------:R-:W-:Y:S01]  /*102f0*/  FMUL.FTZ R64, R20, R64 ;  /* 0x0000004014407220 */ /* 0x000fe20000410000 */
[----:B-1----:R-:W-:Y:S01]  /*10300*/  FSEL R0, R134, RZ, P0 ;  /* 0x000000ff86007208 */ /* 0x002fe20000000000 */
[----:B------:R-:W-:Y:S01]  /*10310*/  FMUL.FTZ R65, R20, R65 ;  /* 0x0000004114417220 */ /* 0x000fe20000410000 */
[----:B---3--:R-:W-:Y:S01]  /*10320*/  F2FP.BF16.PACK_AB R33, R135, R133 ;  /* 0x000000858721723e */ /* 0x008fe200000010ff */
[C---:B------:R-:W-:Y:S01]  /*10330*/  FMUL.FTZ R66, R3.reuse, R66 ;  /* 0x0000004203427220 */ /* 0x040fe20000410000 */
[----:B------:R-:W-:Y:S01]  /*10340*/  ISETP.GT.AND P0, PT, R196, R231, PT ;  /* 0x000000e7c400720c */ /* 0x000fe20003f04270 */
[----:B------:R-:W-:Y:S02]  /*10350*/  FADD.FTZ R0, -R0, R139 ;  /* 0x0000008b00007221 */ /* 0x000fe40000010100 */
[C---:B------:R-:W-:Y:S02]  /*10360*/  FMUL.FTZ R67, R3.reuse, R67 ;  /* 0x0000004303437220 */ /* 0x040fe40000410000 */
[----:B------:R-:W-:Y:S02]  /*10370*/  FMUL.FTZ R0, R0, c[0x0][0x2d0] ;  /* 0x0000b40000007a20 */ /* 0x000fe40000410000 */
[C---:B------:R-:W-:Y:S02]  /*10380*/  FMUL.FTZ R68, R20.reuse, R68 ;  /* 0x0000004414447220 */ /* 0x040fe40000410000 */
[----:B------:R-:W-:Y:S02]  /*10390*/  FMUL.FTZ R69, R20, R69 ;  /* 0x0000004514457220 */ /* 0x000fe40000410000 */
[----:B------:R-:W1:Y:S01]  /*103a0*/  MUFU.EX2 R0, R0 ;  /* 0x0000000000007308 */ /* 0x000e620000000800 */
[C---:B------:R-:W-:Y:S02]  /*103b0*/  FMUL.FTZ R70, R3.reuse, R70 ;  /* 0x0000004603467220 */ /* 0x040fe40000410000 */
        /* <DEDUP_REMOVED lines=11> */
[C---:B-1----:R-:W-:Y:S02]  /*10470*/  FMUL.FTZ R10, R0.reuse, R150 ;  /* 0x00000096000a7220 */ /* 0x042fe40000410000 */
[C---:B------:R-:W-:Y:S02]  /*10480*/  FMUL.FTZ R11, R0.reuse, R151 ;  /* 0x00000097000b7220 */ /* 0x040fe40000410000 */
[C---:B------:R-:W-:Y:S02]  /*10490*/  FMUL.FTZ R14, R0.reuse, R154 ;  /* 0x0000009a000e7220 */ /* 0x040fe40000410000 */
[C---:B------:R-:W-:Y:S02]  /*104a0*/  FMUL.FTZ R15, R0.reuse, R155 ;  /* 0x0000009b000f7220 */ /* 0x040fe40000410000 */
[C---:B------:R-:W-:Y:S01]  /*104b0*/  FMUL.FTZ R106, R0.reuse, R106 ;  /* 0x0000006a006a7220 */ /* 0x040fe20000410000 */
[C---:B------:R-:W-:Y:S01]  /*104c0*/  HMMA.16816.F32.BF16 R8, R32.reuse, R28, R8 ;  /* 0x0000001c2008723c */ /* 0x040fe20000041808 */
[C---:B------:R-:W-:Y:S02]  /*104d0*/  FMUL.FTZ R107, R0.reuse, R107 ;  /* 0x0000006b006b7220 */ /* 0x040fe40000410000 */
[C---:B------:R-:W-:Y:S02]  /*104e0*/  FMUL.FTZ R110, R0.reuse, R110 ;  /* 0x0000006e006e7220 */ /* 0x040fe40000410000 */
[C---:B------:R-:W-:Y:S02]  /*104f0*/  FMUL.FTZ R111, R0.reuse, R111 ;  /* 0x0000006f006f7220 */ /* 0x040fe40000410000 */
[C---:B------:R-:W-:Y:S01]  /*10500*/  FMUL.FTZ R122, R0.reuse, R122 ;  /* 0x0000007a007a7220 */ /* 0x040fe20000410000 */
[-C--:B------:R-:W-:Y:S01]  /*10510*/  HMMA.16816.F32.BF16 R12, R32, R30.reuse, R12 ;  /* 0x0000001e200c723c */ /* 0x080fe2000004180c */
[C---:B------:R-:W-:Y:S03]  /*10520*/  FMUL.FTZ R123, R0.reuse, R123 ;  /* 0x0000007b007b7220 */ /* 0x040fe60000410000 */
[C---:B------:R-:W-:Y:S02]  /*10530*/  FMUL.FTZ R126, R0.reuse, R126 ;  /* 0x0000007e007e7220 */ /* 0x040fe40000410000 */
[C---:B------:R-:W-:Y:S02]  /*10540*/  FMUL.FTZ R127, R0.reuse, R127 ;  /* 0x0000007f007f7220 */ /* 0x040fe40000410000 */
[C---:B------:R-:W-:Y:S01]  /*10550*/  HMMA.16816.F32.BF16 R16, R24.reuse, R30, R16 ;  /* 0x0000001e1810723c */ /* 0x040fe20000041810 */
[----:B------:R-:W1:Y:S03]  /*10560*/  LDSM.16.MT88.4 R28, [R182] ;  /* 0x00000000b61c783b */ /* 0x000e660000004200 */
[C---:B------:R-:W-:Y:S02]  /*10570*/  FMUL.FTZ R58, R0.reuse, R58 ;  /* 0x0000003a003a7220 */ /* 0x040fe40000410000 */
[C---:B------:R-:W-:Y:S02]  /*10580*/  FMUL.FTZ R59, R0.reuse, R59 ;  /* 0x0000003b003b7220 */ /* 0x040fe40000410000 */
[C---:B------:R-:W-:Y:S04]  /*10590*/  FMUL.FTZ R62, R0.reuse, R62 ;  /* 0x0000003e003e7220 */ /* 0x040fe80000410000 */
        /* <DEDUP_REMOVED lines=14> */
[C---:B------:R-:W-:Y:S01]  /*10680*/  FMUL.FTZ R87, R3.reuse, R87 ;  /* 0x0000005703577220 */ /* 0x040fe20000410000 */
[-C--:B-1----:R-:W-:Y:S01]  /*10690*/  HMMA.16816.F32.BF16 R100, R24, R28.reuse, R100 ;  /* 0x0000001c1864723c */ /* 0x082fe20000041864 */
[C---:B------:R-:W-:Y:S02]  /*106a0*/  FMUL.FTZ R96, R20.reuse, R96 ;  /* 0x0000006014607220 */ /* 0x040fe40000410000 */
[----:B------:R-:W-:Y:S02]  /*106b0*/  FMUL.FTZ R97, R20, R97 ;  /* 0x0000006114617220 */ /* 0x000fe40000410000 */
[C---:B------:R-:W-:Y:S02]  /*106c0*/  FMUL.FTZ R98, R3.reuse, R98 ;  /* 0x0000006203627220 */ /* 0x040fe40000410000 */
[C---:B------:R-:W-:Y:S01]  /*106d0*/  FMUL.FTZ R99, R3.reuse, R99 ;  /* 0x0000006303637220 */ /* 0x040fe20000410000 */
[C---:B------:R-:W-:Y:S01]  /*106e0*/  HMMA.16816.F32.BF16 R104, R32.reuse, R28, R104 ;  /* 0x0000001c2068723c */ /* 0x040fe20000041868 */
[----:B------:R-:W-:Y:S04]  /*106f0*/  FFMA.FTZ R3, R3, R246, R214 ;  /* 0x000000f603037223 */ /* 0x000fe800000100d6 */
[----:B------:R-:W-:Y:S03]  /*10700*/  FADD.FTZ R3, R215, R3 ;  /* 0x00000003d7037221 */ /* 0x000fe60000010000 */
        /* <DEDUP_REMOVED lines=15> */
[----:B------:R-:W-:Y:S01]  /*10800*/  FFMA.FTZ R28, R166, c[0x0][0x2d0], -R22 ;  /* 0x0000b400a61c7a23 */ /* 0x000fe20000010816 */
[-C--:B------:R-:W-:Y:S01]  /*10810*/  HMMA.16816.F32.BF16 R76, R32, R30.reuse, R76 ;  /* 0x0000001e204c723c */ /* 0x080fe2000004184c */
[----:B------:R-:W-:Y:S07]  /*10820*/  MUFU.EX2 R166, R42 ;  /* 0x0000002a00a67308 */ /* 0x000fee0000000800 */
[C---:B------:R-:W-:Y:S03]  /*10830*/  HMMA.16816.F32.BF16 R80, R24.reuse, R30, R80 ;  /* 0x0000001e1850723c */ /* 0x040fe60000041850 */
[----:B------:R1:W3:Y:S02]  /*10840*/  MUFU.EX2 R208, R28 ;  /* 0x0000001c00d07308 */ /* 0x0002e40000000800 */
[--C-:B-1----:R-:W-:Y:S08]  /*10850*/  FFMA.FTZ R28, R167, c[0x0][0x2d0], -R23.reuse ;  /* 0x0000b400a71c7a23 */ /* 0x102ff00000010817 */
[----:B------:R1:W4:Y:S02]  /*10860*/  MUFU.EX2 R207, R28 ;  /* 0x0000001c00cf7308 */ /* 0x0003240000000800 */
[----:B-1----:R-:W1:Y:S02]  /*10870*/  LDSM.16.MT88.4 R28, [R182+0x1800] ;  /* 0x00180000b61c783b */ /* 0x002e640000004200 */
[-C--:B-1----:R-:W-:Y:S08]  /*10880*/  HMMA.16816.F32.BF16 R84, R24, R28.reuse, R84 ;  /* 0x0000001c1854723c */ /* 0x082ff00000041854 */
[C---:B------:R-:W-:Y:S07]  /*10890*/  HMMA.16816.F32.BF16 R88, R32.reuse, R28, R88 ;  /* 0x0000001c2058723c */ /* 0x040fee0000041858 */
[--C-:B------:R-:W-:Y:S01]  /*108a0*/  FFMA.FTZ R28, R37, c[0x0][0x2d0], -R40.reuse ;  /* 0x0000b400251c7a23 */ /* 0x100fe20000010828 */
[-C--:B------:R-:W-:Y:S01]  /*108b0*/  HMMA.16816.F32.BF16 R92, R32, R30.reuse, R92 ;  /* 0x0000001e205c723c */ /* 0x080fe2000004185c */
[----:B------:R-:W1:Y:S02]  /*108c0*/  LDSM.16.MT88.4 R32, [R181+0x400] ;  /* 0x00040000b520783b */ /* 0x000e640000004200 */
[----:B------:R5:W-:Y:S05]  /*108d0*/  MUFU.EX2 R170, R28 ;  /* 0x0000001c00aa7308 */ /* 0x000bea0000000800 */
[----:B------:R-:W-:Y:S01]  /*108e0*/  HMMA.16816.F32.BF16 R96, R24, R30, R96 ;  /* 0x0000001e1860723c */ /* 0x000fe20000041860 */
[----:B------:R-:W-:Y:S06]  /*108f0*/  LDSM.16.MT88.4 R36, [R182+0x1c00] ;  /* 0x001c0000b624783b */ /* 0x000fec0000004200 */
[----:B------:R-:W-:Y:S02]  /*10900*/  F2FP.BF16.PACK_AB R24, R211, R210 ;  /* 0x000000d2d318723e */ /* 0x000fe400000010ff */
[----:B---3--:R-:W-:Y:S03]  /*10910*/  F2FP.BF16.PACK_AB R25, R208, R209 ;  /* 0x000000d1d019723e */ /* 0x008fe600000010ff */
[----:B----4-:R-:W-:Y:S02]  /*10920*/  F2FP.BF16.PACK_AB R26, R206, R207 ;  /* 0x000000cfce1a723e */ /* 0x010fe400000010ff */
[----:B------:R-:W-:Y:S02]  /*10930*/  F2FP.BF16.PACK_AB R27, R205, R204 ;  /* 0x000000cccd1b723e */ /* 0x000fe400000010ff */
[----:B------:R-:W-:Y:S01]  /*10940*/  F2FP.BF16.PACK_AB R30, R200, R203 ;  /* 0x000000cbc81e723e */ /* 0x000fe200000010ff */
[----:B-----5:R-:W-:Y:S02]  /*10950*/  FFMA.FTZ R28, R44, c[0x0][0x2d0], -R40 ;  /* 0x0000b4002c1c7a23 */ /* 0x020fe40000010828 */
[--C-:B------:R-:W-:Y:S02]  /*10960*/  FFMA.FTZ R44, R199, c[0x0][0x2d0], -R22.reuse ;  /* 0x0000b400c72c7a23 */ /* 0x100fe40000010816 */
[----:B------:R3:W4:Y:S01]  /*10970*/  MUFU.EX2 R50, R28 ;  /* 0x0000001c00327308 */ /* 0x0007220000000800 */
[----:B------:R-:W-:Y:S01]  /*10980*/  FFMA.FTZ R22, R171, c[0x0][0x2d0], -R22 ;  /* 0x0000b400ab167a23 */ /* 0x000fe20000010816 */
[-C--:B-1----:R-:W-:Y:S08]  /*10990*/  HMMA.16816.F32.BF16 R4, R24, R32.reuse, R4 ;  /* 0x000000201804723c */ /* 0x082ff00000041804 */
[----:B------:R1:W-:Y:S10]  /*109a0*/  MUFU.EX2 R168, R22 ;  /* 0x0000001600a87308 */ /* 0x0003f40000000800 */
[----:B------:R-:W-:Y:S01]  /*109b0*/  MUFU.EX2 R163, R44 ;  /* 0x0000002c00a37308 */ /* 0x000fe20000000800 */
[--C-:B---3--:R-:W-:Y:S01]  /*109c0*/  FFMA.FTZ R28, R45, c[0x0][0x2d0], -R40.reuse ;  /* 0x0000b4002d1c7a23 */ /* 0x108fe20000010828 */
[----:B----4-:R-:W-:Y:S01]  /*109d0*/  F2FP.BF16.PACK_AB R29, R50, R170 ;  /* 0x000000aa321d723e */ /* 0x010fe200000010ff */
[--C-:B------:R-:W-:Y:S02]  /*109e0*/  FFMA.FTZ R45, R176, c[0x0][0x2d0], -R23.reuse ;  /* 0x0000b400b02d7a23 */ /* 0x100fe40000010817 */
[----:B------:R-:W-:Y:S05]  /*109f0*/  FFMA.FTZ R23, R172, c[0x0][0x2d0], -R23 ;  /* 0x0000b400ac177a23 */ /* 0x000fea0000010817 */
[----:B------:R3:W-:Y:S01]  /*10a00*/  MUFU.EX2 R51, R28 ;  /* 0x0000001c00337308 */ /* 0x0007e20000000800 */
[----:B-1----:R-:W-:Y:S09]  /*10a10*/  FFMA.FTZ R22, R174, c[0x0][0x2d0], -R41 ;  /* 0x0000b400ae167a23 */ /* 0x002ff20000010829 */
[----:B------:R1:W-:Y:S10]  /*10a20*/  MUFU.EX2 R140, R22 ;  /* 0x00000016008c7308 */ /* 0x0003f40000000800 */
[----:B------:R-:W-:Y:S01]  /*10a30*/  MUFU.EX2 R167, R45 ;  /* 0x0000002d00a77308 */ /* 0x000fe20000000800 */
[--C-:B---3--:R-:W-:Y:S02]  /*10a40*/  FFMA.FTZ R28, R49, c[0x0][0x2d0], -R40.reuse ;  /* 0x0000b400311c7a23 */ /* 0x108fe40000010828 */
[----:B------:R-:W-:Y:S07]  /*10a50*/  FADD.FTZ R49, R216, R3 ;  /* 0x00000003d8317221 */ /* 0x000fee0000010000 */
[----:B------:R3:W4:Y:S01]  /*10a60*/  MUFU.EX2 R132, R28 ;  /* 0x0000001c00847308 */ /* 0x0007220000000800 */
[--C-:B-1----:R-:W-:Y:S09]  /*10a70*/  FFMA.FTZ R22, R173, c[0x0][0x2d0], -R41.reuse ;  /* 0x0000b400ad167a23 */ /* 0x102ff20000010829 */
[----:B------:R1:W-:Y:S10]  /*10a80*/  MUFU.EX2 R160, R22 ;  /* 0x0000001600a07308 */ /* 0x0003f40000000800 */
[----:B------:R5:W2:Y:S01]  /*10a90*/  MUFU.EX2 R169, R23 ;  /* 0x0000001700a97308 */ /* 0x000aa20000000800 */
[----:B---3--:R-:W-:Y:S02]  /*10aa0*/  F2FP.BF16.PACK_AB R28, R202, R201 ;  /* 0x000000c9ca1c723e */ /* 0x008fe400000010ff */
[----:B----4-:R-:W-:Y:S07]  /*10ab0*/  F2FP.BF16.PACK_AB R31, R132, R51 ;  /* 0x00000033841f723e */ /* 0x010fee00000010ff */
[C---:B------:R-:W-:Y:S01]  /*10ac0*/  HMMA.16816.F32.BF16 R8, R28.reuse, R32, R8 ;  /* 0x000000201c08723c */ /* 0x040fe20000041808 */
[--C-:B-1----:R-:W-:Y:S02]  /*10ad0*/  FFMA.FTZ R22, R178, c[0x0][0x2d0], -R41.reuse ;  /* 0x0000b400b2167a23 */ /* 0x102fe40000010829 */
[----:B------:R-:W-:Y:S02]  /*10ae0*/  FFMA.FTZ R41, R179, c[0x0][0x2d0], -R41 ;  /* 0x0000b400b3297a23 */ /* 0x000fe40000010829 */
[----:B------:R1:W-:Y:S03]  /*10af0*/  MUFU.EX2 R162, R22 ;  /* 0x0000001600a27308 */ /* 0x0003e60000000800 */
[-C--:B------:R-:W-:Y:S01]  /*10b00*/  HMMA.16816.F32.BF16 R12, R28, R34.reuse, R12 ;  /* 0x000000221c0c723c */ /* 0x080fe2000004180c */
[----:B-----5:R-:W-:Y:S06]  /*10b10*/  F2FP.BF16.PACK_AB R23, R168, R166 ;  /* 0x000000a6a817723e */ /* 0x020fec00000010ff */
[----:B------:R-:W3:Y:S01]  /*10b20*/  MUFU.EX2 R139, R41 ;  /* 0x00000029008b7308 */ /* 0x000ee20000000800 */
[C---:B------:R-:W-:Y:S01]  /*10b30*/  HMMA.16816.F32.BF16 R16, R24.reuse, R34, R16 ;  /* 0x000000221810723c */ /* 0x040fe20000041810 */
[----:B------:R-:W4:Y:S03]  /*10b40*/  LDSM.16.MT88.4 R32, [R182+0x400] ;  /* 0x00040000b620783b */ /* 0x000f260000004200 */
[--C-:B-1----:R-:W-:Y:S05]  /*10b50*/  FFMA.FTZ R22, R141, c[0x0][0x2d0], -R40.reuse ;  /* 0x0000b4008d167a23 */ /* 0x102fea0000010828 */
[----:B------:R-:W5:Y:S01]  /*10b60*/  LDL.LU R141, [R1+0x4] ;  /* 0x00000400018d7983 */ /* 0x000f620000300800 */
[----:B------:R1:W-:Y:S01]  /*10b70*/  MUFU.EX2 R46, R22 ;  /* 0x00000016002e7308 */ /* 0x0003e20000000800 */
[-C--:B----4-:R-:W-:Y:S01]  /*10b80*/  HMMA.16816.F32.BF16 R100, R24, R32.reuse, R100 ;  /* 0x000000201864723c */ /* 0x090fe20000041864 */
[--C-:B-1----:R-:W-:Y:S08]  /*10b90*/  FFMA.FTZ R22, R142, c[0x0][0x2d0], -R40.reuse ;  /* 0x0000b4008e167a23 */ /* 0x102ff00000010828 */
[----:B------:R1:W4:Y:S01]  /*10ba0*/  MUFU.EX2 R45, R22 ;  /* 0x00000016002d7308 */ /* 0x0003220000000800 */
[C---:B------:R-:W-:Y:S08]  /*10bb0*/  HMMA.16816.F32.BF16 R104, R28.reuse, R32, R104 ;  /* 0x000000201c68723c */ /* 0x040ff00000041868 */
[-C--:B------:R-:W-:Y:S08]  /*10bc0*/  HMMA.16816.F32.BF16 R108, R28, R34.reuse, R108 ;  /* 0x000000221c6c723c */ /* 0x080ff0000004186c */
[C---:B------:R-:W-:Y:S01]  /*10bd0*/  HMMA.16816.F32.BF16 R112, R24.reuse, R34, R112 ;  /* 0x000000221870723c */ /* 0x040fe20000041870 */
[----:B------:R-:W3:Y:S03]  /*10be0*/  LDSM.16.MT88.4 R32, [R181+0x1000] ;  /* 0x00100000b520783b */ /* 0x000ee60000004200 */
[--C-:B-1----:R-:W-:Y:S02]  /*10bf0*/  FFMA.FTZ R22, R143, c[0x0][0x2d0], -R40.reuse ;  /* 0x0000b4008f167a23 */ /* 0x102fe40000010828 */
[----:B------:R-:W-:Y:S02]  /*10c00*/  FFMA.FTZ R40, R21, c[0x0][0x2d0], -R40 ;  /* 0x0000b40015287a23 */ /* 0x000fe40000010828 */
[----:B------:R1:W-:Y:S01]  /*10c10*/  MUFU.EX2 R47, R22 ;  /* 0x00000016002f7308 */ /* 0x0003e20000000800 */
[----:B------:R-:W-:Y:S03]  /*10c20*/  FFMA.FTZ R21, R20, R247, R225 ;  /* 0x000000f714157223 */ /* 0x000fe600000100e1 */
[----:B--2---:R-:W-:Y:S02]  /*10c30*/  FFMA.FTZ R20, R2, R232, R212 ;  /* 0x000000e802147223 */ /* 0x004fe400000100d4 */
[----:B------:R-:W-:Y:S01]  /*10c40*/  FADD.FTZ R2, R227, R21 ;  /* 0x00000015e3027221 */ /* 0x000fe20000010000 */
[----:B------:R-:W-:Y:S03]  /*10c50*/  F2FP.BF16.PACK_AB R21, R164, R163 ;  /* 0x000000a3a415723e */ /* 0x000fe600000010ff */
[----:B------:R2:W2:Y:S01]  /*10c60*/  MUFU.EX2 R44, R40 ;  /* 0x00000028002c7308 */ /* 0x0004a20000000800 */
[----:B------:R-:W-:Y:S01]  /*10c70*/  FADD.FTZ R2, R226, R2 ;  /* 0x00000002e2027221 */ /* 0x000fe20000010000 */
[----:B-1----:R-:W-:Y:S01]  /*10c80*/  F2FP.BF16.PACK_AB R22, R169, R167 ;  /* 0x000000a7a916723e */ /* 0x002fe200000010ff */
[-C--:B---3--:R-:W-:Y:S01]  /*10c90*/  HMMA.16816.F32.BF16 R116, R24, R32.reuse, R116 ;  /* 0x000000201874723c */ /* 0x088fe20000041874 */
[----:B--2---:R-:W-:Y:S01]  /*10ca0*/  FADD.FTZ R40, R213, R20 ;  /* 0x00000014d5287221 */ /* 0x004fe20000010000 */
[----:B------:R-:W-:Y:S03]  /*10cb0*/  F2FP.BF16.PACK_AB R20, R165, R161 ;  /* 0x000000a1a514723e */ /* 0x000fe600000010ff */
[----:B------:R-:W-:Y:S03]  /*10cc0*/  FADD.FTZ R48, R224, R40 ;  /* 0x00000028e0307221 */ /* 0x000fe60000010000 */
[C---:B------:R-:W-:Y:S01]  /*10cd0*/  HMMA.16816.F32.BF16 R120, R28.reuse, R32, R120 ;  /* 0x000000201c78723c */ /* 0x040fe20000041878 */
[----:B------:R-:W-:Y:S07]  /*10ce0*/  LDSM.16.MT88.4 R40, [R181+0x2000] ;  /* 0x00200000b528783b */ /* 0x000fee0000004200 */
        /* <DEDUP_REMOVED lines=12> */
[----:B------:R-:W-:Y:S07]  /*10db0*/  LDSM.16.MT88.4 R32, [R181+0x1400] ;  /* 0x00140000b520783b */ /* 0x000fee0000004200 */
[-C--:B------:R-:W-:Y:S08]  /*10dc0*/  HMMA.16816.F32.BF16 R84, R24, R36.reuse, R84 ;  /* 0x000000241854723c */ /* 0x080ff00000041854 */
[C---:B------:R-:W-:Y:S08]  /*10dd0*/  HMMA.16816.F32.BF16 R88, R28.reuse, R36, R88 ;  /* 0x000000241c58723c */ /* 0x040ff00000041858 */
[-C--:B------:R-:W-:Y:S01]  /*10de0*/  HMMA.16816.F32.BF16 R92, R28, R38.reuse, R92 ;  /* 0x000000261c5c723c */ /* 0x080fe2000004185c */
[----:B------:R-:W1:Y:S07]  /*10df0*/  LDSM.16.MT88.4 R28, [R182+0x800] ;  /* 0x00080000b61c783b */ /* 0x000e6e0000004200 */
[----:B------:R-:W-:Y:S01]  /*10e00*/  HMMA.16816.F32.BF16 R96, R24, R38, R96 ;  /* 0x000000261860723c */ /* 0x000fe20000041860 */
[----:B------:R-:W2:Y:S06]  /*10e10*/  LDSM.16.MT88.4 R36, [R182+0x1400] ;  /* 0x00140000b624783b */ /* 0x000eac0000004200 */
[----:B------:R-:W-:Y:S01]  /*10e20*/  F2FP.BF16.PACK_AB R24, R160, R140 ;  /* 0x0000008ca018723e */ /* 0x000fe200000010ff */
[-C--:B------:R-:W-:Y:S01]  /*10e30*/  HMMA.16816.F32.BF16 R144, R20, R156.reuse, R4 ;  /* 0x0000009c1490723c */ /* 0x080fe20000041804 */
[----:B------:R-:W-:Y:S01]  /*10e40*/  F2FP.BF16.PACK_AB R26, R139, R162 ;  /* 0x000000a28b1a723e */ /* 0x000fe200000010ff */
[----:B------:R-:W3:Y:S02]  /*10e50*/  LDSM.16.MT88.4 R4, [R182+0x2000] ;  /* 0x00200000b604783b */ /* 0x000ee40000004200 */
[----:B----4-:R-:W-:Y:S02]  /*10e60*/  F2FP.BF16.PACK_AB R25, R45, R46 ;  /* 0x0000002e2d19723e */ /* 0x010fe400000010ff */
[----:B------:R-:W-:Y:S07]  /*10e70*/  F2FP.BF16.PACK_AB R27, R44, R47 ;  /* 0x0000002f2c1b723e */ /* 0x000fee00000010ff */
[C---:B------:R-:W-:Y:S01]  /*10e80*/  HMMA.16816.F32.BF16 R148, R24.reuse, R156, R8 ;  /* 0x0000009c1894723c */ /* 0x040fe20000041808 */
[----:B-----5:R-:W-:Y:S01]  /*10e90*/  FFMA.FTZ R3, R0, R141, R133 ;  /* 0x0000008d00037223 */ /* 0x020fe20000010085 */
[----:B------:R-:W-:Y:S01]  /*10ea0*/  MOV R133, R137 ;  /* 0x0000008900857202 */ /* 0x000fe20000000f00 */
[----:B------:R-:W-:Y:S02]  /*10eb0*/  FADD.FTZ R0, R228, R48 ;  /* 0x00000030e4007221 */ /* 0x000fe40000010000 */
[----:B------:R-:W-:Y:S01]  /*10ec0*/  FADD.FTZ R3, R135, R3 ;  /* 0x0000000387037221 */ /* 0x000fe20000010000 */
[----:B------:R-:W-:Y:S02]  /*10ed0*/  MOV R135, R136 ;  /* 0x0000008800877202 */ /* 0x000fe40000000f00 */
        /* <DEDUP_REMOVED lines=8> */
[-C--:B-1----:R-:W-:Y:S01]  /*10f60*/  HMMA.16816.F32.BF16 R100, R20, R28.reuse, R100 ;  /* 0x0000001c1464723c */ /* 0x082fe20000041864 */
        /* <DEDUP_REMOVED lines=8> */
[----:B------:R-:W-:Y:S04]  /*10ff0*/  FADD.FTZ R3, R217, R3 ;  /* 0x00000003d9037221 */ /* 0x000fe80000010000 */
[----:B------:R-:W-:Y:S03]  /*11000*/  FADD.FTZ R3, R223, R3 ;  /* 0x00000003df037221 */ /* 0x000fe60000010000 */
[C---:B------:R-:W-:Y:S01]  /*11010*/  HMMA.16816.F32.BF16 R112, R20.reuse, R30, R112 ;  /* 0x0000001e1470723c */ /* 0x040fe20000041870 */
[----:B------:R-:W-:Y:S04]  /*11020*/  FADD.FTZ R3, R170, R3 ;  /* 0x00000003aa037221 */ /* 0x000fe80000010000 */
[----:B------:R-:W-:Y:S03]  /*11030*/  FADD.FTZ R3, R50, R3 ;  /* 0x0000000332037221 */ /* 0x000fe60000010000 */
[-C--:B------:R-:W-:Y:S01]  /*11040*/  HMMA.16816.F32.BF16 R116, R20, R32.reuse, R116 ;  /* 0x000000201474723c */ /* 0x080fe20000041874 */
[----:B------:R-:W-:Y:S04]  /*11050*/  FADD.FTZ R3, R51, R3 ;  /* 0x0000000333037221 */ /* 0x000fe80000010000 */
[----:B------:R-:W-:Y:S01]  /*11060*/  FADD.FTZ R3, R132, R3 ;  /* 0x0000000384037221 */ /* 0x000fe20000010000 */
[----:B------:R-:W-:Y:S02]  /*11070*/  MOV R132, R138 ;  /* 0x0000008a00847202 */ /* 0x000fe40000000f00 */
[C---:B------:R-:W-:Y:S08]  /*11080*/  HMMA.16816.F32.BF16 R120, R24.reuse, R32, R120 ;  /* 0x000000201878723c */ /* 0x040ff00000041878 */
[-C--:B------:R-:W-:Y:S08]  /*11090*/  HMMA.16816.F32.BF16 R124, R24, R34.reuse, R124 ;  /* 0x00000022187c723c */ /* 0x080ff0000004187c */
[C---:B------:R-:W-:Y:S08]  /*110a0*/  HMMA.16816.F32.BF16 R128, R20.reuse, R34, R128 ;  /* 0x000000221480723c */ /* 0x040ff00000041880 */
        /* <DEDUP_REMOVED lines=19> */
[----:B------:R-:W-:Y:S02]  /*111e0*/  FADD.FTZ R3, R160, R0 ;  /* 0x00000000a0037221 */ /* 0x000fe40000010000 */
[----:B------:R-:W-:Y:S03]  /*111f0*/  FADD.FTZ R2, R45, R2 ;  /* 0x000000022d027221 */ /* 0x000fe60000010000 */
[----:B------:R-:W-:Y:S02]  /*11200*/  FADD.FTZ R3, R162, R3 ;  /* 0x00000003a2037221 */ /* 0x000fe40000010000 */
[----:B------:R-:W-:Y:S02]  /*11210*/  FADD.FTZ R2, R47, R2 ;  /* 0x000000022f027221 */ /* 0x000fe40000010000 */
[----:B------:R-:W-:Y:S01]  /*11220*/  FADD.FTZ R3, R139, R3 ;  /* 0x000000038b037221 */ /* 0x000fe20000010000 */
[----:B------:R-:W-:Y:S01]  /*11230*/  MOV R139, R134 ;  /* 0x00000086008b7202 */ /* 0x000fe20000000f00 */
[----:B------:R-:W-:Y:S02]  /*11240*/  FADD.FTZ R2, R44, R2 ;  /* 0x000000022c027221 */ /* 0x000fe40000010000 */
[----:B------:R-:W-:Y:S01]  /*11250*/  FADD.FTZ R4, R165, R4 ;  /* 0x00000004a5047221 */ /* 0x000fe20000010000 */
[----:B------:R1:W-:Y:S03]  /*11260*/  STL [R1], R3 ;  /* 0x0000000301007387 */ /* 0x0003e60000100800 */
[----:B------:R-:W-:Y:S01]  /*11270*/  FADD.FTZ R0, R167, R4 ;  /* 0x00000004a7007221 */ /* 0x000fe20000010000 */
[----:B------:R1:W-:Y:S01]  /*11280*/  STL [R1+0x4], R2 ;  /* 0x0000040201007387 */ /* 0x0003e20000100800 */
[----:B------:R-:W-:Y:S02]  /*11290*/  FADD.FTZ R4, R166, R5 ;  /* 0x00000005a6047221 */ /* 0x000fe40000010000 */
[----:B------:R-:W-:Y:S01]  /*112a0*/  FADD.FTZ R247, R169, R0 ;  /* 0x00000000a9f77221 */ /* 0x000fe20000010000 */
[----:B------:R-:W-:Y:S01]  /*112b0*/  IADD3 R0, R196, -0x1, RZ ;  /* 0xffffffffc4007810 */ /* 0x000fe20007ffe0ff */
[----:B------:R-:W-:Y:S03]  /*112c0*/  FADD.FTZ R246, R168, R4 ;  /* 0x00000004a8f67221 */ /* 0x000fe60000010000 */
[----:B------:R-:W-:Y:S01]  /*112d0*/  MOV R196, R0 ;  /* 0x0000000000c47202 */ /* 0x000fe20000000f00 */
[----:B------:R-:W-:-:S05]  /*112e0*/  @P0 BRA `(.L_x_574) ;  /* 0xffffc46000000947 */ /* 0x000fca000383ffff */
.L_x_555:
[----:B------:R-:W-:Y:S02]  /*112f0*/  MOV R9, 0x1f ;  /* 0x0000001f00097802 */ /* 0x000fe40000000f00 */
[----:B------:R-:W-:Y:S01]  /*11300*/  MOV R8, 0xffffffff ;  /* 0xffffffff00087802 */ /* 0x000fe20000000f00 */
[----:B------:R-:W-:Y:S05]  /*11310*/  BRA.DIV ~URZ, `(.L_x_575) ;  /* 0x000060827f007947 */ /* 0x000fea000b800000 */
[----:B------:R2:W3:Y:S02]  /*11320*/  SHFL.BFLY PT, R0, R247, 0x2, 0x1f ;  /* 0x0c401f00f7007f89 */ /* 0x0004e400000e0000 */
.L_x_655:
[----:B---3--:R-:W-:Y:S01]  /*11330*/  FADD.FTZ R5, R0, R247 ;  /* 0x000000f700057221 */ /* 0x008fe20000010000 */
[----:B------:R-:W-:Y:S05]  /*11340*/  BRA.DIV ~URZ, `(.L_x_576) ;  /* 0x000060a27f007947 */ /* 0x000fea000b800000 */
[----:B-1----:R-:W3:Y:S04]  /*11350*/  LDL.LU R3, [R1] ;  /* 0x0000000001037983 */ /* 0x002ee80000300800 */
[----:B------:R-:W4:Y:S04]  /*11360*/  LDL.LU R9, [R1+0x4] ;  /* 0x0000040001097983 */ /* 0x000f280000300800 */
[----:B------:R-:W1:Y:S02]  /*11370*/  SHFL.BFLY PT, R2, R246, 0x2, 0x1f ;  /* 0x0c401f00f6027f89 */ /* 0x000e6400000e0000 */
[----:B-1----:R-:W-:-:S05]  /*11380*/  FADD.FTZ R2, R2, R246 ;  /* 0x000000f602027221 */ /* 0x002fca0000010000 */
[----:B------:R-:W1:Y:S02]  /*11390*/  SHFL.BFLY PT, R4, R2, 0x1, 0x1f ;  /* 0x0c201f0002047f89 */ /* 0x000e6400000e0000 */
[----:B-1----:R-:W-:Y:S02]  /*113a0*/  FADD.FTZ R4, R2, R4 ;  /* 0x0000000402047221 */ /* 0x002fe40000010000 */
[----:B---3--:R-:W1:Y:S04]  /*113b0*/  SHFL.BFLY PT, R0, R3, 0x2, 0x1f ;  /* 0x0c401f0003007f89 */ /* 0x008e6800000e0000 */
[----:B----4-:R-:W3:Y:S01]  /*113c0*/  SHFL.BFLY PT, R6, R9, 0x2, 0x1f ;  /* 0x0c401f0009067f89 */ /* 0x010ee200000e0000 */
[----:B-1----:R-:W-:-:S03]  /*113d0*/  FADD.FTZ R0, R0, R3 ;  /* 0x0000000300007221 */ /* 0x002fc60000010000 */
[----:B------:R-:W1:Y:S01]  /*113e0*/  SHFL.BFLY PT, R3, R5, 0x1, 0x1f ;  /* 0x0c201f0005037f89 */ /* 0x000e6200000e0000 */
[----:B---3--:R-:W-:-:S03]  /*113f0*/  FADD.FTZ R6, R6, R9 ;  /* 0x0000000906067221 */ /* 0x008fc60000010000 */
[----:B------:R-:W3:Y:S04]  /*11400*/  SHFL.BFLY PT, R7, R0, 0x1, 0x1f ;  /* 0x0c201f0000077f89 */ /* 0x000ee800000e0000 */
[----:B------:R4:W2:Y:S01]  /*11410*/  SHFL.BFLY PT, R8, R6, 0x1, 0x1f ;  /* 0x0c201f0006087f89 */ /* 0x0008a200000e0000 */
[----:B-1----:R-:W-:Y:S02]  /*11420*/  FADD.FTZ R5, R5, R3 ;  /* 0x0000000305057221 */ /* 0x002fe40000010000 */
[----:B---3--:R-:W-:-:S03]  /*11430*/  FADD.FTZ R7, R0, R7 ;  /* 0x0000000700077221 */ /* 0x008fc60000010000 */
.L_x_656:
[----:B------:R-:W-:Y:S01]  /*11440*/  FSETP.NE.FTZ.AND P3, PT, R5, RZ, PT ;  /* 0x000000ff0500720b */ /* 0x000fe20003f75000 */
[----:B------:R-:W-:Y:S01]  /*11450*/  CS2R R2, SRZ ;  /* 0x0000000000027805 */ /* 0x000fe2000001ff00 */
[----:B------:R-:W-:Y:S01]  /*11460*/  MOV R0, RZ ;  /* 0x000000ff00007202 */ /* 0x000fe20000000f00 */
[----:B--2-4-:R-:W-:Y:S01]  /*11470*/  FADD.FTZ R6, R8, R6 ;  /* 0x0000000608067221 */ /* 0x014fe20000010000 */
        /* <DEDUP_REMOVED lines=130> */
.L_x_488:
[----:B---3--:R3:W5:Y:S04]  /*11ca0*/  LDL R6, [R1+0x18] ;  /* 0x0000180001067983 */ /* 0x0087680000100800 */
[----:B------:R-:W4:Y:S01]  /*11cb0*/  S2R R2, SR_TID.X ;  /* 0x0000000000027919 */ /* 0x000f220000002100 */
[----:B------:R-:W-:Y:S01]  /*11cc0*/  BSSY B0, `(.L_x_577) ;  /* 0x0000011000007945 */ /* 0x000fe20003800000 */
[----:B----4-:R-:W-:-:S13]  /*11cd0*/  LOP3.LUT P0, RZ, R2, 0x7f, RZ, 0xc0, !PT ;  /* 0x0000007f02ff7812 */ /* 0x010fda000780c0ff */
[----:B------:R-:W-:Y:S05]  /*11ce0*/  @P0 BRA `(.L_x_578) ;  /* 0x000000e000000947 */ /* 0x000fea0003800000 */
[----:B---3--:R-:W3:Y:S01]  /*11cf0*/  S2R R4, SR_LANEID ;  /* 0x0000000000047919 */ /* 0x008ee20000000000 */
[----:B------:R-:W-:Y:S01]  /*11d00*/  VOTEU.ANY UR4, UPT, PT ;  /* 0x0000000000047886 */ /* 0x000fe200038e0100 */
[----:B--2---:R-:W-:Y:S01]  /*11d10*/  IMAD.MOV.U32 R5, RZ, RZ, c[0x0][0x564] ;  /* 0x00015900ff057624 */ /* 0x004fe200078e00ff */
[----:B------:R-:W3:Y:S08]  /*11d20*/  FLO.U32 R3, UR4 ;  /* 0x0000000400037d00 */ /* 0x000ef000080e0000 */
[----:B------:R-:W2:Y:S01]  /*11d30*/  POPC R2, UR4 ;  /* 0x0000000400027d09 */ /* 0x000ea20008000000 */
[----:B---3--:R-:W-:Y:S01]  /*11d40*/  ISETP.EQ.U32.AND P0, PT, R3, R4, PT ;  /* 0x000000040300720c */ /* 0x008fe20003f02070 */
[----:B------:R-:W-:-:S12]  /*11d50*/  IMAD.MOV.U32 R4, RZ, RZ, c[0x0][0x560] ;  /* 0x00015800ff047624 */ /* 0x000fd800078e00ff */
[----:B--2---:R2:W3:Y:S04]  /*11d60*/  @P0 ATOMG.E.ADD.STRONG.GPU PT, R2, [R4.64], R2 ;  /* 0x00000002040209a8 */ /* 0x0044e800081ee1c6 */
[----:B--2---:R-:W2:Y:S04]  /*11d70*/  S2R R4, SR_LTMASK ;  /* 0x0000000000047919 */ /* 0x004ea80000003900 */
[----:B---3--:R2:W3:Y:S02]  /*11d80*/  SHFL.IDX PT, R3, R2, R3, 0x1f ;  /* 0x00001f0302037589 */ /* 0x0084e400000e0000 */
[----:B--2---:R-:W-:-:S06]  /*11d90*/  LOP3.LUT R2, R4, UR4, RZ, 0xc0, !PT ;  /* 0x0000000404027c12 */ /* 0x004fcc000f8ec0ff */
[----:B------:R-:W3:Y:S02]  /*11da0*/  POPC R2, R2 ;  /* 0x0000000200027309 */ /* 0x000ee40000000000 */
[----:B---3-5:R-:W-:-:S05]  /*11db0*/  IADD3 R6, R3, c[0x0][0xc], R2 ;  /* 0x0000030003067a10 */ /* 0x028fca0007ffe002 */
[----:B------:R2:W-:Y:S02]  /*11dc0*/  STL [R1+0x18], R6 ;  /* 0x0000180601007387 */ /* 0x0005e40000100800 */
.L_x_578:
[----:B---3--:R-:W-:Y:S05]  /*11dd0*/  BSYNC B0 ;  /* 0x0000000000007941 */ /* 0x008fea0003800000 */
.L_x_577:
[----:B------:R-:W-:Y:S01]  /*11de0*/  PRMT R0, R0, 0x9910, RZ ;  /* 0x0000991000007816 */ /* 0x000fe200000000ff */
[----:B------:R-:W-:Y:S01]  /*11df0*/  BSSY B1, `(.L_x_579) ;  /* 0x00003dc000017945 */ /* 0x000fe20003800000 */
[----:B-----5:R-:W-:Y:S02]  /*11e00*/  IMAD.MOV.U32 R74, RZ, RZ, R6 ;  /* 0x000000ffff4a7224 */ /* 0x020fe400078e0006 */
[----:B------:R-:W-:-:S13]  /*11e10*/  ISETP.NE.AND P0, PT, R0, RZ, PT ;  /* 0x000000ff0000720c */ /* 0x000fda0003f05270 */
[----:B------:R-:W-:Y:S05]  /*11e20*/  @!P0 BRA `(.L_x_580) ;  /* 0x00002f8000008947 */ /* 0x000fea0003800000 */
[----:B------:R-:W3:Y:S04]  /*11e30*/  LDL R9, [R1+0x40] ;  /* 0x0000400001097983 */ /* 0x000ee80000100800 */
[----:B------:R-:W4:Y:S04]  /*11e40*/  LDL R7, [R1+0x44] ;  /* 0x0000440001077983 */ /* 0x000f280000100800 */
[----:B--2---:R-:W2:Y:S04]  /*11e50*/  LDL R6, [R1+0x4c] ;  /* 0x00004c0001067983 */ /* 0x004ea80000100800 */
[----:B------:R-:W2:Y:S04]  /*11e60*/  LDL R10, [R1+0x48] ;  /* 0x00004800010a7983 */ /* 0x000ea80000100800 */
[----:B------:R-:W2:Y:S01]  /*11e70*/  LDL R8, [R1+0x24] ;  /* 0x0000240001087983 */ /* 0x000ea20000100800 */
[----:B------:R-:W-:Y:S01]  /*11e80*/  WARPSYNC 0xffffffff ;  /* 0xffffffff00007948 */ /* 0x000fe20003800000 */
[----:B------:R-:W-:-:S02]  /*11e90*/  F2FP.BF16.PACK_AB R0, R133, R132 ;  /* 0x000000848500723e */ /* 0x000fc400000010ff */
[----:B------:R-:W-:Y:S01]  /*11ea0*/  BAR.SYNC.DEFER_BLOCKING 0x1, 0x80 ;  /* 0x0042000000007b1d */ /* 0x000fe20000010000 */
[----:B------:R-:W-:Y:S02]  /*11eb0*/  F2FP.BF16.PACK_AB R3, R129, R128 ;  /* 0x000000808103723e */ /* 0x000fe400000010ff */
[----:B------:R-:W-:Y:S02]  /*11ec0*/  F2FP.BF16.PACK_AB R2, R141, R140 ;  /* 0x0000008c8d02723e */ /* 0x000fe400000010ff */
[----:B------:R-:W-:Y:S02]  /*11ed0*/  F2FP.BF16.PACK_AB R4, R31, R30 ;  /* 0x0000001e1f04723e */ /* 0x000fe400000010ff */
[----:B------:R-:W-:Y:S02]  /*11ee0*/  F2FP.BF16.PACK_AB R5, R61, R60 ;  /* 0x0000003c3d05723e */ /* 0x000fe400000010ff */
[----:B------:R-:W-:Y:S02]  /*11ef0*/  ISETP.NE.U32.AND P0, PT, RZ, c[0x0][0x508], PT ;  /* 0x00014200ff007a0c */ /* 0x000fe40003f05070 */
[----:B------:R-:W-:-:S02]  /*11f00*/  ISETP.NE.U32.AND P2, PT, RZ, c[0x0][0x500], PT ;  /* 0x00014000ff007a0c */ /* 0x000fc40003f45070 */
[----:B------:R-:W-:Y:S02]  /*11f10*/  ISETP.NE.AND.EX P1, PT, RZ, c[0x0][0x50c], PT, P0 ;  /* 0x00014300ff007a0c */ /* 0x000fe40003f25300 */
[----:B------:R-:W-:Y:S01]  /*11f20*/  ISETP.NE.AND.EX P2, PT, RZ, c[0x0][0x504], PT, P2 ;  /* 0x00014100ff007a0c */ /* 0x000fe20003f45320 */
[----:B------:R-:W-:Y:S01]  /*11f30*/  IMAD.MOV.U32 R12, RZ, RZ, c[0x0][0x388] ;  /* 0x0000e200ff0c7624 */ /* 0x000fe200078e00ff */
[----:B---3--:R3:W-:Y:S04]  /*11f40*/  STS [R9+0x80], R0 ;  /* 0x0000800009007388 */ /* 0x0087e80000000800 */
[----:B------:R1:W-:Y:S04]  /*11f50*/  STS [R9+0x280], R3 ;  /* 0x0002800309007388 */ /* 0x0003e80000000800 */
[----:B----4-:R4:W-:Y:S01]  /*11f60*/  STS [R7], R2 ;  /* 0x0000000207007388 */ /* 0x0109e20000000800 */
[----:B---3--:R-:W-:-:S02]  /*11f70*/  F2FP.BF16.PACK_AB R0, R143, R142 ;  /* 0x0000008e8f00723e */ /* 0x008fc400000010ff */
[----:B-1----:R-:W-:-:S03]  /*11f80*/  F2FP.BF16.PACK_AB R3, R35, R34 ;  /* 0x000000222303723e */ /* 0x002fc600000010ff */
[----:B------:R1:W-:Y:S01]  /*11f90*/  STS [R7+0x200], R0 ;  /* 0x0002000007007388 */ /* 0x0003e20000000800 */
[----:B----4-:R-:W-:-:S03]  /*11fa0*/  F2FP.BF16.PACK_AB R2, R53, R52 ;  /* 0x000000343502723e */ /* 0x010fc600000010ff */
[----:B------:R3:W-:Y:S04]  /*11fb0*/  STS [R9+0x1080], R3 ;  /* 0x0010800309007388 */ /* 0x0007e80000000800 */
[----:B------:R4:W-:Y:S01]  /*11fc0*/  STS [R9+0x1280], R2 ;  /* 0x0012800209007388 */ /* 0x0009e20000000800 */
[----:B-1----:R-:W-:Y:S02]  /*11fd0*/  F2FP.BF16.PACK_AB R0, R37, R36 ;  /* 0x000000242500723e */ /* 0x002fe400000010ff */
[----:B---3--:R-:W-:-:S03]  /*11fe0*/  F2FP.BF16.PACK_AB R3, R145, R144 ;  /* 0x000000909103723e */ /* 0x008fc600000010ff */
[----:B------:R1:W-:Y:S01]  /*11ff0*/  STS [R7+0x1000], R0 ;  /* 0x0010000007007388 */ /* 0x0003e20000000800 */
[----:B----4-:R-:W-:-:S03]  /*12000*/  F2FP.BF16.PACK_AB R2, R147, R146 ;  /* 0x000000929302723e */ /* 0x010fc600000010ff */
[----:B------:R3:W-:Y:S04]  /*12010*/  STS [R7+0x1200], R4 ;  /* 0x0012000407007388 */ /* 0x0007e80000000800 */
[----:B--2---:R2:W-:Y:S04]  /*12020*/  STS [R6+0x80], R3 ;  /* 0x0000800306007388 */ /* 0x0045e80000000800 */
[----:B------:R4:W-:Y:S01]  /*12030*/  STS [R6+0x280], R2 ;  /* 0x0002800206007388 */ /* 0x0009e20000000800 */
[----:B-1----:R-:W-:Y:S02]  /*12040*/  F2FP.BF16.PACK_AB R0, R157, R156 ;  /* 0x0000009c9d00723e */ /* 0x002fe400000010ff */
[----:B---3--:R-:W-:-:S03]  /*12050*/  F2FP.BF16.PACK_AB R4, R39, R38 ;  /* 0x000000262704723e */ /* 0x008fc600000010ff */
[----:B------:R1:W-:Y:S01]  /*12060*/  STS [R10], R0 ;  /* 0x000000000a007388 */ /* 0x0003e20000000800 */
[----:B--2---:R-:W-:Y:S02]  /*12070*/  F2FP.BF16.PACK_AB R3, R97, R96 ;  /* 0x000000606103723e */ /* 0x004fe400000010ff */
        /* <DEDUP_REMOVED lines=37> */
[----:B------:R4:W-:Y:S01]  /*122d0*/  STS [R10+0x3000], R2 ;  /* 0x003000020a007388 */ /* 0x0009e20000000800 */
[----:B-1----:R-:W-:Y:S02]  /*122e0*/  F2FP.BF16.PACK_AB R3, R73, R72 ;  /* 0x000000484903723e */ /* 0x002fe400000010ff */
[----:B--2---:R-:W-:-:S03]  /*122f0*/  F2FP.BF16.PACK_AB R4, R71, R70 ;  /* 0x000000464704723e */ /* 0x004fc600000010ff */
[----:B------:R1:W-:Y:S01]  /*12300*/  STS [R10+0x3200], R3 ;  /* 0x003200030a007388 */ /* 0x0003e20000000800 */
[----:B---3--:R-:W-:Y:S02]  /*12310*/  F2FP.BF16.PACK_AB R0, R101, R100 ;  /* 0x000000646500723e */ /* 0x008fe400000010ff */
[----:B----4-:R-:W-:-:S03]  /*12320*/  F2FP.BF16.PACK_AB R2, R131, R130 ;  /* 0x000000828302723e */ /* 0x010fc600000010ff */
[----:B------:R2:W-:Y:S04]  /*12330*/  STS [R9+0x4080], R0 ;  /* 0x0040800009007388 */ /* 0x0005e80000000800 */
[----:B------:R3:W-:Y:S01]  /*12340*/  STS [R9+0x4280], R2 ;  /* 0x0042800209007388 */ /* 0x0007e20000000800 */
[----:B-1----:R-:W-:-:S05]  /*12350*/  F2FP.BF16.PACK_AB R3, R171, R170 ;  /* 0x000000aaab03723e */ /* 0x002fca00000010ff */
[----:B------:R1:W-:Y:S01]  /*12360*/  STS [R7+0x4000], R3 ;  /* 0x0040000307007388 */ /* 0x0003e20000000800 */
[----:B--2---:R-:W-:Y:S02]  /*12370*/  F2FP.BF16.PACK_AB R0, R119, R118 ;  /* 0x000000767700723e */ /* 0x004fe400000010ff */
[----:B---3--:R-:W-:-:S03]  /*12380*/  F2FP.BF16.PACK_AB R2, R69, R68 ;  /* 0x000000444502723e */ /* 0x008fc600000010ff */
[----:B------:R2:W-:Y:S04]  /*12390*/  STS [R7+0x4200], R0 ;  /* 0x0042000007007388 */ /* 0x0005e80000000800 */
[----:B------:R3:W-:Y:S04]  /*123a0*/  STS [R9+0x5080], R2 ;  /* 0x0050800209007388 */ /* 0x0007e80000000800 */
[----:B------:R4:W-:Y:S04]  /*123b0*/  STS [R9+0x5280], R4 ;  /* 0x0052800409007388 */ /* 0x0009e80000000800 */
[----:B------:R-:W-:Y:S01]  /*123c0*/  STS [R7+0x5000], R5 ;  /* 0x0050000507007388 */ /* 0x000fe20000000800 */
[----:B-1----:R-:W-:-:S05]  /*123d0*/  F2FP.BF16.PACK_AB R3, R63, R62 ;  /* 0x0000003e3f03723e */ /* 0x002fca00000010ff */
[----:B------:R1:W-:Y:S01]  /*123e0*/  STS [R7+0x5200], R3 ;  /* 0x0052000307007388 */ /* 0x0003e20000000800 */
[----:B--2---:R-:W-:Y:S02]  /*123f0*/  F2FP.BF16.PACK_AB R0, R83, R82 ;  /* 0x000000525300723e */ /* 0x004fe400000010ff */
[----:B---3--:R-:W-:Y:S02]  /*12400*/  F2FP.BF16.PACK_AB R2, R169, R168 ;  /* 0x000000a8a902723e */ /* 0x008fe400000010ff */
[----:B----4-:R-:W-:-:S03]  /*12410*/  F2FP.BF16.PACK_AB R4, R49, R48 ;  /* 0x000000303104723e */ /* 0x010fc600000010ff */
[----:B------:R2:W-:Y:S04]  /*12420*/  STS [R6+0x4080], R2 ;  /* 0x0040800206007388 */ /* 0x0005e80000000800 */
[----:B------:R3:W-:Y:S04]  /*12430*/  STS [R6+0x4280], R0 ;  /* 0x0042800006007388 */ /* 0x0007e80000000800 */
[----:B------:R-:W4:Y:S01]  /*12440*/  LDL.LU R9, [R1+0x1c] ;  /* 0x00001c0001097983 */ /* 0x000f220000300800 */
[----:B-1----:R-:W-:Y:S02]  /*12450*/  F2FP.BF16.PACK_AB R3, R51, R50 ;  /* 0x000000323303723e */ /* 0x002fe400000010ff */
[----:B--2---:R-:W-:-:S02]  /*12460*/  F2FP.BF16.PACK_AB R2, R85, R84 ;  /* 0x000000545502723e */ /* 0x004fc400000010ff */
[----:B---3--:R-:W-:-:S03]  /*12470*/  F2FP.BF16.PACK_AB R0, R81, R80 ;  /* 0x000000505100723e */ /* 0x008fc600000010ff */
[----:B------:R1:W-:Y:S04]  /*12480*/  STS [R10+0x4000], R2 ;  /* 0x004000020a007388 */ /* 0x0003e80000000800 */
[----:B------:R2:W-:Y:S04]  /*12490*/  STS [R10+0x4200], R0 ;  /* 0x004200000a007388 */ /* 0x0005e80000000800 */
[----:B------:R3:W-:Y:S04]  /*124a0*/  STS [R6+0x5080], R4 ;  /* 0x0050800406007388 */ /* 0x0007e80000000800 */
[----:B------:R3:W-:Y:S01]  /*124b0*/  STS [R6+0x5280], R3 ;  /* 0x0052800306007388 */ /* 0x0007e20000000800 */
[----:B-1----:R-:W-:Y:S01]  /*124c0*/  IMAD.MOV.U32 R2, RZ, RZ, RZ ;  /* 0x000000ffff027224 */ /* 0x002fe200078e00ff */
[----:B--2---:R-:W-:Y:S01]  /*124d0*/  F2FP.BF16.PACK_AB R0, R29, R28 ;  /* 0x0000001c1d00723e */ /* 0x004fe200000010ff */
[----:B---3--:R-:W-:Y:S01]  /*124e0*/  IMAD.MOV.U32 R4, RZ, RZ, 0x4 ;  /* 0x00000004ff047424 */ /* 0x008fe200078e00ff */
[----:B------:R-:W-:-:S03]  /*124f0*/  F2FP.BF16.PACK_AB R3, R27, R26 ;  /* 0x0000001a1b03723e */ /* 0x000fc600000010ff */
[CC--:B------:R-:W-:Y:S02]  /*12500*/  @P1 IMAD.WIDE R6, R8.reuse, R4.reuse, c[0x0][0x508] ;  /* 0x0001420008061625 */ /* 0x0c0fe400078e0204 */
[----:B------:R1:W-:Y:S02]  /*12510*/  STS [R10+0x5000], R3 ;  /* 0x005000030a007388 */ /* 0x0003e40000000800 */
[----:B------:R-:W-:Y:S02]  /*12520*/  IMAD.WIDE R4, R8, R4, c[0x0][0x500] ;  /* 0x0001400008047625 */ /* 0x000fe400078e0204 */
[----:B------:R2:W-:Y:S04]  /*12530*/  STS [R10+0x5200], R0 ;  /* 0x005200000a007388 */ /* 0x0005e80000000800 */
[----:B------:R-:W-:Y:S06]  /*12540*/  BAR.SYNC.DEFER_BLOCKING 0x1, 0x80 ;  /* 0x0042000000007b1d */ /* 0x000fec0000010000 */
[----:B------:R2:W5:Y:S04]  /*12550*/  @P1 LDG.E R12, [R6.64] ;  /* 0x00000006060c1981 */ /* 0x000568000c1e1900 */
[----:B------:R2:W5:Y:S01]  /*12560*/  @P2 LDG.E R2, [R4.64] ;  /* 0x0000000604022981 */ /* 0x000562000c1e1900 */
[----:B----4-:R-:W-:-:S04]  /*12570*/  ISETP.NE.AND P0, PT, R9, RZ, PT ;  /* 0x000000ff0900720c */ /* 0x010fc80003f05270 */
[----:B-1----:R-:W-:Y:S01]  /*12580*/  SEL R3, R9, c[0x0][0x3d4], P0 ;  /* 0x0000f50009037a07 */ /* 0x002fe20000000000 */
[----:B------:R-:W-:Y:S05]  /*12590*/  @P1 BRA `(.L_x_581) ;  /* 0x0000004000001947 */ /* 0x000fea0003800000 */
[----:B--2---:R-:W-:Y:S05]  /*125a0*/  @!P2 BRA `(.L_x_581) ;  /* 0x000000300000a947 */ /* 0x004fea0003800000 */
[----:B------:R1:W2:Y:S04]  /*125b0*/  LDG.E R0, [R4.64] ;  /* 0x0000000604007981 */ /* 0x0002a8000c1e1900 */
[----:B-1----:R-:W2:Y:S02]  /*125c0*/  LDG.E R4, [R4.64+0x4] ;  /* 0x0000040604047981 */ /* 0x002ea4000c1e1900 */
[----:B--2--5:R-:W-:Y:S02]  /*125d0*/  IADD3 R12, -R0, R4, RZ ;  /* 0x00000004000c7210 */ /* 0x024fe40007ffe1ff */
.L_x_581:
[----:B--2---:R-:W2:Y:S04]  /*125e0*/  LDL R4, [R1+0x38] ;  /* 0x0000380001047983 */ /* 0x004ea80000100800 */
[----:B------:R-:W2:Y:S04]  /*125f0*/  LDL R76, [R1+0x10] ;  /* 0x00001000014c7983 */ /* 0x000ea80000100800 */
[----:B------:R-:W3:Y:S04]  /*12600*/  LDL R77, [R1+0x3c] ;  /* 0x00003c00014d7983 */ /* 0x000ee80000100800 */
[----:B------:R-:W4:Y:S04]  /*12610*/  LDL R13, [R1+0x20] ;  /* 0x00002000010d7983 */ /* 0x000f280000100800 */
[----:B------:R-:W3:Y:S01]  /*12620*/  LDL R75, [R1+0x60] ;  /* 0x00006000014b7983 */ /* 0x000ee20000100800 */
[----:B------:R-:W-:Y:S01]  /*12630*/  IMAD.MOV.U32 R0, RZ, RZ, 0x368 ;  /* 0x00000368ff007424 */ /* 0x000fe200078e00ff */
[----:B------:R-:W-:-:S04]  /*12640*/  ISETP.GT.AND P2, PT, R3, 0x1, PT ;  /* 0x000000010300780c */ /* 0x000fc80003f44270 */
[----:B------:R-:W-:-:S04]  /*12650*/  SEL R0, R0, 0x328, P2 ;  /* 0x0000032800007807 */ /* 0x000fc80001000000 */
[----:B------:R1:W2:Y:S08]  /*12660*/  LDC.64 R6, c[0x0][R0+0x170] ;  /* 0x00005c0000067b82 */ /* 0x0002b00000000a00 */
[----:B------:R1:W3:Y:S08]  /*12670*/  LDC.64 R14, c[0x0][R0+0x168] ;  /* 0x00005a00000e7b82 */ /* 0x0002f00000000a00 */
[----:B------:R1:W2:Y:S08]  /*12680*/  LDC.64 R18, c[0x0][R0+0x178] ;  /* 0x00005e0000127b82 */ /* 0x0002b00000000a00 */
[----:B------:R1:W2:Y:S01]  /*12690*/  LDC.64 R20, c[0x0][R0+0x160] ;  /* 0x0000580000147b82 */ /* 0x0002a20000000a00 */
[----:B------:R-:W-:-:S04]  /*126a0*/  ISETP.NE.U32.AND P0, PT, RZ, c[0x0][0x500], PT ;  /* 0x00014000ff007a0c */ /* 0x000fc80003f05070 */
[----:B------:R-:W-:Y:S02]  /*126b0*/  ISETP.NE.AND.EX P0, PT, RZ, c[0x0][0x504], PT, P0 ;  /* 0x00014100ff007a0c */ /* 0x000fe40003f05300 */
[----:B------:R-:W-:Y:S01]  /*126c0*/  SHF.R.S32.HI R3, RZ, 0x1f, R8 ;  /* 0x0000001fff037819 */ /* 0x000fe20000011408 */
[----:B-1----:R-:W-:-:S05]  /*126d0*/  IMAD.MOV.U32 R0, RZ, RZ, c[0x0][0x4e8] ;  /* 0x00013a00ff007624 */ /* 0x002fca00078e00ff */
[----:B------:R-:W-:Y:S02]  /*126e0*/  ISETP.NE.AND P5, PT, R0, 0x1, PT ;  /* 0x000000010000780c */ /* 0x000fe40003fa5270 */
[----:B------:R-:W-:Y:S01]  /*126f0*/  SEL R0, R8, RZ, !P0 ;  /* 0x000000ff08007207 */ /* 0x000fe20004000000 */
[----:B------:R-:W1:Y:S01]  /*12700*/  S2R R78, SR_TID.X ;  /* 0x00000000004e7919 */ /* 0x000e620000002100 */
[----:B-----5:R-:W-:Y:S02]  /*12710*/  SHF.R.S32.HI R17, RZ, 0x1f, R2 ;  /* 0x0000001fff117819 */ /* 0x020fe40000011402 */
[----:B-1----:R-:W-:-:S04]  /*12720*/  SHF.R.S32.HI R16, RZ, 0x1f, R78 ;  /* 0x0000001fff107819 */ /* 0x002fc8000001144e */
[----:B------:R-:W-:-:S04]  /*12730*/  LEA.HI R16, R16, R78, RZ, 0x5 ;  /* 0x0000004e10107211 */ /* 0x000fc800078f28ff */
[----:B------:R-:W-:-:S05]  /*12740*/  LOP3.LUT R16, R16, 0xffffffe0, RZ, 0xc0, !PT ;  /* 0xffffffe010107812 */ /* 0x000fca00078ec0ff */
[----:B------:R-:W-:Y:S01]  /*12750*/  IMAD.IADD R16, R78, 0x1, -R16 ;  /* 0x000000014e107824 */ /* 0x000fe200078e0a10 */
[----:B------:R-:W-:-:S04]  /*12760*/  LOP3.LUT R194, R194, 0xfffffffd, RZ, 0xc0, !PT ;  /* 0xfffffffdc2c27812 */ /* 0x000fc800078ec0ff */
[----:B------:R-:W-:Y:S01]  /*12770*/  LOP3.LUT R194, R194, 0xfffffffe, RZ, 0xc0, !PT ;  /* 0xfffffffec2c27812 */ /* 0x000fe200078ec0ff */
[----:B--2---:R-:W-:Y:S01]  /*12780*/  IMAD.IADD R8, R4, 0x1, R76 ;  /* 0x0000000104087824 */ /* 0x004fe200078e024c */
[----:B------:R-:W-:Y:S01]  /*12790*/  SEL R4, R3, RZ, !P0 ;  /* 0x000000ff03047207 */ /* 0x000fe20004000000 */
[----:B------:R-:W-:Y:S02]  /*127a0*/  IMAD R3, R7, R0, RZ ;  /* 0x0000000007037224 */ /* 0x000fe400078e02ff */
[----:B------:R-:W-:-:S04]  /*127b0*/  @P5 IMAD.HI.U32 R9, R8, c[0x0][0x4ec], RZ ;  /* 0x00013b0008095a27 */ /* 0x000fc800078e00ff */
[C---:B------:R-:W-:Y:S02]  /*127c0*/  IMAD R11, R6.reuse, R4, R3 ;  /* 0x00000004060b7224 */ /* 0x040fe400078e0203 */
[----:B------:R-:W-:-:S04]  /*127d0*/  IMAD.WIDE.U32 R4, R6, R0, RZ ;  /* 0x0000000006047225 */ /* 0x000fc800078e00ff */
[----:B---3--:R-:W-:-:S04]  /*127e0*/  IMAD.WIDE.U32 R6, R14, R77, RZ ;  /* 0x0000004d0e067225 */ /* 0x008fc800078e00ff */
[----:B------:R-:W-:Y:S01]  /*127f0*/  IMAD.MOV.U32 R3, RZ, RZ, R8 ;  /* 0x000000ffff037224 */ /* 0x000fe200078e0008 */
[----:B------:R-:W-:Y:S01]  /*12800*/  @P5 SHF.R.U32.HI R3, RZ, c[0x0][0x4f0], R9 ;  /* 0x00013c00ff035a19 */ /* 0x000fe20000011609 */
[----:B------:R-:W-:Y:S01]  /*12810*/  IMAD R10, R15, R77, RZ ;  /* 0x0000004d0f0a7224 */ /* 0x000fe200078e02ff */
[----:B----4-:R-:W-:Y:S01]  /*12820*/  SEL R9, R13, RZ, P2 ;  /* 0x000000ff0d097207 */ /* 0x010fe20001000000 */
        /* <DEDUP_REMOVED lines=31> */
[----:B------:R-:W4:Y:S04]  /*12a20*/  SHFL.IDX PT, R10, R5, 0x2, 0x1c1f ;  /* 0x005c1f00050a7f89 */ /* 0x000f2800000e0000 */
[----:B------:R1:W1:Y:S01]  /*12a30*/  SHFL.IDX PT, R6, R5, 0x3, 0x1c1f ;  /* 0x007c1f0005067f89 */ /* 0x00026200000e0000 */
[----:B---3--:R-:W-:-:S05]  /*12a40*/  IMAD.IADD R3, R75, 0x1, R76 ;  /* 0x000000014b037824 */ /* 0x008fca00078e024c */
        /* <DEDUP_REMOVED lines=10> */
[----:B----4-:R1:W-:Y:S01]  /*12af0*/  @!P1 ST.E [R10.64], R25 ;  /* 0x000000190a009985 */ /* 0x0103e2000c101906 */
        /* <DEDUP_REMOVED lines=12> */
[--C-:B---3--:R-:W-:Y:S02]  /*12bc0*/  SHF.R.S32.HI R78, RZ, 0x1f, R79.reuse ;  /* 0x0000001fff4e7819 */ /* 0x108fe4000001144f */
[----:B------:R-:W-:Y:S02]  /*12bd0*/  SHF.R.S32.HI R75, RZ, 0x1f, R79 ;  /* 0x0000001fff4b7819 */ /* 0x000fe4000001144f */
[-C--:B------:R-:W-:Y:S02]  /*12be0*/  LEA.HI R78, R78, R79.reuse, RZ, 0x2 ;  /* 0x0000004f4e4e7211 */ /* 0x080fe400078f10ff */
[----:B------:R-:W-:Y:S02]  /*12bf0*/  LEA.HI R75, R75, R79, RZ, 0x2 ;  /* 0x0000004f4b4b7211 */ /* 0x000fe400078f10ff */
[----:B------:R-:W-:Y:S02]  /*12c00*/  LOP3.LUT R78, R78, 0xfffffffc, RZ, 0xc0, !PT ;  /* 0xfffffffc4e4e7812 */ /* 0x000fe400078ec0ff */
[----:B------:R-:W-:-:S02]  /*12c10*/  SHF.R.S32.HI R75, RZ, 0x2, R75 ;  /* 0x00000002ff4b7819 */ /* 0x000fc4000001144b */
[----:B------:R-:W-:Y:S01]  /*12c20*/  IADD3 R78, -R78, R79, RZ ;  /* 0x0000004f4e4e7210 */ /* 0x000fe20007ffe1ff */
[----:B------:R-:W-:-:S03]  /*12c30*/  IMAD.IADD R3, R7, 0x1, R2 ;  /* 0x0000000107037824 */ /* 0x000fc600078e0202 */
[----:B------:R-:W-:Y:S01]  /*12c40*/  LEA R5, R78, R75, 0x5 ;  /* 0x0000004b4e057211 */ /* 0x000fe200078e28ff */
[----:B------:R-:W-:-:S03]  /*12c50*/  IMAD.MOV.U32 R2, RZ, RZ, R6 ;  /* 0x000000ffff027224 */ /* 0x000fc600078e0006 */
[----:B------:R-:W-:Y:S01]  /*12c60*/  IADD3 R5, R76, R5, RZ ;  /* 0x000000054c057210 */ /* 0x000fe20007ffe0ff */
[----:B------:R-:W-:Y:S01]  /*12c70*/  IMAD.WIDE.U32 R6, R77, c[0x0][0x3e8], R2 ;  /* 0x0000fa004d067a25 */ /* 0x000fe200078e0002 */
[----:B------:R-:W-:-:S03]  /*12c80*/  SHF.R.S32.HI R3, RZ, 0x1f, R0 ;  /* 0x0000001fff037819 */ /* 0x000fc60000011400 */
[----:B------:R-:W-:Y:S01]  /*12c90*/  @P5 IMAD.HI.U32 R9, R5, c[0x0][0x4ec], RZ ;  /* 0x00013b0005095a27 */ /* 0x000fe200078e00ff */
[----:B------:R-:W-:-:S03]  /*12ca0*/  MOV R2, R5 ;  /* 0x0000000500027202 */ /* 0x000fc60000000f00 */
[----:B------:R-:W-:Y:S01]  /*12cb0*/  IMAD R7, R77, c[0x0][0x3ec], R7 ;  /* 0x0000fb004d077a24 */ /* 0x000fe200078e0207 */
[----:B------:R-:W-:Y:S01]  /*12cc0*/  @P5 SHF.R.U32.HI R2, RZ, c[0x0][0x4f0], R9 ;  /* 0x00013c00ff025a19 */ /* 0x000fe20000011609 */
[----:B------:R-:W-:Y:S02]  /*12cd0*/  IMAD R8, R3, c[0x0][0x3f0], RZ ;  /* 0x0000fc0003087a24 */ /* 0x000fe400078e02ff */
[----:B------:R-:W-:-:S04]  /*12ce0*/  IMAD.WIDE.U32 R6, R0, c[0x0][0x3f0], R6 ;  /* 0x0000fc0000067a25 */ /* 0x000fc800078e0006 */
[----:B------:R-:W-:Y:S01]  /*12cf0*/  IMAD R9, R0, c[0x0][0x3f4], R8 ;  /* 0x0000fd0000097a24 */ /* 0x000fe200078e0208 */
[----:B------:R-:W-:Y:S02]  /*12d00*/  SHF.R.S32.HI R8, RZ, 0x1f, R2 ;  /* 0x0000001fff087819 */ /* 0x000fe40000011402 */
[----:B------:R-:W-:Y:S02]  /*12d10*/  IADD3 R0, -R2, RZ, RZ ;  /* 0x000000ff02007210 */ /* 0x000fe40007ffe1ff */
[----:B------:R-:W-:-:S03]  /*12d20*/  IADD3 R7, R7, R9, RZ ;  /* 0x0000000907077210 */ /* 0x000fc60007ffe0ff */
[----:B------:R-:W-:-:S05]  /*12d30*/  IMAD R0, R0, c[0x0][0x4e8], R5 ;  /* 0x00013a0000007a24 */ /* 0x000fca00078e0205 */
[----:B------:R-:W-:-:S05]  /*12d40*/  SHF.R.S32.HI R5, RZ, 0x1f, R0 ;  /* 0x0000001fff057819 */ /* 0x000fca0000011400 */
[----:B------:R-:W-:Y:S01]  /*12d50*/  IMAD R5, R5, c[0x0][0x3d8], RZ ;  /* 0x0000f60005057a24 */ /* 0x000fe200078e02ff */
[----:B------:R-:W-:Y:S01]  /*12d60*/  IADD3 R11, R75, R76, RZ ;  /* 0x0000004c4b0b7210 */ /* 0x000fe20007ffe0ff */
[----:B--2---:R-:W-:-:S05]  /*12d70*/  IMAD.SHL.U32 R3, R18, 0x2, RZ ;  /* 0x0000000212037824 */ /* 0x004fca00078e00ff */
        /* <DEDUP_REMOVED lines=14> */
[----:B------:R-:W-:-:S04]  /*12e60*/  IMAD.WIDE.U32 R2, R2, c[0x0][0x3e0], R6 ;  /* 0x0000f80002027a25 */ /* 0x000fc800078e0006 */
[----:B------:R-:W-:-:S04]  /*12e70*/  IMAD.IADD R3, R3, 0x1, R8 ;  /* 0x0000000103037824 */ /* 0x000fc800078e0208 */
[----:B------:R-:W-:-:S04]  /*12e80*/  IMAD.WIDE.U32 R2, R0, c[0x0][0x3d8], R2 ;  /* 0x0000f60000027a25 */ /* 0x000fc800078e0002 */
[----:B------:R-:W-:Y:S01]  /*12e90*/  IMAD R0, R0, c[0x0][0x3dc], R5 ;  /* 0x0000f70000007a24 */ /* 0x000fe200078e0205 */
[----:B------:R-:W-:-:S04]  /*12ea0*/  LEA R13, P0, R2, c[0x0][0x380], 0x1 ;  /* 0x0000e000020d7a11 */ /* 0x000fc800078008ff */
[----:B------:R-:W-:-:S04]  /*12eb0*/  IADD3 R0, R3, R0, RZ ;  /* 0x0000000003007210 */ /* 0x000fc80007ffe0ff */
[----:B------:R-:W-:Y:S01]  /*12ec0*/  LEA.HI.X R12, R2, c[0x0][0x384], R0, 0x1, P0 ;  /* 0x0000e100020c7a11 */ /* 0x000fe200000f0c00 */
[----:B------:R-:W-:Y:S05]  /*12ed0*/  BRA.DIV ~URZ, `(.L_x_583) ;  /* 0x000047727f007947 */ /* 0x000fea000b800000 */
[----:B-1234-:R1:W2:Y:S02]  /*12ee0*/  SHFL.IDX PT, R10, R12, RZ, 0x1c1f ;  /* 0x001c1fff0c0a7589 */ /* 0x01e2a400000e0000 */
.L_x_657:
[----:B------:R-:W-:Y:S05]  /*12ef0*/  BRA.DIV ~URZ, `(.L_x_584) ;  /* 0x000047c27f007947 */ /* 0x000fea000b800000 */
[----:B------:R3:W4:Y:S02]  /*12f00*/  SHFL.IDX PT, R0, R13, RZ, 0x1c1f ;  /* 0x001c1fff0d007589 */ /* 0x00072400000e0000 */
.L_x_658:
[----:B------:R-:W-:Y:S01]  /*12f10*/  ISETP.GE.AND P0, PT, R11, R4, PT ;  /* 0x000000040b00720c */ /* 0x000fe20003f06270 */
[----:B------:R-:W-:-:S12]  /*12f20*/  BSSY B0, `(.L_x_585) ;  /* 0x0000013000007945 */ /* 0x000fd80003800000 */
[----:B------:R-:W-:Y:S05]  /*12f30*/  @P0 BRA `(.L_x_586) ;  /* 0x0000011000000947 */ /* 0x000fea0003800000 */
[----:B------:R-:W5:Y:S04]  /*12f40*/  LDL.64 R66, [R1+0x28] ;  /* 0x0000280001427983 */ /* 0x000f680000100a00 */
[----:B---3--:R-:W3:Y:S04]  /*12f50*/  LDL R15, [R1+0x30] ;  /* 0x00003000010f7983 */ /* 0x008ee80000100800 */
[----:B----4-:R-:W4:Y:S04]  /*12f60*/  LDL R5, [R1+0x34] ;  /* 0x0000340001057983 */ /* 0x010f280000100800 */
[----:B--2---:R-:W2:Y:S04]  /*12f70*/  LDL R64, [R1+0x54] ;  /* 0x0000540001407983 */ /* 0x004ea80000100800 */
[----:B------:R-:W2:Y:S01]  /*12f80*/  LDL R14, [R1+0x50] ;  /* 0x00005000010e7983 */ /* 0x000ea20000100800 */
[----:B-----5:R-:W-:-:S02]  /*12f90*/  ISETP.GE.AND P2, PT, R66, c[0x0][0x3c8], PT ;  /* 0x0000f20042007a0c */ /* 0x020fc40003f46270 */
[----:B---3--:R-:W-:Y:S02]  /*12fa0*/  ISETP.GE.AND P1, PT, R15, c[0x0][0x3c8], PT ;  /* 0x0000f2000f007a0c */ /* 0x008fe40003f26270 */
[----:B----4-:R-:W-:-:S09]  /*12fb0*/  ISETP.GE.AND P0, PT, R5, c[0x0][0x3c8], PT ;  /* 0x0000f20005007a0c */ /* 0x010fd20003f06270 */
[CC--:B------:R-:W-:Y:S02]  /*12fc0*/  @!P2 LEA R8, P5, R66.reuse, R0.reuse, 0x1 ;  /* 0x000000004208a211 */ /* 0x0c0fe400078a08ff */
[----:B------:R-:W-:Y:S02]  /*12fd0*/  @!P1 LEA R6, P4, R15, R0, 0x1 ;  /* 0x000000000f069211 */ /* 0x000fe400078808ff */
[----:B------:R-:W-:Y:S02]  /*12fe0*/  @!P2 LEA.HI.X R9, R66, R10, R67, 0x1, P5 ;  /* 0x0000000a4209a211 */ /* 0x000fe400028f0c43 */
[----:B------:R-:W-:Y:S02]  /*12ff0*/  @!P0 LEA R2, P3, R5, R0, 0x1 ;  /* 0x0000000005028211 */ /* 0x000fe400078608ff */
[-C--:B--2---:R-:W-:Y:S02]  /*13000*/  @!P1 LEA.HI.X R7, R15, R10.reuse, R64, 0x1, P4 ;  /* 0x0000000a0f079211 */ /* 0x084fe400020f0c40 */
[----:B------:R-:W-:Y:S01]  /*13010*/  @!P0 LEA.HI.X R3, R5, R10, R14, 0x1, P3 ;  /* 0x0000000a05038211 */ /* 0x000fe200018f0c0e */
[----:B------:R2:W-:Y:S04]  /*13020*/  @!P2 ST.E.128 [R8.64], R24 ;  /* 0x000000180800a985 */ /* 0x0005e8000c101d06 */
[----:B------:R2:W-:Y:S04]  /*13030*/  @!P1 ST.E.128 [R6.64], R20 ;  /* 0x0000001406009985 */ /* 0x0005e8000c101d06 */
[----:B------:R2:W-:Y:S02]  /*13040*/  @!P0 ST.E.128 [R2.64], R16 ;  /* 0x0000001002008985 */ /* 0x0005e4000c101d06 */
.L_x_586:
[----:B------:R-:W-:Y:S05]  /*13050*/  BSYNC B0 ;  /* 0x0000000000007941 */ /* 0x000fea0003800000 */
.L_x_585:
[----:B------:R-:W-:Y:S05]  /*13060*/  BRA.DIV ~URZ, `(.L_x_587) ;  /* 0x000046b27f007947 */ /* 0x000fea000b800000 */
[----:B--2---:R2:W1:Y:S04]  /*13070*/  SHFL.IDX PT, R10, R12, 0x1, 0x1c1f ;  /* 0x003c1f000c0a7f89 */ /* 0x00446800000e0000 */
[----:B----4-:R2:W4:Y:S02]  /*13080*/  SHFL.IDX PT, R0, R13, 0x1, 0x1c1f ;  /* 0x003c1f000d007f89 */ /* 0x01052400000e0000 */
.L_x_659:
        /* <DEDUP_REMOVED lines=8> */
[----:B------:R-:W4:Y:S01]  /*13110*/  LDL R14, [R1+0x50] ;  /* 0x00005000010e7983 */ /* 0x000f220000100800 */
[----:B-----5:R-:W-:-:S02]  /*13120*/  ISETP.GE.AND P2, PT, R18, c[0x0][0x3c8], PT ;  /* 0x0000f20012007a0c */ /* 0x020fc40003f46270 */
[----:B--2---:R-:W-:Y:S02]  /*13130*/  ISETP.GE.AND P1, PT, R15, c[0x0][0x3c8], PT ;  /* 0x0000f2000f007a0c */ /* 0x004fe40003f26270 */
[----:B---3--:R-:W-:-:S09]  /*13140*/  ISETP.GE.AND P0, PT, R5, c[0x0][0x3c8], PT ;  /* 0x0000f20005007a0c */ /* 0x008fd20003f06270 */
[CC--:B------:R-:W-:Y:S02]  /*13150*/  @!P2 LEA R8, P5, R18.reuse, R0.reuse, 0x1 ;  /* 0x000000001208a211 */ /* 0x0c0fe400078a08ff */
[----:B------:R-:W-:Y:S02]  /*13160*/  @!P1 LEA R6, P4, R15, R0, 0x1 ;  /* 0x000000000f069211 */ /* 0x000fe400078808ff */
[----:B-1----:R-:W-:Y:S02]  /*13170*/  @!P2 LEA.HI.X R9, R18, R10, R19, 0x1, P5 ;  /* 0x0000000a1209a211 */ /* 0x002fe400028f0c13 */
[----:B------:R-:W-:Y:S02]  /*13180*/  @!P0 LEA R2, P3, R5, R0, 0x1 ;  /* 0x0000000005028211 */ /* 0x000fe400078608ff */
[-C--:B----4-:R-:W-:Y:S02]  /*13190*/  @!P1 LEA.HI.X R7, R15, R10.reuse, R16, 0x1, P4 ;  /* 0x0000000a0f079211 */ /* 0x090fe400020f0c10 */
[----:B------:R-:W-:Y:S01]  /*131a0*/  @!P0 LEA.HI.X R3, R5, R10, R14, 0x1, P3 ;  /* 0x0000000a05038211 */ /* 0x000fe200018f0c0e */
[----:B------:R1:W-:Y:S04]  /*131b0*/  @!P2 ST.E.128 [R8.64], R36 ;  /* 0x000000240800a985 */ /* 0x0003e8000c101d06 */
[----:B------:R1:W-:Y:S04]  /*131c0*/  @!P1 ST.E.128 [R6.64], R32 ;  /* 0x0000002006009985 */ /* 0x0003e8000c101d06 */
[----:B------:R1:W-:Y:S02]  /*131d0*/  @!P0 ST.E.128 [R2.64], R28 ;  /* 0x0000001c02008985 */ /* 0x0003e4000c101d06 */
.L_x_589:
[----:B------:R-:W-:Y:S05]  /*131e0*/  BSYNC B0 ;  /* 0x0000000000007941 */ /* 0x000fea0003800000 */
.L_x_588:
[----:B------:R-:W-:Y:S05]  /*131f0*/  BRA.DIV ~URZ, `(.L_x_590) ;  /* 0x000045e27f007947 */ /* 0x000fea000b800000 */
[----:B-1----:R1:W2:Y:S02]  /*13200*/  SHFL.IDX PT, R10, R12, 0x2, 0x1c1f ;  /* 0x005c1f000c0a7f89 */ /* 0x0022a400000e0000 */
.L_x_660:
[----:B------:R-:W-:Y:S05]  /*13210*/  BRA.DIV ~URZ, `(.L_x_591) ;  /* 0x000046327f007947 */ /* 0x000fea000b800000 */
[----:B----4-:R4:W1:Y:S02]  /*13220*/  SHFL.IDX PT, R0, R13, 0x2, 0x1c1f ;  /* 0x005c1f000d007f89 */ /* 0x01086400000e0000 */
.L_x_661:
        /* <DEDUP_REMOVED lines=12> */
[CC--:B-1----:R-:W-:Y:S02]  /*132f0*/  @!P2 LEA R8, P5, R18.reuse, R0.reuse, 0x1 ;  /* 0x000000001208a211 */ /* 0x0c2fe400078a08ff */
        /* <DEDUP_REMOVED lines=8> */
.L_x_593:
[----:B------:R-:W-:Y:S05]  /*13380*/  BSYNC B0 ;  /* 0x0000000000007941 */ /* 0x000fea0003800000 */
.L_x_592:
[----:B------:R-:W-:Y:S05]  /*13390*/  BRA.DIV ~URZ, `(.L_x_594) ;  /* 0x000045127f007947 */ /* 0x000fea000b800000 */
[----:B-1----:R1:W3:Y:S04]  /*133a0*/  SHFL.IDX PT, R6, R12, 0x3, 0x1c1f ;  /* 0x007c1f000c067f89 */ /* 0x0022e800000e0000 */
[----:B------:R1:W4:Y:S02]  /*133b0*/  SHFL.IDX PT, R0, R13, 0x3, 0x1c1f ;  /* 0x007c1f000d007f89 */ /* 0x00032400000e0000 */
.L_x_662:
[----:B------:R-:W-:-:S04]  /*133c0*/  IADD3 R2, R11, 0x60, RZ ;  /* 0x000000600b027810 */ /* 0x000fc80007ffe0ff */
[----:B------:R-:W-:-:S13]  /*133d0*/  ISETP.GE.AND P0, PT, R2, R4, PT ;  /* 0x000000040200720c */ /* 0x000fda0003f06270 */
[----:B------:R-:W-:Y:S05]  /*133e0*/  @P0 BRA `(.L_x_595) ;  /* 0x000027c000000947 */ /* 0x000fea0003800000 */
[----:B-1234-:R-:W2:Y:S04]  /*133f0*/  LDL.64 R12, [R1+0x28] ;  /* 0x00002800010c7983 */ /* 0x01eea80000100a00 */
[----:B------:R-:W3:Y:S04]  /*13400*/  LDL R8, [R1+0x30] ;  /* 0x0000300001087983 */ /* 0x000ee80000100800 */
[----:B------:R-:W4:Y:S04]  /*13410*/  LDL R9, [R1+0x54] ;  /* 0x0000540001097983 */ /* 0x000f280000100800 */
[----:B------:R-:W5:Y:S01]  /*13420*/  LDL R7, [R1+0x34] ;  /* 0x0000340001077983 */ /* 0x000f620000100800 */
[----:B--2---:R-:W-:-:S02]  /*13430*/  ISETP.GE.AND P1, PT, R12, c[0x0][0x3c8], PT ;  /* 0x0000f2000c007a0c */ /* 0x004fc40003f26270 */
[----:B---3--:R-:W-:-:S11]  /*13440*/  ISETP.GE.AND P0, PT, R8, c[0x0][0x3c8], PT ;  /* 0x0000f20008007a0c */ /* 0x008fd60003f06270 */
[-C--:B------:R-:W-:Y:S02]  /*13450*/  @!P1 LEA R4, P3, R12, R0.reuse, 0x1 ;  /* 0x000000000c049211 */ /* 0x080fe400078608ff */
[----:B------:R-:W-:Y:S02]  /*13460*/  @!P0 LEA R2, P2, R8, R0, 0x1 ;  /* 0x0000000008028211 */ /* 0x000fe400078408ff */
[-C--:B------:R-:W-:Y:S02]  /*13470*/  @!P1 LEA.HI.X R5, R12, R6.reuse, R13, 0x1, P3 ;  /* 0x000000060c059211 */ /* 0x080fe400018f0c0d */
[----:B----4-:R-:W-:-:S03]  /*13480*/  @!P0 LEA.HI.X R3, R8, R6, R9, 0x1, P2 ;  /* 0x0000000608038211 */ /* 0x010fc600010f0c09 */
[----:B------:R1:W-:Y:S04]  /*13490*/  @!P1 ST.E.128 [R4.64], R60 ;  /* 0x0000003c04009985 */ /* 0x0003e8000c101d06 */
[----:B------:R1:W-:Y:S01]  /*134a0*/  @!P0 ST.E.128 [R2.64], R56 ;  /* 0x0000003802008985 */ /* 0x0003e2000c101d06 */
[----:B-----5:R-:W-:-:S13]  /*134b0*/  ISETP.GE.AND P0, PT, R7, c[0x0][0x3c8], PT ;  /* 0x0000f20007007a0c */ /* 0x020fda0003f06270 */
[----:B------:R-:W-:Y:S05]  /*134c0*/  @P0 BRA `(.L_x_595) ;  /* 0x000026e000000947 */ /* 0x000fea0003800000 */
[----:B------:R-:W2:Y:S01]  /*134d0*/  LDL R8, [R1+0x50] ;  /* 0x0000500001087983 */ /* 0x000ea20000100800 */
[----:B-1----:R-:W-:-:S04]  /*134e0*/  LEA R2, P0, R7, R0, 0x1 ;  /* 0x0000000007027211 */ /* 0x002fc800078008ff */
[----:B--2---:R-:W-:-:S05]  /*134f0*/  LEA.HI.X R3, R7, R6, R8, 0x1, P0 ;  /* 0x0000000607037211 */ /* 0x004fca00000f0c08 */
[----:B------:R1:W-:Y:S01]  /*13500*/  ST.E.128 [R2.64], R52 ;  /* 0x0000003402007985 */ /* 0x0003e2000c101d06 */
[----:B------:R-:W-:Y:S05]  /*13510*/  BRA `(.L_x_595) ;  /* 0x0000269000007947 */ /* 0x000fea0003800000 */
.L_x_582:
[----:B-1----:R-:W2:Y:S04]  /*13520*/  LDL.LU R7, [R1+0x3c] ;  /* 0x00003c0001077983 */ /* 0x002ea80000300800 */
[----:B------:R-:W3:Y:S01]  /*13530*/  LDL.LU R6, [R1+0x20] ;  /* 0x0000200001067983 */ /* 0x000ee20000300800 */
[----:B------:R-:W-:Y:S02]  /*13540*/  IMAD R3, R17, c[0x0][0x408], RZ ;  /* 0x0001020011037a24 */ /* 0x000fe400078e02ff */
[----:B------:R-:W-:-:S04]  /*13550*/  IMAD.WIDE.U32 R4, R2, c[0x0][0x408], RZ ;  /* 0x0001020002047a25 */ /* 0x000fc800078e00ff */
[----:B------:R-:W-:-:S05]  /*13560*/  IMAD R2, R2, c[0x0][0x40c], R3 ;  /* 0x0001030002027a24 */ /* 0x000fca00078e0203 */
[----:B------:R-:W-:Y:S02]  /*13570*/  IADD3 R3, R5, R2, RZ ;  /* 0x0000000205037210 */ /* 0x000fe40007ffe0ff */
[----:B------:R-:W-:Y:S02]  /*13580*/  MOV R2, R4 ;  /* 0x0000000400027202 */ /* 0x000fe40000000f00 */
[----:B------:R-:W-:-:S05]  /*13590*/  SHF.R.S32.HI R5, RZ, 0x1f, R0 ;  /* 0x0000001fff057819 */ /* 0x000fca0000011400 */
[----:B------:R-:W-:Y:S02]  /*135a0*/  IMAD R4, R5, c[0x0][0x440], RZ ;  /* 0x0001100005047a24 */ /* 0x000fe400078e02ff */
[----:B------:R-:W-:-:S04]  /*135b0*/  @P5 IMAD.HI.U32 R5, R8, c[0x0][0x4ec], RZ ;  /* 0x00013b0008055a27 */ /* 0x000fc800078e00ff */
[----:B------:R-:W-:Y:S02]  /*135c0*/  IMAD R4, R0, c[0x0][0x444], R4 ;  /* 0x0001110000047a24 */ /* 0x000fe400078e0204 */
[----:B--2---:R-:W-:-:S04]  /*135d0*/  IMAD.WIDE.U32 R2, R7, c[0x0][0x438], R2 ;  /* 0x00010e0007027a25 */ /* 0x004fc800078e0002 */
[----:B------:R-:W-:-:S04]  /*135e0*/  IMAD R3, R7, c[0x0][0x43c], R3 ;  /* 0x00010f0007037a24 */ /* 0x000fc800078e0203 */
[----:B------:R-:W-:Y:S01]  /*135f0*/  IMAD.WIDE.U32 R2, R0, c[0x0][0x440], R2 ;  /* 0x0001100000027a25 */ /* 0x000fe200078e0002 */
[----:B------:R-:W-:Y:S02]  /*13600*/  MOV R0, R8 ;  /* 0x0000000800007202 */ /* 0x000fe40000000f00 */
[----:B------:R-:W-:Y:S02]  /*13610*/  @P5 SHF.R.U32.HI R0, RZ, c[0x0][0x4f0], R5 ;  /* 0x00013c00ff005a19 */ /* 0x000fe40000011605 */
[----:B------:R-:W-:Y:S02]  /*13620*/  IADD3 R3, R3, R4, RZ ;  /* 0x0000000403037210 */ /* 0x000fe40007ffe0ff */
[----:B------:R-:W-:Y:S02]  /*13630*/  SHF.R.S32.HI R5, RZ, 0x1f, R0 ;  /* 0x0000001fff057819 */ /* 0x000fe40000011400 */
[----:B------:R-:W-:Y:S01]  /*13640*/  IADD3 R4, -R0, RZ, RZ ;  /* 0x000000ff00047210 */ /* 0x000fe20007ffe1ff */
[----:B---3--:R-:W-:-:S04]  /*13650*/  IMAD.WIDE.U32 R2, R6, c[0x0][0x448], R2 ;  /* 0x0001120006027a25 */ /* 0x008fc800078e0002 */
[----:B------:R-:W-:Y:S02]  /*13660*/  IMAD R5, R5, c[0x0][0x430], RZ ;  /* 0x00010c0005057a24 */ /* 0x000fe400078e02ff */
[----:B------:R-:W-:Y:S02]  /*13670*/  IMAD R3, R6, c[0x0][0x44c], R3 ;  /* 0x0001130006037a24 */ /* 0x000fe400078e0203 */
        /* <DEDUP_REMOVED lines=13> */
.L_x_663:
[----:B------:R-:W-:Y:S05]  /*13750*/  BRA.DIV ~URZ, `(.L_x_597) ;  /* 0x000042827f007947 */ /* 0x000fea000b800000 */
[----:B------:R3:W4:Y:S02]  /*13760*/  SHFL.IDX PT, R0, R13, RZ, 0x1c1f ;  /* 0x001c1fff0d007589 */ /* 0x00072400000e0000 */
.L_x_664:
[----:B------:R-:W-:Y:S01]  /*13770*/  BSSY B0, `(.L_x_598) ;  /* 0x0000054000007945 */ /* 0x000fe20003800000 */
[----:B------:R-:W-:Y:S05]  /*13780*/  @P0 BRA `(.L_x_599) ;  /* 0x0000052000000947 */ /* 0x000fea0003800000 */
[C---:B------:R-:W-:Y:S02]  /*13790*/  ISETP.GE.AND P1, PT, R235.reuse, c[0x0][0x3c8], PT ;  /* 0x0000f200eb007a0c */ /* 0x040fe40003f26270 */
[C---:B------:R-:W-:Y:S02]  /*137a0*/  IADD3 R9, R235.reuse, 0x8, RZ ;  /* 0x00000008eb097810 */ /* 0x040fe40007ffe0ff */
[----:B------:R-:W-:Y:S02]  /*137b0*/  IADD3 R10, R235, 0x10, RZ ;  /* 0x00000010eb0a7810 */ /* 0x000fe40007ffe0ff */
[----:B------:R-:W-:Y:S02]  /*137c0*/  ISETP.GE.AND P2, PT, R9, c[0x0][0x3c8], PT ;  /* 0x0000f20009007a0c */ /* 0x000fe40003f46270 */
[----:B------:R-:W-:-:S02]  /*137d0*/  SHF.R.S32.HI R6, RZ, 0x1f, R235 ;  /* 0x0000001fff067819 */ /* 0x000fc400000114eb */
[----:B------:R-:W-:Y:S02]  /*137e0*/  ISETP.GE.AND P4, PT, R10, c[0x0][0x3c8], PT ;  /* 0x0000f2000a007a0c */ /* 0x000fe40003f86270 */
[C---:B------:R-:W-:Y:S02]  /*137f0*/  IADD3 R11, R235.reuse, 0x8, RZ ;  /* 0x00000008eb0b7810 */ /* 0x040fe40007ffe0ff */
[C---:B----4-:R-:W-:Y:S02]  /*13800*/  @!P1 LEA R2, P0, R235.reuse, R0, 0x2 ;  /* 0x00000000eb029211 */ /* 0x050fe400078010ff */
[----:B------:R-:W-:Y:S02]  /*13810*/  SHF.R.S32.HI R11, RZ, 0x1f, R11 ;  /* 0x0000001fff0b7819 */ /* 0x000fe4000001140b */
[----:B--2---:R-:W-:Y:S02]  /*13820*/  @!P1 LEA.HI.X R3, R235, R4, R6, 0x2, P0 ;  /* 0x00000004eb039211 */ /* 0x004fe400000f1406 */
[----:B------:R-:W-:-:S02]  /*13830*/  @!P2 LEA R6, P0, R9, R0, 0x2 ;  /* 0x000000000906a211 */ /* 0x000fc400078010ff */
[----:B------:R-:W-:Y:S01]  /*13840*/  IADD3 R5, R235, 0x18, RZ ;  /* 0x00000018eb057810 */ /* 0x000fe20007ffe0ff */
[----:B------:R2:W-:Y:S01]  /*13850*/  @!P1 ST.E.64 [R2.64], R132 ;  /* 0x0000008402009985 */ /* 0x0005e2000c101b06 */
[----:B------:R-:W-:Y:S02]  /*13860*/  @!P2 LEA.HI.X R7, R9, R4, R11, 0x2, P0 ;  /* 0x000000040907a211 */ /* 0x000fe400000f140b */
[----:B------:R-:W-:Y:S02]  /*13870*/  ISETP.GE.AND P3, PT, R5, c[0x0][0x3c8], PT ;  /* 0x0000f20005007a0c */ /* 0x000fe40003f66270 */
[C---:B------:R-:W-:Y:S01]  /*13880*/  IADD3 R11, R235.reuse, 0x10, RZ ;  /* 0x00000010eb0b7810 */ /* 0x040fe20007ffe0ff */
[----:B------:R4:W-:Y:S01]  /*13890*/  @!P2 ST.E.64 [R6.64], R140 ;  /* 0x0000008c0600a985 */ /* 0x0009e2000c101b06 */
[----:B------:R-:W-:Y:S02]  /*138a0*/  IADD3 R8, R235, 0x20, RZ ;  /* 0x00000020eb087810 */ /* 0x000fe40007ffe0ff */
[----:B------:R-:W-:-:S02]  /*138b0*/  SHF.R.S32.HI R11, RZ, 0x1f, R11 ;  /* 0x0000001fff0b7819 */ /* 0x000fc4000001140b */
[----:B------:R-:W-:Y:S02]  /*138c0*/  ISETP.GE.AND P1, PT, R8, c[0x0][0x3c8], PT ;  /* 0x0000f20008007a0c */ /* 0x000fe40003f26270 */
[C---:B------:R-:W-:Y:S02]  /*138d0*/  IADD3 R9, R235.reuse, 0x28, RZ ;  /* 0x00000028eb097810 */ /* 0x040fe40007ffe0ff */
[----:B------:R-:W-:-:S04]  /*138e0*/  IADD3 R14, R235, 0x48, RZ ;  /* 0x00000048eb0e7810 */ /* 0x000fc80007ffe0ff */
[----:B------:R-:W-:Y:S02]  /*138f0*/  SHF.R.S32.HI R14, RZ, 0x1f, R14 ;  /* 0x0000001fff0e7819 */ /* 0x000fe4000001140e */
[----:B--2---:R-:W-:-:S04]  /*13900*/  @!P4 LEA R2, P0, R10, R0, 0x2 ;  /* 0x000000000a02c211 */ /* 0x004fc800078010ff */
[----:B------:R-:W-:Y:S02]  /*13910*/  @!P4 LEA.HI.X R3, R10, R4, R11, 0x2, P0 ;  /* 0x000000040a03c211 */ /* 0x000fe400000f140b */
[----:B------:R-:W-:Y:S02]  /*13920*/  IADD3 R11, R235, 0x18, RZ ;  /* 0x00000018eb0b7810 */ /* 0x000fe40007ffe0ff */
[----:B----4-:R-:W-:Y:S01]  /*13930*/  @!P3 LEA R6, P0, R5, R0, 0x2 ;  /* 0x000000000506b211 */ /* 0x010fe200078010ff */
[----:B------:R2:W-:Y:S01]  /*13940*/  @!P4 ST.E.64 [R2.64], R144 ;  /* 0x000000900200c985 */ /* 0x0005e2000c101b06 */
[----:B------:R-:W-:Y:S02]  /*13950*/  SHF.R.S32.HI R11, RZ, 0x1f, R11 ;  /* 0x0000001fff0b7819 */ /* 0x000fe4000001140b */
[----:B------:R-:W-:Y:S02]  /*13960*/  ISETP.GE.AND P4, PT, R9, c[0x0][0x3c8], PT ;  /* 0x0000f20009007a0c */ /* 0x000fe40003f86270 */
[----:B------:R-:W-:-:S02]  /*13970*/  @!P3 LEA.HI.X R7, R5, R4, R11, 0x2, P0 ;  /* 0x000000040507b211 */ /* 0x000fc400000f140b */
[C---:B------:R-:W-:Y:S02]  /*13980*/  IADD3 R11, R235.reuse, 0x20, RZ ;  /* 0x00000020eb0b7810 */ /* 0x040fe40007ffe0ff */
[C---:B------:R-:W-:Y:S01]  /*13990*/  IADD3 R10, R235.reuse, 0x30, RZ ;  /* 0x00000030eb0a7810 */ /* 0x040fe20007ffe0ff */
[----:B------:R4:W-:Y:S01]  /*139a0*/  @!P3 ST.E.64 [R6.64], R156 ;  /* 0x0000009c0600b985 */ /* 0x0009e2000c101b06 */
[----:B------:R-:W-:Y:S02]  /*139b0*/  SHF.R.S32.HI R11, RZ, 0x1f, R11 ;  /* 0x0000001fff0b7819 */ /* 0x000fe4000001140b */
[----:B------:R-:W-:Y:S02]  /*139c0*/  ISETP.GE.AND P2, PT, R10, c[0x0][0x3c8], PT ;  /* 0x0000f2000a007a0c */ /* 0x000fe40003f46270 */
[----:B------:R-:W-:Y:S02]  /*139d0*/  IADD3 R5, R235, 0x38, RZ ;  /* 0x00000038eb057810 */ /* 0x000fe40007ffe0ff */
[----:B--2---:R-:W-:-:S04]  /*139e0*/  @!P1 LEA R2, P0, R8, R0, 0x2 ;  /* 0x0000000008029211 */ /* 0x004fc800078010ff */
[----:B------:R-:W-:Y:S02]  /*139f0*/  @!P1 LEA.HI.X R3, R8, R4, R11, 0x2, P0 ;  /* 0x0000000408039211 */ /* 0x000fe400000f140b */
[C---:B------:R-:W-:Y:S02]  /*13a00*/  IADD3 R11, R235.reuse, 0x28, RZ ;  /* 0x00000028eb0b7810 */ /* 0x040fe40007ffe0ff */
[----:B------:R-:W-:Y:S01]  /*13a10*/  IADD3 R8, R235, 0x40, RZ ;  /* 0x00000040eb087810 */ /* 0x000fe20007ffe0ff */
[----:B------:R2:W-:Y:S01]  /*13a20*/  @!P1 ST.E.64 [R2.64], R160 ;  /* 0x000000a002009985 */ /* 0x0005e2000c101b06 */
[----:B----4-:R-:W-:Y:S02]  /*13a30*/  @!P4 LEA R6, P0, R9, R0, 0x2 ;  /* 0x000000000906c211 */ /* 0x010fe400078010ff */
[----:B------:R-:W-:Y:S02]  /*13a40*/  SHF.R.S32.HI R11, RZ, 0x1f, R11 ;  /* 0x0000001fff0b7819 */ /* 0x000fe4000001140b */
[----:B------:R-:W-:-:S02]  /*13a50*/  ISETP.GE.AND P1, PT, R5, c[0x0][0x3c8], PT ;  /* 0x0000f20005007a0c */ /* 0x000fc40003f26270 */
[----:B------:R-:W-:Y:S02]  /*13a60*/  @!P4 LEA.HI.X R7, R9, R4, R11, 0x2, P0 ;  /* 0x000000040907c211 */ /* 0x000fe400000f140b */
[C---:B------:R-:W-:Y:S02]  /*13a70*/  IADD3 R11, R235.reuse, 0x30, RZ ;  /* 0x00000030eb0b7810 */ /* 0x040fe40007ffe0ff */
[----:B------:R-:W-:Y:S01]  /*13a80*/  IADD3 R9, R235, 0x38, RZ ;  /* 0x00000038eb097810 */ /* 0x000fe20007ffe0ff */
[----:B------:R4:W-:Y:S01]  /*13a90*/  @!P4 ST.E.64 [R6.64], R162 ;  /* 0x000000a20600c985 */ /* 0x0009e2000c101b06 */
[----:B------:R-:W-:Y:S02]  /*13aa0*/  SHF.R.S32.HI R11, RZ, 0x1f, R11 ;  /* 0x0000001fff0b7819 */ /* 0x000fe4000001140b */
[----:B------:R-:W-:Y:S02]  /*13ab0*/  ISETP.GE.AND P4, PT, R8, c[0x0][0x3c8], PT ;  /* 0x0000f20008007a0c */ /* 0x000fe40003f86270 */
[----:B------:R-:W-:-:S02]  /*13ac0*/  SHF.R.S32.HI R9, RZ, 0x1f, R9 ;  /* 0x0000001fff097819 */ /* 0x000fc40000011409 */
[----:B--2---:R-:W-:-:S04]  /*13ad0*/  @!P2 LEA R2, P0, R10, R0, 0x2 ;  /* 0x000000000a02a211 */ /* 0x004fc800078010ff */
[----:B------:R-:W-:Y:S02]  /*13ae0*/  @!P2 LEA.HI.X R3, R10, R4, R11, 0x2, P0 ;  /* 0x000000040a03a211 */ /* 0x000fe400000f140b */
[C---:B------:R-:W-:Y:S02]  /*13af0*/  IADD3 R10, R235.reuse, 0x48, RZ ;  /* 0x00000048eb0a7810 */ /* 0x040fe40007ffe0ff */
[----:B------:R-:W-:Y:S01]  /*13b00*/  IADD3 R11, R235, 0x50, RZ ;  /* 0x00000050eb0b7810 */ /* 0x000fe20007ffe0ff */
[----:B------:R2:W-:Y:S01]  /*13b10*/  @!P2 ST.E.64 [R2.64], R164 ;  /* 0x000000a40200a985 */ /* 0x0005e2000c101b06 */
[----:B------:R-:W-:Y:S02]  /*13b20*/  ISETP.GE.AND P3, PT, R10, c[0x0][0x3c8], PT ;  /* 0x0000f2000a007a0c */ /* 0x000fe40003f66270 */
[----:B----4-:R-:W-:Y:S02]  /*13b30*/  @!P1 LEA R6, P0, R5, R0, 0x2 ;  /* 0x0000000005069211 */ /* 0x010fe400078010ff */
[----:B------:R-:W-:-:S02]  /*13b40*/  ISETP.GE.AND P2, PT, R11, c[0x0][0x3c8], PT ;  /* 0x0000f2000b007a0c */ /* 0x000fc40003f46270 */
[----:B------:R-:W-:Y:S02]  /*13b50*/  @!P1 LEA.HI.X R7, R5, R4, R9, 0x2, P0 ;  /* 0x0000000405079211 */ /* 0x000fe400000f1409 */
[C---:B------:R-:W-:Y:S02]  /*13b60*/  IADD3 R9, R235.reuse, 0x40, RZ ;  /* 0x00000040eb097810 */ /* 0x040fe40007ffe0ff */
[----:B------:R-:W-:Y:S01]  /*13b70*/  IADD3 R5, R235, 0x58, RZ ;  /* 0x00000058eb057810 */ /* 0x000fe20007ffe0ff */
[----:B------:R4:W-:Y:S01]  /*13b80*/  @!P1 ST.E.64 [R6.64], R166 ;  /* 0x000000a606009985 */ /* 0x0009e2000c101b06 */
[----:B------:R-:W-:Y:S02]  /*13b90*/  SHF.R.S32.HI R9, RZ, 0x1f, R9 ;  /* 0x0000001fff097819 */ /* 0x000fe40000011409 */
[----:B------:R-:W-:Y:S02]  /*13ba0*/  ISETP.GE.AND P1, PT, R5, c[0x0][0x3c8], PT ;  /* 0x0000f20005007a0c */ /* 0x000fe40003f26270 */
[----:B--2---:R-:W-:-:S04]  /*13bb0*/  @!P4 LEA R2, P0, R8, R0, 0x2 ;  /* 0x000000000802c211 */ /* 0x004fc800078010ff */
[----:B------:R-:W-:Y:S02]  /*13bc0*/  @!P4 LEA.HI.X R3, R8, R4, R9, 0x2, P0 ;  /* 0x000000040803c211 */ /* 0x000fe400000f1409 */
[----:B------:R-:W-:-:S03]  /*13bd0*/  @!P3 LEA R8, P0, R10, R0, 0x2 ;  /* 0x000000000a08b211 */ /* 0x000fc600078010ff */
[----:B------:R2:W-:Y:S01]  /*13be0*/  @!P4 ST.E.64 [R2.64], R100 ;  /* 0x000000640200c985 */ /* 0x0005e2000c101b06 */
[----:B------:R-:W-:Y:S02]  /*13bf0*/  @!P3 LEA.HI.X R9, R10, R4, R14, 0x2, P0 ;  /* 0x000000040a09b211 */ /* 0x000fe400000f140e */
[----:B------:R-:W-:Y:S02]  /*13c00*/  IADD3 R14, R235, 0x50, RZ ;  /* 0x00000050eb0e7810 */ /* 0x000fe40007ffe0ff */
[----:B----4-:R-:W-:Y:S01]  /*13c10*/  @!P2 LEA R6, P0, R11, R0, 0x2 ;  /* 0x000000000b06a211 */ /* 0x010fe200078010ff */
[----:B------:R4:W-:Y:S01]  /*13c20*/  @!P3 ST.E.64 [R8.64], R170 ;  /* 0x000000aa0800b985 */ /* 0x0009e2000c101b06 */
[----:B------:R-:W-:Y:S02]  /*13c30*/  SHF.R.S32.HI R14, RZ, 0x1f, R14 ;  /* 0x0000001fff0e7819 */ /* 0x000fe4000001140e */
[----:B------:R-:W-:Y:S02]  /*13c40*/  IADD3 R10, R235, 0x58, RZ ;  /* 0x00000058eb0a7810 */ /* 0x000fe40007ffe0ff */
[----:B------:R-:W-:-:S02]  /*13c50*/  @!P2 LEA.HI.X R7, R11, R4, R14, 0x2, P0 ;  /* 0x000000040b07a211 */ /* 0x000fc400000f140e */
[----:B------:R-:W-:-:S03]  /*13c60*/  SHF.R.S32.HI R10, RZ, 0x1f, R10 ;  /* 0x0000001fff0a7819 */ /* 0x000fc6000001140a */
[----:B------:R4:W-:Y:S01]  /*13c70*/  @!P2 ST.E.64 [R6.64], R168 ;  /* 0x000000a80600a985 */ /* 0x0009e2000c101b06 */
[----:B--2---:R-:W-:-:S04]  /*13c80*/  @!P1 LEA R2, P0, R5, R0, 0x2 ;  /* 0x0000000005029211 */ /* 0x004fc800078010ff */
[----:B------:R-:W-:-:S05]  /*13c90*/  @!P1 LEA.HI.X R3, R5, R4, R10, 0x2, P0 ;  /* 0x0000000405039211 */ /* 0x000fca00000f140a */
[----:B------:R4:W-:Y:S04]  /*13ca0*/  @!P1 ST.E.64 [R2.64], R84 ;  /* 0x0000005402009985 */ /* 0x0009e8000c101b06 */
.L_x_599:
[----:B------:R-:W-:Y:S05]  /*13cb0*/  BSYNC B0 ;  /* 0x0000000000007941 */ /* 0x000fea0003800000 */
.L_x_598:
[----:B------:R-:W-:Y:S05]  /*13cc0*/  BRA.DIV ~URZ, `(.L_x_600) ;  /* 0x00003d727f007947 */ /* 0x000fea000b800000 */
[----:B--2---:R2:W1:Y:S04]  /*13cd0*/  SHFL.IDX PT, R4, R12, 0x1, 0x1c1f ;  /* 0x003c1f000c047f89 */ /* 0x00446800000e0000 */
[----:B----4-:R2:W4:Y:S02]  /*13ce0*/  SHFL.IDX PT, R0, R13, 0x1, 0x1c1f ;  /* 0x003c1f000d007f89 */ /* 0x01052400000e0000 */
.L_x_665:
[----:B------:R-:W-:Y:S01]  /*13cf0*/  BSSY B0, `(.L_x_601) ;  /* 0x0000054000007945 */ /* 0x000fe20003800000 */
[----:B------:R-:W-:Y:S05]  /*13d00*/  @P6 BRA `(.L_x_602) ;  /* 0x0000052000006947 */ /* 0x000fea0003800000 */
[C---:B------:R-:W-:Y:S02]  /*13d10*/  ISETP.GE.AND P1, PT, R235.reuse, c[0x0][0x3c8], PT ;  /* 0x0000f200eb007a0c */ /* 0x040fe40003f26270 */
[C---:B------:R-:W-:Y:S02]  /*13d20*/  IADD3 R9, R235.reuse, 0x8, RZ ;  /* 0x00000008eb097810 */ /* 0x040fe40007ffe0ff */
[----:B------:R-:W-:Y:S02]  /*13d30*/  IADD3 R11, R235, 0x10, RZ ;  /* 0x00000010eb0b7810 */ /* 0x000fe40007ffe0ff */
[----:B------:R-:W-:-:S02]  /*13d40*/  ISETP.GE.AND P0, PT, R9, c[0x0][0x3c8], PT ;  /* 0x0000f20009007a0c */ /* 0x000fc40003f06270 */
[----:B------:R-:W-:Y:S02]  /*13d50*/  IADD3 R5, R235, 0x18, RZ ;  /* 0x00000018eb057810 */ /* 0x000fe40007ffe0ff */
[----:B------:R-:W-:Y:S02]  /*13d60*/  SHF.R.S32.HI R6, RZ, 0x1f, R235 ;  /* 0x0000001fff067819 */ /* 0x000fe400000114eb */
[----:B------:R-:W-:Y:S02]  /*13d70*/  ISETP.GE.AND P3, PT, R11, c[0x0][0x3c8], PT ;  /* 0x0000f2000b007a0c */ /* 0x000fe40003f66270 */
[C---:B----4-:R-:W-:Y:S02]  /*13d80*/  @!P1 LEA R2, P2, R235.reuse, R0, 0x2 ;  /* 0x00000000eb029211 */ /* 0x050fe400078410ff */
[----:B------:R-:W-:Y:S02]  /*13d90*/  IADD3 R10, R235, 0x8, RZ ;  /* 0x00000008eb0a7810 */ /* 0x000fe40007ffe0ff */
[----:B------:R-:W-:-:S02]  /*13da0*/  ISETP.GE.AND P5, PT, R5, c[0x0][0x3c8], PT ;  /* 0x0000f20005007a0c */ /* 0x000fc40003fa6270 */
[----:B-1----:R-:W-:Y:S02]  /*13db0*/  @!P1 LEA.HI.X R3, R235, R4, R6, 0x2, P2 ;  /* 0x00000004eb039211 */ /* 0x002fe400010f1406 */
[----:B------:R-:W-:Y:S02]  /*13dc0*/  SHF.R.S32.HI R10, RZ, 0x1f, R10 ;  /* 0x0000001fff0a7819 */ /* 0x000fe4000001140a */
[----:B------:R-:W-:Y:S01]  /*13dd0*/  @!P0 LEA R6, P2, R9, R0, 0x2 ;  /* 0x0000000009068211 */ /* 0x000fe200078410ff */
[----:B------:R1:W-:Y:S01]  /*13de0*/  @!P1 ST.E.64 [R2.64], R128 ;  /* 0x0000008002009985 */ /* 0x0003e2000c101b06 */
[----:B------:R-:W-:Y:S02]  /*13df0*/  IADD3 R8, R235, 0x20, RZ ;  /* 0x00000020eb087810 */ /* 0x000fe40007ffe0ff */
[----:B------:R-:W-:Y:S02]  /*13e00*/  @!P0 LEA.HI.X R7, R9, R4, R10, 0x2, P2 ;  /* 0x0000000409078211 */ /* 0x000fe400010f140a */
[----:B------:R-:W-:-:S02]  /*13e10*/  IADD3 R14, R235, 0x10, RZ ;  /* 0x00000010eb0e7810 */ /* 0x000fc40007ffe0ff */
[----:B------:R-:W-:Y:S01]  /*13e20*/  ISETP.GE.AND P2, PT, R8, c[0x0][0x3c8], PT ;  /* 0x0000f20008007a0c */ /* 0x000fe20003f46270 */
[----:B------:R4:W-:Y:S01]  /*13e30*/  @!P0 ST.E.64 [R6.64], R142 ;  /* 0x0000008e06008985 */ /* 0x0009e2000c101b06 */
[C---:B------:R-:W-:Y:S02]  /*13e40*/  IADD3 R9, R235.reuse, 0x18, RZ ;  /* 0x00000018eb097810 */ /* 0x040fe40007ffe0ff */
[----:B------:R-:W-:Y:S02]  /*13e50*/  IADD3 R10, R235, 0x28, RZ ;  /* 0x00000028eb0a7810 */ /* 0x000fe40007ffe0ff */
[----:B------:R-:W-:Y:S02]  /*13e60*/  SHF.R.S32.HI R14, RZ, 0x1f, R14 ;  /* 0x0000001fff0e7819 */ /* 0x000fe4000001140e */
[----:B------:R-:W-:Y:S02]  /*13e70*/  SHF.R.S32.HI R9, RZ, 0x1f, R9 ;  /* 0x0000001fff097819 */ /* 0x000fe40000011409 */
[----:B------:R-:W-:-:S02]  /*13e80*/  ISETP.GE.AND P1, PT, R10, c[0x0][0x3c8], PT ;  /* 0x0000f2000a007a0c */ /* 0x000fc40003f26270 */
[C---:B------:R-:W-:Y:S02]  /*13e90*/  IADD3 R17, R235.reuse, 0x40, RZ ;  /* 0x00000040eb117810 */ /* 0x040fe40007ffe0ff */
[C---:B------:R-:W-:Y:S02]  /*13ea0*/  IADD3 R15, R235.reuse, 0x30, RZ ;  /* 0x00000030eb0f7810 */ /* 0x040fe40007ffe0ff */
[----:B------:R-:W-:Y:S02]  /*13eb0*/  IADD3 R18, R235, 0x40, RZ ;  /* 0x00000040eb127810 */ /* 0x000fe40007ffe0ff */
[----:B------:R-:W-:Y:S02]  /*13ec0*/  SHF.R.S32.HI R15, RZ, 0x1f, R15 ;  /* 0x0000001fff0f7819 */ /* 0x000fe4000001140f */
[----:B------:R-:W-:Y:S02]  /*13ed0*/  SHF.R.S32.HI R18, RZ, 0x1f, R18 ;  /* 0x0000001fff127819 */ /* 0x000fe40000011412 */
[----:B-1----:R-:W-:-:S02]  /*13ee0*/  @!P3 LEA R2, P4, R11, R0, 0x2 ;  /* 0x000000000b02b211 */ /* 0x002fc400078810ff */
[----:B------:R-:W-:Y:S02]  /*13ef0*/  IADD3 R16, R235, 0x48, RZ ;  /* 0x00000048eb107810 */ /* 0x000fe40007ffe0ff */
[----:B------:R-:W-:Y:S02]  /*13f00*/  @!P3 LEA.HI.X R3, R11, R4, R14, 0x2, P4 ;  /* 0x000000040b03b211 */ /* 0x000fe400020f140e */
[----:B------:R-:W-:Y:S02]  /*13f10*/  IADD3 R11, R235, 0x30, RZ ;  /* 0x00000030eb0b7810 */ /* 0x000fe40007ffe0ff */
[----:B----4-:R-:W-:Y:S01]  /*13f20*/  @!P5 LEA R6, P0, R5, R0, 0x2 ;  /* 0x000000000506d211 */ /* 0x010fe200078010ff */
[----:B------:R1:W-:Y:S01]  /*13f30*/  @!P3 ST.E.64 [R2.64], R146 ;  /* 0x000000920200b985 */ /* 0x0003e2000c101b06 */
[----:B------:R-:W-:Y:S02]  /*13f40*/  IADD3 R14, R235, 0x28, RZ ;  /* 0x00000028eb0e7810 */ /* 0x000fe40007ffe0ff */
[----:B------:R-:W-:-:S02]  /*13f50*/  @!P5 LEA.HI.X R7, R5, R4, R9, 0x2, P0 ;  /* 0x000000040507d211 */ /* 0x000fc400000f1409 */
[----:B------:R-:W-:Y:S02]  /*13f60*/  IADD3 R9, R235, 0x20, RZ ;  /* 0x00000020eb097810 */ /* 0x000fe40007ffe0ff */
[----:B------:R-:W-:Y:S01]  /*13f70*/  ISETP.GE.AND P0, PT, R11, c[0x0][0x3c8], PT ;  /* 0x0000f2000b007a0c */ /* 0x000fe20003f06270 */
[----:B------:R4:W-:Y:S01]  /*13f80*/  @!P5 ST.E.64 [R6.64], R96 ;  /* 0x000000600600d985 */ /* 0x0009e2000c101b06 */
[----:B------:R-:W-:Y:S02]  /*13f90*/  IADD3 R5, R235, 0x38, RZ ;  /* 0x00000038eb057810 */ /* 0x000fe40007ffe0ff */
[----:B------:R-:W-:Y:S02]  /*13fa0*/  SHF.R.S32.HI R9, RZ, 0x1f, R9 ;  /* 0x0000001fff097819 */ /* 0x000fe40000011409 */
[----:B------:R-:W-:Y:S02]  /*13fb0*/  ISETP.GE.AND P4, PT, R5, c[0x0][0x3c8], PT ;  /* 0x0000f20005007a0c */ /* 0x000fe40003f86270 */
[----:B------:R-:W-:-:S02]  /*13fc0*/  SHF.R.S32.HI R14, RZ, 0x1f, R14 ;  /* 0x0000001fff0e7819 */ /* 0x000fc4000001140e */
[----:B------:R-:W-:Y:S02]  /*13fd0*/  ISETP.GE.AND P5, PT, R17, c[0x0][0x3c8], PT ;  /* 0x0000f20011007a0c */ /* 0x000fe40003fa6270 */
[----:B------:R-:W-:Y:S02]  /*13fe0*/  SHF.R.S32.HI R16, RZ, 0x1f, R16 ;  /* 0x0000001fff107819 */ /* 0x000fe40000011410 */
[----:B-1----:R-:W-:-:S04]  /*13ff0*/  @!P2 LEA R2, P3, R8, R0, 0x2 ;  /* 0x000000000802a211 */ /* 0x002fc800078610ff */
[----:B------:R-:W-:Y:S02]  /*14000*/  @!P2 LEA.HI.X R3, R8, R4, R9, 0x2, P3 ;  /* 0x000000040803a211 */ /* 0x000fe400018f1409 */
[----:B------:R-:W-:-:S03]  /*14010*/  @!P1 LEA R8, P3, R10, R0, 0x2 ;  /* 0x000000000a089211 */ /* 0x000fc600078610ff */
[----:B------:R1:W-:Y:S01]  /*14020*/  @!P2 ST.E.64 [R2.64], R102 ;  /* 0x000000660200a985 */ /* 0x0003e2000c101b06 */
[----:B------:R-:W-:Y:S02]  /*14030*/  @!P1 LEA.HI.X R9, R10, R4, R14, 0x2, P3 ;  /* 0x000000040a099211 */ /* 0x000fe400018f140e */
[----:B------:R-:W-:Y:S02]  /*14040*/  IADD3 R14, R235, 0x48, RZ ;  /* 0x00000048eb0e7810 */ /* 0x000fe40007ffe0ff */
[----:B----4-:R-:W-:Y:S01]  /*14050*/  @!P0 LEA R6, P2, R11, R0, 0x2 ;  /* 0x000000000b068211 */ /* 0x010fe200078410ff */
[----:B------:R4:W-:Y:S01]  /*14060*/  @!P1 ST.E.64 [R8.64], R112 ;  /* 0x0000007008009985 */ /* 0x0009e2000c101b06 */
[----:B------:R-:W-:Y:S02]  /*14070*/  IADD3 R10, R235, 0x38, RZ ;  /* 0x00000038eb0a7810 */ /* 0x000fe40007ffe0ff */
[----:B------:R-:W-:Y:S02]  /*14080*/  ISETP.GE.AND P3, PT, R14, c[0x0][0x3c8], PT ;  /* 0x0000f2000e007a0c */ /* 0x000fe40003f66270 */
[----:B------:R-:W-:-:S02]  /*14090*/  @!P0 LEA.HI.X R7, R11, R4, R15, 0x2, P2 ;  /* 0x000000040b078211 */ /* 0x000fc400010f140f */
[----:B------:R-:W-:Y:S02]  /*140a0*/  SHF.R.S32.HI R10, RZ, 0x1f, R10 ;  /* 0x0000001fff0a7819 */ /* 0x000fe4000001140a */
[----:B------:R-:W-:Y:S01]  /*140b0*/  IADD3 R15, R235, 0x50, RZ ;  /* 0x00000050eb0f7810 */ /* 0x000fe20007ffe0ff */
[----:B------:R5:W-:Y:S03]  /*140c0*/  @!P0 ST.E.64 [R6.64], R114 ;  /* 0x0000007206008985 */ /* 0x000be6000c101b06 */
[----:B------:R-:W-:Y:S02]  /*140d0*/  ISETP.GE.AND P2, PT, R15, c[0x0][0x3c8], PT ;  /* 0x0000f2000f007a0c */ /* 0x000fe40003f46270 */
[----:B-1----:R-:W-:-:S04]  /*140e0*/  @!P4 LEA R2, P1, R5, R0, 0x2 ;  /* 0x000000000502c211 */ /* 0x002fc800078210ff */
[----:B------:R-:W-:Y:S02]  /*140f0*/  @!P4 LEA.HI.X R3, R5, R4, R10, 0x2, P1 ;  /* 0x000000040503c211 */ /* 0x000fe400008f140a */
[----:B------:R-:W-:Y:S02]  /*14100*/  @!P5 LEA R10, P0, R17, R0, 0x2 ;  /* 0x00000000110ad211 */ /* 0x000fe400078010ff */
[----:B------:R-:W-:Y:S01]  /*14110*/  IADD3 R5, R235, 0x58, RZ ;  /* 0x00000058eb057810 */ /* 0x000fe20007ffe0ff */
[----:B------:R1:W-:Y:S01]  /*14120*/  @!P4 ST.E.64 [R2.64], R116 ;  /* 0x000000740200c985 */ /* 0x0003e2000c101b06 */
[----:B------:R-:W-:Y:S02]  /*14130*/  @!P5 LEA.HI.X R11, R17, R4, R18, 0x2, P0 ;  /* 0x00000004110bd211 */ /* 0x000fe400000f1412 */
[C---:B----4-:R-:W-:Y:S02]  /*14140*/  @!P3 LEA R8, P0, R14.reuse, R0, 0x2 ;  /* 0x000000000e08b211 */ /* 0x050fe400078010ff */
[----:B------:R-:W-:Y:S01]  /*14150*/  ISETP.GE.AND P1, PT, R5, c[0x0][0x3c8], PT ;  /* 0x0000f20005007a0c */ /* 0x000fe20003f26270 */
[----:B------:R4:W-:Y:S01]  /*14160*/  @!P5 ST.E.64 [R10.64], R130 ;  /* 0x000000820a00d985 */ /* 0x0009e2000c101b06 */
[----:B------:R-:W-:-:S02]  /*14170*/  @!P3 LEA.HI.X R9, R14, R4, R16, 0x2, P0 ;  /* 0x000000040e09b211 */ /* 0x000fc400000f1410 */
[----:B------:R-:W-:Y:S02]  /*14180*/  IADD3 R16, R235, 0x50, RZ ;  /* 0x00000050eb107810 */ /* 0x000fe40007ffe0ff */
[----:B-----5:R-:W-:Y:S01]  /*14190*/  @!P2 LEA R6, P0, R15, R0, 0x2 ;  /* 0x000000000f06a211 */ /* 0x020fe200078010ff */
[----:B------:R4:W-:Y:S01]  /*141a0*/  @!P3 ST.E.64 [R8.64], R118 ;  /* 0x000000760800b985 */ /* 0x0009e2000c101b06 */
[----:B------:R-:W-:Y:S02]  /*141b0*/  SHF.R.S32.HI R16, RZ, 0x1f, R16 ;  /* 0x0000001fff107819 */ /* 0x000fe40000011410 */
[----:B------:R-:W-:Y:S02]  /*141c0*/  IADD3 R14, R235, 0x58, RZ ;  /* 0x00000058eb0e7810 */ /* 0x000fe40007ffe0ff */
[----:B------:R-:W-:Y:S02]  /*141d0*/  @!P2 LEA.HI.X R7, R15, R4, R16, 0x2, P0 ;  /* 0x000000040f07a211 */ /* 0x000fe400000f1410 */
[----:B------:R-:W-:-:S03]  /*141e0*/  SHF.R.S32.HI R14, RZ, 0x1f, R14 ;  /* 0x0000001fff0e7819 */ /* 0x000fc6000001140e */
[----:B------:R4:W-:Y:S01]  /*141f0*/  @!P2 ST.E.64 [R6.64], R82 ;  /* 0x000000520600a985 */ /* 0x0009e2000c101b06 */
[----:B-1----:R-:W-:-:S04]  /*14200*/  @!P1 LEA R2, P0, R5, R0, 0x2 ;  /* 0x0000000005029211 */ /* 0x002fc800078010ff */
[----:B------:R-:W-:-:S05]  /*14210*/  @!P1 LEA.HI.X R3, R5, R4, R14, 0x2, P0 ;  /* 0x0000000405039211 */ /* 0x000fca00000f140e */
[----:B------:R4:W-:Y:S04]  /*14220*/  @!P1 ST.E.64 [R2.64], R80 ;  /* 0x0000005002009985 */ /* 0x0009e8000c101b06 */
.L_x_602:
[----:B------:R-:W-:Y:S05]  /*14230*/  BSYNC B0 ;  /* 0x0000000000007941 */ /* 0x000fea0003800000 */
.L_x_601:
[----:B------:R-:W-:Y:S05]  /*14240*/  BRA.DIV ~URZ, `(.L_x_603) ;  /* 0x000038b27f007947 */ /* 0x000fea000b800000 */
[----:B-1----:R1:W2:Y:S02]  /*14250*/  SHFL.IDX PT, R4, R12, 0x2, 0x1c1f ;  /* 0x005c1f000c047f89 */ /* 0x0022a400000e0000 */
.L_x_666:
[----:B------:R-:W-:Y:S05]  /*14260*/  BRA.DIV ~URZ, `(.L_x_604) ;  /* 0x000039027f007947 */ /* 0x000fea000b800000 */
[----:B----4-:R4:W1:Y:S02]  /*14270*/  SHFL.IDX PT, R0, R13, 0x2, 0x1c1f ;  /* 0x005c1f000d007f89 */ /* 0x01086400000e0000 */
.L_x_667:
[----:B------:R-:W-:Y:S01]  /*14280*/  LOP3.LUT P0, RZ, R194, 0x1, RZ, 0xc0, !PT ;  /* 0x00000001c2ff7812 */ /* 0x000fe2000780c0ff */
[----:B------:R-:W-:-:S12]  /*14290*/  BSSY B0, `(.L_x_605) ;  /* 0x0000054000007945 */ /* 0x000fd80003800000 */
[----:B------:R-:W-:Y:S05]  /*142a0*/  @P0 BRA `(.L_x_606) ;  /* 0x0000052000000947 */ /* 0x000fea0003800000 */
[C---:B------:R-:W-:Y:S02]  /*142b0*/  IADD3 R5, R235.reuse, 0x8, RZ ;  /* 0x00000008eb057810 */ /* 0x040fe40007ffe0ff */
[----:B------:R-:W-:Y:S02]  /*142c0*/  ISETP.GE.AND P0, PT, R235, c[0x0][0x3c8], PT ;  /* 0x0000f200eb007a0c */ /* 0x000fe40003f06270 */
[----:B------:R-:W-:Y:S02]  /*142d0*/  ISETP.GE.AND P2, PT, R5, c[0x0][0x3c8], PT ;  /* 0x0000f20005007a0c */ /* 0x000fe40003f46270 */
[C---:B------:R-:W-:Y:S02]  /*142e0*/  IADD3 R16, R235.reuse, 0x10, RZ ;  /* 0x00000010eb107810 */ /* 0x040fe40007ffe0ff */
[----:B------:R-:W-:Y:S02]  /*142f0*/  IADD3 R10, R235, 0x18, RZ ;  /* 0x00000018eb0a7810 */ /* 0x000fe40007ffe0ff */
[----:B------:R-:W-:-:S02]  /*14300*/  ISETP.GE.AND P4, PT, R16, c[0x0][0x3c8], PT ;  /* 0x0000f20010007a0c */ /* 0x000fc40003f86270 */
[C---:B------:R-:W-:Y:S02]  /*14310*/  IADD3 R6, R235.reuse, 0x8, RZ ;  /* 0x00000008eb067810 */ /* 0x040fe40007ffe0ff */
[----:B------:R-:W-:Y:S02]  /*14320*/  ISETP.GE.AND P3, PT, R10, c[0x0][0x3c8], PT ;  /* 0x0000f2000a007a0c */ /* 0x000fe40003f66270 */
[-C--:B-1----:R-:W-:Y:S02]  /*14330*/  @!P0 LEA R2, P5, R235, R0.reuse, 0x2 ;  /* 0x00000000eb028211 */ /* 0x082fe400078a10ff */
[----:B------:R-:W-:Y:S02]  /*14340*/  SHF.R.S32.HI R7, RZ, 0x1f, R235 ;  /* 0x0000001fff077819 */ /* 0x000fe400000114eb */
[----:B------:R-:W-:Y:S02]  /*14350*/  SHF.R.S32.HI R6, RZ, 0x1f, R6 ;  /* 0x0000001fff067819 */ /* 0x000fe40000011406 */
[----:B------:R-:W-:-:S02]  /*14360*/  @!P2 LEA R8, P1, R5, R0, 0x2 ;  /* 0x000000000508a211 */ /* 0x000fc400078210ff */
[CC--:B--2---:R-:W-:Y:S02]  /*14370*/  @!P0 LEA.HI.X R3, R235.reuse, R4.reuse, R7, 0x2, P5 ;  /* 0x00000004eb038211 */ /* 0x0c4fe400028f1407 */
[C---:B------:R-:W-:Y:S02]  /*14380*/  IADD3 R11, R235.reuse, 0x28, RZ ;  /* 0x00000028eb0b7810 */ /* 0x040fe40007ffe0ff */
[----:B------:R-:W-:Y:S01]  /*14390*/  IADD3 R14, R235, 0x20, RZ ;  /* 0x00000020eb0e7810 */ /* 0x000fe20007ffe0ff */
[----:B------:R1:W-:Y:S01]  /*143a0*/  @!P0 ST.E.64 [R2.64], R34 ;  /* 0x0000002202008985 */ /* 0x0003e2000c101b06 */
[----:B------:R-:W-:Y:S02]  /*143b0*/  @!P2 LEA.HI.X R9, R5, R4, R6, 0x2, P1 ;  /* 0x000000040509a211 */ /* 0x000fe400008f1406 */
[C---:B------:R-:W-:Y:S02]  /*143c0*/  IADD3 R17, R235.reuse, 0x10, RZ ;  /* 0x00000010eb117810 */ /* 0x040fe40007ffe0ff */
[----:B------:R-:W-:Y:S01]  /*143d0*/  IADD3 R15, R235, 0x18, RZ ;  /* 0x00000018eb0f7810 */ /* 0x000fe20007ffe0ff */
[----:B------:R2:W-:Y:S01]  /*143e0*/  @!P2 ST.E.64 [R8.64], R36 ;  /* 0x000000240800a985 */ /* 0x0005e2000c101b06 */
[----:B------:R-:W-:-:S02]  /*143f0*/  ISETP.GE.AND P0, PT, R11, c[0x0][0x3c8], PT ;  /* 0x0000f2000b007a0c */ /* 0x000fc40003f06270 */
[----:B------:R-:W-:Y:S02]  /*14400*/  ISETP.GE.AND P1, PT, R14, c[0x0][0x3c8], PT ;  /* 0x0000f2000e007a0c */ /* 0x000fe40003f26270 */
[C---:B------:R-:W-:Y:S02]  /*14410*/  @!P4 LEA R6, P5, R16.reuse, R0, 0x2 ;  /* 0x000000001006c211 */ /* 0x040fe400078a10ff */
[----:B------:R-:W-:Y:S02]  /*14420*/  SHF.R.S32.HI R17, RZ, 0x1f, R17 ;  /* 0x0000001fff117819 */ /* 0x000fe40000011411 */
[----:B------:R-:W-:Y:S02]  /*14430*/  SHF.R.S32.HI R15, RZ, 0x1f, R15 ;  /* 0x0000001fff0f7819 */ /* 0x000fe4000001140f */
[----:B------:R-:W-:Y:S02]  /*14440*/  IADD3 R5, R235, 0x30, RZ ;  /* 0x00000030eb057810 */ /* 0x000fe40007ffe0ff */
[----:B------:R-:W-:-:S02]  /*14450*/  @!P4 LEA.HI.X R7, R16, R4, R17, 0x2, P5 ;  /* 0x000000041007c211 */ /* 0x000fc400028f1411 */
[----:B------:R-:W-:Y:S02]  /*14460*/  ISETP.GE.AND P6, PT, R5, c[0x0][0x3c8], PT ;  /* 0x0000f20005007a0c */ /* 0x000fe40003fc6270 */
[C---:B------:R-:W-:Y:S01]  /*14470*/  IADD3 R16, R235.reuse, 0x20, RZ ;  /* 0x00000020eb107810 */ /* 0x040fe20007ffe0ff */
[----:B------:R5:W-:Y:S01]  /*14480*/  @!P4 ST.E.64 [R6.64], R38 ;  /* 0x000000260600c985 */ /* 0x000be2000c101b06 */
[C---:B------:R-:W-:Y:S02]  /*14490*/  IADD3 R17, R235.reuse, 0x48, RZ ;  /* 0x00000048eb117810 */ /* 0x040fe40007ffe0ff */
[----:B------:R-:W-:Y:S02]  /*144a0*/  SHF.R.S32.HI R16, RZ, 0x1f, R16 ;  /* 0x0000001fff107819 */ /* 0x000fe40000011410 */
[----:B-1----:R-:W-:Y:S02]  /*144b0*/  @!P3 LEA R2, P2, R10, R0, 0x2 ;  /* 0x000000000a02b211 */ /* 0x002fe400078410ff */
[----:B------:R-:W-:-:S02]  /*144c0*/  IADD3 R18, R235, 0x48, RZ ;  /* 0x00000048eb127810 */ /* 0x000fc40007ffe0ff */
[----:B------:R-:W-:Y:S02]  /*144d0*/  @!P3 LEA.HI.X R3, R10, R4, R15, 0x2, P2 ;  /* 0x000000040a03b211 */ /* 0x000fe400010f140f */
[C---:B------:R-:W-:Y:S02]  /*144e0*/  IADD3 R15, R235.reuse, 0x28, RZ ;  /* 0x00000028eb0f7810 */ /* 0x040fe40007ffe0ff */
[----:B------:R-:W-:Y:S01]  /*144f0*/  IADD3 R10, R235, 0x38, RZ ;  /* 0x00000038eb0a7810 */ /* 0x000fe20007ffe0ff */
[----:B------:R1:W-:Y:S01]  /*14500*/  @!P3 ST.E.64 [R2.64], R40 ;  /* 0x000000280200b985 */ /* 0x0003e2000c101b06 */
[----:B------:R-:W-:Y:S02]  /*14510*/  SHF.R.S32.HI R15, RZ, 0x1f, R15 ;  /* 0x0000001fff0f7819 */ /* 0x000fe4000001140f */
[----:B--2---:R-:W-:Y:S02]  /*14520*/  @!P1 LEA R8, P5, R14, R0, 0x2 ;  /* 0x000000000e089211 */ /* 0x004fe400078a10ff */
[----:B------:R-:W-:-:S02]  /*14530*/  ISETP.GE.AND P4, PT, R10, c[0x0][0x3c8], PT ;  /* 0x0000f2000a007a0c */ /* 0x000fc40003f86270 */
[----:B------:R-:W-:Y:S02]  /*14540*/  @!P1 LEA.HI.X R9, R14, R4, R16, 0x2, P5 ;  /* 0x000000040e099211 */ /* 0x000fe400028f1410 */
[C---:B------:R-:W-:Y:S02]  /*14550*/  IADD3 R14, R235.reuse, 0x40, RZ ;  /* 0x00000040eb0e7810 */ /* 0x040fe40007ffe0ff */
[----:B------:R-:W-:Y:S01]  /*14560*/  IADD3 R16, R235, 0x40, RZ ;  /* 0x00000040eb107810 */ /* 0x000fe20007ffe0ff */
[----:B------:R-:W-:Y:S01]  /*14570*/  @!P1 ST.E.64 [R8.64], R64 ;  /* 0x0000004008009985 */ /* 0x000fe2000c101b06 */
[----:B------:R-:W-:Y:S02]  /*14580*/  ISETP.GE.AND P3, PT, R14, c[0x0][0x3c8], PT ;  /* 0x0000f2000e007a0c */ /* 0x000fe40003f66270 */
[----:B-----5:R-:W-:Y:S02]  /*14590*/  @!P6 LEA R6, P5, R5, R0, 0x2 ;  /* 0x000000000506e211 */ /* 0x020fe400078a10ff */
[----:B------:R-:W-:-:S02]  /*145a0*/  SHF.R.S32.HI R16, RZ, 0x1f, R16 ;  /* 0x0000001fff107819 */ /* 0x000fc40000011410 */
[----:B------:R-:W-:Y:S02]  /*145b0*/  SHF.R.S32.HI R18, RZ, 0x1f, R18 ;  /* 0x0000001fff127819 */ /* 0x000fe40000011412 */
[----:B-1----:R-:W-:-:S04]  /*145c0*/  @!P0 LEA R2, P2, R11, R0, 0x2 ;  /* 0x000000000b028211 */ /* 0x002fc800078410ff */
[-C--:B------:R-:W-:Y:S02]  /*145d0*/  @!P0 LEA.HI.X R3, R11, R4.reuse, R15, 0x2, P2 ;  /* 0x000000040b038211 */ /* 0x080fe400010f140f */
[C---:B------:R-:W-:Y:S02]  /*145e0*/  IADD3 R11, R235.reuse, 0x30, RZ ;  /* 0x00000030eb0b7810 */ /* 0x040fe40007ffe0ff */
[----:B------:R-:W-:Y:S01]  /*145f0*/  IADD3 R15, R235, 0x50, RZ ;  /* 0x00000050eb0f7810 */ /* 0x000fe20007ffe0ff */
[----:B------:R1:W-:Y:S01]  /*14600*/  @!P0 ST.E.64 [R2.64], R42 ;  /* 0x0000002a02008985 */ /* 0x0003e2000c101b06 */
[----:B------:R-:W-:Y:S02]  /*14610*/  SHF.R.S32.HI R11, RZ, 0x1f, R11 ;  /* 0x0000001fff0b7819 */ /* 0x000fe4000001140b */
[----:B------:R-:W-:Y:S02]  /*14620*/  ISETP.GE.AND P2, PT, R17, c[0x0][0x3c8], PT ;  /* 0x0000f20011007a0c */ /* 0x000fe40003f46270 */
[----:B------:R-:W-:-:S02]  /*14630*/  @!P6 LEA.HI.X R7, R5, R4, R11, 0x2, P5 ;  /* 0x000000040507e211 */ /* 0x000fc400028f140b */
[C---:B------:R-:W-:Y:S02]  /*14640*/  IADD3 R11, R235.reuse, 0x38, RZ ;  /* 0x00000038eb0b7810 */ /* 0x040fe40007ffe0ff */
[----:B------:R-:W-:Y:S01]  /*14650*/  IADD3 R5, R235, 0x58, RZ ;  /* 0x00000058eb057810 */ /* 0x000fe20007ffe0ff */
[----:B------:R2:W-:Y:S01]  /*14660*/  @!P6 ST.E.64 [R6.64], R44 ;  /* 0x0000002c0600e985 */ /* 0x0005e2000c101b06 */
[----:B------:R-:W-:Y:S02]  /*14670*/  SHF.R.S32.HI R11, RZ, 0x1f, R11 ;  /* 0x0000001fff0b7819 */ /* 0x000fe4000001140b */
[----:B------:R-:W-:Y:S02]  /*14680*/  ISETP.GE.AND P1, PT, R15, c[0x0][0x3c8], PT ;  /* 0x0000f2000f007a0c */ /* 0x000fe40003f26270 */
[----:B------:R-:W-:Y:S02]  /*14690*/  ISETP.GE.AND P0, PT, R5, c[0x0][0x3c8], PT ;  /* 0x0000f20005007a0c */ /* 0x000fe40003f06270 */
[----:B-1----:R-:W-:-:S04]  /*146a0*/  @!P4 LEA R2, P5, R10, R0, 0x2 ;  /* 0x000000000a02c211 */ /* 0x002fc800078a10ff */
[----:B------:R-:W-:Y:S02]  /*146b0*/  @!P4 LEA.HI.X R3, R10, R4, R11, 0x2, P5 ;  /* 0x000000040a03c211 */ /* 0x000fe400028f140b */
[----:B------:R-:W-:-:S03]  /*146c0*/  @!P3 LEA R10, P5, R14, R0, 0x2 ;  /* 0x000000000e0ab211 */ /* 0x000fc600078a10ff */
[----:B------:R1:W-:Y:S01]  /*146d0*/  @!P4 ST.E.64 [R2.64], R46 ;  /* 0x0000002e0200c985 */ /* 0x0003e2000c101b06 */
[----:B------:R-:W-:Y:S02]  /*146e0*/  @!P3 LEA.HI.X R11, R14, R4, R16, 0x2, P5 ;  /* 0x000000040e0bb211 */ /* 0x000fe400028f1410 */
[-C--:B------:R-:W-:Y:S02]  /*146f0*/  @!P2 LEA R8, P4, R17, R0.reuse, 0x2 ;  /* 0x000000001108a211 */ /* 0x080fe400078810ff */
[C---:B------:R-:W-:Y:S01]  /*14700*/  IADD3 R16, R235.reuse, 0x50, RZ ;  /* 0x00000050eb107810 */ /* 0x040fe20007ffe0ff */
[----:B------:R3:W-:Y:S01]  /*14710*/  @!P3 ST.E.64 [R10.64], R68 ;  /* 0x000000440a00b985 */ /* 0x0007e2000c101b06 */
[----:B------:R-:W-:Y:S02]  /*14720*/  IADD3 R14, R235, 0x58, RZ ;  /* 0x00000058eb0e7810 */ /* 0x000fe40007ffe0ff */
[----:B--2---:R-:W-:Y:S02]  /*14730*/  @!P1 LEA R6, P5, R15, R0, 0x2 ;  /* 0x000000000f069211 */ /* 0x004fe400078a10ff */
[----:B------:R-:W-:-:S02]  /*14740*/  SHF.R.S32.HI R16, RZ, 0x1f, R16 ;  /* 0x0000001fff107819 */ /* 0x000fc40000011410 */
[-C--:B------:R-:W-:Y:S02]  /*14750*/  @!P2 LEA.HI.X R9, R17, R4.reuse, R18, 0x2, P4 ;  /* 0x000000041109a211 */ /* 0x080fe400020f1412 */
[----:B------:R-:W-:Y:S02]  /*14760*/  SHF.R.S32.HI R14, RZ, 0x1f, R14 ;  /* 0x0000001fff0e7819 */ /* 0x000fe4000001140e */
[----:B------:R-:W-:Y:S01]  /*14770*/  @!P1 LEA.HI.X R7, R15, R4, R16, 0x2, P5 ;  /* 0x000000040f079211 */ /* 0x000fe200028f1410 */
[----:B------:R3:W-:Y:S04]  /*14780*/  @!P2 ST.E.64 [R8.64], R60 ;  /* 0x0000003c0800a985 */ /* 0x0007e8000c101b06 */
[----:B------:R3:W-:Y:S01]  /*14790*/  @!P1 ST.E.64 [R6.64], R48 ;  /* 0x0000003006009985 */ /* 0x0007e2000c101b06 */
[----:B-1----:R-:W-:-:S04]  /*147a0*/  @!P0 LEA R2, P4, R5, R0, 0x2 ;  /* 0x0000000005028211 */ /* 0x002fc800078810ff */
[----:B------:R-:W-:-:S05]  /*147b0*/  @!P0 LEA.HI.X R3, R5, R4, R14, 0x2, P4 ;  /* 0x0000000405038211 */ /* 0x000fca00020f140e */
[----:B------:R3:W-:Y:S04]  /*147c0*/  @!P0 ST.E.64 [R2.64], R26 ;  /* 0x0000001a02008985 */ /* 0x0007e8000c101b06 */
.L_x_606:
[----:B------:R-:W-:Y:S05]  /*147d0*/  BSYNC B0 ;  /* 0x0000000000007941 */ /* 0x000fea0003800000 */
.L_x_605:
[----:B------:R-:W-:Y:S05]  /*147e0*/  BRA.DIV ~URZ, `(.L_x_607) ;  /* 0x000033e27f007947 */ /* 0x000fea000b800000 */
[----:B--2---:R2:W3:Y:S04]  /*147f0*/  SHFL.IDX PT, R4, R12, 0x3, 0x1c1f ;  /* 0x007c1f000c047f89 */ /* 0x0044e800000e0000 */
[----:B-1----:R2:W1:Y:S02]  /*14800*/  SHFL.IDX PT, R0, R13, 0x3, 0x1c1f ;  /* 0x007c1f000d007f89 */ /* 0x00246400000e0000 */
.L_x_668:
[----:B------:R-:W-:-:S13]  /*14810*/  LOP3.LUT P0, RZ, R194, 0x2, RZ, 0xc0, !PT ;  /* 0x00000002c2ff7812 */ /* 0x000fda000780c0ff */
[----:B------:R-:W-:Y:S05]  /*14820*/  @P0 BRA `(.L_x_595) ;  /* 0x0000138000000947 */ /* 0x000fea0003800000 */
[C---:B------:R-:W-:Y:S02]  /*14830*/  ISETP.GE.AND P4, PT, R235.reuse, c[0x0][0x3c8], PT ;  /* 0x0000f200eb007a0c */ /* 0x040fe40003f86270 */
[C---:B---3--:R-:W-:Y:S02]  /*14840*/  IADD3 R8, R235.reuse, 0x8, RZ ;  /* 0x00000008eb087810 */ /* 0x048fe40007ffe0ff */
[----:B--2---:R-:W-:Y:S02]  /*14850*/  IADD3 R12, R235, 0x18, RZ ;  /* 0x00000018eb0c7810 */ /* 0x004fe40007ffe0ff */
[----:B------:R-:W-:Y:S02]  /*14860*/  ISETP.GE.AND P3, PT, R8, c[0x0][0x3c8], PT ;  /* 0x0000f20008007a0c */ /* 0x000fe40003f66270 */
[----:B------:R-:W-:Y:S02]  /*14870*/  ISETP.GE.AND P1, PT, R12, c[0x0][0x3c8], PT ;  /* 0x0000f2000c007a0c */ /* 0x000fe40003f26270 */
[----:B------:R-:W-:-:S02]  /*14880*/  SHF.R.S32.HI R10, RZ, 0x1f, R235 ;  /* 0x0000001fff0a7819 */ /* 0x000fc400000114eb */
[C---:B------:R-:W-:Y:S02]  /*14890*/  IADD3 R11, R235.reuse, 0x10, RZ ;  /* 0x00000010eb0b7810 */ /* 0x040fe40007ffe0ff */
[C---:B-1----:R-:W-:Y:S02]  /*148a0*/  @!P4 LEA R6, P6, R235.reuse, R0, 0x2 ;  /* 0x00000000eb06c211 */ /* 0x042fe400078c10ff */
[C---:B------:R-:W-:Y:S02]  /*148b0*/  IADD3 R9, R235.reuse, 0x8, RZ ;  /* 0x00000008eb097810 */ /* 0x040fe40007ffe0ff */
[----:B------:R-:W-:Y:S02]  /*148c0*/  @!P4 LEA.HI.X R7, R235, R4, R10, 0x2, P6 ;  /* 0x00000004eb07c211 */ /* 0x000fe400030f140a */
[----:B------:R-:W-:Y:S02]  /*148d0*/  ISETP.GE.AND P2, PT, R11, c[0x0][0x3c8], PT ;  /* 0x0000f2000b007a0c */ /* 0x000fe40003f46270 */
[----:B------:R-:W-:Y:S01]  /*148e0*/  SHF.R.S32.HI R9, RZ, 0x1f, R9 ;  /* 0x0000001fff097819 */ /* 0x000fe20000011409 */
[----:B------:R1:W-:Y:S01]  /*148f0*/  @!P4 ST.E.64 [R6.64], R52 ;  /* 0x000000340600c985 */ /* 0x0003e2000c101b06 */
[----:B------:R-:W-:-:S02]  /*14900*/  @!P3 LEA R2, P5, R8, R0, 0x2 ;  /* 0x000000000802b211 */ /* 0x000fc400078a10ff */
[C---:B------:R-:W-:Y:S02]  /*14910*/  IADD3 R5, R235.reuse, 0x20, RZ ;  /* 0x00000020eb057810 */ /* 0x040fe40007ffe0ff */
[----:B------:R-:W-:Y:S02]  /*14920*/  @!P3 LEA.HI.X R3, R8, R4, R9, 0x2, P5 ;  /* 0x000000040803b211 */ /* 0x000fe400028f1409 */
[----:B----4-:R-:W-:Y:S02]  /*14930*/  IADD3 R13, R235, 0x10, RZ ;  /* 0x00000010eb0d7810 */ /* 0x010fe40007ffe0ff */
[----:B------:R-:W-:Y:S01]  /*14940*/  ISETP.GE.AND P0, PT, R5, c[0x0][0x3c8], PT ;  /* 0x0000f20005007a0c */ /* 0x000fe20003f06270 */
[----:B------:R2:W-:Y:S01]  /*14950*/  @!P3 ST.E.64 [R2.64], R30 ;  /* 0x0000001e0200b985 */ /* 0x0005e2000c101b06 */
[----:B------:R-:W-:Y:S02]  /*14960*/  @!P2 LEA R8, P3, R11, R0, 0x2 ;  /* 0x000000000b08a211 */ /* 0x000fe400078610ff */
[----:B------:R-:W-:-:S02]  /*14970*/  SHF.R.S32.HI R13, RZ, 0x1f, R13 ;  /* 0x0000001fff0d7819 */ /* 0x000fc4000001140d */
[----:B------:R-:W-:Y:S02]  /*14980*/  IADD3 R14, R235, 0x28, RZ ;  /* 0x00000028eb0e7810 */ /* 0x000fe40007ffe0ff */
[----:B------:R-:W-:Y:S02]  /*14990*/  @!P2 LEA.HI.X R9, R11, R4, R13, 0x2, P3 ;  /* 0x000000040b09a211 */ /* 0x000fe400018f140d */
[C---:B------:R-:W-:Y:S02]  /*149a0*/  IADD3 R13, R235.reuse, 0x18, RZ ;  /* 0x00000018eb0d7810 */ /* 0x040fe40007ffe0ff */
[C---:B------:R-:W-:Y:S01]  /*149b0*/  IADD3 R11, R235.reuse, 0x20, RZ ;  /* 0x00000020eb0b7810 */ /* 0x040fe20007ffe0ff */
[----:B------:R-:W-:Y:S01]  /*149c0*/  @!P2 ST.E.64 [R8.64], R66 ;  /* 0x000000420800a985 */ /* 0x000fe2000c101b06 */
[----:B------:R-:W-:Y:S02]  /*149d0*/  ISETP.GE.AND P5, PT, R14, c[0x0][0x3c8], PT ;  /* 0x0000f2000e007a0c */ /* 0x000fe40003fa6270 */
[----:B------:R-:W-:-:S02]  /*149e0*/  IADD3 R10, R235, 0x30, RZ ;  /* 0x00000030eb0a7810 */ /* 0x000fc40007ffe0ff */
[----:B------:R-:W-:Y:S02]  /*149f0*/  SHF.R.S32.HI R13, RZ, 0x1f, R13 ;  /* 0x0000001fff0d7819 */ /* 0x000fe4000001140d */
[----:B-1----:R-:W-:Y:S02]  /*14a00*/  @!P1 LEA R6, P4, R12, R0, 0x2 ;  /* 0x000000000c069211 */ /* 0x002fe400078810ff */
[----:B------:R-:W-:Y:S02]  /*14a10*/  SHF.R.S32.HI R11, RZ, 0x1f, R11 ;  /* 0x0000001fff0b7819 */ /* 0x000fe4000001140b */
[C---:B------:R-:W-:Y:S02]  /*14a20*/  IADD3 R16, R235.reuse, 0x28, RZ ;  /* 0x00000028eb107810 */ /* 0x040fe40007ffe0ff */
[----:B------:R-:W-:Y:S02]  /*14a30*/  IADD3 R15, R235, 0x40, RZ ;  /* 0x00000040eb0f7810 */ /* 0x000fe40007ffe0ff */
[----:B------:R-:W-:-:S02]  /*14a40*/  SHF.R.S32.HI R16, RZ, 0x1f, R16 ;  /* 0x0000001fff107819 */ /* 0x000fc40000011410 */
[----:B--2---:R-:W-:Y:S02]  /*14a50*/  @!P0 LEA R2, P6, R5, R0, 0x2 ;  /* 0x0000000005028211 */ /* 0x004fe400078c10ff */
[----:B------:R-:W-:Y:S02]  /*14a60*/  ISETP.GE.AND P2, PT, R15, c[0x0][0x3c8], PT ;  /* 0x0000f2000f007a0c */ /* 0x000fe40003f46270 */
[----:B------:R-:W-:Y:S02]  /*14a70*/  P2R R3, PR, RZ, 0x10 ;  /* 0x00000010ff037803 */ /* 0x000fe40000000000 */
[----:B------:R-:W-:Y:S02]  /*14a80*/  ISETP.GE.AND P4, PT, R10, c[0x0][0x3c8], PT ;  /* 0x0000f2000a007a0c */ /* 0x000fe40003f86270 */
[----:B------:R-:W-:Y:S02]  /*14a90*/  ISETP.NE.AND P3, PT, R3, RZ, PT ;  /* 0x000000ff0300720c */ /* 0x000fe40003f65270 */
[----:B------:R-:W-:-:S02]  /*14aa0*/  @!P0 LEA.HI.X R3, R5, R4, R11, 0x2, P6 ;  /* 0x0000000405038211 */ /* 0x000fc400030f140b */
[----:B------:R-:W-:Y:S02]  /*14ab0*/  @!P1 LEA.HI.X R7, R12, R4, R13, 0x2, P3 ;  /* 0x000000040c079211 */ /* 0x000fe400018f140d */
[C---:B------:R-:W-:Y:S02]  /*14ac0*/  IADD3 R12, R235.reuse, 0x38, RZ ;  /* 0x00000038eb0c7810 */ /* 0x040fe40007ffe0ff */
[C---:B------:R-:W-:Y:S01]  /*14ad0*/  IADD3 R11, R235.reuse, 0x30, RZ ;  /* 0x00000030eb0b7810 */ /* 0x040fe20007ffe0ff */
[----:B------:R1:W-:Y:S01]  /*14ae0*/  @!P1 ST.E.64 [R6.64], R56 ;  /* 0x0000003806009985 */ /* 0x0003e2000c101b06 */
[----:B------:R-:W-:Y:S02]  /*14af0*/  ISETP.GE.AND P3, PT, R12, c[0x0][0x3c8], PT ;  /* 0x0000f2000c007a0c */ /* 0x000fe40003f66270 */
[----:B------:R-:W-:Y:S01]  /*14b00*/  SHF.R.S32.HI R11, RZ, 0x1f, R11 ;  /* 0x0000001fff0b7819 */ /* 0x000fe2000001140b */
[----:B------:R2:W-:Y:S01]  /*14b10*/  @!P0 ST.E.64 [R2.64], R32 ;  /* 0x0000002002008985 */ /* 0x0005e2000c101b06 */
[----:B------:R-:W-:-:S02]  /*14b20*/  IADD3 R13, R235, 0x48, RZ ;  /* 0x00000048eb0d7810 */ /* 0x000fc40007ffe0ff */
[----:B------:R-:W-:Y:S02]  /*14b30*/  IADD3 R5, R235, 0x50, RZ ;  /* 0x00000050eb057810 */ /* 0x000fe40007ffe0ff */
[----:B------:R-:W-:Y:S02]  /*14b40*/  ISETP.GE.AND P1, PT, R13, c[0x0][0x3c8], PT ;  /* 0x0000f2000d007a0c */ /* 0x000fe40003f26270 */
[----:B-1----:R-:W-:-:S04]  /*14b50*/  @!P5 LEA R6, P0, R14, R0, 0x2 ;  /* 0x000000000e06d211 */ /* 0x002fc800078010ff */
[----:B------:R-:W-:Y:S02]  /*14b60*/  @!P5 LEA.HI.X R7, R14, R4, R16, 0x2, P0 ;  /* 0x000000040e07d211 */ /* 0x000fe400000f1410 */
[C---:B--2---:R-:W-:Y:S02]  /*14b70*/  @!P4 LEA R2, P6, R10.reuse, R0, 0x2 ;  /* 0x000000000a02c211 */ /* 0x044fe400078c10ff */
[----:B------:R-:W-:Y:S01]  /*14b80*/  IADD3 R14, R235, 0x38, RZ ;  /* 0x00000038eb0e7810 */ /* 0x000fe20007ffe0ff */
[----:B------:R-:W-:Y:S01]  /*14b90*/  @!P5 ST.E.64 [R6.64], R54 ;  /* 0x000000360600d985 */ /* 0x000fe2000c101b06 */
[----:B------:R-:W-:Y:S02]  /*14ba0*/  @!P4 LEA.HI.X R3, R10, R4, R11, 0x2, P6 ;  /* 0x000000040a03c211 */ /* 0x000fe400030f140b */
[----:B------:R-:W-:Y:S02]  /*14bb0*/  @!P3 LEA R10, P5, R12, R0, 0x2 ;  /* 0x000000000c0ab211 */ /* 0x000fe400078a10ff */
[----:B------:R-:W-:Y:S01]  /*14bc0*/  ISETP.GE.AND P0, PT, R5, c[0x0][0x3c8], PT ;  /* 0x0000f20005007a0c */ /* 0x000fe20003f06270 */
[----:B------:R1:W-:Y:S01]  /*14bd0*/  @!P4 ST.E.64 [R2.64], R58 ;  /* 0x0000003a0200c985 */ /* 0x0003e2000c101b06 */
[----:B------:R-:W-:-:S02]  /*14be0*/  SHF.R.S32.HI R14, RZ, 0x1f, R14 ;  /* 0x0000001fff0e7819 */ /* 0x000fc4000001140e */
[----:B------:R-:W-:Y:S02]  /*14bf0*/  IADD3 R16, R235, 0x40, RZ ;  /* 0x00000040eb107810 */ /* 0x000fe40007ffe0ff */
[----:B------:R-:W-:Y:S02]  /*14c00*/  @!P2 LEA R8, P6, R15, R0, 0x2 ;  /* 0x000000000f08a211 */ /* 0x000fe400078c10ff */
[----:B------:R-:W-:-:S04]  /*14c10*/  SHF.R.S32.HI R16, RZ, 0x1f, R16 ;  /* 0x0000001fff107819 */ /* 0x000fc80000011410 */
[----:B------:R-:W-:Y:S02]  /*14c20*/  @!P2 LEA.HI.X R9, R15, R4, R16, 0x2, P6 ;  /* 0x000000040f09a211 */ /* 0x000fe400030f1410 */
[----:B-1----:R-:W-:Y:S02]  /*14c30*/  P2R R2, PR, RZ, 0x20 ;  /* 0x00000020ff027803 */ /* 0x002fe40000000000 */
[----:B------:R-:W-:Y:S02]  /*14c40*/  @!P1 LEA R6, P5, R13, R0, 0x2 ;  /* 0x000000000d069211 */ /* 0x000fe400078a10ff */
[----:B------:R-:W-:-:S04]  /*14c50*/  ISETP.NE.AND P4, PT, R2, RZ, PT ;  /* 0x000000ff0200720c */ /* 0x000fc80003f85270 */
[----:B------:R-:W-:Y:S02]  /*14c60*/  @!P3 LEA.HI.X R11, R12, R4, R14, 0x2, P4 ;  /* 0x000000040c0bb211 */ /* 0x000fe400020f140e */
[C---:B------:R-:W-:Y:S02]  /*14c70*/  IADD3 R14, R235.reuse, 0x48, RZ ;  /* 0x00000048eb0e7810 */ /* 0x040fe40007ffe0ff */
[----:B------:R-:W-:Y:S01]  /*14c80*/  IADD3 R12, R235, 0x50, RZ ;  /* 0x00000050eb0c7810 */ /* 0x000fe20007ffe0ff */
[----:B------:R1:W-:Y:S01]  /*14c90*/  @!P3 ST.E.64 [R10.64], R72 ;  /* 0x000000480a00b985 */ /* 0x0003e2000c101b06 */
[----:B------:R-:W-:Y:S02]  /*14ca0*/  SHF.R.S32.HI R14, RZ, 0x1f, R14 ;  /* 0x0000001fff0e7819 */ /* 0x000fe4000001140e */
[----:B------:R-:W-:Y:S01]  /*14cb0*/  SHF.R.S32.HI R12, RZ, 0x1f, R12 ;  /* 0x0000001fff0c7819 */ /* 0x000fe2000001140c */
[----:B------:R1:W-:Y:S01]  /*14cc0*/  @!P2 ST.E.64 [R8.64], R70 ;  /* 0x000000460800a985 */ /* 0x0003e2000c101b06 */
[----:B------:R-:W-:-:S02]  /*14cd0*/  @!P0 LEA R2, P4, R5, R0, 0x2 ;  /* 0x0000000005028211 */ /* 0x000fc400078810ff */
[-C--:B------:R-:W-:Y:S02]  /*14ce0*/  @!P1 LEA.HI.X R7, R13, R4.reuse, R14, 0x2, P5 ;  /* 0x000000040d079211 */ /* 0x080fe400028f140e */
[----:B------:R-:W-:Y:S02]  /*14cf0*/  @!P0 LEA.HI.X R3, R5, R4, R12, 0x2, P4 ;  /* 0x0000000405038211 */ /* 0x000fe400020f140c */
[----:B------:R-:W-:Y:S01]  /*14d00*/  IADD3 R5, R235, 0x58, RZ ;  /* 0x00000058eb057810 */ /* 0x000fe20007ffe0ff */
[----:B------:R1:W-:Y:S04]  /*14d10*/  @!P1 ST.E.64 [R6.64], R62 ;  /* 0x0000003e06009985 */ /* 0x0003e8000c101b06 */
[----:B------:R1:W-:Y:S01]  /*14d20*/  @!P0 ST.E.64 [R2.64], R50 ;  /* 0x0000003202008985 */ /* 0x0003e2000c101b06 */
[----:B------:R-:W-:-:S13]  /*14d30*/  ISETP.GE.AND P0, PT, R5, c[0x0][0x3c8], PT ;  /* 0x0000f20005007a0c */ /* 0x000fda0003f06270 */
[----:B------:R-:W-:Y:S05]  /*14d40*/  @P0 BRA `(.L_x_595) ;  /* 0x00000e6000000947 */ /* 0x000fea0003800000 */
[----:B------:R-:W-:Y:S02]  /*14d50*/  IADD3 R12, R235, 0x58, RZ ;  /* 0x00000058eb0c7810 */ /* 0x000fe40007ffe0ff */
[----:B-1----:R-:W-:Y:S02]  /*14d60*/  LEA R2, P0, R5, R0, 0x2 ;  /* 0x0000000005027211 */ /* 0x002fe400078010ff */
[----:B------:R-:W-:-:S04]  /*14d70*/  SHF.R.S32.HI R12, RZ, 0x1f, R12 ;  /* 0x0000001fff0c7819 */ /* 0x000fc8000001140c */
[----:B------:R-:W-:-:S05]  /*14d80*/  LEA.HI.X R3, R5, R4, R12, 0x2, P0 ;  /* 0x0000000405037211 */ /* 0x000fca00000f140c */
[----:B------:R1:W-:Y:S01]  /*14d90*/  ST.E.64 [R2.64], R28 ;  /* 0x0000001c02007985 */ /* 0x0003e2000c101b06 */
[----:B------:R-:W-:Y:S05]  /*14da0*/  BRA `(.L_x_595) ;  /* 0x00000e0000007947 */ /* 0x000fea0003800000 */
.L_x_580:
[----:B------:R-:W3:Y:S04]  /*14db0*/  LDL.LU R7, [R1+0x1c] ;  /* 0x00001c0001077983 */ /* 0x000ee80000300800 */
[----:B--2---:R-:W2:Y:S01]  /*14dc0*/  LDL R6, [R1+0x24] ;  /* 0x0000240001067983 */ /* 0x004ea20000100800 */
[----:B------:R-:W-:Y:S01]  /*14dd0*/  ISETP.NE.U32.AND P0, PT, RZ, c[0x0][0x508], PT ;  /* 0x00014200ff007a0c */ /* 0x000fe20003f05070 */
[----:B------:R-:W-:Y:S01]  /*14de0*/  IMAD.MOV.U32 R4, RZ, RZ, 0x4 ;  /* 0x00000004ff047424 */ /* 0x000fe200078e00ff */
[----:B------:R-:W-:Y:S01]  /*14df0*/  ISETP.NE.U32.AND P2, PT, RZ, c[0x0][0x500], PT ;  /* 0x00014000ff007a0c */ /* 0x000fe20003f45070 */
[----:B------:R-:W-:Y:S01]  /*14e00*/  IMAD.MOV.U32 R19, RZ, RZ, c[0x0][0x388] ;  /* 0x0000e200ff137624 */ /* 0x000fe200078e00ff */
[----:B------:R-:W-:Y:S01]  /*14e10*/  ISETP.NE.AND.EX P0, PT, RZ, c[0x0][0x50c], PT, P0 ;  /* 0x00014300ff007a0c */ /* 0x000fe20003f05300 */
[----:B------:R-:W-:Y:S01]  /*14e20*/  IMAD.MOV.U32 R0, RZ, RZ, RZ ;  /* 0x000000ffff007224 */ /* 0x000fe200078e00ff */
[----:B------:R-:W-:Y:S01]  /*14e30*/  ISETP.NE.AND.EX P2, PT, RZ, c[0x0][0x504], PT, P2 ;  /* 0x00014100ff007a0c */ /* 0x000fe20003f45320 */
[----:B--2---:R-:W-:-:S10]  /*14e40*/  IMAD.WIDE R2, R6, R4, c[0x0][0x500] ;  /* 0x0001400006027625 */ /* 0x004fd400078e0204 */
[----:B------:R-:W-:Y:S02]  /*14e50*/  @P0 IMAD.WIDE R4, R6, R4, c[0x0][0x508] ;  /* 0x0001420006040625 */ /* 0x000fe400078e0204 */
[----:B------:R2:W5:Y:S04]  /*14e60*/  @P2 LDG.E R0, [R2.64] ;  /* 0x0000000602002981 */ /* 0x000568000c1e1900 */
[----:B------:R2:W5:Y:S01]  /*14e70*/  @P0 LDG.E R19, [R4.64] ;  /* 0x0000000604130981 */ /* 0x000562000c1e1900 */
[----:B---3--:R-:W-:-:S04]  /*14e80*/  ISETP.NE.AND P1, PT, R7, RZ, PT ;  /* 0x000000ff0700720c */ /* 0x008fc80003f25270 */
[----:B------:R-:W-:Y:S01]  /*14e90*/  SEL R18, R7, c[0x0][0x3d4], P1 ;  /* 0x0000f50007127a07 */ /* 0x000fe20000800000 */
[----:B------:R-:W-:Y:S05]  /*14ea0*/  @P0 BRA `(.L_x_608) ;  /* 0x0000004000000947 */ /* 0x000fea0003800000 */
[----:B------:R-:W-:Y:S05]  /*14eb0*/  @!P2 BRA `(.L_x_608) ;  /* 0x000000300000a947 */ /* 0x000fea0003800000 */
[----:B--2---:R2:W3:Y:S04]  /*14ec0*/  LDG.E R4, [R2.64] ;  /* 0x0000000602047981 */ /* 0x0044e8000c1e1900 */
[----:B--2---:R-:W3:Y:S02]  /*14ed0*/  LDG.E R2, [R2.64+0x4] ;  /* 0x0000040602027981 */ /* 0x004ee4000c1e1900 */
[----:B---3-5:R-:W-:Y:S02]  /*14ee0*/  IADD3 R19, -R4, R2, RZ ;  /* 0x0000000204137210 */ /* 0x028fe40007ffe1ff */
.L_x_608:
[----:B--2---:R-:W2:Y:S01]  /*14ef0*/  S2R R4, SR_TID.X ;  /* 0x0000000000047919 */ /* 0x004ea20000002100 */
[----:B------:R-:W-:Y:S01]  /*14f00*/  SHF.R.S32.HI R2, RZ, 0x1f, R6 ;  /* 0x0000001fff027819 */ /* 0x000fe20000011406 */
[----:B------:R-:W-:Y:S01]  /*14f10*/  BSSY B0, `(.L_x_609) ;  /* 0x0000038000007945 */ /* 0x000fe20003800000 */
[----:B-----5:R-:W-:-:S02]  /*14f20*/  SHF.R.S32.HI R17, RZ, 0x1f, R0 ;  /* 0x0000001fff117819 */ /* 0x020fc40000011400 */
[----:B------:R-:W-:Y:S02]  /*14f30*/  SEL R12, R6, RZ, !P2 ;  /* 0x000000ff060c7207 */ /* 0x000fe40005000000 */
[----:B-1----:R-:W-:Y:S02]  /*14f40*/  SEL R20, R2, RZ, !P2 ;  /* 0x000000ff02147207 */ /* 0x002fe40005000000 */
[----:B--2---:R-:W-:-:S13]  /*14f50*/  ISETP.GT.AND P0, PT, R4, 0x7f, PT ;  /* 0x0000007f0400780c */ /* 0x004fda0003f04270 */
[----:B------:R-:W-:Y:S05]  /*14f60*/  @P0 BRA `(.L_x_610) ;  /* 0x0000032000000947 */ /* 0x000fea0003800000 */
[----:B------:R-:W2:Y:S01]  /*14f70*/  LDL R3, [R1+0x10] ;  /* 0x0000100001037983 */ /* 0x000ea20000100800 */
[----:B------:R-:W-:Y:S01]  /*14f80*/  IMAD R2, R19, c[0x0][0x4e8], RZ ;  /* 0x00013a0013027a24 */ /* 0x000fe200078e02ff */
[----:B--2---:R-:W-:-:S04]  /*14f90*/  IADD3 R13, R3, R4, RZ ;  /* 0x00000004030d7210 */ /* 0x004fc80007ffe0ff */
[----:B------:R-:W-:-:S13]  /*14fa0*/  ISETP.GE.AND P0, PT, R13, R2, PT ;  /* 0x000000020d00720c */ /* 0x000fda0003f06270 */
[----:B------:R-:W-:Y:S05]  /*14fb0*/  @P0 BRA `(.L_x_610) ;  /* 0x000002d000000947 */ /* 0x000fea0003800000 */
[----:B------:R-:W2:Y:S04]  /*14fc0*/  LDL R4, [R1+0x3c] ;  /* 0x00003c0001047983 */ /* 0x000ea80000100800 */
[----:B------:R-:W3:Y:S01]  /*14fd0*/  LDL.LU R21, [R1+0x20] ;  /* 0x0000200001157983 */ /* 0x000ee20000300800 */
[----:B------:R-:W-:Y:S01]  /*14fe0*/  IMAD.MOV.U32 R2, RZ, RZ, 0x368 ;  /* 0x00000368ff027424 */ /* 0x000fe200078e00ff */
[----:B------:R-:W-:-:S04]  /*14ff0*/  ISETP.GT.AND P2, PT, R18, 0x1, PT ;  /* 0x000000011200780c */ /* 0x000fc80003f44270 */
[----:B------:R-:W-:-:S04]  /*15000*/  SEL R2, R2, 0x328, P2 ;  /* 0x0000032802027807 */ /* 0x000fc80001000000 */
[----:B------:R1:W4:Y:S08]  /*15010*/  LDC.64 R8, c[0x0][R2+0x170] ;  /* 0x00005c0002087b82 */ /* 0x0003300000000a00 */
[----:B------:R1:W2:Y:S08]  /*15020*/  LDC.64 R6, c[0x0][R2+0x168] ;  /* 0x00005a0002067b82 */ /* 0x0002b00000000a00 */
[----:B------:R1:W5:Y:S08]  /*15030*/  LDC.64 R14, c[0x0][R2+0x178] ;  /* 0x00005e00020e7b82 */ /* 0x0003700000000a00 */
[----:B------:R1:W2:Y:S02]  /*15040*/  LDC.64 R10, c[0x0][R2+0x160] ;  /* 0x00005800020a7b82 */ /* 0x0002a40000000a00 */
[----:B-1----:R-:W-:-:S02]  /*15050*/  IMAD.MOV.U32 R2, RZ, RZ, c[0x0][0x4e8] ;  /* 0x00013a00ff027624 */ /* 0x002fc400078e00ff */
[----:B----4-:R-:W-:-:S03]  /*15060*/  IMAD R3, R9, R12, RZ ;  /* 0x0000000c09037224 */ /* 0x010fc600078e02ff */
[----:B------:R-:W-:Y:S02]  /*15070*/  ISETP.NE.AND P0, PT, R2, 0x1, PT ;  /* 0x000000010200780c */ /* 0x000fe40003f05270 */
[----:B------:R-:W-:-:S11]  /*15080*/  MOV R2, R13 ;  /* 0x0000000d00027202 */ /* 0x000fd60000000f00 */
[----:B------:R-:W-:-:S05]  /*15090*/  @P0 IMAD.HI.U32 R16, R13, c[0x0][0x4ec], RZ ;  /* 0x00013b000d100a27 */ /* 0x000fca00078e00ff */
[----:B------:R-:W-:Y:S01]  /*150a0*/  @P0 SHF.R.U32.HI R2, RZ, c[0x0][0x4f0], R16 ;  /* 0x00013c00ff020a19 */ /* 0x000fe20000011610 */
[-C--:B--2---:R-:W-:Y:S02]  /*150b0*/  IMAD R9, R7, R4.reuse, RZ ;  /* 0x0000000407097224 */ /* 0x084fe400078e02ff */
[----:B------:R-:W-:-:S04]  /*150c0*/  IMAD.WIDE.U32 R6, R6, R4, RZ ;  /* 0x0000000406067225 */ /* 0x000fc800078e00ff */
[----:B------:R-:W-:-:S04]  /*150d0*/  IMAD.WIDE.U32 R4, R8, R12, RZ ;  /* 0x0000000c08047225 */ /* 0x000fc800078e00ff */
[----:B------:R-:W-:Y:S01]  /*150e0*/  IMAD R8, R8, R20, R3 ;  /* 0x0000001408087224 */ /* 0x000fe200078e0203 */
[----:B---3--:R-:W-:Y:S01]  /*150f0*/  SEL R3, R21, RZ, P2 ;  /* 0x000000ff15037207 */ /* 0x008fe20001000000 */
[----:B------:R-:W-:Y:S01]  /*15100*/  IMAD.IADD R9, R7, 0x1, R9 ;  /* 0x0000000107097824 */ /* 0x000fe200078e0209 */
[----:B------:R-:W-:Y:S01]  /*15110*/  IADD3 R16, P1, P0, R4, R6, R0 ;  /* 0x0000000604107210 */ /* 0x000fe2000783e000 */
[----:B------:R-:W-:Y:S01]  /*15120*/  IMAD.MOV R6, RZ, RZ, -R2 ;  /* 0x000000ffff067224 */ /* 0x000fe200078e0a02 */
[----:B------:R-:W-:Y:S01]  /*15130*/  IADD3 R7, R5, R8, RZ ;  /* 0x0000000805077210 */ /* 0x000fe20007ffe0ff */
[-C--:B-----5:R-:W-:Y:S02]  /*15140*/  IMAD R8, R15, R3.reuse, RZ ;  /* 0x000000030f087224 */ /* 0x0a0fe400078e02ff */
[----:B------:R-:W-:Y:S01]  /*15150*/  IMAD.WIDE.U32 R4, R14, R3, RZ ;  /* 0x000000030e047225 */ /* 0x000fe200078e00ff */
[----:B------:R-:W-:-:S03]  /*15160*/  IADD3.X R9, R7, R9, R17, P1, P0 ;  /* 0x0000000907097210 */ /* 0x000fc60000fe0411 */
        /* <DEDUP_REMOVED lines=18> */
.L_x_610:
[----:B------:R-:W-:Y:S05]  /*15290*/  BSYNC B0 ;  /* 0x0000000000007941 */ /* 0x000fea0003800000 */
.L_x_609:
[----:B------:R-:W-:-:S13]  /*152a0*/  ISETP.GT.AND P0, PT, R18, 0x1, PT ;  /* 0x000000011200780c */ /* 0x000fda0003f04270 */
[----:B------:R-:W-:Y:S05]  /*152b0*/  @P0 BRA `(.L_x_595) ;  /* 0x000008f000000947 */ /* 0x000fea0003800000 */
[----:B-1----:R-:W2:Y:S04]  /*152c0*/  LDL.LU R2, [R1+0x10] ;  /* 0x0000100001027983 */ /* 0x002ea80000300800 */
[----:B------:R-:W3:Y:S01]  /*152d0*/  LDL.LU R7, [R1+0x3c] ;  /* 0x00003c0001077983 */ /* 0x000ee20000300800 */
[----:B------:R-:W-:-:S03]  /*152e0*/  IMAD R4, R17, c[0x0][0x3a0], RZ ;  /* 0x0000e80011047a24 */ /* 0x000fc600078e02ff */
[----:B------:R-:W1:Y:S02]  /*152f0*/  S2R R3, SR_TID.X ;  /* 0x0000000000037919 */ /* 0x000e640000002100 */
[--C-:B-1----:R-:W-:Y:S02]  /*15300*/  SHF.R.S32.HI R5, RZ, 0x1f, R3.reuse ;  /* 0x0000001fff057819 */ /* 0x102fe40000011403 */
[----:B------:R-:W-:Y:S02]  /*15310*/  SHF.R.S32.HI R8, RZ, 0x1f, R3 ;  /* 0x0000001fff087819 */ /* 0x000fe40000011403 */
[-C--:B------:R-:W-:Y:S02]  /*15320*/  LEA.HI R5, R5, R3.reuse, RZ, 0x2 ;  /* 0x0000000305057211 */ /* 0x080fe400078f10ff */
[----:B------:R-:W-:Y:S02]  /*15330*/  LEA.HI R8, R8, R3, RZ, 0x2 ;  /* 0x0000000308087211 */ /* 0x000fe400078f10ff */
[----:B------:R-:W-:-:S02]  /*15340*/  LOP3.LUT R5, R5, 0xfffffffc, RZ, 0xc0, !PT ;  /* 0xfffffffc05057812 */ /* 0x000fc400078ec0ff */
[----:B------:R-:W-:-:S03]  /*15350*/  SHF.R.S32.HI R8, RZ, 0x2, R8 ;  /* 0x00000002ff087819 */ /* 0x000fc60000011408 */
[----:B------:R-:W-:Y:S01]  /*15360*/  IMAD.IADD R5, R3, 0x1, -R5 ;  /* 0x0000000103057824 */ /* 0x000fe200078e0a05 */
[----:B--2---:R-:W-:Y:S02]  /*15370*/  MOV R9, R2 ;  /* 0x0000000200097202 */ /* 0x004fe40000000f00 */
[----:B------:R-:W-:Y:S02]  /*15380*/  MOV R2, c[0x0][0x4e8] ;  /* 0x00013a0000027a02 */ /* 0x000fe40000000f00 */
[----:B------:R-:W-:Y:S02]  /*15390*/  IADD3 R11, R8, R9, RZ ;  /* 0x00000009080b7210 */ /* 0x000fe40007ffe0ff */
[----:B------:R-:W-:Y:S01]  /*153a0*/  ISETP.NE.AND P0, PT, R2, 0x1, PT ;  /* 0x000000010200780c */ /* 0x000fe20003f05270 */
[----:B------:R-:W-:-:S04]  /*153b0*/  IMAD.WIDE.U32 R2, R0, c[0x0][0x3a0], RZ ;  /* 0x0000e80000027a25 */ /* 0x000fc800078e00ff */
[----:B------:R-:W-:Y:S01]  /*153c0*/  IMAD R0, R0, c[0x0][0x3a4], R4 ;  /* 0x0000e90000007a24 */ /* 0x000fe200078e0204 */
[----:B------:R-:W-:Y:S01]  /*153d0*/  LEA R4, R5, R8, 0x5 ;  /* 0x0000000805047211 */ /* 0x000fe200078e28ff */
[----:B------:R-:W-:-:S03]  /*153e0*/  IMAD R5, R20, c[0x0][0x3f0], RZ ;  /* 0x0000fc0014057a24 */ /* 0x000fc600078e02ff */
[----:B------:R-:W-:Y:S01]  /*153f0*/  IADD3 R3, R3, R0, RZ ;  /* 0x0000000003037210 */ /* 0x000fe20007ffe0ff */
[----:B------:R-:W-:-:S04]  /*15400*/  IMAD.IADD R4, R9, 0x1, R4 ;  /* 0x0000000109047824 */ /* 0x000fc800078e0204 */
[----:B------:R-:W-:-:S04]  /*15410*/  @P0 IMAD.HI.U32 R6, R4, c[0x0][0x4ec], RZ ;  /* 0x00013b0004060a27 */ /* 0x000fc800078e00ff */
[----:B---3--:R-:W-:-:S04]  /*15420*/  IMAD.WIDE.U32 R2, R7, c[0x0][0x3e8], R2 ;  /* 0x0000fa0007027a25 */ /* 0x008fc800078e0002 */
[----:B------:R-:W-:Y:S01]  /*15430*/  IMAD.MOV.U32 R0, RZ, RZ, R4 ;  /* 0x000000ffff007224 */ /* 0x000fe200078e0004 */
[----:B------:R-:W-:Y:S01]  /*15440*/  @P0 SHF.R.U32.HI R0, RZ, c[0x0][0x4f0], R6 ;  /* 0x00013c00ff000a19 */ /* 0x000fe20000011606 */
[----:B------:R-:W-:Y:S02]  /*15450*/  IMAD R3, R7, c[0x0][0x3ec], R3 ;  /* 0x0000fb0007037a24 */ /* 0x000fe400078e0203 */
[C---:B------:R-:W-:Y:S01]  /*15460*/  IMAD R7, R12.reuse, c[0x0][0x3f4], R5 ;  /* 0x0000fd000c077a24 */ /* 0x040fe200078e0205 */
[----:B------:R-:W-:Y:S01]  /*15470*/  SHF.R.S32.HI R6, RZ, 0x1f, R0 ;  /* 0x0000001fff067819 */ /* 0x000fe20000011400 */
[----:B------:R-:W-:Y:S01]  /*15480*/  IMAD.WIDE.U32 R2, R12, c[0x0][0x3f0], R2 ;  /* 0x0000fc000c027a25 */ /* 0x000fe200078e0002 */
[----:B------:R-:W-:-:S03]  /*15490*/  IADD3 R5, -R0, RZ, RZ ;  /* 0x000000ff00057210 */ /* 0x000fc60007ffe1ff */
[----:B------:R-:W-:Y:S01]  /*154a0*/  IMAD R6, R6, c[0x0][0x3e0], RZ ;  /* 0x0000f80006067a24 */ /* 0x000fe200078e02ff */
[----:B------:R-:W-:Y:S01]  /*154b0*/  IADD3 R3, R3, R7, RZ ;  /* 0x0000000703037210 */ /* 0x000fe20007ffe0ff */
[----:B------:R-:W-:Y:S02]  /*154c0*/  IMAD R4, R5, c[0x0][0x4e8], R4 ;  /* 0x00013a0005047a24 */ /* 0x000fe400078e0204 */
[C---:B------:R-:W-:Y:S02]  /*154d0*/  IMAD R6, R0.reuse, c[0x0][0x3e4], R6 ;  /* 0x0000f90000067a24 */ /* 0x040fe400078e0206 */
[----:B------:R-:W-:Y:S01]  /*154e0*/  IMAD.WIDE.U32 R2, R0, c[0x0][0x3e0], R2 ;  /* 0x0000f80000027a25 */ /* 0x000fe200078e0002 */
[----:B------:R-:W-:-:S03]  /*154f0*/  SHF.R.S32.HI R0, RZ, 0x1f, R4 ;  /* 0x0000001fff007819 */ /* 0x000fc60000011404 */
[----:B------:R-:W-:Y:S02]  /*15500*/  IMAD.IADD R3, R3, 0x1, R6 ;  /* 0x0000000103037824 */ /* 0x000fe400078e0206 */
[----:B------:R-:W-:Y:S02]  /*15510*/  IMAD R0, R0, c[0x0][0x3d8], RZ ;  /* 0x0000f60000007a24 */ /* 0x000fe400078e02ff */
[----:B------:R-:W-:-:S04]  /*15520*/  IMAD.WIDE.U32 R2, R4, c[0x0][0x3d8], R2 ;  /* 0x0000f60004027a25 */ /* 0x000fc800078e0002 */
[----:B------:R-:W-:Y:S01]  /*15530*/  IMAD R4, R4, c[0x0][0x3dc], R0 ;  /* 0x0000f70004047a24 */ /* 0x000fe200078e0200 */
[----:B------:R-:W-:-:S04]  /*15540*/  LEA R12, P0, R2, c[0x0][0x380], 0x1 ;  /* 0x0000e000020c7a11 */ /* 0x000fc800078008ff */
[----:B------:R-:W-:-:S04]  /*15550*/  IADD3 R4, R3, R4, RZ ;  /* 0x0000000403047210 */ /* 0x000fc80007ffe0ff */
[----:B------:R-:W-:Y:S01]  /*15560*/  LEA.HI.X R9, R2, c[0x0][0x384], R4, 0x1, P0 ;  /* 0x0000e10002097a11 */ /* 0x000fe200000f0c04 */
[----:B------:R-:W-:Y:S05]  /*15570*/  BRA.DIV ~URZ, `(.L_x_611) ;  /* 0x000027127f007947 */ /* 0x000fea000b800000 */
[----:B------:R1:W2:Y:S02]  /*15580*/  SHFL.IDX PT, R8, R9, RZ, 0x1c1f ;  /* 0x001c1fff09087589 */ /* 0x0002a400000e0000 */
.L_x_669:
[----:B------:R-:W-:Y:S05]  /*15590*/  BRA.DIV ~URZ, `(.L_x_612) ;  /* 0x000027627f007947 */ /* 0x000fea000b800000 */
[----:B------:R3:W4:Y:S02]  /*155a0*/  SHFL.IDX PT, R0, R12, RZ, 0x1c1f ;  /* 0x001c1fff0c007589 */ /* 0x00072400000e0000 */
.L_x_670:
        /* <DEDUP_REMOVED lines=18> */
[----:B------:R2:W-:Y:S04]  /*156d0*/  @!P2 ST.E.128 [R6.64], RZ ;  /* 0x000000ff0600a985 */ /* 0x0005e8000c101d06 */
[----:B------:R2:W-:Y:S04]  /*156e0*/  @!P1 ST.E.128 [R4.64], RZ ;  /* 0x000000ff04009985 */ /* 0x0005e8000c101d06 */
[----:B------:R2:W-:Y:S02]  /*156f0*/  @!P0 ST.E.128 [R2.64], RZ ;  /* 0x000000ff02008985 */ /* 0x0005e4000c101d06 */
.L_x_614:
[----:B------:R-:W-:Y:S05]  /*15700*/  BSYNC B0 ;  /* 0x0000000000007941 */ /* 0x000fea0003800000 */
.L_x_613:
[----:B------:R-:W-:Y:S05]  /*15710*/  BRA.DIV ~URZ, `(.L_x_615) ;  /* 0x000026427f007947 */ /* 0x000fea000b800000 */
[----:B--2---:R2:W1:Y:S04]  /*15720*/  SHFL.IDX PT, R8, R9, 0x1, 0x1c1f ;  /* 0x003c1f0009087f89 */ /* 0x00446800000e0000 */
[----:B----4-:R2:W4:Y:S02]  /*15730*/  SHFL.IDX PT, R0, R12, 0x1, 0x1c1f ;  /* 0x003c1f000c007f89 */ /* 0x01052400000e0000 */
.L_x_671:
        /* <DEDUP_REMOVED lines=18> */
[----:B------:R1:W-:Y:S04]  /*15860*/  @!P2 ST.E.128 [R6.64], RZ ;  /* 0x000000ff0600a985 */ /* 0x0003e8000c101d06 */
[----:B------:R1:W-:Y:S04]  /*15870*/  @!P1 ST.E.128 [R4.64], RZ ;  /* 0x000000ff04009985 */ /* 0x0003e8000c101d06 */
[----:B------:R1:W-:Y:S02]  /*15880*/  @!P0 ST.E.128 [R2.64], RZ ;  /* 0x000000ff02008985 */ /* 0x0003e4000c101d06 */
.L_x_617:
[----:B------:R-:W-:Y:S05]  /*15890*/  BSYNC B0 ;  /* 0x0000000000007941 */ /* 0x000fea0003800000 */
.L_x_616:
[----:B------:R-:W-:Y:S05]  /*158a0*/  BRA.DIV ~URZ, `(.L_x_618) ;  /* 0x000025727f007947 */ /* 0x000fea000b800000 */
[----:B-1----:R1:W2:Y:S02]  /*158b0*/  SHFL.IDX PT, R8, R9, 0x2, 0x1c1f ;  /* 0x005c1f0009087f89 */ /* 0x0022a400000e0000 */
.L_x_672:
[----:B------:R-:W-:Y:S05]  /*158c0*/  BRA.DIV ~URZ, `(.L_x_619) ;  /* 0x000025c27f007947 */ /* 0x000fea000b800000 */
[----:B----4-:R4:W1:Y:S02]  /*158d0*/  SHFL.IDX PT, R0, R12, 0x2, 0x1c1f ;  /* 0x005c1f000c007f89 */ /* 0x01086400000e0000 */
.L_x_673:
        /* <DEDUP_REMOVED lines=21> */
.L_x_621:
[----:B------:R-:W-:Y:S05]  /*15a30*/  BSYNC B0 ;  /* 0x0000000000007941 */ /* 0x000fea0003800000 */
.L_x_620:
[----:B------:R-:W-:Y:S05]  /*15a40*/  BRA.DIV ~URZ, `(.L_x_622) ;  /* 0x000024a27f007947 */ /* 0x000fea000b800000 */
[----:B--2---:R2:W3:Y:S04]  /*15a50*/  SHFL.IDX PT, R8, R9, 0x3, 0x1c1f ;  /* 0x007c1f0009087f89 */ /* 0x0044e800000e0000 */
[----:B-1----:R2:W1:Y:S02]  /*15a60*/  SHFL.IDX PT, R0, R12, 0x3, 0x1c1f ;  /* 0x007c1f000c007f89 */ /* 0x00246400000e0000 */
.L_x_674:
[----:B------:R-:W-:-:S04]  /*15a70*/  IADD3 R2, R11, 0x60, RZ ;  /* 0x000000600b027810 */ /* 0x000fc80007ffe0ff */
[----:B------:R-:W-:-:S13]  /*15a80*/  ISETP.GE.AND P0, PT, R2, R10, PT ;  /* 0x0000000a0200720c */ /* 0x000fda0003f06270 */
[----:B------:R-:W-:Y:S05]  /*15a90*/  @P0 BRA `(.L_x_595) ;  /* 0x0000011000000947 */ /* 0x000fea0003800000 */
[----:B------:R-:W5:Y:S04]  /*15aa0*/  LDL.64 R16, [R1+0x28] ;  /* 0x0000280001107983 */ /* 0x000f680000100a00 */
[----:B--2---:R-:W2:Y:S04]  /*15ab0*/  LDL R13, [R1+0x30] ;  /* 0x00003000010d7983 */ /* 0x004ea80000100800 */
[----:B----4-:R-:W4:Y:S04]  /*15ac0*/  LDL R9, [R1+0x34] ;  /* 0x0000340001097983 */ /* 0x010f280000100800 */
[----:B---3--:R-:W3:Y:S04]  /*15ad0*/  LDL R14, [R1+0x54] ;  /* 0x00005400010e7983 */ /* 0x008ee80000100800 */
[----:B------:R-:W3:Y:S01]  /*15ae0*/  LDL R12, [R1+0x50] ;  /* 0x00005000010c7983 */ /* 0x000ee20000100800 */
[----:B-----5:R-:W-:-:S02]  /*15af0*/  ISETP.GE.AND P2, PT, R16, c[0x0][0x3c8], PT ;  /* 0x0000f20010007a0c */ /* 0x020fc40003f46270 */
[----:B--2---:R-:W-:Y:S02]  /*15b00*/  ISETP.GE.AND P1, PT, R13, c[0x0][0x3c8], PT ;  /* 0x0000f2000d007a0c */ /* 0x004fe40003f26270 */
[----:B----4-:R-:W-:-:S09]  /*15b10*/  ISETP.GE.AND P0, PT, R9, c[0x0][0x3c8], PT ;  /* 0x0000f20009007a0c */ /* 0x010fd20003f06270 */
[CC--:B-1----:R-:W-:Y:S02]  /*15b20*/  @!P2 LEA R6, P5, R16.reuse, R0.reuse, 0x1 ;  /* 0x000000001006a211 */ /* 0x0c2fe400078a08ff */
[----:B------:R-:W-:Y:S02]  /*15b30*/  @!P1 LEA R4, P4, R13, R0, 0x1 ;  /* 0x000000000d049211 */ /* 0x000fe400078808ff */
[----:B------:R-:W-:Y:S02]  /*15b40*/  @!P2 LEA.HI.X R7, R16, R8, R17, 0x1, P5 ;  /* 0x000000081007a211 */ /* 0x000fe400028f0c11 */
[----:B------:R-:W-:Y:S02]  /*15b50*/  @!P0 LEA R2, P3, R9, R0, 0x1 ;  /* 0x0000000009028211 */ /* 0x000fe400078608ff */
[-C--:B---3--:R-:W-:Y:S02]  /*15b60*/  @!P1 LEA.HI.X R5, R13, R8.reuse, R14, 0x1, P4 ;  /* 0x000000080d059211 */ /* 0x088fe400020f0c0e */
[----:B------:R-:W-:Y:S01]  /*15b70*/  @!P0 LEA.HI.X R3, R9, R8, R12, 0x1, P3 ;  /* 0x0000000809038211 */ /* 0x000fe200018f0c0c */
[----:B------:R1:W-:Y:S04]  /*15b80*/  @!P2 ST.E.128 [R6.64], RZ ;  /* 0x000000ff0600a985 */ /* 0x0003e8000c101d06 */
[----:B------:R1:W-:Y:S04]  /*15b90*/  @!P1 ST.E.128 [R4.64], RZ ;  /* 0x000000ff04009985 */ /* 0x0003e8000c101d06 */
[----:B------:R1:W-:Y:S02]  /*15ba0*/  @!P0 ST.E.128 [R2.64], RZ ;  /* 0x000000ff02008985 */ /* 0x0003e4000c101d06 */
.L_x_595:
[----:B------:R-:W-:Y:S05]  /*15bb0*/  BSYNC B1 ;  /* 0x0000000000017941 */ /* 0x000fea0003800000 */
.L_x_579:
[----:B-1--4-:R-:W4:Y:S02]  /*15bc0*/  LDL R0, [R1+0x5c] ;  /* 0x00005c0001007983 */ /* 0x012f240000100800 */
[----:B----4-:R-:W-:-:S13]  /*15bd0*/  ISETP.NE.AND P0, PT, R0, RZ, PT ;  /* 0x000000ff0000720c */ /* 0x010fda0003f05270 */
[----:B------:R-:W-:Y:S01]  /*15be0*/  @P0 WARPSYNC 0xffffffff ;  /* 0xffffffff00000948 */ /* 0x000fe20003800000 */
[----:B------:R-:W-:Y:S06]  /*15bf0*/  @P0 BAR.SYNC.DEFER_BLOCKING 0x5, 0x80 ;  /* 0x0142000000000b1d */ /* 0x000fec0000010000 */
[----:B---3--:R-:W1:Y:S04]  /*15c00*/  @P0 LDS.128 R4, [0xc080] ;  /* 0x00c08000ff040984 */ /* 0x008e680000000c00 */
[----:B-1----:R1:W-:Y:S04]  /*15c10*/  @P0 STL.64 [R1+0x18], R4 ;  /* 0x0000180401000387 */ /* 0x0023e80000100a00 */
        /* <DEDUP_REMOVED lines=9> */
.L_x_675:
[----:B------:R-:W-:Y:S05]  /*15cb0*/  BRA.DIV ~URZ, `(.L_x_625) ;  /* 0x000023627f007947 */ /* 0x000fea000b800000 */
[----:B------:R3:W4:Y:S02]  /*15cc0*/  SHFL.IDX PT, R8, R74, 0x1, 0x1f ;  /* 0x00201f004a087f89 */ /* 0x00072400000e0000 */
.L_x_676:
[----:B------:R-:W5:Y:S01]  /*15cd0*/  LDL R0, [R1+0x24] ;  /* 0x0000240001007983 */ /* 0x000f620000100800 */
[----:B------:R-:W-:Y:S02]  /*15ce0*/  IMAD.MOV.U32 R6, RZ, RZ, RZ ;  /* 0x000000ffff067224 */ /* 0x000fe400078e00ff */
[----:B-----5:R-:W-:-:S05]  /*15cf0*/  IMAD.IADD R0, R0, 0x1, R14 ;  /* 0x0000000100007824 */ /* 0x020fca00078e020e */
        /* <DEDUP_REMOVED lines=16> */
.L_x_677:
        /* <DEDUP_REMOVED lines=16> */
.L_x_678:
[----:B---3--:R-:W-:Y:S01]  /*15f00*/  IMAD R0, R0, c[0x0][0x538], RZ ;  /* 0x00014e0000007a24 */ /* 0x008fe200078e02ff */
[----:B------:R-:W-:Y:S04]  /*15f10*/  BSSY B1, `(.L_x_628) ;  /* 0x00000ce000017945 */ /* 0x000fe80003800000 */
[----:B----4-:R-:W-:-:S04]  /*15f20*/  IADD3 R8, R0, R8, RZ ;  /* 0x0000000800087210 */ /* 0x010fc80007ffe0ff */
[----:B--2---:R-:W-:-:S13]  /*15f30*/  ISETP.GT.AND P0, PT, R8, R9, PT ;  /* 0x000000090800720c */ /* 0x004fda0003f04270 */
[----:B------:R-:W-:Y:S05]  /*15f40*/  @P0 BRA `(.L_x_629) ;  /* 0x0000025000000947 */ /* 0x000fea0003800000 */
.L_x_633:
        /* <DEDUP_REMOVED lines=17> */
.L_x_679:
        /* <DEDUP_REMOVED lines=16> */
.L_x_680:
[----:B--2---:R-:W-:-:S05]  /*16160*/  IMAD R0, R0, c[0x0][0x538], RZ ;  /* 0x00014e0000007a24 */ /* 0x004fca00078e02ff */
[----:B------:R-:W-:-:S04]  /*16170*/  IADD3 R8, R0, R8, RZ ;  /* 0x0000000800087210 */ /* 0x000fc80007ffe0ff */
[----:B------:R-:W-:-:S13]  /*16180*/  ISETP.GT.AND P0, PT, R8, R9, PT ;  /* 0x000000090800720c */ /* 0x000fda0003f04270 */
[----:B-1----:R-:W-:Y:S05]  /*16190*/  @!P0 BRA `(.L_x_633) ;  /* 0xfffffdb000008947 */ /* 0x002fea000383ffff */
.L_x_629:
[----:B------:R-:W-:-:S05]  /*161a0*/  IADD3 R12, -R0, R8, RZ ;  /* 0x00000008000c7210 */ /* 0x000fca0007ffe1ff */
[----:B------:R-:W-:-:S05]  /*161b0*/  IMAD R0, R4, c[0x0][0x538], R12 ;  /* 0x00014e0004007a24 */ /* 0x000fca00078e020c */
[----:B------:R-:W-:Y:S01]  /*161c0*/  ISETP.GT.AND P0, PT, R0, R9, PT ;  /* 0x000000090000720c */ /* 0x000fe20003f04270 */
[----:B------:R-:W-:-:S12]  /*161d0*/  BRA.DIV ~URZ, `(.L_x_634) ;  /* 0x000022827f007947 */ /* 0x000fd8000b800000 */
[----:B------:R-:W-:-:S03]  /*161e0*/  VOTE.ANY R10, PT, !P0 ;  /* 0x00000000000a7806 */ /* 0x000fc600040e0100 */
.L_x_681:
[----:B------:R-:W2:Y:S01]  /*161f0*/  LDL.LU R0, [R1+0x24] ;  /* 0x0000240001007983 */ /* 0x000ea20000300800 */
[----:B------:R-:W2:Y:S02]  /*16200*/  POPC R8, R10 ;  /* 0x0000000a00087309 */ /* 0x000ea40000000000 */
[----:B--2---:R-:W-:-:S05]  /*16210*/  IADD3 R0, R8, R0, RZ ;  /* 0x0000000008007210 */ /* 0x004fca0007ffe0ff */
[----:B------:R2:W-:Y:S01]  /*16220*/  STL [R1+0x24], R0 ;  /* 0x0000240001007387 */ /* 0x0005e20000100800 */
[----:B------:R-:W-:Y:S05]  /*16230*/  BRA.DIV ~URZ, `(.L_x_635) ;  /* 0x000022727f007947 */ /* 0x000fea000b800000 */
[----:B------:R3:W4:Y:S04]  /*16240*/  SHFL.IDX PT, R11, R6, R8, 0x1f ;  /* 0x00001f08060b7589 */ /* 0x00072800000e0000 */
[----:B------:R3:W1:Y:S02]  /*16250*/  SHFL.IDX PT, R7, R7, R8, 0x1f ;  /* 0x00001f0807077589 */ /* 0x00066400000e0000 */
.L_x_682:
[----:B------:R-:W-:Y:S01]  /*16260*/  ISETP.NE.AND P0, PT, R10, RZ, PT ;  /* 0x000000ff0a00720c */ /* 0x000fe20003f05270 */
[----:B------:R-:W-:-:S12]  /*16270*/  BSSY B0, `(.L_x_636) ;  /* 0x0000005000007945 */ /* 0x000fd80003800000 */
[----:B------:R-:W-:Y:S05]  /*16280*/  @!P0 BRA `(.L_x_637) ;  /* 0x0000003000008947 */ /* 0x000fea0003800000 */
[----:B------:R-:W-:Y:S01]  /*16290*/  IADD3 R3, R8, -0x1, RZ ;  /* 0xffffffff08037810 */ /* 0x000fe20007ffe0ff */
[----:B------:R-:W-:Y:S05]  /*162a0*/  BRA.DIV ~URZ, `(.L_x_638) ;  /* 0x000022d27f007947 */ /* 0x000fea000b800000 */
[----:B------:R2:W3:Y:S02]  /*162b0*/  SHFL.IDX PT, R13, R4, R3, 0x1f ;  /* 0x00001f03040d7589 */ /* 0x0004e400000e0000 */
.L_x_637:
[----:B------:R-:W-:Y:S05]  /*162c0*/  BSYNC B0 ;  /* 0x0000000000007941 */ /* 0x000fea0003800000 */
.L_x_636:
[----:B--23--:R-:W-:Y:S01]  /*162d0*/  IMAD R0, R13, c[0x0][0x538], R12 ;  /* 0x00014e000d007a24 */ /* 0x00cfe200078e020c */
[----:B-1----:R-:W-:Y:S01]  /*162e0*/  ISETP.NE.AND P0, PT, R7, 0x1, PT ;  /* 0x000000010700780c */ /* 0x002fe20003f05270 */
[----:B------:R-:W-:Y:S03]  /*162f0*/  BSSY B0, `(.L_x_639) ;  /* 0x0000086000007945 */ /* 0x000fe60003800000 */
[----:B------:R1:W-:Y:S01]  /*16300*/  STL [R1+0x18], R0 ;  /* 0x0000180001007387 */ /* 0x0003e20000100800 */
[----:B------:R-:W-:-:S08]  /*16310*/  IADD3 R8, -R0, R9, RZ ;  /* 0x0000000900087210 */ /* 0x000fd00007ffe1ff */
[----:B------:R-:W-:Y:S05]  /*16320*/  @!P0 BRA `(.L_x_640) ;  /* 0x000003e000008947 */ /* 0x000fea0003800000 */
[-C--:B----4-:R-:W-:Y:S02]  /*16330*/  IABS R2, R11.reuse ;  /* 0x0000000b00027213 */ /* 0x090fe40000000000 */
[----:B------:R-:W-:Y:S02]  /*16340*/  IABS R9, R11 ;  /* 0x0000000b00097213 */ /* 0x000fe40000000000 */
[----:B-1----:R-:W1:Y:S08]  /*16350*/  I2F.RP R0, R2 ;  /* 0x0000000200007306 */ /* 0x002e700000209400 */
[----:B-1----:R-:W1:Y:S02]  /*16360*/  MUFU.RCP R0, R0 ;  /* 0x0000000000007308 */ /* 0x002e640000001000 */
[----:B-1----:R-:W-:-:S06]  /*16370*/  IADD3 R0, R0, 0xffffffe, RZ ;  /* 0x0ffffffe00007810 */ /* 0x002fcc0007ffe0ff */
[----:B------:R-:W1:Y:S02]  /*16380*/  F2I.FTZ.U32.TRUNC.NTZ R5, R0 ;  /* 0x0000000000057305 */ /* 0x000e64000021f000 */
[----:B-1----:R-:W-:Y:S01]  /*16390*/  IMAD.MOV R3, RZ, RZ, -R5 ;  /* 0x000000ffff037224 */ /* 0x002fe200078e0a05 */
[----:B------:R-:W-:-:S03]  /*163a0*/  IABS R0, R7 ;  /* 0x0000000700007213 */ /* 0x000fc60000000000 */
[----:B------:R-:W-:Y:S01]  /*163b0*/  IMAD.MOV.U32 R4, RZ, RZ, R3 ;  /* 0x000000ffff047224 */ /* 0x000fe200078e0003 */
[----:B------:R-:W-:Y:S01]  /*163c0*/  IABS R3, R8 ;  /* 0x0000000800037213 */ /* 0x000fe20000000000 */
[----:B------:R-:W-:Y:S02]  /*163d0*/  IMAD.MOV.U32 R6, RZ, RZ, R0 ;  /* 0x000000ffff067224 */ /* 0x000fe400078e0000 */
[----:B------:R-:W-:Y:S02]  /*163e0*/  IMAD R0, R4, R2, RZ ;  /* 0x0000000204007224 */ /* 0x000fe400078e02ff */
[----:B------:R-:W-:Y:S01]  /*163f0*/  IMAD.MOV.U32 R4, RZ, RZ, RZ ;  /* 0x000000ffff047224 */ /* 0x000fe200078e00ff */
[----:B------:R-:W1:Y:S03]  /*16400*/  I2F.RP R10, R6 ;  /* 0x00000006000a7306 */ /* 0x000e660000209400 */
[----:B------:R-:W-:-:S04]  /*16410*/  IMAD.HI.U32 R5, R5, R0, R4 ;  /* 0x0000000005057227 */ /* 0x000fc800078e0004 */
[----:B------:R-:W-:-:S05]  /*16420*/  IMAD.MOV R0, RZ, RZ, -R9 ;  /* 0x000000ffff007224 */ /* 0x000fca00078e0a09 */
[----:B------:R-:W-:Y:S01]  /*16430*/  MOV R4, R0 ;  /* 0x0000000000047202 */ /* 0x000fe20000000f00 */
[----:B------:R-:W-:-:S04]  /*16440*/  IMAD.HI.U32 R0, R5, R3, RZ ;  /* 0x0000000305007227 */ /* 0x000fc800078e00ff */
[----:B------:R-:W-:Y:S02]  /*16450*/  IMAD R3, R0, R4, R3 ;  /* 0x0000000400037224 */ /* 0x000fe400078e0203 */
[----:B-1----:R-:W1:Y:S03]  /*16460*/  MUFU.RCP R4, R10 ;  /* 0x0000000a00047308 */ /* 0x002e660000001000 */
        /* <DEDUP_REMOVED lines=9> */
[----:B------:R-:W-:Y:S01]  /*16500*/  @P2 IADD3 R0, R0, 0x1, RZ ;  /* 0x0000000100002810 */ /* 0x000fe20007ffe0ff */
[----:B-1----:R-:W-:-:S06]  /*16510*/  IMAD.MOV R2, RZ, RZ, -R3 ;  /* 0x000000ffff027224 */ /* 0x002fcc00078e0a03 */
[----:B------:R-:W-:Y:S01]  /*16520*/  @!P1 IMAD.MOV R0, RZ, RZ, -R0 ;  /* 0x000000ffff009224 */ /* 0x000fe200078e0a00 */
[----:B------:R-:W-:Y:S02]  /*16530*/  @!P0 LOP3.LUT R0, RZ, R11, RZ, 0x33, !PT ;  /* 0x0000000bff008212 */ /* 0x000fe400078e33ff */
[----:B------:R-:W-:Y:S02]  /*16540*/  MOV R4, R2 ;  /* 0x0000000200047202 */ /* 0x000fe40000000f00 */
[----:B------:R-:W-:Y:S02]  /*16550*/  IABS R2, R7 ;  /* 0x0000000700027213 */ /* 0x000fe40000000000 */
[----:B------:R-:W-:Y:S01]  /*16560*/  IABS R9, R0 ;  /* 0x0000000000097213 */ /* 0x000fe20000000000 */
[----:B------:R-:W-:Y:S02]  /*16570*/  IMAD R4, R4, R6, RZ ;  /* 0x0000000604047224 */ /* 0x000fe400078e02ff */
[----:B------:R-:W-:-:S02]  /*16580*/  IMAD.MOV R5, RZ, RZ, -R2 ;  /* 0x000000ffff057224 */ /* 0x000fc400078e0a02 */
[----:B------:R-:W-:-:S04]  /*16590*/  IMAD.MOV.U32 R2, RZ, RZ, RZ ;  /* 0x000000ffff027224 */ /* 0x000fc800078e00ff */
[----:B------:R-:W-:Y:S01]  /*165a0*/  IMAD.HI.U32 R2, R3, R4, R2 ;  /* 0x0000000403027227 */ /* 0x000fe200078e0002 */
[----:B------:R-:W-:-:S03]  /*165b0*/  MOV R4, R5 ;  /* 0x0000000500047202 */ /* 0x000fc60000000f00 */
[----:B------:R-:W-:-:S04]  /*165c0*/  IMAD.MOV.U32 R3, RZ, RZ, R9 ;  /* 0x000000ffff037224 */ /* 0x000fc800078e0009 */
[----:B------:R-:W-:-:S04]  /*165d0*/  IMAD.HI.U32 R2, R2, R3, RZ ;  /* 0x0000000302027227 */ /* 0x000fc800078e00ff */
[----:B------:R-:W-:Y:S01]  /*165e0*/  IMAD R3, R2, R4, R3 ;  /* 0x0000000402037224 */ /* 0x000fe200078e0203 */
[----:B------:R-:W-:-:S04]  /*165f0*/  IADD3 R4, -R0, RZ, RZ ;  /* 0x000000ff00047210 */ /* 0x000fc80007ffe1ff */
        /* <DEDUP_REMOVED lines=9> */
[----:B------:R-:W-:-:S05]  /*16690*/  @!P0 LOP3.LUT R2, RZ, R7, RZ, 0x33, !PT ;  /* 0x00000007ff028212 */ /* 0x000fca00078e33ff */
[----:B------:R-:W-:-:S04]  /*166a0*/  IMAD.MOV R3, RZ, RZ, -R2 ;  /* 0x000000ffff037224 */ /* 0x000fc800078e0a02 */
[C---:B------:R-:W-:Y:S02]  /*166b0*/  IMAD R3, R7.reuse, R3, R0 ;  /* 0x0000000307037224 */ /* 0x040fe400078e0200 */
[----:B------:R-:W-:Y:S02]  /*166c0*/  IMAD R0, R7, 0x1000000, R2 ;  /* 0x0100000007007824 */ /* 0x000fe400078e0202 */
[----:B------:R-:W-:Y:S02]  /*166d0*/  IMAD R2, R11, R4, R8 ;  /* 0x000000040b027224 */ /* 0x000fe400078e0208 */
[----:B------:R-:W-:-:S05]  /*166e0*/  IMAD R0, R3, 0x10000, R0 ;  /* 0x0001000003007824 */ /* 0x000fca00078e0200 */
[----:B------:R1:W-:Y:S01]  /*166f0*/  STL [R1+0x20], R0 ;  /* 0x0000200001007387 */ /* 0x0003e20000100800 */
[----:B------:R-:W-:Y:S05]  /*16700*/  BRA `(.L_x_641) ;  /* 0x0000044000007947 */ /* 0x000fea0003800000 */
.L_x_640:
[----:B-1----:R-:W2:Y:S01]  /*16710*/  LDL R0, [R1+0x24] ;  /* 0x0000240001007983 */ /* 0x002ea20000100800 */
[----:B------:R-:W-:-:S04]  /*16720*/  IMAD.MOV.U32 R2, RZ, RZ, 0x4 ;  /* 0x00000004ff027424 */ /* 0x000fc800078e00ff */
[----:B--2---:R-:W-:-:S05]  /*16730*/  IMAD.WIDE R2, R0, R2, c[0x0][0x590] ;  /* 0x0001640000027625 */ /* 0x004fca00078e0202 */
[----:B------:R-:W2:Y:S02]  /*16740*/  LDG.E R4, [R2.64] ;  /* 0x0000000602047981 */ /* 0x000ea4000c1e1900 */
[----:B--2-4-:R-:W-:-:S05]  /*16750*/  IMAD R9, R4, R11, RZ ;  /* 0x0000000b04097224 */ /* 0x014fca00078e02ff */
[-C--:B------:R-:W-:Y:S02]  /*16760*/  IABS R0, R9.reuse ;  /* 0x0000000900007213 */ /* 0x080fe40000000000 */
        /* <DEDUP_REMOVED lines=27> */
[----:B------:R-:W-:Y:S02]  /*16920*/  IMAD R10, R4, R2, RZ ;  /* 0x00000002040a7224 */ /* 0x000fe400078e02ff */
[----:B------:R-:W-:-:S03]  /*16930*/  IMAD.MOV R2, RZ, RZ, -R2 ;  /* 0x000000ffff027224 */ /* 0x000fc600078e0a02 */
[----:B------:R-:W-:Y:S01]  /*16940*/  IADD3 R0, -R10, c[0x0][0x538], RZ ;  /* 0x00014e000a007a10 */ /* 0x000fe20007ffe1ff */
[----:B------:R-:W-:-:S03]  /*16950*/  IMAD R6, R9, R2, R8 ;  /* 0x0000000209067224 */ /* 0x000fc600078e0208 */
[----:B------:R-:W-:Y:S02]  /*16960*/  IMNMX R0, R4, R0, PT ;  /* 0x0000000004007217 */ /* 0x000fe40003800200 */
[----:B------:R-:W-:Y:S02]  /*16970*/  IABS R2, R6 ;  /* 0x0000000600027213 */ /* 0x000fe40000000000 */
[-C--:B------:R-:W-:Y:S02]  /*16980*/  IABS R3, R0.reuse ;  /* 0x0000000000037213 */ /* 0x080fe40000000000 */
[----:B------:R-:W-:Y:S02]  /*16990*/  IABS R9, R0 ;  /* 0x0000000000097213 */ /* 0x000fe40000000000 */
[----:B------:R-:W1:Y:S01]  /*169a0*/  I2F.RP R4, R3 ;  /* 0x0000000300047306 */ /* 0x000e620000209400 */
[----:B------:R-:W-:Y:S02]  /*169b0*/  MOV R7, R2 ;  /* 0x0000000200077202 */ /* 0x000fe40000000f00 */
[----:B------:R-:W-:-:S05]  /*169c0*/  IMAD.MOV R2, RZ, RZ, -R9 ;  /* 0x000000ffff027224 */ /* 0x000fca00078e0a09 */
[----:B-1----:R-:W1:Y:S02]  /*169d0*/  MUFU.RCP R4, R4 ;  /* 0x0000000400047308 */ /* 0x002e640000001000 */
[----:B-1----:R-:W-:-:S06]  /*169e0*/  IADD3 R4, R4, 0xffffffe, RZ ;  /* 0x0ffffffe04047810 */ /* 0x002fcc0007ffe0ff */
[----:B------:R-:W1:Y:S02]  /*169f0*/  F2I.FTZ.U32.TRUNC.NTZ R5, R4 ;  /* 0x0000000400057305 */ /* 0x000e64000021f000 */
[----:B-1----:R-:W-:-:S04]  /*16a00*/  IMAD.MOV R4, RZ, RZ, -R5 ;  /* 0x000000ffff047224 */ /* 0x002fc800078e0a05 */
[----:B------:R-:W-:Y:S02]  /*16a10*/  IMAD R8, R4, R3, RZ ;  /* 0x0000000304087224 */ /* 0x000fe400078e02ff */
[----:B------:R-:W-:-:S04]  /*16a20*/  IMAD.MOV.U32 R4, RZ, RZ, RZ ;  /* 0x000000ffff047224 */ /* 0x000fc800078e00ff */
[----:B------:R-:W-:-:S04]  /*16a30*/  IMAD.HI.U32 R5, R5, R8, R4 ;  /* 0x0000000805057227 */ /* 0x000fc800078e0004 */
[----:B------:R-:W-:Y:S02]  /*16a40*/  IMAD.MOV.U32 R4, RZ, RZ, R2 ;  /* 0x000000ffff047224 */ /* 0x000fe400078e0002 */
[----:B------:R-:W-:-:S04]  /*16a50*/  IMAD.HI.U32 R2, R5, R7, RZ ;  /* 0x0000000705027227 */ /* 0x000fc800078e00ff */
[----:B------:R-:W-:-:S05]  /*16a60*/  IMAD R4, R2, R4, R7 ;  /* 0x0000000402047224 */ /* 0x000fca00078e0207 */
[----:B------:R-:W-:-:S13]  /*16a70*/  ISETP.GT.U32.AND P0, PT, R3, R4, PT ;  /* 0x000000040300720c */ /* 0x000fda0003f04070 */
[-C--:B------:R-:W-:Y:S02]  /*16a80*/  @!P0 IADD3 R4, R4, -R3.reuse, RZ ;  /* 0x8000000304048210 */ /* 0x080fe40007ffe0ff */
[----:B------:R-:W-:Y:S02]  /*16a90*/  @!P0 IADD3 R2, R2, 0x1, RZ ;  /* 0x0000000102028810 */ /* 0x000fe40007ffe0ff */
[----:B------:R-:W-:Y:S02]  /*16aa0*/  ISETP.GE.U32.AND P2, PT, R4, R3, PT ;  /* 0x000000030400720c */ /* 0x000fe40003f46070 */
[----:B------:R-:W-:Y:S02]  /*16ab0*/  LOP3.LUT R3, R6, R0, RZ, 0x3c, !PT ;  /* 0x0000000006037212 */ /* 0x000fe400078e3cff */
[----:B------:R-:W-:Y:S02]  /*16ac0*/  ISETP.NE.AND P0, PT, R0, RZ, PT ;  /* 0x000000ff0000720c */ /* 0x000fe40003f05270 */
[----:B------:R-:W-:Y:S01]  /*16ad0*/  ISETP.GE.AND P1, PT, R3, RZ, PT ;  /* 0x000000ff0300720c */ /* 0x000fe20003f26270 */
[----:B------:R-:W-:Y:S01]  /*16ae0*/  IMAD.MOV R3, RZ, RZ, -R0 ;  /* 0x000000ffff037224 */ /* 0x000fe200078e0a00 */
[----:B------:R-:W-:-:S05]  /*16af0*/  IADD3 R6, R10, 0x1000000, R6 ;  /* 0x010000000a067810 */ /* 0x000fca0007ffe006 */
[----:B------:R-:W-:-:S06]  /*16b00*/  @P2 IADD3 R2, R2, 0x1, RZ ;  /* 0x0000000102022810 */ /* 0x000fcc0007ffe0ff */
[----:B------:R-:W-:Y:S01]  /*16b10*/  @!P1 IMAD.MOV R2, RZ, RZ, -R2 ;  /* 0x000000ffff029224 */ /* 0x000fe200078e0a02 */
[----:B------:R-:W-:-:S05]  /*16b20*/  @!P0 LOP3.LUT R2, RZ, R0, RZ, 0x33, !PT ;  /* 0x00000000ff028212 */ /* 0x000fca00078e33ff */
[----:B------:R-:W-:-:S05]  /*16b30*/  IMAD R0, R2, R3, R6 ;  /* 0x0000000302007224 */ /* 0x000fca00078e0206 */
[----:B------:R1:W-:Y:S02]  /*16b40*/  STL [R1+0x20], R0 ;  /* 0x0000200001007387 */ /* 0x0003e40000100800 */
.L_x_641:
[----:B------:R-:W-:Y:S05]  /*16b50*/  BSYNC B0 ;  /* 0x0000000000007941 */ /* 0x000fea0003800000 */
.L_x_639:
[----:B------:R-:W-:-:S04]  /*16b60*/  LOP3.LUT R2, RZ, R2, RZ, 0x33, !PT ;  /* 0x00000002ff027212 */ /* 0x000fc800078e33ff */
[----:B-1----:R-:W-:-:S05]  /*16b70*/  IADD3 R0, R2, R11, RZ ;  /* 0x0000000b02007210 */ /* 0x002fca0007ffe0ff */
[----:B------:R1:W-:Y:S01]  /*16b80*/  STL [R1+0x1c], R0 ;  /* 0x00001c0001007387 */ /* 0x0003e20000100800 */
[----:B------:R-:W-:Y:S05]  /*16b90*/  BRA `(.L_x_642) ;  /* 0x0000005000007947 */ /* 0x000fea0003800000 */
.L_x_630:
[----:B------:R-:W-:Y:S01]  /*16ba0*/  MOV R0, c[0x0][0x53c] ;  /* 0x00014f0000007a02 */ /* 0x000fe20000000f00 */
[----:B------:R2:W-:Y:S04]  /*16bb0*/  STL [R1+0x18], R9 ;  /* 0x0000180901007387 */ /* 0x0005e80000100800 */
[----:B------:R2:W-:Y:S04]  /*16bc0*/  STL [R1+0x1c], RZ ;  /* 0x00001cff01007387 */ /* 0x0005e80000100800 */
[----:B------:R2:W-:Y:S04]  /*16bd0*/  STL [R1+0x20], RZ ;  /* 0x000020ff01007387 */ /* 0x0005e80000100800 */
[----:B------:R2:W-:Y:S02]  /*16be0*/  STL [R1+0x24], R0 ;  /* 0x0000240001007387 */ /* 0x0005e40000100800 */
.L_x_642:
[----:B------:R-:W-:Y:S05]  /*16bf0*/  BSYNC B1 ;  /* 0x0000000000017941 */ /* 0x000fea0003800000 */
.L_x_628:
[----:B-1----:R-:W3:Y:S04]  /*16c00*/  LDL R4, [R1+0x18] ;  /* 0x0000180001047983 */ /* 0x002ee80000100800 */
        /* <DEDUP_REMOVED lines=8> */
.L_x_623:
[----:B--2---:R-:W2:Y:S02]  /*16c90*/  LDL R0, [R1+0x24] ;  /* 0x0000240001007983 */ /* 0x004ea40000100800 */
[----:B--2---:R-:W-:-:S13]  /*16ca0*/  ISETP.GE.AND P0, PT, R0, c[0x0][0x53c], PT ;  /* 0x00014f0000007a0c */ /* 0x004fda0003f06270 */
[----:B-1----:R-:W-:Y:S01]  /*16cb0*/  @P0 CALL.REL.NOINC `(.L_x_643) ;  /* 0x0000001000000944 */ /* 0x002fe20003c00000 */
[----:B------:R-:W-:Y:S05]  /*16cc0*/  BRA `(.L_x_644) ;  /* 0xfffeae9000007947 */ /* 0x000fea000383ffff */
.L_x_643:
[----:B------:R-:W-:Y:S05]  /*16cd0*/  EXIT ;  /* 0x000000000000794d */ /* 0x000fea0003800000 */
.L_x_463:
[----:B------:R-:W-:Y:S01]  /*16ce0*/  IMAD.MOV.U32 R0, RZ, RZ, R5 ;  /* 0x000000ffff007224 */ /* 0x000fe200078e0005 */
[----:B------:R-:W-:Y:S02]  /*16cf0*/  MOV R2, 0x1 ;  /* 0x0000000100027802 */ /* 0x000fe40000000f00 */
[----:B------:R-:W-:Y:S02]  /*16d00*/  MOV R3, 0x16d20 ;  /* 0x00016d2000037802 */ /* 0x000fe40000000f00 */
[----:B------:R-:W-:Y:S05]  /*16d10*/  CALL.REL.NOINC `($__internal_10_$__cuda_sm70_shflsync_up_p) ;  /* 0x0000195000007944 */ /* 0x000fea0003c00000 */
[----:B------:R-:W-:Y:S01]  /*16d20*/  MOV R0, R4 ;  /* 0x0000000400007202 */ /* 0x000fe20000000f00 */
[----:B------:R-:W-:Y:S05]  /*16d30*/  BRA `(.L_x_645) ;  /* 0xfffe972000007947 */ /* 0x000fea000383ffff */
.L_x_464:
[----:B------:R-:W-:Y:S01]  /*16d40*/  IMAD.MOV.U32 R0, RZ, RZ, R5 ;  /* 0x000000ffff007224 */ /* 0x000fe200078e0005 */
[----:B------:R-:W-:Y:S02]  /*16d50*/  MOV R2, 0x2 ;  /* 0x0000000200027802 */ /* 0x000fe40000000f00 */
[----:B------:R-:W-:Y:S02]  /*16d60*/  MOV R3, 0x16d80 ;  /* 0x00016d8000037802 */ /* 0x000fe40000000f00 */
[----:B------:R-:W-:Y:S05]  /*16d70*/  CALL.REL.NOINC `($__internal_10_$__cuda_sm70_shflsync_up_p) ;  /* 0x000018f000007944 */ /* 0x000fea0003c00000 */
[----:B------:R-:W-:Y:S01]  /*16d80*/  SEL R0, R4, RZ, P4 ;  /* 0x000000ff04007207 */ /* 0x000fe20002000000 */
[----:B------:R-:W-:Y:S01]  /*16d90*/  IMAD.MOV.U32 R2, RZ, RZ, 0x4 ;  /* 0x00000004ff027424 */ /* 0x000fe200078e00ff */
[----:B------:R-:W-:-:S03]  /*16da0*/  MOV R3, 0x16dd0 ;  /* 0x00016dd000037802 */ /* 0x000fc60000000f00 */
[----:B------:R-:W-:Y:S02]  /*16db0*/  IMAD.IADD R0, R5, 0x1, R0 ;  /* 0x0000000105007824 */ /* 0x000fe400078e0200 */
        /* <DEDUP_REMOVED lines=14> */
[----:B------:R-:W-:Y:S01]  /*16ea0*/  IMAD.IADD R4, R0, 0x1, R4 ;  /* 0x0000000100047824 */ /* 0x000fe200078e0204 */
[----:B------:R-:W-:-:S03]  /*16eb0*/  MOV R0, 0x1f ;  /* 0x0000001f00007802 */ /* 0x000fc60000000f00 */
[----:B------:R-:W-:Y:S02]  /*16ec0*/  IMAD.MOV.U32 R5, RZ, RZ, R4 ;  /* 0x000000ffff057224 */ /* 0x000fe400078e0004 */
[----:B------:R-:W-:Y:S05]  /*16ed0*/  CALL.REL.NOINC `($__internal_9_$__cuda_sm70_shflsync_idx_p) ;  /* 0x0000174000007944 */ /* 0x000fea0003c00000 */
[----:B------:R-:W-:Y:S05]  /*16ee0*/  BRA `(.L_x_646) ;  /* 0xfffe967000007947 */ /* 0x000fea000383ffff */
.L_x_466:
[----:B------:R-:W-:Y:S02]  /*16ef0*/  SEL R0, RZ, 0x1, P0 ;  /* 0x00000001ff007807 */ /* 0x000fe40000000000 */
[----:B------:R-:W-:Y:S02]  /*16f00*/  MOV R2, 0x16f20 ;  /* 0x00016f2000027802 */ /* 0x000fe40000000f00 */
[----:B------:R-:W-:Y:S05]  /*16f10*/  CALL.REL.NOINC `($__internal_11_$__cuda_sm70_votesync_ballot) ;  /* 0x000017c000007944 */ /* 0x000fea0003c00000 */
[----:B------:R-:W-:Y:S01]  /*16f20*/  MOV R10, R0 ;  /* 0x00000000000a7202 */ /* 0x000fe20000000f00 */
[----:B------:R-:W-:Y:S05]  /*16f30*/  BRA `(.L_x_647) ;  /* 0xfffe96b000007947 */ /* 0x000fea000383ffff */
.L_x_467:
[----:B------:R-:W-:Y:S01]  /*16f40*/  IMAD.MOV.U32 R5, RZ, RZ, R9 ;  /* 0x000000ffff057224 */ /* 0x000fe200078e0009 */
[----:B------:R-:W-:Y:S01]  /*16f50*/  MOV R3, R6 ;  /* 0x0000000600037202 */ /* 0x000fe20000000f00 */
[----:B-1----:R-:W-:Y:S01]  /*16f60*/  IMAD.MOV.U32 R0, RZ, RZ, 0x1f ;  /* 0x0000001fff007424 */ /* 0x002fe200078e00ff */
[----:B------:R-:W-:Y:S02]  /*16f70*/  MOV R2, 0x16f90 ;  /* 0x00016f9000027802 */ /* 0x000fe40000000f00 */
[----:B------:R-:W-:Y:S05]  /*16f80*/  CALL.REL.NOINC `($__internal_9_$__cuda_sm70_shflsync_idx_p) ;  /* 0x0000169000007944 */ /* 0x000fea0003c00000 */
[----:B------:R-:W-:Y:S01]  /*16f90*/  IMAD.MOV.U32 R12, RZ, RZ, R0 ;  /* 0x000000ffff0c7224 */ /* 0x000fe200078e0000 */
[----:B------:R-:W-:Y:S01]  /*16fa0*/  MOV R5, R8 ;  /* 0x0000000800057202 */ /* 0x000fe20000000f00 */
[----:B------:R-:W-:Y:S01]  /*16fb0*/  IMAD.MOV.U32 R7, RZ, RZ, RZ ;  /* 0x000000ffff077224 */ /* 0x000fe200078e00ff */
[----:B------:R-:W-:Y:S01]  /*16fc0*/  MOV R3, R6 ;  /* 0x0000000600037202 */ /* 0x000fe20000000f00 */
[----:B------:R-:W-:Y:S01]  /*16fd0*/  IMAD.MOV.U32 R0, RZ, RZ, 0x1f ;  /* 0x0000001fff007424 */ /* 0x000fe200078e00ff */
[----:B------:R-:W-:-:S02]  /*16fe0*/  MOV R2, 0x17000 ;  /* 0x0001700000027802 */ /* 0x000fc40000000f00 */
[----:B------:R-:W-:Y:S05]  /*16ff0*/  CALL.REL.NOINC `($__internal_9_$__cuda_sm70_shflsync_idx_p) ;  /* 0x0000162000007944 */ /* 0x000fea0003c00000 */
[----:B------:R-:W-:Y:S01]  /*17000*/  MOV R9, R0 ;  /* 0x0000000000097202 */ /* 0x000fe20000000f00 */
[----:B------:R-:W-:Y:S05]  /*17010*/  BRA `(.L_x_648) ;  /* 0xfffe964000007947 */ /* 0x000fea000383ffff */
.L_x_470:
[----:B------:R-:W-:Y:S01]  /*17020*/  IMAD.MOV.U32 R5, RZ, RZ, R4 ;  /* 0x000000ffff057224 */ /* 0x000fe200078e0004 */
[----:B-1----:R-:W-:-:S02]  /*17030*/  MOV R0, 0x1f ;  /* 0x0000001f00007802 */ /* 0x002fc40000000f00 */
[----:B------:R-:W-:Y:S02]  /*17040*/  MOV R2, 0x17060 ;  /* 0x0001706000027802 */ /* 0x000fe40000000f00 */
[----:B--234-:R-:W-:Y:S05]  /*17050*/  CALL.REL.NOINC `($__internal_9_$__cuda_sm70_shflsync_idx_p) ;  /* 0x000015c000007944 */ /* 0x01cfea0003c00000 */
[----:B------:R-:W-:Y:S01]  /*17060*/  MOV R7, R0 ;  /* 0x0000000000077202 */ /* 0x000fe20000000f00 */
[----:B------:R-:W-:Y:S05]  /*17070*/  BRA `(.L_x_469) ;  /* 0xfffe964000007947 */ /* 0x000fea000383ffff */
.L_x_489:
[----:B------:R-:W-:Y:S01]  /*17080*/  IMAD.MOV.U32 R5, RZ, RZ, R11 ;  /* 0x000000ffff057224 */ /* 0x000fe200078e000b */
[----:B------:R-:W-:Y:S01]  /*17090*/  MOV R3, RZ ;  /* 0x000000ff00037202 */ /* 0x000fe20000000f00 */
[----:B------:R-:W-:Y:S01]  /*170a0*/  IMAD.MOV.U32 R0, RZ, RZ, 0x1c1f ;  /* 0x00001c1fff007424 */ /* 0x000fe200078e00ff */
[----:B------:R-:W-:Y:S02]  /*170b0*/  MOV R2, 0x170d0 ;  /* 0x000170d000027802 */ /* 0x000fe40000000f00 */
[----:B------:R-:W-:Y:S05]  /*170c0*/  CALL.REL.NOINC `($__internal_9_$__cuda_sm70_shflsync_idx_p) ;  /* 0x0000155000007944 */ /* 0x000fea0003c00000 */
[----:B------:R-:W-:Y:S01]  /*170d0*/  MOV R8, R0 ;  /* 0x0000000000087202 */ /* 0x000fe20000000f00 */
[----:B------:R-:W-:Y:S05]  /*170e0*/  BRA `(.L_x_649) ;  /* 0xfffebe6000007947 */ /* 0x000fea000383ffff */
.L_x_490:
[----:B------:R-:W-:Y:S01]  /*170f0*/  IMAD.MOV.U32 R5, RZ, RZ, R12 ;  /* 0x000000ffff057224 */ /* 0x000fe200078e000c */
[----:B------:R-:W-:Y:S01]  /*17100*/  MOV R3, RZ ;  /* 0x000000ff00037202 */ /* 0x000fe20000000f00 */
[----:B------:R-:W-:Y:S01]  /*17110*/  IMAD.MOV.U32 R0, RZ, RZ, 0x1c1f ;  /* 0x00001c1fff007424 */ /* 0x000fe200078e00ff */
[----:B------:R-:W-:Y:S02]  /*17120*/  MOV R2, 0x17140 ;  /* 0x0001714000027802 */ /* 0x000fe40000000f00 */
[----:B-12---:R-:W-:Y:S05]  /*17130*/  CALL.REL.NOINC `($__internal_9_$__cuda_sm70_shflsync_idx_p) ;  /* 0x000014e000007944 */ /* 0x006fea0003c00000 */
[----:B------:R-:W-:Y:S05]  /*17140*/  BRA `(.L_x_650) ;  /* 0xfffebe2000007947 */ /* 0x000fea000383ffff */
.L_x_493:
[----:B--2---:R-:W-:Y:S01]  /*17150*/  IMAD.MOV.U32 R5, RZ, RZ, R11 ;  /* 0x000000ffff057224 */ /* 0x004fe200078e000b */
[----:B------:R-:W-:Y:S01]  /*17160*/  MOV R3, 0x1 ;  /* 0x0000000100037802 */ /* 0x000fe20000000f00 */
[----:B----4-:R-:W-:Y:S01]  /*17170*/  IMAD.MOV.U32 R0, RZ, RZ, 0x1c1f ;  /* 0x00001c1fff007424 */ /* 0x010fe200078e00ff */
[----:B------:R-:W-:-:S02]  /*17180*/  MOV R2, 0x171a0 ;  /* 0x000171a000027802 */ /* 0x000fc40000000f00 */
[----:B-1-3--:R-:W-:Y:S05]  /*17190*/  CALL.REL.NOINC `($__internal_9_$__cuda_sm70_shflsync_idx_p) ;  /* 0x0000148000007944 */ /* 0x00afea0003c00000 */
[----:B------:R-:W-:Y:S01]  /*171a0*/  IMAD.MOV.U32 R8, RZ, RZ, R0 ;  /* 0x000000ffff087224 */ /* 0x000fe200078e0000 */
[----:B------:R-:W-:Y:S01]  /*171b0*/  MOV R3, 0x1 ;  /* 0x0000000100037802 */ /* 0x000fe20000000f00 */
[----:B------:R-:W-:Y:S01]  /*171c0*/  IMAD.MOV.U32 R5, RZ, RZ, R12 ;  /* 0x000000ffff057224 */ /* 0x000fe200078e000c */
[----:B------:R-:W-:-:S02]  /*171d0*/  MOV R0, 0x1c1f ;  /* 0x00001c1f00007802 */ /* 0x000fc40000000f00 */
[----:B------:R-:W-:Y:S02]  /*171e0*/  MOV R2, 0x17200 ;  /* 0x0001720000027802 */ /* 0x000fe40000000f00 */
[----:B------:R-:W-:Y:S05]  /*171f0*/  CALL.REL.NOINC `($__internal_9_$__cuda_sm70_shflsync_idx_p) ;  /* 0x0000142000007944 */ /* 0x000fea0003c00000 */
[----:B------:R-:W-:Y:S05]  /*17200*/  BRA `(.L_x_651) ;  /* 0xfffebf1000007947 */ /* 0x000fea000383ffff */
.L_x_496:
[----:B-1----:R-:W-:Y:S01]  /*17210*/  IMAD.MOV.U32 R5, RZ, RZ, R11 ;  /* 0x000000ffff057224 */ /* 0x002fe200078e000b */
[----:B------:R-:W-:Y:S01]  /*17220*/  MOV R3, 0x2 ;  /* 0x0000000200037802 */ /* 0x000fe20000000f00 */
[----:B----4-:R-:W-:Y:S01]  /*17230*/  IMAD.MOV.U32 R0, RZ, RZ, 0x1c1f ;  /* 0x00001c1fff007424 */ /* 0x010fe200078e00ff */
[----:B------:R-:W-:Y:S02]  /*17240*/  MOV R2, 0x17260 ;  /* 0x0001726000027802 */ /* 0x000fe40000000f00 */
[----:B--23--:R-:W-:Y:S05]  /*17250*/  CALL.REL.NOINC `($__internal_9_$__cuda_sm70_shflsync_idx_p) ;  /* 0x000013c000007944 */ /* 0x00cfea0003c00000 */
[----:B------:R-:W-:Y:S01]  /*17260*/  MOV R8, R0 ;  /* 0x0000000000087202 */ /* 0x000fe20000000f00 */
[----:B------:R-:W-:Y:S05]  /*17270*/  BRA `(.L_x_652) ;  /* 0xfffec04000007947 */ /* 0x000fea000383ffff */
.L_x_497:
[----:B------:R-:W-:Y:S01]  /*17280*/  IMAD.MOV.U32 R5, RZ, RZ, R12 ;  /* 0x000000ffff057224 */ /* 0x000fe200078e000c */
[----:B------:R-:W-:Y:S01]  /*17290*/  MOV R3, 0x2 ;  /* 0x0000000200037802 */ /* 0x000fe20000000f00 */
[----:B----4-:R-:W-:Y:S01]  /*172a0*/  IMAD.MOV.U32 R0, RZ, RZ, 0x1c1f ;  /* 0x00001c1fff007424 */ /* 0x010fe200078e00ff */
[----:B------:R-:W-:Y:S02]  /*172b0*/  MOV R2, 0x172d0 ;  /* 0x000172d000027802 */ /* 0x000fe40000000f00 */
[----:B-123--:R-:W-:Y:S05]  /*172c0*/  CALL.REL.NOINC `($__internal_9_$__cuda_sm70_shflsync_idx_p) ;  /* 0x0000135000007944 */ /* 0x00efea0003c00000 */
[----:B------:R-:W-:Y:S05]  /*172d0*/  BRA `(.L_x_653) ;  /* 0xfffec00000007947 */ /* 0x000fea000383ffff */
.L_x_500:
[----:B-1----:R-:W-:Y:S01]  /*172e0*/  IMAD.MOV.U32 R5, RZ, RZ, R11 ;  /* 0x000000ffff057224 */ /* 0x002fe200078e000b */
[----:B------:R-:W-:Y:S01]  /*172f0*/  MOV R3, 0x3 ;  /* 0x0000000300037802 */ /* 0x000fe20000000f00 */
[----:B------:R-:W-:Y:S01]  /*17300*/  IMAD.MOV.U32 R0, RZ, RZ, 0x1c1f ;  /* 0x00001c1fff007424 */ /* 0x000fe200078e00ff */
[----:B------:R-:W-:-:S02]  /*17310*/  MOV R2, 0x17330 ;  /* 0x0001733000027802 */ /* 0x000fc40000000f00 */
[----:B--234-:R-:W-:Y:S05]  /*17320*/  CALL.REL.NOINC `($__internal_9_$__cuda_sm70_shflsync_idx_p) ;  /* 0x000012f000007944 */ /* 0x01cfea0003c00000 */
[----:B------:R-:W-:Y:S01]  /*17330*/  IMAD.MOV.U32 R7, RZ, RZ, R0 ;  /* 0x000000ffff077224 */ /* 0x000fe200078e0000 */
[----:B------:R-:W-:Y:S01]  /*17340*/  MOV R3, 0x3 ;  /* 0x0000000300037802 */ /* 0x000fe20000000f00 */
[----:B------:R-:W-:Y:S01]  /*17350*/  IMAD.MOV.U32 R5, RZ, RZ, R12 ;  /* 0x000000ffff057224 */ /* 0x000fe200078e000c */
[----:B------:R-:W-:-:S02]  /*17360*/  MOV R0, 0x1c1f ;  /* 0x00001c1f00007802 */ /* 0x000fc40000000f00 */
[----:B------:R-:W-:Y:S02]  /*17370*/  MOV R2, 0x17390 ;  /* 0x0001739000027802 */ /* 0x000fe40000000f00 */
[----:B------:R-:W-:Y:S05]  /*17380*/  CALL.REL.NOINC `($__internal_9_$__cuda_sm70_shflsync_idx_p) ;  /* 0x0000129000007944 */ /* 0x000fea0003c00000 */
[----:B------:R-:W-:Y:S05]  /*17390*/  BRA `(.L_x_654) ;  /* 0xfffec0f000007947 */ /* 0x000fea000383ffff */
.L_x_575:
[----:B------:R-:W-:Y:S01]  /*173a0*/  IMAD.MOV.U32 R0, RZ, RZ, R247 ;  /* 0x000000ffff007224 */ /* 0x000fe200078e00f7 */
[----:B-1----:R-:W-:Y:S02]  /*173b0*/  MOV R3, 0x2 ;  /* 0x0000000200037802 */ /* 0x002fe40000000f00 */
[----:B------:R-:W-:Y:S02]  /*173c0*/  MOV R2, 0x173e0 ;  /* 0x000173e000027802 */ /* 0x000fe40000000f00 */
[----:B------:R-:W-:Y:S05]  /*173d0*/  CALL.REL.NOINC `($__internal_8_$__cuda_sm70_shflsync_bfly_p) ;  /* 0x0000120000007944 */ /* 0x000fea0003c00000 */
[----:B------:R-:W-:Y:S05]  /*173e0*/  BRA `(.L_x_655) ;  /* 0xffff9f4000007947 */ /* 0x000fea000383ffff */
.L_x_576:
[----:B------:R-:W-:Y:S01]  /*173f0*/  IMAD.MOV.U32 R0, RZ, RZ, R5 ;  /* 0x000000ffff007224 */ /* 0x000fe200078e0005 */
[----:B-1----:R-:W-:Y:S02]  /*17400*/  MOV R3, 0x1 ;  /* 0x0000000100037802 */ /* 0x002fe40000000f00 */
[----:B------:R-:W-:Y:S02]  /*17410*/  MOV R2, 0x17430 ;  /* 0x0001743000027802 */ /* 0x000fe40000000f00 */
[----:B--2---:R-:W-:Y:S05]  /*17420*/  CALL.REL.NOINC `($__internal_8_$__cuda_sm70_shflsync_bfly_p) ;  /* 0x000011b000007944 */ /* 0x004fea0003c00000 */
[----:B------:R-:W-:Y:S01]  /*17430*/  FADD.FTZ R5, R5, R0 ;  /* 0x0000000005057221 */ /* 0x000fe20000010000 */
[----:B------:R-:W-:Y:S02]  /*17440*/  MOV R0, R246 ;  /* 0x000000f600007202 */ /* 0x000fe40000000f00 */
[----:B------:R-:W-:Y:S02]  /*17450*/  MOV R3, 0x2 ;  /* 0x0000000200037802 */ /* 0x000fe40000000f00 */
[----:B------:R-:W-:-:S02]  /*17460*/  MOV R2, 0x17480 ;  /* 0x0001748000027802 */ /* 0x000fc40000000f00 */
[----:B------:R-:W-:Y:S05]  /*17470*/  CALL.REL.NOINC `($__internal_8_$__cuda_sm70_shflsync_bfly_p) ;  /* 0x0000116000007944 */ /* 0x000fea0003c00000 */
[----:B------:R-:W-:Y:S01]  /*17480*/  FADD.FTZ R7, R246, R0 ;  /* 0x00000000f6077221 */ /* 0x000fe20000010000 */
[----:B------:R-:W-:-:S02]  /*17490*/  MOV R3, 0x1 ;  /* 0x0000000100037802 */ /* 0x000fc40000000f00 */
[----:B------:R-:W-:Y:S02]  /*174a0*/  MOV R2, 0x174d0 ;  /* 0x000174d000027802 */ /* 0x000fe40000000f00 */
[----:B------:R-:W-:Y:S02]  /*174b0*/  MOV R0, R7 ;  /* 0x0000000700007202 */ /* 0x000fe40000000f00 */
[----:B------:R-:W-:Y:S05]  /*174c0*/  CALL.REL.NOINC `($__internal_8_$__cuda_sm70_shflsync_bfly_p) ;  /* 0x0000111000007944 */ /* 0x000fea0003c00000 */
[----:B------:R-:W-:Y:S02]  /*174d0*/  FADD.FTZ R4, R7, R0 ;  /* 0x0000000007047221 */ /* 0x000fe40000010000 */
[----:B------:R1:W5:Y:S01]  /*174e0*/  LDL R0, [R1] ;  /* 0x0000000001007983 */ /* 0x0003620000100800 */
[----:B------:R-:W-:Y:S02]  /*174f0*/  MOV R3, 0x2 ;  /* 0x0000000200037802 */ /* 0x000fe40000000f00 */
[----:B------:R-:W-:Y:S02]  /*17500*/  MOV R2, 0x17520 ;  /* 0x0001752000027802 */ /* 0x000fe40000000f00 */
[----:B-1---5:R-:W-:Y:S05]  /*17510*/  CALL.REL.NOINC `($__internal_8_$__cuda_sm70_shflsync_bfly_p) ;  /* 0x000010c000007944 */ /* 0x022fea0003c00000 */
[----:B------:R-:W2:Y:S01]  /*17520*/  LDL.LU R2, [R1] ;  /* 0x0000000001027983 */ /* 0x000ea20000300800 */
[----:B------:R-:W-:Y:S01]  /*17530*/  MOV R3, 0x1 ;  /* 0x0000000100037802 */ /* 0x000fe20000000f00 */
[----:B--2---:R-:W-:Y:S01]  /*17540*/  FADD.FTZ R7, R2, R0 ;  /* 0x0000000002077221 */ /* 0x004fe20000010000 */
[----:B------:R-:W-:-:S04]  /*17550*/  MOV R2, 0x17580 ;  /* 0x0001758000027802 */ /* 0x000fc80000000f00 */
[----:B------:R-:W-:Y:S02]  /*17560*/  MOV R0, R7 ;  /* 0x0000000700007202 */ /* 0x000fe40000000f00 */
[----:B------:R-:W-:Y:S05]  /*17570*/  CALL.REL.NOINC `($__internal_8_$__cuda_sm70_shflsync_bfly_p) ;  /* 0x0000106000007944 */ /* 0x000fea0003c00000 */
[----:B------:R-:W-:Y:S02]  /*17580*/  FADD.FTZ R7, R7, R0 ;  /* 0x0000000007077221 */ /* 0x000fe40000010000 */
[----:B------:R1:W5:Y:S01]  /*17590*/  LDL R0, [R1+0x4] ;  /* 0x0000040001007983 */ /* 0x0003620000100800 */
[----:B------:R-:W-:Y:S02]  /*175a0*/  MOV R3, 0x2 ;  /* 0x0000000200037802 */ /* 0x000fe40000000f00 */
[----:B------:R-:W-:Y:S02]  /*175b0*/  MOV R2, 0x175d0 ;  /* 0x000175d000027802 */ /* 0x000fe40000000f00 */
[----:B-1---5:R-:W-:Y:S05]  /*175c0*/  CALL.REL.NOINC `($__internal_8_$__cuda_sm70_shflsync_bfly_p) ;  /* 0x0000101000007944 */ /* 0x022fea0003c00000 */
[----:B------:R-:W2:Y:S01]  /*175d0*/  LDL.LU R2, [R1+0x4] ;  /* 0x0000040001027983 */ /* 0x000ea20000300800 */
[----:B------:R-:W-:Y:S01]  /*175e0*/  MOV R3, 0x1 ;  /* 0x0000000100037802 */ /* 0x000fe20000000f00 */
[----:B--2---:R-:W-:Y:S01]  /*175f0*/  FADD.FTZ R6, R2, R0 ;  /* 0x0000000002067221 */ /* 0x004fe20000010000 */
[----:B------:R-:W-:-:S04]  /*17600*/  MOV R2, 0x17630 ;  /* 0x0001763000027802 */ /* 0x000fc80000000f00 */
[----:B------:R-:W-:Y:S02]  /*17610*/  MOV R0, R6 ;  /* 0x0000000600007202 */ /* 0x000fe40000000f00 */
[----:B------:R-:W-:Y:S05]  /*17620*/  CALL.REL.NOINC `($__internal_8_$__cuda_sm70_shflsync_bfly_p) ;  /* 0x00000fb000007944 */ /* 0x000fea0003c00000 */
[----:B------:R-:W-:Y:S01]  /*17630*/  MOV R8, R0 ;  /* 0x0000000000087202 */ /* 0x000fe20000000f00 */
[----:B------:R-:W-:Y:S05]  /*17640*/  BRA `(.L_x_656) ;  /* 0xffff9df000007947 */ /* 0x000fea000383ffff */
.L_x_583:
[----:B-1234-:R-:W-:Y:S01]  /*17650*/  IMAD.MOV.U32 R5, RZ, RZ, R12 ;  /* 0x000000ffff057224 */ /* 0x01efe200078e000c */
[----:B------:R-:W-:Y:S01]  /*17660*/  MOV R3, RZ ;  /* 0x000000ff00037202 */ /* 0x000fe20000000f00 */
[----:B------:R-:W-:Y:S01]  /*17670*/  IMAD.MOV.U32 R0, RZ, RZ, 0x1c1f ;  /* 0x00001c1fff007424 */ /* 0x000fe200078e00ff */
[----:B------:R-:W-:Y:S02]  /*17680*/  MOV R2, 0x176a0 ;  /* 0x000176a000027802 */ /* 0x000fe40000000f00 */
[----:B------:R-:W-:Y:S05]  /*17690*/  CALL.REL.NOINC `($__internal_9_$__cuda_sm70_shflsync_idx_p) ;  /* 0x00000f8000007944 */ /* 0x000fea0003c00000 */
[----:B------:R-:W-:Y:S01]  /*176a0*/  MOV R10, R0 ;  /* 0x00000000000a7202 */ /* 0x000fe20000000f00 */
[----:B------:R-:W-:Y:S05]  /*176b0*/  BRA `(.L_x_657) ;  /* 0xffffb83000007947 */ /* 0x000fea000383ffff */
.L_x_584:
[----:B------:R-:W-:Y:S01]  /*176c0*/  IMAD.MOV.U32 R5, RZ, RZ, R13 ;  /* 0x000000ffff057224 */ /* 0x000fe200078e000d */
[----:B------:R-:W-:Y:S01]  /*176d0*/  MOV R3, RZ ;  /* 0x000000ff00037202 */ /* 0x000fe20000000f00 */
[----:B------:R-:W-:Y:S01]  /*176e0*/  IMAD.MOV.U32 R0, RZ, RZ, 0x1c1f ;  /* 0x00001c1fff007424 */ /* 0x000fe200078e00ff */
[----:B------:R-:W-:Y:S02]  /*176f0*/  MOV R2, 0x17710 ;  /* 0x0001771000027802 */ /* 0x000fe40000000f00 */
[----:B-12---:R-:W-:Y:S05]  /*17700*/  CALL.REL.NOINC `($__internal_9_$__cuda_sm70_shflsync_idx_p) ;  /* 0x00000f1000007944 */ /* 0x006fea0003c00000 */
[----:B------:R-:W-:Y:S05]  /*17710*/  BRA `(.L_x_658) ;  /* 0xffffb7f000007947 */ /* 0x000fea000383ffff */
.L_x_587:
[----:B------:R-:W-:Y:S01]  /*17720*/  IMAD.MOV.U32 R5, RZ, RZ, R12 ;  /* 0x000000ffff057224 */ /* 0x000fe200078e000c */
[----:B--2---:R-:W-:Y:S01]  /*17730*/  MOV R3, 0x1 ;  /* 0x0000000100037802 */ /* 0x004fe20000000f00 */
        /* <DEDUP_REMOVED lines=10> */
.L_x_590:
[----:B------:R-:W-:Y:S01]  /*177e0*/  IMAD.MOV.U32 R5, RZ, RZ, R12 ;  /* 0x000000ffff057224 */ /* 0x000fe200078e000c */
[----:B-1----:R-:W-:Y:S01]  /*177f0*/  MOV R3, 0x2 ;  /* 0x0000000200037802 */ /* 0x002fe20000000f00 */
[----:B----4-:R-:W-:Y:S01]  /*17800*/  IMAD.MOV.U32 R0, RZ, RZ, 0x1c1f ;  /* 0x00001c1fff007424 */ /* 0x010fe200078e00ff */
[----:B------:R-:W-:Y:S02]  /*17810*/  MOV R2, 0x17830 ;  /* 0x0001783000027802 */ /* 0x000fe40000000f00 */
[----:B--23--:R-:W-:Y:S05]  /*17820*/  CALL.REL.NOINC `($__internal_9_$__cuda_sm70_shflsync_idx_p) ;  /* 0x00000df000007944 */ /* 0x00cfea0003c00000 */
[----:B------:R-:W-:Y:S01]  /*17830*/  MOV R10, R0 ;  /* 0x00000000000a7202 */ /* 0x000fe20000000f00 */
[----:B------:R-:W-:Y:S05]  /*17840*/  BRA `(.L_x_660) ;  /* 0xffffb9c000007947 */ /* 0x000fea000383ffff */
.L_x_591:
[----:B------:R-:W-:Y:S01]  /*17850*/  IMAD.MOV.U32 R5, RZ, RZ, R13 ;  /* 0x000000ffff057224 */ /* 0x000fe200078e000d */
[----:B------:R-:W-:Y:S01]  /*17860*/  MOV R3, 0x2 ;  /* 0x0000000200037802 */ /* 0x000fe20000000f00 */
[----:B----4-:R-:W-:Y:S01]  /*17870*/  IMAD.MOV.U32 R0, RZ, RZ, 0x1c1f ;  /* 0x00001c1fff007424 */ /* 0x010fe200078e00ff */
[----:B------:R-:W-:Y:S02]  /*17880*/  MOV R2, 0x178a0 ;  /* 0x000178a000027802 */ /* 0x000fe40000000f00 */
[----:B-123--:R-:W-:Y:S05]  /*17890*/  CALL.REL.NOINC `($__internal_9_$__cuda_sm70_shflsync_idx_p) ;  /* 0x00000d8000007944 */ /* 0x00efea0003c00000 */
[----:B------:R-:W-:Y:S05]  /*178a0*/  BRA `(.L_x_661) ;  /* 0xffffb98000007947 */ /* 0x000fea000383ffff */
.L_x_594:
[----:B------:R-:W-:Y:S01]  /*178b0*/  IMAD.MOV.U32 R5, RZ, RZ, R12 ;  /* 0x000000ffff057224 */ /* 0x000fe200078e000c */
[----:B-1----:R-:W-:Y:S01]  /*178c0*/  MOV R3, 0x3 ;  /* 0x0000000300037802 */ /* 0x002fe20000000f00 */
        /* <DEDUP_REMOVED lines=10> */
.L_x_596:
[----:B------:R-:W-:Y:S01]  /*17970*/  IMAD.MOV.U32 R5, RZ, RZ, R12 ;  /* 0x000000ffff057224 */ /* 0x000fe200078e000c */
[----:B------:R-:W-:Y:S01]  /*17980*/  MOV R3, RZ ;  /* 0x000000ff00037202 */ /* 0x000fe20000000f00 */
[----:B------:R-:W-:Y:S01]  /*17990*/  IMAD.MOV.U32 R0, RZ, RZ, 0x1c1f ;  /* 0x00001c1fff007424 */ /* 0x000fe200078e00ff */
[----:B------:R-:W-:Y:S02]  /*179a0*/  MOV R2, 0x179c0 ;  /* 0x000179c000027802 */ /* 0x000fe40000000f00 */
[----:B------:R-:W-:Y:S05]  /*179b0*/  CALL.REL.NOINC `($__internal_9_$__cuda_sm70_shflsync_idx_p) ;  /* 0x00000c6000007944 */ /* 0x000fea0003c00000 */
[----:B------:R-:W-:Y:S01]  /*179c0*/  MOV R4, R0 ;  /* 0x0000000000047202 */ /* 0x000fe20000000f00 */
[----:B------:R-:W-:Y:S05]  /*179d0*/  BRA `(.L_x_663) ;  /* 0xffffbd7000007947 */ /* 0x000fea000383ffff */
.L_x_597:
[----:B------:R-:W-:Y:S01]  /*179e0*/  IMAD.MOV.U32 R5, RZ, RZ, R13 ;  /* 0x000000ffff057224 */ /* 0x000fe200078e000d */
[----:B------:R-:W-:Y:S01]  /*179f0*/  MOV R3, RZ ;  /* 0x000000ff00037202 */ /* 0x000fe20000000f00 */
[----:B------:R-:W-:Y:S01]  /*17a00*/  IMAD.MOV.U32 R0, RZ, RZ, 0x1c1f ;  /* 0x00001c1fff007424 */ /* 0x000fe200078e00ff */
[----:B------:R-:W-:Y:S02]  /*17a10*/  MOV R2, 0x17a30 ;  /* 0x00017a3000027802 */ /* 0x000fe40000000f00 */
[----:B-12---:R-:W-:Y:S05]  /*17a20*/  CALL.REL.NOINC `($__internal_9_$__cuda_sm70_shflsync_idx_p) ;  /* 0x00000bf000007944 */ /* 0x006fea0003c00000 */
[----:B------:R-:W-:Y:S05]  /*17a30*/  BRA `(.L_x_664) ;  /* 0xffffbd3000007947 */ /* 0x000fea000383ffff */
.L_x_600:
[----:B------:R-:W-:Y:S01]  /*17a40*/  IMAD.MOV.U32 R5, RZ, RZ, R12 ;  /* 0x000000ffff057224 */ /* 0x000fe200078e000c */
[----:B----4-:R-:W-:Y:S01]  /*17a50*/  MOV R3, 0x1 ;  /* 0x0000000100037802 */ /* 0x010fe20000000f00 */
[----:B------:R-:W-:Y:S01]  /*17a60*/  IMAD.MOV.U32 R0, RZ, RZ, 0x1c1f ;  /* 0x00001c1fff007424 */ /* 0x000fe200078e00ff */
[----:B------:R-:W-:-:S02]  /*17a70*/  MOV R2, 0x17a90 ;  /* 0x00017a9000027802 */ /* 0x000fc40000000f00 */
[----:B-123--:R-:W-:Y:S05]  /*17a80*/  CALL.REL.NOINC `($__internal_9_$__cuda_sm70_shflsync_idx_p) ;  /* 0x00000b9000007944 */ /* 0x00efea0003c00000 */
[----:B------:R-:W-:Y:S01]  /*17a90*/  IMAD.MOV.U32 R4, RZ, RZ, R0 ;  /* 0x000000ffff047224 */ /* 0x000fe200078e0000 */
[----:B------:R-:W-:Y:S01]  /*17aa0*/  MOV R3, 0x1 ;  /* 0x0000000100037802 */ /* 0x000fe20000000f00 */
[----:B------:R-:W-:Y:S01]  /*17ab0*/  IMAD.MOV.U32 R5, RZ, RZ, R13 ;  /* 0x000000ffff057224 */ /* 0x000fe200078e000d */
[----:B------:R-:W-:-:S02]  /*17ac0*/  MOV R0, 0x1c1f ;  /* 0x00001c1f00007802 */ /* 0x000fc40000000f00 */
[----:B------:R-:W-:Y:S02]  /*17ad0*/  MOV R2, 0x17af0 ;  /* 0x00017af000027802 */ /* 0x000fe40000000f00 */
[----:B------:R-:W-:Y:S05]  /*17ae0*/  CALL.REL.NOINC `($__internal_9_$__cuda_sm70_shflsync_idx_p) ;  /* 0x00000b3000007944 */ /* 0x000fea0003c00000 */
[----:B------:R-:W-:Y:S05]  /*17af0*/  BRA `(.L_x_665) ;  /* 0xffffc1f000007947 */ /* 0x000fea000383ffff */
.L_x_603:
[----:B------:R-:W-:Y:S01]  /*17b00*/  IMAD.MOV.U32 R5, RZ, RZ, R12 ;  /* 0x000000ffff057224 */ /* 0x000fe200078e000c */
[----:B----4-:R-:W-:Y:S01]  /*17b10*/  MOV R3, 0x2 ;  /* 0x0000000200037802 */ /* 0x010fe20000000f00 */
[----:B------:R-:W-:Y:S01]  /*17b20*/  IMAD.MOV.U32 R0, RZ, RZ, 0x1c1f ;  /* 0x00001c1fff007424 */ /* 0x000fe200078e00ff */
[----:B------:R-:W-:Y:S02]  /*17b30*/  MOV R2, 0x17b50 ;  /* 0x00017b5000027802 */ /* 0x000fe40000000f00 */
[----:B-123--:R-:W-:Y:S05]  /*17b40*/  CALL.REL.NOINC `($__internal_9_$__cuda_sm70_shflsync_idx_p) ;  /* 0x00000ad000007944 */ /* 0x00efea0003c00000 */
[----:B------:R-:W-:Y:S01]  /*17b50*/  MOV R4, R0 ;  /* 0x0000000000047202 */ /* 0x000fe20000000f00 */
[----:B------:R-:W-:Y:S05]  /*17b60*/  BRA `(.L_x_666) ;  /* 0xffffc6f000007947 */ /* 0x000fea000383ffff */
.L_x_604:
[----:B------:R-:W-:Y:S01]  /*17b70*/  IMAD.MOV.U32 R5, RZ, RZ, R13 ;  /* 0x000000ffff057224 */ /* 0x000fe200078e000d */
[----:B----4-:R-:W-:Y:S01]  /*17b80*/  MOV R3, 0x2 ;  /* 0x0000000200037802 */ /* 0x010fe20000000f00 */
[----:B------:R-:W-:Y:S01]  /*17b90*/  IMAD.MOV.U32 R0, RZ, RZ, 0x1c1f ;  /* 0x00001c1fff007424 */ /* 0x000fe200078e00ff */
[----:B------:R-:W-:Y:S02]  /*17ba0*/  MOV R2, 0x17bc0 ;  /* 0x00017bc000027802 */ /* 0x000fe40000000f00 */
[----:B-123--:R-:W-:Y:S05]  /*17bb0*/  CALL.REL.NOINC `($__internal_9_$__cuda_sm70_shflsync_idx_p) ;  /* 0x00000a6000007944 */ /* 0x00efea0003c00000 */
[----:B------:R-:W-:Y:S05]  /*17bc0*/  BRA `(.L_x_667) ;  /* 0xffffc6b000007947 */ /* 0x000fea000383ffff */
.L_x_607:
[----:B------:R-:W-:Y:S01]  /*17bd0*/  IMAD.MOV.U32 R5, RZ, RZ, R12 ;  /* 0x000000ffff057224 */ /* 0x000fe200078e000c */
[----:B---3--:R-:W-:Y:S01]  /*17be0*/  MOV R3, 0x3 ;  /* 0x0000000300037802 */ /* 0x008fe20000000f00 */
[----:B-1----:R-:W-:Y:S01]  /*17bf0*/  IMAD.MOV.U32 R0, RZ, RZ, 0x1c1f ;  /* 0x00001c1fff007424 */ /* 0x002fe200078e00ff */
[----:B------:R-:W-:-:S02]  /*17c00*/  MOV R2, 0x17c20 ;  /* 0x00017c2000027802 */ /* 0x000fc40000000f00 */
[----:B--2-4-:R-:W-:Y:S05]  /*17c10*/  CALL.REL.NOINC `($__internal_9_$__cuda_sm70_shflsync_idx_p) ;  /* 0x00000a0000007944 */ /* 0x014fea0003c00000 */
[----:B------:R-:W-:Y:S01]  /*17c20*/  IMAD.MOV.U32 R4, RZ, RZ, R0 ;  /* 0x000000ffff047224 */ /* 0x000fe200078e0000 */
[----:B------:R-:W-:Y:S01]  /*17c30*/  MOV R3, 0x3 ;  /* 0x0000000300037802 */ /* 0x000fe20000000f00 */
[----:B------:R-:W-:Y:S01]  /*17c40*/  IMAD.MOV.U32 R5, RZ, RZ, R13 ;  /* 0x000000ffff057224 */ /* 0x000fe200078e000d */
[----:B------:R-:W-:-:S02]  /*17c50*/  MOV R0, 0x1c1f ;  /* 0x00001c1f00007802 */ /* 0x000fc40000000f00 */
[----:B------:R-:W-:Y:S02]  /*17c60*/  MOV R2, 0x17c80 ;  /* 0x00017c8000027802 */ /* 0x000fe40000000f00 */
[----:B------:R-:W-:Y:S05]  /*17c70*/  CALL.REL.NOINC `($__internal_9_$__cuda_sm70_shflsync_idx_p) ;  /* 0x000009a000007944 */ /* 0x000fea0003c00000 */
[----:B------:R-:W-:Y:S05]  /*17c80*/  BRA `(.L_x_668) ;  /* 0xffffcb8000007947 */ /* 0x000fea000383ffff */
.L_x_611:
[----:B------:R-:W-:Y:S01]  /*17c90*/  IMAD.MOV.U32 R5, RZ, RZ, R9 ;  /* 0x000000ffff057224 */ /* 0x000fe200078e0009 */
[----:B------:R-:W-:Y:S01]  /*17ca0*/  MOV R3, RZ ;  /* 0x000000ff00037202 */ /* 0x000fe20000000f00 */
[----:B------:R-:W-:Y:S01]  /*17cb0*/  IMAD.MOV.U32 R0, RZ, RZ, 0x1c1f ;  /* 0x00001c1fff007424 */ /* 0x000fe200078e00ff */
[----:B------:R-:W-:Y:S02]  /*17cc0*/  MOV R2, 0x17ce0 ;  /* 0x00017ce000027802 */ /* 0x000fe40000000f00 */
[----:B------:R-:W-:Y:S05]  /*17cd0*/  CALL.REL.NOINC `($__internal_9_$__cuda_sm70_shflsync_idx_p) ;  /* 0x0000094000007944 */ /* 0x000fea0003c00000 */
[----:B------:R-:W-:Y:S01]  /*17ce0*/  MOV R8, R0 ;  /* 0x0000000000087202 */ /* 0x000fe20000000f00 */
[----:B------:R-:W-:Y:S05]  /*17cf0*/  BRA `(.L_x_669) ;  /* 0xffffd89000007947 */ /* 0x000fea000383ffff */
.L_x_612:
[----:B------:R-:W-:Y:S01]  /*17d00*/  IMAD.MOV.U32 R5, RZ, RZ, R12 ;  /* 0x000000ffff057224 */ /* 0x000fe200078e000c */
[----:B------:R-:W-:Y:S01]  /*17d10*/  MOV R3, RZ ;  /* 0x000000ff00037202 */ /* 0x000fe20000000f00 */
[----:B------:R-:W-:Y:S01]  /*17d20*/  IMAD.MOV.U32 R0, RZ, RZ, 0x1c1f ;  /* 0x00001c1fff007424 */ /* 0x000fe200078e00ff */
[----:B------:R-:W-:Y:S02]  /*17d30*/  MOV R2, 0x17d50 ;  /* 0x00017d5000027802 */ /* 0x000fe40000000f00 */
[----:B-12---:R-:W-:Y:S05]  /*17d40*/  CALL.REL.NOINC `($__internal_9_$__cuda_sm70_shflsync_idx_p) ;  /* 0x000008d000007944 */ /* 0x006fea0003c00000 */
[----:B------:R-:W-:Y:S05]  /*17d50*/  BRA `(.L_x_670) ;  /* 0xffffd85000007947 */ /* 0x000fea000383ffff */
.L_x_615:
        /* <DEDUP_REMOVED lines=12> */
.L_x_618:
[----:B-1----:R-:W-:Y:S01]  /*17e20*/  IMAD.MOV.U32 R5, RZ, RZ, R9 ;  /* 0x000000ffff057224 */ /* 0x002fe200078e0009 */
[----:B------:R-:W-:Y:S01]  /*17e30*/  MOV R3, 0x2 ;  /* 0x0000000200037802 */ /* 0x000fe20000000f00 */
[----:B----4-:R-:W-:Y:S01]  /*17e40*/  IMAD.MOV.U32 R0, RZ, RZ, 0x1c1f ;  /* 0x00001c1fff007424 */ /* 0x010fe200078e00ff */
[----:B------:R-:W-:Y:S02]  /*17e50*/  MOV R2, 0x17e70 ;  /* 0x00017e7000027802 */ /* 0x000fe40000000f00 */
[----:B--23--:R-:W-:Y:S05]  /*17e60*/  CALL.REL.NOINC `($__internal_9_$__cuda_sm70_shflsync_idx_p) ;  /* 0x000007b000007944 */ /* 0x00cfea0003c00000 */
[----:B------:R-:W-:Y:S01]  /*17e70*/  MOV R8, R0 ;  /* 0x0000000000087202 */ /* 0x000fe20000000f00 */
[----:B------:R-:W-:Y:S05]  /*17e80*/  BRA `(.L_x_672) ;  /* 0xffffda3000007947 */ /* 0x000fea000383ffff */
.L_x_619:
[----:B------:R-:W-:Y:S01]  /*17e90*/  IMAD.MOV.U32 R5, RZ, RZ, R12 ;  /* 0x000000ffff057224 */ /* 0x000fe200078e000c */
[----:B------:R-:W-:Y:S01]  /*17ea0*/  MOV R3, 0x2 ;  /* 0x0000000200037802 */ /* 0x000fe20000000f00 */
[----:B----4-:R-:W-:Y:S01]  /*17eb0*/  IMAD.MOV.U32 R0, RZ, RZ, 0x1c1f ;  /* 0x00001c1fff007424 */ /* 0x010fe200078e00ff */
[----:B------:R-:W-:Y:S02]  /*17ec0*/  MOV R2, 0x17ee0 ;  /* 0x00017ee000027802 */ /* 0x000fe40000000f00 */
[----:B-123--:R-:W-:Y:S05]  /*17ed0*/  CALL.REL.NOINC `($__internal_9_$__cuda_sm70_shflsync_idx_p) ;  /* 0x0000074000007944 */ /* 0x00efea0003c00000 */
[----:B------:R-:W-:Y:S05]  /*17ee0*/  BRA `(.L_x_673) ;  /* 0xffffd9f000007947 */ /* 0x000fea000383ffff */
.L_x_622:
        /* <DEDUP_REMOVED lines=12> */
.L_x_624:
[----:B------:R-:W-:Y:S01]  /*17fb0*/  IMAD.MOV.U32 R5, RZ, RZ, R74 ;  /* 0x000000ffff057224 */ /* 0x000fe200078e004a */
[----:B------:R-:W-:Y:S01]  /*17fc0*/  MOV R3, RZ ;  /* 0x000000ff00037202 */ /* 0x000fe20000000f00 */
[----:B------:R-:W-:Y:S01]  /*17fd0*/  IMAD.MOV.U32 R0, RZ, RZ, 0x1f ;  /* 0x0000001fff007424 */ /* 0x000fe200078e00ff */
[----:B------:R-:W-:Y:S02]  /*17fe0*/  MOV R2, 0x18000 ;  /* 0x0001800000027802 */ /* 0x000fe40000000f00 */
[----:B--2---:R-:W-:Y:S05]  /*17ff0*/  CALL.REL.NOINC `($__internal_9_$__cuda_sm70_shflsync_idx_p) ;  /* 0x0000062000007944 */ /* 0x004fea0003c00000 */
[----:B------:R-:W-:Y:S01]  /*18000*/  MOV R9, R0 ;  /* 0x0000000000097202 */ /* 0x000fe20000000f00 */
[----:B------:R-:W-:Y:S05]  /*18010*/  BRA `(.L_x_675) ;  /* 0xffffdc9000007947 */ /* 0x000fea000383ffff */
.L_x_625:
[----:B------:R-:W-:Y:S01]  /*18020*/  IMAD.MOV.U32 R5, RZ, RZ, R74 ;  /* 0x000000ffff057224 */ /* 0x000fe200078e004a */
[----:B------:R-:W-:Y:S01]  /*18030*/  MOV R3, 0x1 ;  /* 0x0000000100037802 */ /* 0x000fe20000000f00 */
[----:B------:R-:W-:Y:S01]  /*18040*/  IMAD.MOV.U32 R0, RZ, RZ, 0x1f ;  /* 0x0000001fff007424 */ /* 0x000fe200078e00ff */
[----:B------:R-:W-:Y:S02]  /*18050*/  MOV R2, 0x18070 ;  /* 0x0001807000027802 */ /* 0x000fe40000000f00 */
[----:B-12---:R-:W-:Y:S05]  /*18060*/  CALL.REL.NOINC `($__internal_9_$__cuda_sm70_shflsync_idx_p) ;  /* 0x000005b000007944 */ /* 0x006fea0003c00000 */
[----:B------:R-:W-:Y:S01]  /*18070*/  MOV R8, R0 ;  /* 0x0000000000087202 */ /* 0x000fe20000000f00 */
[----:B------:R-:W-:Y:S05]  /*18080*/  BRA `(.L_x_676) ;  /* 0xffffdc4000007947 */ /* 0x000fea000383ffff */
.L_x_626:
[----:B------:R-:W-:Y:S02]  /*18090*/  MOV R2, 0x1 ;  /* 0x0000000100027802 */ /* 0x000fe40000000f00 */
[----:B------:R-:W-:-:S02]  /*180a0*/  MOV R3, 0x180c0 ;  /* 0x000180c000037802 */ /* 0x000fc40000000f00 */
[----:B-1234-:R-:W-:Y:S05]  /*180b0*/  CALL.REL.NOINC `($__internal_10_$__cuda_sm70_shflsync_up_p) ;  /* 0x000005b000007944 */ /* 0x01efea0003c00000 */
[----:B------:R-:W-:Y:S05]  /*180c0*/  BRA `(.L_x_677) ;  /* 0xffffdd3000007947 */ /* 0x000fea000383ffff */
.L_x_627:
[----:B------:R-:W-:Y:S02]  /*180d0*/  MOV R2, 0x2 ;  /* 0x0000000200027802 */ /* 0x000fe40000000f00 */
[----:B------:R-:W-:-:S02]  /*180e0*/  MOV R3, 0x18100 ;  /* 0x0001810000037802 */ /* 0x000fc40000000f00 */
[----:B--2-4-:R-:W-:Y:S05]  /*180f0*/  CALL.REL.NOINC `($__internal_10_$__cuda_sm70_shflsync_up_p) ;  /* 0x0000057000007944 */ /* 0x014fea0003c00000 */
        /* <DEDUP_REMOVED lines=23> */
.L_x_631:
[----:B------:R-:W-:Y:S02]  /*18270*/  MOV R2, 0x1 ;  /* 0x0000000100027802 */ /* 0x000fe40000000f00 */
[----:B------:R-:W-:Y:S02]  /*18280*/  MOV R3, 0x182a0 ;  /* 0x000182a000037802 */ /* 0x000fe40000000f00 */
[----:B------:R-:W-:Y:S05]  /*18290*/  CALL.REL.NOINC `($__internal_10_$__cuda_sm70_shflsync_up_p) ;  /* 0x000003d000007944 */ /* 0x000fea0003c00000 */
[----:B------:R-:W-:Y:S01]  /*182a0*/  MOV R2, R4 ;  /* 0x0000000400027202 */ /* 0x000fe20000000f00 */
[----:B------:R-:W-:Y:S05]  /*182b0*/  BRA `(.L_x_679) ;  /* 0xffffdda000007947 */ /* 0x000fea000383ffff */
.L_x_632:
        /* <DEDUP_REMOVED lines=26> */
.L_x_634:
[----:B------:R-:W-:Y:S02]  /*18460*/  SEL R0, RZ, 0x1, P0 ;  /* 0x00000001ff007807 */ /* 0x000fe40000000000 */
[----:B------:R-:W-:Y:S02]  /*18470*/  MOV R2, 0x18490 ;  /* 0x0001849000027802 */ /* 0x000fe40000000f00 */
[----:B-1----:R-:W-:Y:S05]  /*18480*/  CALL.REL.NOINC `($__internal_11_$__cuda_sm70_votesync_ballot) ;  /* 0x0000025000007944 */ /* 0x002fea0003c00000 */
[----:B------:R-:W-:Y:S01]  /*18490*/  MOV R10, R0 ;  /* 0x00000000000a7202 */ /* 0x000fe20000000f00 */
[----:B------:R-:W-:Y:S05]  /*184a0*/  BRA `(.L_x_681) ;  /* 0xffffdd4000007947 */ /* 0x000fea000383ffff */
.L_x_635:
[----:B------:R-:W-:Y:S01]  /*184b0*/  IMAD.MOV.U32 R5, RZ, RZ, R6 ;  /* 0x000000ffff057224 */ /* 0x000fe200078e0006 */
[----:B------:R-:W-:Y:S01]  /*184c0*/  MOV R3, R8 ;  /* 0x0000000800037202 */ /* 0x000fe20000000f00 */
[----:B--2---:R-:W-:Y:S01]  /*184d0*/  IMAD.MOV.U32 R0, RZ, RZ, 0x1f ;  /* 0x0000001fff007424 */ /* 0x004fe200078e00ff */
[----:B------:R-:W-:Y:S02]  /*184e0*/  MOV R2, 0x18500 ;  /* 0x0001850000027802 */ /* 0x000fe40000000f00 */
[----:B-1----:R-:W-:Y:S05]  /*184f0*/  CALL.REL.NOINC `($__internal_9_$__cuda_sm70_shflsync_idx_p) ;  /* 0x0000012000007944 */ /* 0x002fea0003c00000 */
[----:B------:R-:W-:Y:S01]  /*18500*/  IMAD.MOV.U32 R11, RZ, RZ, R0 ;  /* 0x000000ffff0b7224 */ /* 0x000fe200078e0000 */
[----:B------:R-:W-:Y:S01]  /*18510*/  MOV R3, R8 ;  /* 0x0000000800037202 */ /* 0x000fe20000000f00 */
[----:B------:R-:W-:Y:S01]  /*18520*/  IMAD.MOV.U32 R5, RZ, RZ, R7 ;  /* 0x000000ffff057224 */ /* 0x000fe200078e0007 */
[----:B------:R-:W-:Y:S02]  /*18530*/  MOV R0, 0x1f ;  /* 0x0000001f00007802 */ /* 0x000fe40000000f00 */
[----:B------:R-:W-:-:S02]  /*18540*/  MOV R2, 0x18560 ;  /* 0x0001856000027802 */ /* 0x000fc40000000f00 */
[----:B------:R-:W-:Y:S05]  /*18550*/  CALL.REL.NOINC `($__internal_9_$__cuda_sm70_shflsync_idx_p) ;  /* 0x000000c000007944 */ /* 0x000fea0003c00000 */
[----:B------:R-:W-:Y:S01]  /*18560*/  MOV R7, R0 ;  /* 0x0000000000077202 */ /* 0x000fe20000000f00 */
[----:B------:R-:W-:Y:S05]  /*18570*/  BRA `(.L_x_682) ;  /* 0xffffdce000007947 */ /* 0x000fea000383ffff */
.L_x_638:
[----:B------:R-:W-:Y:S01]  /*18580*/  IMAD.MOV.U32 R5, RZ, RZ, R4 ;  /* 0x000000ffff057224 */ /* 0x000fe200078e0004 */
[----:B--2---:R-:W-:-:S02]  /*18590*/  MOV R0, 0x1f ;  /* 0x0000001f00007802 */ /* 0x004fc40000000f00 */
[----:B------:R-:W-:Y:S02]  /*185a0*/  MOV R2, 0x185c0 ;  /* 0x000185c000027802 */ /* 0x000fe40000000f00 */
[----:B-1-34-:R-:W-:Y:S05]  /*185b0*/  CALL.REL.NOINC `($__internal_9_$__cuda_sm70_shflsync_idx_p) ;  /* 0x0000006000007944 */ /* 0x01afea0003c00000 */
[----:B------:R-:W-:Y:S01]  /*185c0*/  MOV R13, R0 ;  /* 0x00000000000d7202 */ /* 0x000fe20000000f00 */
[----:B------:R-:W-:Y:S05]  /*185d0*/  BRA `(.L_x_637) ;  /* 0xffffdce000007947 */ /* 0x000fea000383ffff */
        .weak           $__internal_8_$__cuda_sm70_shflsync_bfly_p
        .type           $__internal_8_$__cuda_sm70_shflsync_bfly_p,@function
        .size           $__internal_8_$__cuda_sm70_shflsync_bfly_p,($__internal_9_$__cuda_sm70_shflsync_idx_p - $__internal_8_$__cuda_sm70_shflsync_bfly_p)
$__internal_8_$__cuda_sm70_shflsync_bfly_p:
[----:B------:R-:W-:Y:S04]  /*185e0*/  WARPSYNC R8 ;  /* 0x0000000800007348 */ /* 0x000fe80003800000 */
[----:B------:R1:W2:Y:S02]  /*185f0*/  SHFL.BFLY PT, R0, R0, R3, R9 ;  /* 0x0c00000300007389 */ /* 0x0002a400000e0009 */
[----:B-1----:R-:W-:-:S04]  /*18600*/  MOV R3, 0x0 ;  /* 0x0000000000037802 */ /* 0x002fc80000000f00 */
[----:B--2---:R-:W-:Y:S05]  /*18610*/  RET.REL.NODEC R2 `(_ZN7cutlass13device_kernelIN5flash19enable_sm80_to_sm89INS1_16FlashAttnFwdSm80INS1_25CollectiveMainloopFwdSm80ILi4ELi1ELb0EN4cute5tupleIJNS5_1CILi128EEENS7_ILi48EEENS7_ILi96EEEEEELi96ENS_10bfloat16_tEfNS_4arch4Sm80ELb0ELb1ELb0ELb1ELb0ELb0ELb1ELb1EEENS1_21CollectiveEpilogueFwdINS6_IJS8_SA_S9_EEENS6_IJNS7_ILi1EEESI_SI_EEESC_SE_Li128ELb1ELb1ELb1ELb0EEENS1_36VarlenDynamicPersistentTileSchedulerILi128ELi48ELi128ELi128ELb1ELb1ELb0ELb1ELb0ELb1EEEEEEEEEvNT_6ParamsE) ;  /* 0xfffe79e002007950 */ /* 0x004fea0003c3ffff */
        .weak           $__internal_9_$__cuda_sm70_shflsync_idx_p
        .type           $__internal_9_$__cuda_sm70_shflsync_idx_p,@function
        .size           $__internal_9_$__cuda_sm70_shflsync_idx_p,($__internal_10_$__cuda_sm70_shflsync_up_p - $__internal_9_$__cuda_sm70_shflsync_idx_p)
$__internal_9_$__cuda_sm70_shflsync_idx_p:
[----:B------:R-:W-:-:S04]  /*18620*/  MOV R15, 0xffffffff ;  /* 0xffffffff000f7802 */ /* 0x000fc80000000f00 */
[----:B------:R-:W-:Y:S04]  /*18630*/  WARPSYNC R15 ;  /* 0x0000000f00007348 */ /* 0x000fe80003800000 */
[----:B------:R1:W2:Y:S02]  /*18640*/  SHFL.IDX PT, R0, R5, R3, R0 ;  /* 0x0000000305007389 */ /* 0x0002a400000e0000 */
[----:B-1----:R-:W-:-:S04]  /*18650*/  MOV R3, 0x0 ;  /* 0x0000000000037802 */ /* 0x002fc80000000f00 */
[----:B--2---:R-:W-:Y:S05]  /*18660*/  RET.REL.NODEC R2 `(_ZN7cutlass13device_kernelIN5flash19enable_sm80_to_sm89INS1_16FlashAttnFwdSm80INS1_25CollectiveMainloopFwdSm80ILi4ELi1ELb0EN4cute5tupleIJNS5_1CILi128EEENS7_ILi48EEENS7_ILi96EEEEEELi96ENS_10bfloat16_tEfNS_4arch4Sm80ELb0ELb1ELb0ELb1ELb0ELb0ELb1ELb1EEENS1_21CollectiveEpilogueFwdINS6_IJS8_SA_S9_EEENS6_IJNS7_ILi1EEESI_SI_EEESC_SE_Li128ELb1ELb1ELb1ELb0EEENS1_36VarlenDynamicPersistentTileSchedulerILi128ELi48ELi128ELi128ELb1ELb1ELb0ELb1ELb0ELb1EEEEEEEEEvNT_6ParamsE) ;  /* 0xfffe799002007950 */ /* 0x004fea0003c3ffff */
        .weak           $__internal_10_$__cuda_sm70_shflsync_up_p
        .type           $__internal_10_$__cuda_sm70_shflsync_up_p,@function
        .size           $__internal_10_$__cuda_sm70_shflsync_up_p,($__internal_11_$__cuda_sm70_votesync_ballot - $__internal_10_$__cuda_sm70_shflsync_up_p)
$__internal_10_$__cuda_sm70_shflsync_up_p:
[----:B------:R-:W-:Y:S02]  /*18670*/  IMAD.MOV.U32 R4, RZ, RZ, RZ ;  /* 0x000000ffff047224 */ /* 0x000fe400078e00ff */
[----:B------:R-:W-:-:S04]  /*18680*/  IMAD.MOV.U32 R10, RZ, RZ, -0x1 ;  /* 0xffffffffff0a7424 */ /* 0x000fc800078e00ff */
[----:B------:R-:W-:Y:S04]  /*18690*/  WARPSYNC R10 ;  /* 0x0000000a00007348 */ /* 0x000fe80003800000 */
[----:B------:R1:W2:Y:S02]  /*186a0*/  SHFL.UP PT, R4, R0, R2, R4 ;  /* 0x0400000200047389 */ /* 0x0002a400000e0004 */
[----:B-1----:R-:W-:Y:S02]  /*186b0*/  MOV R2, R3 ;  /* 0x0000000300027202 */ /* 0x002fe40000000f00 */
[----:B------:R-:W-:-:S04]  /*186c0*/  MOV R3, 0x0 ;  /* 0x0000000000037802 */ /* 0x000fc80000000f00 */
[----:B--2---:R-:W-:Y:S05]  /*186d0*/  RET.REL.NODEC R2 `(_ZN7cutlass13device_kernelIN5flash19enable_sm80_to_sm89INS1_16FlashAttnFwdSm80INS1_25CollectiveMainloopFwdSm80ILi4ELi1ELb0EN4cute5tupleIJNS5_1CILi128EEENS7_ILi48EEENS7_ILi96EEEEEELi96ENS_10bfloat16_tEfNS_4arch4Sm80ELb0ELb1ELb0ELb1ELb0ELb0ELb1ELb1EEENS1_21CollectiveEpilogueFwdINS6_IJS8_SA_S9_EEENS6_IJNS7_ILi1EEESI_SI_EEESC_SE_Li128ELb1ELb1ELb1ELb0EEENS1_36VarlenDynamicPersistentTileSchedulerILi128ELi48ELi128ELi128ELb1ELb1ELb0ELb1ELb0ELb1EEEEEEEEEvNT_6ParamsE) ;  /* 0xfffe792002007950 */ /* 0x004fea0003c3ffff */
        .weak           $__internal_11_$__cuda_sm70_votesync_ballot
        .type           $__internal_11_$__cuda_sm70_votesync_ballot,@function
        .size           $__internal_11_$__cuda_sm70_votesync_ballot,(.L_x_1436 - $__internal_11_$__cuda_sm70_votesync_ballot)
$__internal_11_$__cuda_sm70_votesync_ballot:
[----:B------:R-:W-:Y:S01]  /*186e0*/  ISETP.NE.U32.AND P0, PT, R0, 0x1, PT ;  /* 0x000000010000780c */ /* 0x000fe20003f05070 */
[----:B------:R-:W-:-:S04]  /*186f0*/  IMAD.MOV.U32 R3, RZ, RZ, -0x1 ;  /* 0xffffffffff037424 */ /* 0x000fc800078e00ff */
[----:B------:R-:W-:Y:S08]  /*18700*/  WARPSYNC R3 ;  /* 0x0000000300007348 */ /* 0x000ff00003800000 */
[----:B------:R-:W-:-:S04]  /*18710*/  VOTE.ANY R0, PT, !P0 ;  /* 0x0000000000007806 */ /* 0x000fc800040e0100 */
[----:B------:R-:W-:Y:S01]  /*18720*/  LOP3.LUT R0, R0, R3, RZ, 0xc0, !PT ;  /* 0x0000000300007212 */ /* 0x000fe200078ec0ff */
[----:B------:R-:W-:-:S04]  /*18730*/  IMAD.MOV.U32 R3, RZ, RZ, 0x0 ;  /* 0x00000000ff037424 */ /* 0x000fc800078e00ff */
[----:B------:R-:W-:Y:S05]  /*18740*/  RET.REL.NODEC R2 `(_ZN7cutlass13device_kernelIN5flash19enable_sm80_to_sm89INS1_16FlashAttnFwdSm80INS1_25CollectiveMainloopFwdSm80ILi4ELi1ELb0EN4cute5tupleIJNS5_1CILi128EEENS7_ILi48EEENS7_ILi96EEEEEELi96ENS_10bfloat16_tEfNS_4arch4Sm80ELb0ELb1ELb0ELb1ELb0ELb0ELb1ELb1EEENS1_21CollectiveEpilogueFwdINS6_IJS8_SA_S9_EEENS6_IJNS7_ILi1EEESI_SI_EEESC_SE_Li128ELb1ELb1ELb1ELb0EEENS1_36VarlenDynamicPersistentTileSchedulerILi128ELi48ELi128ELi128ELb1ELb1ELb0ELb1ELb0ELb1EEEEEEEEEvNT_6ParamsE) ;  /* 0xfffe78b002007950 */ /* 0x000fea0003c3ffff */
.L_x_683:
        /* <DEDUP_REMOVED lines=11> */
.L_x_1436:


//--------------------- .text._ZN7cutlass13device_kernelIN5flash19enable_sm80_to_sm89INS1_16FlashAttnFwdSm80INS1_25CollectiveMainloopFwdSm80ILi4ELi1ELb0EN4cute5tupleIJNS5_1CILi128EEENS7_ILi48EEENS7_ILi96EEEEEELi96ENS_10bfloat16_tEfNS_4arch4Sm80ELb0ELb1ELb0ELb1ELb0ELb1ELb1ELb1EEENS1_21CollectiveEpilogueFwdINS6_IJS8_SA_S9_EEENS6_IJNS7_ILi1EEESI_SI_EEESC_SE_Li128ELb1ELb1ELb1ELb0EEENS1_36VarlenDynamicPersistentTileSchedulerILi128ELi48ELi128ELi128ELb1ELb1ELb0ELb1ELb0ELb1EEEEEEEEEvNT_6ParamsE --------------------------
	.section	.text._ZN7cutlass13device_kernelIN5flash19enable_sm80_to_sm89INS1_16FlashAttnFwdSm80INS1_25CollectiveMainloopFwdSm80ILi4ELi1ELb0EN4cute5tupleIJNS5_1CILi128EEENS7_ILi48EEENS7_ILi96EEEEEELi96ENS_10bfloat16_tEfNS_4arch4Sm80ELb0ELb1ELb0ELb1ELb0ELb1ELb1ELb1EEENS1_21CollectiveEpilogueFwdINS6_IJS8_SA_S9_EEENS6_IJNS7_ILi1EEESI_SI_EEESC_SE_Li128ELb1ELb1ELb1ELb0EEENS1_36VarlenDynamicPersistentTileSchedulerILi128ELi48ELi128ELi128ELb1ELb1ELb0ELb1ELb0ELb1EEEEEEEEEvNT_6ParamsE,"ax",@progbits
	.sectioninfo	@"SHI_REGISTERS=255"
	.align	128
.text._ZN7cutlass13device_kernelIN5flash19enable_sm80_to_sm89INS1_16FlashAttnFwdSm80INS1_25CollectiveMainloopFwdSm80ILi4ELi1ELb0EN4cute5tupleIJNS5_1CILi128EEENS7_ILi48EEENS7_ILi96EEEEEELi96ENS_10bfloat16_tEfNS_4arch4Sm80ELb0ELb1ELb0ELb1ELb0ELb1ELb1ELb1EEENS1_21CollectiveEpilogueFwdINS6_IJS8_SA_S9_EEENS6_IJNS7_ILi1EEESI_SI_EEESC_SE_Li128ELb1ELb1ELb1ELb0EEENS1_36VarlenDynamicPersistentTileSchedulerILi128ELi48ELi128ELi128ELb1ELb1ELb0ELb1ELb0ELb1EEEEEEEEEvNT_6ParamsE:
        .type           _ZN7cutlass13device_kernelIN5flash19enable_sm80_to_sm89INS1_16FlashAttnFwdSm80INS1_25CollectiveMainloopFwdSm80ILi4ELi1ELb0EN4cute5tupleIJNS5_1CILi128EEENS7_ILi48EEENS7_ILi96EEEEEELi96ENS_10bfloat16_tEfNS_4arch4Sm80ELb0ELb1ELb0ELb1ELb0ELb1ELb1ELb1EEENS1_21CollectiveEpilogueFwdINS6_IJS8_SA_S9_EEENS6_IJNS7_ILi1EEESI_SI_EEESC_SE_Li128ELb1ELb1ELb1ELb0EEENS1_36VarlenDynamicPersistentTileSchedulerILi128ELi48ELi128ELi128ELb1ELb1ELb0ELb1ELb0ELb1EEEEEEEEEvNT_6ParamsE,@function
        .size           _ZN7cutlass13device_kernelIN5flash19enable_sm80_to_sm89INS1_16FlashAttnFwdSm80INS1_25CollectiveMainloopFwdSm80ILi4ELi1ELb0EN4cute5tupleIJNS5_1CILi128EEENS7_ILi48EEENS7_ILi96EEEEEELi96ENS_10bfloat16_tEfNS_4arch4Sm80ELb0ELb1ELb0ELb1ELb0ELb1ELb1ELb1EEENS1_21CollectiveEpilogueFwdINS6_IJS8_SA_S9_EEENS6_IJNS7_ILi1EEESI_SI_EEESC_SE_Li128ELb1ELb1ELb1ELb0EEENS1_36VarlenDynamicPersistentTileSchedulerILi128ELi48ELi128ELi128ELb1ELb1ELb0ELb1ELb0ELb1EEEEEEEEEvNT_6ParamsE,(.L_x_1441 - _ZN7cutlass13device_kernelIN5flash19enable_sm80_to_sm89INS1_16FlashAttnFwdSm80INS1_25CollectiveMainloopFwdSm80ILi4ELi1ELb0EN4cute5tupleIJNS5_1CILi128EEENS7_ILi48EEENS7_ILi96EEEEEELi96ENS_10bfloat16_tEfNS_4arch4Sm80ELb0ELb1ELb0ELb1ELb0ELb1ELb1ELb1EEENS1_21CollectiveEpilogueFwdINS6_IJS8_SA_S9_EEENS6_IJNS7_ILi1EEESI_SI_EEESC_SE_Li128ELb1ELb1ELb1ELb0EEENS1_36VarlenDynamicPersistentTileSchedulerILi128ELi48ELi128ELi128ELb1ELb1ELb0ELb1ELb0ELb1EEEEEEEEEvNT_6ParamsE)
        .other          _ZN7cutlass13device_kernelIN5flash19enable_sm80_to_sm89INS1_16FlashAttnFwdSm80INS1_25CollectiveMainloopFwdSm80ILi4ELi1ELb0EN4cute5tupleIJNS5_1CILi128EEENS7_ILi48EEENS7_ILi96EEEEEELi96ENS_10bfloat16_tEfNS_4arch4Sm80ELb0ELb1ELb0ELb1ELb0ELb1ELb1ELb1EEENS1_21CollectiveEpilogueFwdINS6_IJS8_SA_S9_EEENS6_IJNS7_ILi1EEESI_SI_EEESC_SE_Li128ELb1ELb1ELb1ELb0EEENS1_36VarlenDynamicPersistentTileSchedulerILi128ELi48ELi128ELi128ELb1ELb1ELb0ELb1ELb0ELb1EEEEEEEEEvNT_6ParamsE,@"STO_CUDA_ENTRY STV_DEFAULT"
_ZN7cutlass13device_kernelIN5flash19enable_sm80_to_sm89INS1_16FlashAttnFwdSm80INS1_25CollectiveMainloopFwdSm80ILi4ELi1ELb0EN4cute5tupleIJNS5_1CILi128EEENS7_ILi48EEENS7_ILi96EEEEEELi96ENS_10bfloat16_tEfNS_4arch4Sm80ELb0ELb1ELb0ELb1ELb0ELb1ELb1ELb1EEENS1_21CollectiveEpilogueFwdINS6_IJS8_SA_S9_EEENS6_IJNS7_ILi1EEESI_SI_EEESC_SE_Li128ELb1ELb1ELb1ELb0EEENS1_36VarlenDynamicPersistentTileSchedulerILi128ELi48ELi128ELi128ELb1ELb1ELb0ELb1ELb0ELb1EEEEEEEEEvNT_6ParamsE:
        /* <DEDUP_REMOVED lines=54> */
.L_x_689:
        /* <DEDUP_REMOVED lines=16> */
.L_x_951:
        /* <DEDUP_REMOVED lines=16> */
.L_x_952:
[----:B--2---:R-:W-:-:S05]  /*0560*/  IMAD R0, R0, c[0x0][0x538], RZ ;  /* 0x00014e0000007a24 */ /* 0x004fca00078e02ff */
[----:B------:R-:W-:-:S04]  /*0570*/  IADD3 R7, R0, R7, RZ ;  /* 0x0000000700077210 */ /* 0x000fc80007ffe0ff */
[----:B------:R-:W-:-:S13]  /*0580*/  ISETP.GT.AND P0, PT, R7, UR4, PT ;  /* 0x0000000407007c0c */ /* 0x000fda000bf04270 */
[----:B-1----:R-:W-:Y:S05]  /*0590*/  @!P0 BRA `(.L_x_689) ;  /* 0xfffffdc000008947 */ /* 0x002fea000383ffff */
.L_x_685:
[----:B------:R-:W-:-:S05]  /*05a0*/  IADD3 R11, -R0, R7, RZ ;  /* 0x00000007000b7210 */ /* 0x000fca0007ffe1ff */
[----:B------:R-:W-:-:S05]  /*05b0*/  IMAD R0, R4, c[0x0][0x538], R11 ;  /* 0x00014e0004007a24 */ /* 0x000fca00078e020b */
[----:B------:R-:W-:Y:S01]  /*05c0*/  ISETP.GT.AND P0, PT, R0, UR4, PT ;  /* 0x0000000400007c0c */ /* 0x000fe2000bf04270 */
[----:B------:R-:W-:-:S12]  /*05d0*/  BRA.DIV ~URZ, `(.L_x_690) ;  /* 0x000232027f007947 */ /* 0x000fd8000b800000 */
[----:B------:R-:W-:-:S04]  /*05e0*/  VOTE.ANY R10, PT, !P0 ;  /* 0x00000000000a7806 */ /* 0x000fc800040e0100 */
.L_x_953:
[----:B------:R-:W1:Y:S02]  /*05f0*/  POPC R7, R10 ;  /* 0x0000000a00077309 */ /* 0x000e640000000000 */
[----:B-1----:R-:W-:-:S05]  /*0600*/  IADD3 R0, R7, R6, RZ ;  /* 0x0000000607007210 */ /* 0x002fca0007ffe0ff */
[----:B------:R1:W-:Y:S01]  /*0610*/  STL [R1+0x44], R0 ;  /* 0x0000440001007387 */ /* 0x0003e20000100800 */
[----:B------:R-:W-:Y:S05]  /*0620*/  BRA.DIV ~URZ, `(.L_x_691) ;  /* 0x000232027f007947 */ /* 0x000fea000b800000 */
[----:B------:R2:W3:Y:S01]  /*0630*/  SHFL.IDX PT, R12, R9, R7, 0x1f ;  /* 0x00001f07090c7589 */ /* 0x0004e200000e0000 */
[----:B------:R-:W-:-:S03]  /*0640*/  MOV R6, RZ ;  /* 0x000000ff00067202 */ /* 0x000fc60000000f00 */
[----:B------:R2:W4:Y:S04]  /*0650*/  SHFL.IDX PT, R9, R8, R7, 0x1f ;  /* 0x00001f0708097589 */ /* 0x00052800000e0000 */
.L_x_954:
[----:B------:R-:W-:Y:S01]  /*0660*/  ISETP.NE.AND P0, PT, R10, RZ, PT ;  /* 0x000000ff0a00720c */ /* 0x000fe20003f05270 */
[----:B------:R-:W-:-:S12]  /*0670*/  BSSY B0, `(.L_x_692) ;  /* 0x0000005000007945 */ /* 0x000fd80003800000 */
[----:B------:R-:W-:Y:S05]  /*0680*/  @!P0 BRA `(.L_x_693) ;  /* 0x0000003000008947 */ /* 0x000fea0003800000 */
[----:B------:R-:W-:Y:S01]  /*0690*/  IADD3 R3, R7, -0x1, RZ ;  /* 0xffffffff07037810 */ /* 0x000fe20007ffe0ff */
[----:B------:R-:W-:Y:S05]  /*06a0*/  BRA.DIV ~URZ, `(.L_x_694) ;  /* 0x000232627f007947 */ /* 0x000fea000b800000 */
[----:B------:R1:W2:Y:S02]  /*06b0*/  SHFL.IDX PT, R6, R4, R3, 0x1f ;  /* 0x00001f0304067589 */ /* 0x0002a400000e0000 */
.L_x_693:
[----:B------:R-:W-:Y:S05]  /*06c0*/  BSYNC B0 ;  /* 0x0000000000007941 */ /* 0x000fea0003800000 */
.L_x_692:
        /* <DEDUP_REMOVED lines=69> */
.L_x_696:
        /* <DEDUP_REMOVED lines=46> */
[----:B------:R-:W-:-:S03]  /*0e00*/  IMAD.MOV.U32 R2, RZ, RZ, R0 ;  /* 0x000000ffff027224 */ /* 0x000fc600078e0000 */
[----:B------:R-:W-:Y:S01]  /*0e10*/  IABS R0, R8 ;  /* 0x0000000800007213 */ /* 0x000fe20000000000 */
[----:B------:R-:W-:Y:S02]  /*0e20*/  IMAD R7, R2, R5, RZ ;  /* 0x0000000502077224 */ /* 0x000fe400078e02ff */
[----:B------:R-:W-:Y:S02]  /*0e30*/  IMAD.MOV.U32 R2, RZ, RZ, RZ ;  /* 0x000000ffff027224 */ /* 0x000fe400078e00ff */
        /* <DEDUP_REMOVED lines=20> */
.L_x_697:
[----:B------:R-:W-:Y:S05]  /*0f80*/  BSYNC B0 ;  /* 0x0000000000007941 */ /* 0x000fea0003800000 */
.L_x_695:
[----:B------:R-:W-:-:S04]  /*0f90*/  LOP3.LUT R0, RZ, R0, RZ, 0x33, !PT ;  /* 0x00000000ff007212 */ /* 0x000fc800078e33ff */
[----:B------:R-:W-:-:S05]  /*0fa0*/  IADD3 R0, R0, R12, RZ ;  /* 0x0000000c00007210 */ /* 0x000fca0007ffe0ff */
[----:B------:R2:W-:Y:S01]  /*0fb0*/  STL [R1+0x3c], R0 ;  /* 0x00003c0001007387 */ /* 0x0005e20000100800 */
[----:B------:R-:W-:Y:S05]  /*0fc0*/  BRA `(.L_x_698) ;  /* 0x0000006000007947 */ /* 0x000fea0003800000 */
.L_x_686:
[----:B------:R-:W-:Y:S01]  /*0fd0*/  MOV R0, UR4 ;  /* 0x0000000400007c02 */ /* 0x000fe20008000f00 */
[----:B------:R-:W-:Y:S04]  /*0fe0*/  STL [R1+0x3c], RZ ;  /* 0x00003cff01007387 */ /* 0x000fe80000100800 */
[----:B------:R-:W-:Y:S04]  /*0ff0*/  STL [R1+0x40], RZ ;  /* 0x000040ff01007387 */ /* 0x000fe80000100800 */
[----:B------:R1:W-:Y:S02]  /*1000*/  STL [R1+0x38], R0 ;  /* 0x0000380001007387 */ /* 0x0003e40000100800 */
[----:B-1----:R-:W-:-:S05]  /*1010*/  MOV R0, c[0x0][0x53c] ;  /* 0x00014f0000007a02 */ /* 0x002fca0000000f00 */
[----:B------:R1:W-:Y:S02]  /*1020*/  STL [R1+0x44], R0 ;  /* 0x0000440001007387 */ /* 0x0003e40000100800 */
.L_x_698:
        /* <DEDUP_REMOVED lines=8> */
.L_x_684:
[----:B-12---:R-:W2:Y:S02]  /*10b0*/  LDL R0, [R1+0x44] ;  /* 0x0000440001007983 */ /* 0x006ea40000100800 */
[----:B--2---:R-:W-:-:S13]  /*10c0*/  ISETP.GE.AND P0, PT, R0, c[0x0][0x53c], PT ;  /* 0x00014f0000007a0c */ /* 0x004fda0003f06270 */
[----:B------:R-:W-:Y:S05]  /*10d0*/  @P0 EXIT ;  /* 0x000000000000094d */ /* 0x000fea0003800000 */
[----:B------:R-:W1:Y:S02]  /*10e0*/  S2R R24, SR_TID.X ;  /* 0x0000000000187919 */ /* 0x000e640000002100 */
[----:B-1-3--:R-:W-:Y:S02]  /*10f0*/  SHF.R.S32.HI R7, RZ, 0x1f, R24 ;  /* 0x0000001fff077819 */ /* 0x00afe40000011418 */
[-C--:B------:R-:W-:Y:S02]  /*1100*/  LEA.HI R15, R24, R24.reuse, RZ, 0x1 ;  /* 0x00000018180f7211 */ /* 0x080fe400078f08ff */
[CC--:B------:R-:W-:Y:S02]  /*1110*/  LEA.HI R16, R7.reuse, R24.reuse, RZ, 0x3 ;  /* 0x0000001807107211 */ /* 0x0c0fe400078f18ff */
[----:B------:R-:W-:Y:S02]  /*1120*/  LEA.HI R10, R7, R24, RZ, 0x2 ;  /* 0x00000018070a7211 */ /* 0x000fe400078f10ff */
[----:B------:R-:W-:-:S02]  /*1130*/  LOP3.LUT R0, R16, 0xfffffff8, RZ, 0xc0, !PT ;  /* 0xfffffff810007812 */ /* 0x000fc400078ec0ff */
[CC--:B------:R-:W-:Y:S02]  /*1140*/  LEA.HI R12, R7.reuse, R24.reuse, RZ, 0x5 ;  /* 0x00000018070c7211 */ /* 0x0c0fe400078f28ff */
[----:B------:R-:W-:Y:S01]  /*1150*/  SHF.R.S32.HI R2, RZ, 0x3, R16 ;  /* 0x00000003ff027819 */ /* 0x000fe20000011410 */
[----:B------:R-:W-:Y:S01]  /*1160*/  IMAD.IADD R3, R24, 0x1, -R0 ;  /* 0x0000000118037824 */ /* 0x000fe200078e0a00 */
[----:B------:R-:W-:Y:S02]  /*1170*/  LEA.HI R7, R7, R24, RZ, 0x4 ;  /* 0x0000001807077211 */ /* 0x000fe400078f20ff */
[----:B------:R-:W-:Y:S01]  /*1180*/  SHF.R.S32.HI R14, RZ, 0x1, R15 ;  /* 0x00000001ff0e7819 */ /* 0x000fe2000001140f */
[----:B------:R-:W-:Y:S01]  /*1190*/  IMAD.SHL.U32 R0, R2, 0x40, RZ ;  /* 0x0000004002007824 */ /* 0x000fe200078e00ff */
[----:B------:R-:W-:Y:S02]  /*11a0*/  LOP3.LUT R4, R10, 0xfffffffc, RZ, 0xc0, !PT ;  /* 0xfffffffc0a047812 */ /* 0x000fe400078ec0ff */
[----:B------:R-:W-:-:S02]  /*11b0*/  SHF.R.S32.HI R8, RZ, 0x4, R7 ;  /* 0x00000004ff087819 */ /* 0x000fc40000011407 */
[----:B------:R-:W-:Y:S01]  /*11c0*/  LEA.HI R5, R15, R14, RZ, 0x1 ;  /* 0x0000000e0f057211 */ /* 0x000fe200078f08ff */
[----:B------:R-:W-:Y:S01]  /*11d0*/  IMAD.IADD R25, R24, 0x1, -R4 ;  /* 0x0000000118197824 */ /* 0x000fe200078e0a04 */
[----:B------:R-:W-:Y:S02]  /*11e0*/  LEA.HI R6, R7, R8, RZ, 0x1 ;  /* 0x0000000807067211 */ /* 0x000fe400078f08ff */
[----:B------:R-:W-:Y:S01]  /*11f0*/  LOP3.LUT R2, R5, 0x7fffffe, RZ, 0xc0, !PT ;  /* 0x07fffffe05027812 */ /* 0x000fe200078ec0ff */
[----:B------:R-:W-:Y:S01]  /*1200*/  IMAD.SHL.U32 R30, R25, 0x8, RZ ;  /* 0x00000008191e7824 */ /* 0x000fe200078e00ff */
[----:B------:R-:W-:Y:S02]  /*1210*/  LOP3.LUT R0, R0, 0xc0, RZ, 0xc0, !PT ;  /* 0x000000c000007812 */ /* 0x000fe400078ec0ff */
[----:B------:R-:W-:Y:S01]  /*1220*/  LOP3.LUT R6, R6, 0xfffffffe, RZ, 0xc0, !PT ;  /* 0xfffffffe06067812 */ /* 0x000fe200078ec0ff */
[----:B------:R-:W-:Y:S01]  /*1230*/  IMAD.IADD R2, R14, 0x1, -R2 ;  /* 0x000000010e027824 */ /* 0x000fe200078e0a02 */
[----:B------:R-:W-:-:S02]  /*1240*/  LEA.HI R11, R3, R3, RZ, 0x1 ;  /* 0x00000003030b7211 */ /* 0x000fc400078f08ff */
[----:B------:R-:W-:Y:S01]  /*1250*/  SHF.R.U32.HI R5, RZ, 0x3, R0 ;  /* 0x00000003ff057819 */ /* 0x000fe20000011600 */
[----:B------:R-:W-:Y:S01]  /*1260*/  IMAD.IADD R17, R8, 0x1, -R6 ;  /* 0x0000000108117824 */ /* 0x000fe200078e0a06 */
[----:B------:R-:W-:Y:S01]  /*1270*/  LOP3.LUT R0, R0, 0x18, R30, 0xf8, !PT ;  /* 0x0000001800007812 */ /* 0x000fe200078ef81e */
[----:B------:R-:W-:Y:S01]  /*1280*/  IMAD R20, R8, 0x8, R2 ;  /* 0x0000000808147824 */ /* 0x000fe200078e0202 */
[----:B------:R-:W-:Y:S02]  /*1290*/  LOP3.LUT R4, R11, 0x3fffffe, RZ, 0xc0, !PT ;  /* 0x03fffffe0b047812 */ /* 0x000fe400078ec0ff */
[----:B------:R-:W-:Y:S01]  /*12a0*/  LOP3.LUT R8, R0, R5, RZ, 0x3c, !PT ;  /* 0x0000000500087212 */ /* 0x000fe200078e3cff */
[----:B------:R-:W-:Y:S01]  /*12b0*/  IMAD.SHL.U32 R20, R20, 0x20, RZ ;  /* 0x0000002014147824 */ /* 0x000fe200078e00ff */
[----:B------:R-:W-:Y:S01]  /*12c0*/  SHF.R.S32.HI R23, RZ, 0x2, R10 ;  /* 0x00000002ff177819 */ /* 0x000fe2000001140a */
[----:B------:R-:W-:Y:S01]  /*12d0*/  IMAD.IADD R19, R3, 0x1, -R4 ;  /* 0x0000000103137824 */ /* 0x000fe200078e0a04 */
[----:B------:R-:W-:-:S02]  /*12e0*/  SHF.R.S32.HI R9, RZ, 0x5, R12 ;  /* 0x00000005ff097819 */ /* 0x000fc4000001140c */
[----:B------:R-:W-:Y:S02]  /*12f0*/  SHF.R.S32.HI R0, RZ, 0x1f, R12 ;  /* 0x0000001fff007819 */ /* 0x000fe4000001140c */
[----:B------:R-:W-:Y:S02]  /*1300*/  LOP3.LUT R2, R7, 0xfffffff0, RZ, 0xc0, !PT ;  /* 0xfffffff007027812 */ /* 0x000fe400078ec0ff */
[----:B------:R-:W-:Y:S02]  /*1310*/  LEA.HI R5, R10, R23, RZ, 0x1 ;  /* 0x000000170a057211 */ /* 0x000fe400078f08ff */
[----:B------:R-:W-:Y:S01]  /*1320*/  LEA.HI R4, R0, R9, RZ, 0x2 ;  /* 0x0000000900047211 */ /* 0x000fe200078f10ff */
[----:B------:R-:W-:Y:S01]  /*1330*/  IMAD.IADD R0, R24, 0x1, -R2 ;  /* 0x0000000118007824 */ /* 0x000fe200078e0a02 */
[----:B------:R-:W-:Y:S02]  /*1340*/  LOP3.LUT R2, R5, 0x7fffffe, RZ, 0xc0, !PT ;  /* 0x07fffffe05027812 */ /* 0x000fe400078ec0ff */
[----:B------:R-:W-:-:S02]  /*1350*/  LOP3.LUT R3, R12, 0xffffffe0, RZ, 0xc0, !PT ;  /* 0xffffffe00c037812 */ /* 0x000fc400078ec0ff */
[-C--:B------:R-:W-:Y:S01]  /*1360*/  LEA.HI R7, R0, R0.reuse, RZ, 0x1 ;  /* 0x0000000000077211 */ /* 0x080fe200078f08ff */
[----:B------:R-:W-:Y:S01]  /*1370*/  IMAD.IADD R2, R23, 0x1, -R2 ;  /* 0x0000000117027824 */ /* 0x000fe200078e0a02 */
[----:B------:R-:W-:Y:S01]  /*1380*/  SHF.R.S32.HI R13, RZ, 0x1f, R0 ;  /* 0x0000001fff0d7819 */ /* 0x000fe20000011400 */
[----:B------:R-:W-:Y:S01]  /*1390*/  IMAD.IADD R28, R24, 0x1, -R3 ;  /* 0x00000001181c7824 */ /* 0x000fe200078e0a03 */
[----:B------:R-:W-:Y:S01]  /*13a0*/  LOP3.LUT R6, R7, 0x7fffffe, RZ, 0xc0, !PT ;  /* 0x07fffffe07067812 */ /* 0x000fe200078ec0ff */
[----:B------:R-:W-:Y:S01]  /*13b0*/  IMAD R2, R9, 0x8, R2 ;  /* 0x0000000809027824 */ /* 0x000fe200078e0202 */
[----:B------:R-:W-:Y:S02]  /*13c0*/  LEA.HI R13, R13, R0, RZ, 0x3 ;  /* 0x000000000d0d7211 */ /* 0x000fe400078f18ff */
[----:B------:R-:W-:Y:S01]  /*13d0*/  LOP3.LUT R3, R4, 0xffffffc, RZ, 0xc0, !PT ;  /* 0x0ffffffc04037812 */ /* 0x000fe200078ec0ff */
[----:B------:R-:W-:Y:S01]  /*13e0*/  IMAD.IADD R12, R0, 0x1, -R6 ;  /* 0x00000001000c7824 */ /* 0x000fe200078e0a06 */
[----:B------:R-:W-:Y:S01]  /*13f0*/  LEA.HI R4, R25, R25, RZ, 0x1 ;  /* 0x0000001919047211 */ /* 0x000fe200078f08ff */
[----:B------:R-:W-:Y:S01]  /*1400*/  IMAD.U32 R0, R2, 0x20, R8 ;  /* 0x0000002002007824 */ /* 0x000fe200078e0008 */
[----:B------:R-:W-:-:S02]  /*1410*/  SHF.R.S32.HI R5, RZ, 0x1f, R28 ;  /* 0x0000001fff057819 */ /* 0x000fc4000001141c */
[----:B------:R-:W-:Y:S02]  /*1420*/  LOP3.LUT R2, R4, 0x1ffffffe, RZ, 0xc0, !PT ;  /* 0x1ffffffe04027812 */ /* 0x000fe400078ec0ff */
[----:B------:R1:W-:Y:S01]  /*1430*/  STL [R1+0x28], R0 ;  /* 0x0000280001007387 */ /* 0x0003e20000100800 */
[----:B------:R-:W-:Y:S01]  /*1440*/  LEA.HI R18, R5, R28, RZ, 0x2 ;  /* 0x0000001c05127211 */ /* 0x000fe200078f10ff */
[----:B------:R-:W-:Y:S01]  /*1450*/  IMAD.IADD R5, R9, 0x1, -R3 ;  /* 0x0000000109057824 */ /* 0x000fe200078e0a03 */
[----:B------:R-:W-:Y:S01]  /*1460*/  IADD3 R6, R14, 0x40, RZ ;  /* 0x000000400e067810 */ /* 0x000fe20007ffe0ff */
[----:B------:R-:W-:Y:S01]  /*1470*/  IMAD.IADD R2, R25, 0x1, -R2 ;  /* 0x0000000119027824 */ /* 0x000fe200078e0a02 */
[----:B------:R-:W-:Y:S02]  /*1480*/  SHF.R.S32.HI R3, RZ, 0x2, R18 ;  /* 0x00000002ff037819 */ /* 0x000fe40000011412 */
[----:B------:R-:W-:Y:S02]  /*1490*/  SHF.R.S32.HI R10, RZ, 0x1f, R10 ;  /* 0x0000001fff0a7819 */ /* 0x000fe4000001140a */
[----:B------:R-:W-:Y:S01]  /*14a0*/  LEA.HI R14, R6, R6, RZ, 0x1 ;  /* 0x00000006060e7211 */ /* 0x000fe200078f08ff */
[----:B------:R-:W-:Y:S01]  /*14b0*/  IMAD R26, R5, 0x10, R3 ;  /* 0x00000010051a7824 */ /* 0x000fe200078e0203 */
[----:B------:R-:W-:-:S02]  /*14c0*/  LEA.HI R3, R10, R23, RZ, 0x3 ;  /* 0x000000170a037211 */ /* 0x000fc400078f18ff */
[----:B------:R-:W-:Y:S02]  /*14d0*/  SHF.R.S32.HI R8, RZ, 0x1, R7 ;  /* 0x00000001ff087819 */ /* 0x000fe40000011407 */
[----:B------:R-:W-:Y:S01]  /*14e0*/  LOP3.LUT R3, R3, 0xfffffff8, RZ, 0xc0, !PT ;  /* 0xfffffff803037812 */ /* 0x000fe200078ec0ff */
[----:B------:R-:W-:Y:S01]  /*14f0*/  STL [R1+0xb4], R26 ;  /* 0x0000b41a01007387 */ /* 0x000fe20000100800 */
[----:B------:R-:W-:Y:S02]  /*1500*/  LOP3.LUT R5, R14, 0x7fffffe, RZ, 0xc0, !PT ;  /* 0x07fffffe0e057812 */ /* 0x000fe400078ec0ff */
[----:B------:R-:W-:-:S03]  /*1510*/  SHF.R.S32.HI R31, RZ, 0x1f, R30 ;  /* 0x0000001fff1f7819 */ /* 0x000fc6000001141e */
[----:B------:R-:W-:Y:S02]  /*1520*/  IMAD.IADD R5, R6, 0x1, -R5 ;  /* 0x0000000106057824 */ /* 0x000fe400078e0a05 */
[----:B-1----:R-:W-:Y:S01]  /*1530*/  IMAD.SHL.U32 R0, R4, 0x20, RZ ;  /* 0x0000002004007824 */ /* 0x002fe200078e00ff */
[----:B------:R-:W-:-:S04]  /*1540*/  SHF.R.S32.HI R4, RZ, 0x1f, R6 ;  /* 0x0000001fff047819 */ /* 0x000fc80000011406 */
[----:B------:R-:W-:-:S05]  /*1550*/  LOP3.LUT R0, R0, 0xffffffc0, RZ, 0xc0, !PT ;  /* 0xffffffc000007812 */ /* 0x000fca00078ec0ff */
[----:B------:R-:W-:Y:S01]  /*1560*/  IMAD R21, R2, 0x8, R0 ;  /* 0x0000000802157824 */ /* 0x000fe200078e0200 */
[----:B------:R-:W-:Y:S02]  /*1570*/  LEA.HI R0, R4, R6, RZ, 0x3 ;  /* 0x0000000604007211 */ /* 0x000fe400078f18ff */
[----:B------:R-:W-:Y:S02]  /*1580*/  SHF.R.S32.HI R2, RZ, 0x1, R11 ;  /* 0x00000001ff027819 */ /* 0x000fe4000001140b */
[----:B------:R-:W-:Y:S01]  /*1590*/  SHF.R.S32.HI R4, RZ, 0x1f, R7 ;  /* 0x0000001fff047819 */ /* 0x000fe20000011407 */
[----:B------:R-:W-:Y:S01]  /*15a0*/  IMAD.SHL.U32 R0, R0, 0x20, RZ ;  /* 0x0000002000007824 */ /* 0x000fe200078e00ff */
[----:B------:R-:W-:Y:S01]  /*15b0*/  LOP3.LUT P3, RZ, R2, 0x2, RZ, 0xc0, !PT ;  /* 0x0000000202ff7812 */ /* 0x000fe2000786c0ff */
[----:B------:R-:W-:Y:S01]  /*15c0*/  IMAD.IADD R7, R23, 0x1, -R3 ;  /* 0x0000000117077824 */ /* 0x000fe200078e0a03 */
[----:B------:R-:W-:Y:S02]  /*15d0*/  LEA.HI R4, R4, R8, RZ, 0x2 ;  /* 0x0000000804047211 */ /* 0x000fe400078f10ff */
[----:B------:R-:W-:Y:S01]  /*15e0*/  LOP3.LUT R3, R0, 0xffffff00, RZ, 0xc0, !PT ;  /* 0xffffff0000037812 */ /* 0x000fe200078ec0ff */
[----:B------:R-:W-:Y:S01]  /*15f0*/  IMAD.SHL.U32 R0, R2, 0x40, RZ ;  /* 0x0000004002007824 */ /* 0x000fe200078e00ff */
[----:B------:R-:W-:-:S02]  /*1600*/  LOP3.LUT R2, R4, 0xfffffffc, RZ, 0xc0, !PT ;  /* 0xfffffffc04027812 */ /* 0x000fc400078ec0ff */
[----:B------:R-:W-:Y:S01]  /*1610*/  LEA.HI R6, R7, R7, RZ, 0x1 ;  /* 0x0000000707067211 */ /* 0x000fe200078f08ff */
[----:B------:R-:W-:Y:S01]  /*1620*/  IMAD R22, R5, 0x20, R3 ;  /* 0x0000002005167824 */ /* 0x000fe200078e0203 */
[----:B------:R-:W-:Y:S01]  /*1630*/  LOP3.LUT R0, R0, 0xc0, RZ, 0xc0, !PT ;  /* 0x000000c000007812 */ /* 0x000fe200078ec0ff */
[----:B------:R-:W-:Y:S01]  /*1640*/  IMAD.IADD R11, R8, 0x1, -R2 ;  /* 0x00000001080b7824 */ /* 0x000fe200078e0a02 */
[----:B------:R-:W-:Y:S01]  /*1650*/  LOP3.LUT R4, R6, 0x3fffffe, RZ, 0xc0, !PT ;  /* 0x03fffffe06047812 */ /* 0x000fe200078ec0ff */
[----:B------:R-:W-:Y:S01]  /*1660*/  IMAD.SHL.U32 R2, R13, 0x20, RZ ;  /* 0x000000200d027824 */ /* 0x000fe200078e00ff */
[----:B------:R-:W-:Y:S01]  /*1670*/  LOP3.LUT R5, R0, 0x8, R16, 0xf8, !PT ;  /* 0x0000000800057812 */ /* 0x000fe200078ef810 */
[----:B------:R-:W-:Y:S01]  /*1680*/  STL [R1+0x94], R22 ;  /* 0x0000941601007387 */ /* 0x000fe20000100800 */
[----:B------:R-:W-:Y:S01]  /*1690*/  SHF.R.U32.HI R3, RZ, 0x3, R0 ;  /* 0x00000003ff037819 */ /* 0x000fe20000011600 */
[----:B------:R-:W-:Y:S01]  /*16a0*/  IMAD.SHL.U32 R0, R9, 0x200, RZ ;  /* 0x0000020009007824 */ /* 0x000fe200078e00ff */
[----:B------:R-:W-:Y:S01]  /*16b0*/  LOP3.LUT R2, R2, 0xffffff00, RZ, 0xc0, !PT ;  /* 0xffffff0002027812 */ /* 0x000fe200078ec0ff */
[----:B------:R-:W-:Y:S01]  /*16c0*/  IMAD.IADD R7, R7, 0x1, -R4 ;  /* 0x0000000107077824 */ /* 0x000fe200078e0a04 */
[----:B------:R-:W-:Y:S01]  /*16d0*/  LOP3.LUT R5, R5, R3, RZ, 0x3c, !PT ;  /* 0x0000000305057212 */ /* 0x000fe200078e3cff */
[----:B------:R-:W-:Y:S01]  /*16e0*/  STL [R1+0x7c], R20 ;  /* 0x00007c1401007387 */ /* 0x000fe20000100800 */
[----:B------:R-:W-:Y:S01]  /*16f0*/  LOP3.LUT R3, R15, 0xfffffffe, RZ, 0xc0, !PT ;  /* 0xfffffffe0f037812 */ /* 0x000fe200078ec0ff */
[----:B------:R-:W-:Y:S01]  /*1700*/  IMAD.IADD R4, R2, 0x1, R0 ;  /* 0x0000000102047824 */ /* 0x000fe200078e0200 */
[----:B------:R-:W-:Y:S01]  /*1710*/  SHF.R.S32.HI R6, RZ, 0x1, R6 ;  /* 0x00000001ff067819 */ /* 0x000fe20000011406 */
[----:B------:R-:W-:Y:S01]  /*1720*/  IMAD R16, R12, 0x20, R2 ;  /* 0x000000200c107824 */ /* 0x000fe200078e0202 */
[----:B------:R-:W-:Y:S01]  /*1730*/  LOP3.LUT P4, RZ, R11, 0x2, RZ, 0xc0, !PT ;  /* 0x000000020bff7812 */ /* 0x000fe2000788c0ff */
[----:B------:R-:W-:Y:S01]  /*1740*/  IMAD.IADD R29, R24, 0x1, -R3 ;  /* 0x00000001181d7824 */ /* 0x000fe200078e0a03 */
[----:B------:R-:W-:Y:S01]  /*1750*/  LOP3.LUT R2, R6, 0x1, RZ, 0xc0, !PT ;  /* 0x0000000106027812 */ /* 0x000fe200078ec0ff */
[----:B------:R-:W-:Y:S01]  /*1760*/  IMAD R15, R12, 0x20, R4 ;  /* 0x000000200c0f7824 */ /* 0x000fe200078e0204 */
[----:B------:R-:W-:Y:S01]  /*1770*/  LEA.HI R3, R10, R23, RZ, 0x2 ;  /* 0x000000170a037211 */ /* 0x000fe200078f10ff */
[----:B------:R-:W-:Y:S01]  /*1780*/  IMAD.SHL.U32 R162, R29, 0x4, RZ ;  /* 0x000000041da27824 */ /* 0x000fe200078e00ff */
[----:B------:R-:W-:Y:S01]  /*1790*/  ISETP.NE.U32.AND P1, PT, R2, 0x1, PT ;  /* 0x000000010200780c */ /* 0x000fe20003f25070 */
[----:B------:R-:W-:Y:S01]  /*17a0*/  IMAD R0, R25, 0x2, R0 ;  /* 0x0000000219007824 */ /* 0x000fe200078e0200 */
[----:B------:R-:W-:Y:S01]  /*17b0*/  LOP3.LUT R2, R3, 0xfffffffc, RZ, 0xc0, !PT ;  /* 0xfffffffc03027812 */ /* 0x000fe200078ec0ff */
[----:B------:R-:W-:Y:S01]  /*17c0*/  IMAD.SHL.U32 R124, R29, 0x8, RZ ;  /* 0x000000081d7c7824 */ /* 0x000fe200078e00ff */
[----:B------:R-:W-:Y:S01]  /*17d0*/  IADD3 R164, R162, 0x10, RZ ;  /* 0x00000010a2a47810 */ /* 0x000fe20007ffe0ff */
[----:B------:R-:W-:Y:S01]  /*17e0*/  IMAD R7, R7, 0x20, R0 ;  /* 0x0000002007077824 */ /* 0x000fe200078e0200 */
[----:B------:R-:W-:Y:S01]  /*17f0*/  SHF.R.S32.HI R3, RZ, 0x1, R14 ;  /* 0x00000001ff037819 */ /* 0x000fe2000001140e */
[----:B------:R-:W-:Y:S01]  /*1800*/  IMAD.IADD R2, R23, 0x1, -R2 ;  /* 0x0000000117027824 */ /* 0x000fe200078e0a02 */
[----:B------:R-:W-:Y:S01]  /*1810*/  LOP3.LUT P0, RZ, R6, 0x2, RZ, 0xc0, !PT ;  /* 0x0000000206ff7812 */ /* 0x000fe2000780c0ff */
[C---:B------:R-:W-:Y:S01]  /*1820*/  IMAD.IADD R160, R162.reuse, 0x1, R164 ;  /* 0x00000001a2a07824 */ /* 0x040fe200078e02a4 */
[----:B------:R-:W-:Y:S01]  /*1830*/  IADD3 R161, R162, 0x20, RZ ;  /* 0x00000020a2a17810 */ /* 0x000fe20007ffe0ff */
[----:B------:R-:W-:Y:S01]  /*1840*/  IMAD.SHL.U32 R4, R3, 0x40, RZ ;  /* 0x0000004003047824 */ /* 0x000fe200078e00ff */
[C---:B------:R-:W-:Y:S01]  /*1850*/  LOP3.LUT P2, RZ, R2.reuse, 0x2, RZ, 0xc0, !PT ;  /* 0x0000000202ff7812 */ /* 0x040fe2000784c0ff */
[----:B------:R-:W-:Y:S01]  /*1860*/  IMAD.SHL.U32 R3, R2, 0x40, RZ ;  /* 0x0000004002037824 */ /* 0x000fe200078e00ff */
[----:B------:R-:W-:Y:S01]  /*1870*/  SHF.R.S32.HI R2, RZ, 0x1f, R160 ;  /* 0x0000001fff027819 */ /* 0x000fe200000114a0 */
[----:B------:R-:W-:Y:S01]  /*1880*/  IMAD R0, R17, 0x8, R19 ;  /* 0x0000000811007824 */ /* 0x000fe200078e0213 */
[----:B------:R-:W-:Y:S01]  /*1890*/  LOP3.LUT R27, R4, 0xc0, RZ, 0xc0, !PT ;  /* 0x000000c0041b7812 */ /* 0x000fe200078ec0ff */
[----:B------:R-:W-:Y:S01]  /*18a0*/  IMAD.SHL.U32 R6, R6, 0x40, RZ ;  /* 0x0000004006067824 */ /* 0x000fe200078e00ff */
[-C--:B------:R-:W-:Y:S01]  /*18b0*/  LEA.HI R8, R2, R160.reuse, RZ, 0x3 ;  /* 0x000000a002087211 */ /* 0x080fe200078f18ff */
[----:B------:R-:W-:Y:S01]  /*18c0*/  IMAD.U32 R0, R0, 0x20, R5 ;  /* 0x0000002000007824 */ /* 0x000fe200078e0005 */
[----:B------:R-:W-:Y:S01]  /*18d0*/  LEA.HI R2, R2, R160, RZ, 0x5 ;  /* 0x000000a002027211 */ /* 0x000fe200078f28ff */
[----:B------:R-:W-:Y:S01]  /*18e0*/  IMAD.IADD R127, R162, 0x1, R161 ;  /* 0x00000001a27f7824 */ /* 0x000fe200078e02a1 */
[----:B------:R-:W-:Y:S01]  /*18f0*/  LOP3.LUT R25, R3, 0xc0, RZ, 0xc0, !PT ;  /* 0x000000c003197812 */ /* 0x000fe200078ec0ff */
[----:B------:R-:W-:Y:S01]  /*1900*/  STL [R1+0x8c], R27 ;  /* 0x00008c1b01007387 */ /* 0x000fe20000100800 */
[----:B------:R-:W-:Y:S01]  /*1910*/  SHF.R.U32.HI R24, RZ, 0x3, R27 ;  /* 0x00000003ff187819 */ /* 0x000fe2000001161b */
[----:B------:R-:W-:Y:S01]  /*1920*/  IMAD.SHL.U32 R2, R2, 0x80, RZ ;  /* 0x0000008002027824 */ /* 0x000fe200078e00ff */
[----:B------:R-:W-:Y:S01]  /*1930*/  SHF.R.U32.HI R23, RZ, 0x3, R25 ;  /* 0x00000003ff177819 */ /* 0x000fe20000011619 */
[----:B------:R-:W-:Y:S01]  /*1940*/  STL [R1+0x74], R25 ;  /* 0x0000741901007387 */ /* 0x000fe20000100800 */
[----:B------:R-:W-:-:S02]  /*1950*/  LOP3.LUT R3, R25, 0x18, R8, 0xf8, !PT ;  /* 0x0000001819037812 */ /* 0x000fc400078ef808 */
[----:B------:R-:W-:Y:S01]  /*1960*/  LOP3.LUT R5, R27, 0x18, R8, 0xf8, !PT ;  /* 0x000000181b057812 */ /* 0x000fe200078ef808 */
[----:B------:R-:W-:Y:S01]  /*1970*/  STL [R1+0x90], R24 ;  /* 0x0000901801007387 */ /* 0x000fe20000100800 */
[----:B------:R-:W-:Y:S02]  /*1980*/  LOP3.LUT R6, R6, 0xc0, RZ, 0xc0, !PT ;  /* 0x000000c006067812 */ /* 0x000fe400078ec0ff */
[----:B------:R-:W-:Y:S01]  /*1990*/  LOP3.LUT R4, R3, R23, RZ, 0x3c, !PT ;  /* 0x0000001703047212 */ /* 0x000fe200078e3cff */
[----:B------:R-:W-:Y:S01]  /*19a0*/  STL [R1+0x78], R23 ;  /* 0x0000781701007387 */ /* 0x000fe20000100800 */
[----:B------:R-:W-:Y:S02]  /*19b0*/  LOP3.LUT R2, R2, 0xfffff000, RZ, 0xc0, !PT ;  /* 0xfffff00002027812 */ /* 0x000fe400078ec0ff */
[----:B------:R-:W-:Y:S02]  /*19c0*/  LOP3.LUT R3, R5, R24, RZ, 0x3c, !PT ;  /* 0x0000001805037212 */ /* 0x000fe400078e3cff */
[----:B------:R-:W-:-:S02]  /*19d0*/  LEA.HI R5, R6, R6, RZ, 0x1d ;  /* 0x0000000606057211 */ /* 0x000fc400078fe8ff */
[----:B------:R-:W-:Y:S02]  /*19e0*/  IADD3 R13, R4, R2, R20 ;  /* 0x00000002040d7210 */ /* 0x000fe40007ffe014 */
[----:B------:R-:W-:Y:S01]  /*19f0*/  IADD3 R12, R3, R22, R2 ;  /* 0x00000016030c7210 */ /* 0x000fe20007ffe002 */
[----:B------:R-:W-:Y:S01]  /*1a00*/  IMAD.IADD R10, R5, 0x1, R7 ;  /* 0x00000001050a7824 */ /* 0x000fe200078e0207 */
[----:B------:R-:W-:Y:S01]  /*1a10*/  SHF.R.S32.HI R2, RZ, 0x1f, R127 ;  /* 0x0000001fff027819 */ /* 0x000fe2000001147f */
[----:B------:R-:W-:Y:S01]  /*1a20*/  IMAD.SHL.U32 R3, R11, 0x40, RZ ;  /* 0x000000400b037824 */ /* 0x000fe200078e00ff */
[----:B------:R-:W-:Y:S01]  /*1a30*/  LEA R165, R0, 0x3c80, 0x1 ;  /* 0x00003c8000a57811 */ /* 0x000fe200078e08ff */
[----:B------:R-:W-:Y:S01]  /*1a40*/  IMAD.SHL.U32 R7, R17, 0x8, RZ ;  /* 0x0000000811077824 */ /* 0x000fe200078e00ff */
[-C--:B------:R-:W-:Y:S01]  /*1a50*/  LEA.HI R5, R2, R127.reuse, RZ, 0x5 ;  /* 0x0000007f02057211 */ /* 0x080fe200078f28ff */
[----:B------:R-:W-:Y:S01]  /*1a60*/  IMAD.SHL.U32 R19, R10, 0x2, RZ ;  /* 0x000000020a137824 */ /* 0x000fe200078e00ff */
[----:B------:R-:W-:Y:S01]  /*1a70*/  LEA.HI R4, R2, R127, RZ, 0x3 ;  /* 0x0000007f02047211 */ /* 0x000fe200078f18ff */
[----:B------:R-:W-:Y:S01]  /*1a80*/  IMAD.MOV.U32 R11, RZ, RZ, 0x20 ;  /* 0x00000020ff0b7424 */ /* 0x000fe200078e00ff */
[----:B------:R-:W-:Y:S01]  /*1a90*/  LOP3.LUT R2, R3, 0xc0, RZ, 0xc0, !PT ;  /* 0x000000c003027812 */ /* 0x000fe200078ec0ff */
[----:B------:R-:W-:Y:S01]  /*1aa0*/  IMAD.SHL.U32 R3, R5, 0x80, RZ ;  /* 0x0000008005037824 */ /* 0x000fe200078e00ff */
[----:B------:R-:W-:Y:S01]  /*1ab0*/  LOP3.LUT R6, R25, 0x18, R4, 0xf8, !PT ;  /* 0x0000001819067812 */ /* 0x000fe200078ef804 */
[----:B------:R-:W-:Y:S01]  /*1ac0*/  STL [R1+0x58], R19 ;  /* 0x0000581301007387 */ /* 0x000fe20000100800 */
[----:B------:R-:W-:-:S02]  /*1ad0*/  LOP3.LUT R7, R2, 0x8, R7, 0xf8, !PT ;  /* 0x0000000802077812 */ /* 0x000fc400078ef807 */
[----:B------:R-:W-:Y:S02]  /*1ae0*/  SHF.R.U32.HI R5, RZ, 0x3, R2 ;  /* 0x00000003ff057819 */ /* 0x000fe40000011602 */
[----:B------:R-:W-:Y:S02]  /*1af0*/  LOP3.LUT R2, R3, 0xfffff000, RZ, 0xc0, !PT ;  /* 0xfffff00003027812 */ /* 0x000fe400078ec0ff */
[----:B------:R-:W-:Y:S02]  /*1b00*/  LOP3.LUT R6, R6, R23, RZ, 0x3c, !PT ;  /* 0x0000001706067212 */ /* 0x000fe400078e3cff */
[----:B------:R-:W-:Y:S02]  /*1b10*/  LOP3.LUT R9, R27, 0x18, R4, 0xf8, !PT ;  /* 0x000000181b097812 */ /* 0x000fe400078ef804 */
[----:B------:R-:W-:Y:S02]  /*1b20*/  LOP3.LUT R3, R7, R5, RZ, 0x3c, !PT ;  /* 0x0000000507037212 */ /* 0x000fe400078e3cff */
[----:B------:R-:W-:-:S02]  /*1b30*/  IADD3 R10, R6, R2, R20 ;  /* 0x00000002060a7210 */ /* 0x000fc40007ffe014 */
[----:B------:R-:W-:Y:S02]  /*1b40*/  LOP3.LUT R5, R9, R24, RZ, 0x3c, !PT ;  /* 0x0000001809057212 */ /* 0x000fe400078e3cff */
[C---:B------:R-:W-:Y:S02]  /*1b50*/  IADD3 R6, R19.reuse, 0x80, RZ ;  /* 0x0000008013067810 */ /* 0x040fe40007ffe0ff */
[----:B------:R-:W-:Y:S02]  /*1b60*/  IADD3 R14, R19, 0x70, RZ ;  /* 0x00000070130e7810 */ /* 0x000fe40007ffe0ff */
[----:B------:R-:W-:Y:S01]  /*1b70*/  IADD3 R9, R5, R22, R2 ;  /* 0x0000001605097210 */ /* 0x000fe20007ffe002 */
[C---:B------:R-:W-:Y:S01]  /*1b80*/  IMAD.IADD R2, R3.reuse, 0x1, R15 ;  /* 0x0000000103027824 */ /* 0x040fe200078e020f */
[----:B------:R-:W-:Y:S01]  /*1b90*/  @P1 IADD3 R14, R6, 0x10, RZ ;  /* 0x00000010060e1810 */ /* 0x000fe20007ffe0ff */
[----:B------:R-:W-:Y:S01]  /*1ba0*/  IMAD.IADD R3, R3, 0x1, R16 ;  /* 0x0000000103037824 */ /* 0x000fe200078e0210 */
[----:B------:R-:W-:Y:S01]  /*1bb0*/  IADD3 R7, R30, 0x20, RZ ;  /* 0x000000201e077810 */ /* 0x000fe20007ffe0ff */
[----:B------:R-:W-:Y:S01]  /*1bc0*/  IMAD.IADD R16, R26, 0x1, R21 ;  /* 0x000000011a107824 */ /* 0x000fe200078e0215 */
[----:B------:R-:W-:Y:S01]  /*1bd0*/  LOP3.LUT R5, R18, 0x7ffffffc, RZ, 0xc0, !PT ;  /* 0x7ffffffc12057812 */ /* 0x000fe200078ec0ff */
[----:B------:R-:W-:Y:S01]  /*1be0*/  STL [R1+0x5c], R14 ;  /* 0x00005c0e01007387 */ /* 0x000fe20000100800 */
[----:B------:R-:W-:-:S02]  /*1bf0*/  IADD3 R6, R30, 0x40, RZ ;  /* 0x000000401e067810 */ /* 0x000fc40007ffe0ff */
[----:B------:R-:W-:Y:S01]  /*1c00*/  SHF.R.S32.HI R15, RZ, 0x1f, R7 ;  /* 0x0000001fff0f7819 */ /* 0x000fe20000011407 */
[----:B------:R-:W-:Y:S01]  /*1c10*/  IMAD.IADD R5, R28, 0x1, -R5 ;  /* 0x000000011c057824 */ /* 0x000fe200078e0a05 */
[----:B------:R1:W-:Y:S01]  /*1c20*/  STL [R1+0x48], R7 ;  /* 0x0000480701007387 */ /* 0x0003e20000100800 */
[----:B------:R-:W-:Y:S02]  /*1c30*/  LEA R0, R13, 0x6080, 0x1 ;  /* 0x000060800d007811 */ /* 0x000fe400078e08ff */
[----:B------:R-:W-:Y:S01]  /*1c40*/  LEA R9, R9, 0x6080, 0x1 ;  /* 0x0000608009097811 */ /* 0x000fe200078e08ff */
[----:B------:R-:W-:Y:S01]  /*1c50*/  STL.64 [R1+0x30], R30 ;  /* 0x0000301e01007387 */ /* 0x000fe20000100a00 */
[----:B------:R-:W-:Y:S02]  /*1c60*/  IADD3 R194, R165, 0x20, RZ ;  /* 0x00000020a5c27810 */ /* 0x000fe40007ffe0ff */
[----:B------:R-:W-:Y:S01]  /*1c70*/  LEA R192, R2, 0x6080, 0x1 ;  /* 0x0000608002c07811 */ /* 0x000fe200078e08ff */
[----:B------:R2:W-:Y:S01]  /*1c80*/  STL [R1+0x4c], R6 ;  /* 0x00004c0601007387 */ /* 0x0005e20000100800 */
[----:B------:R-:W-:-:S02]  /*1c90*/  LEA R166, R3, 0x1880, 0x1 ;  /* 0x0000188003a67811 */ /* 0x000fc400078e08ff */
[----:B------:R-:W-:Y:S01]  /*1ca0*/  @P3 IADD3 R194, R165, -0x20, RZ ;  /* 0xffffffe0a5c23810 */ /* 0x000fe20007ffe0ff */
[----:B------:R3:W-:Y:S03]  /*1cb0*/  STL [R1+0x70], R15 ;  /* 0x0000700f01007387 */ /* 0x0007e60000100800 */
[C---:B------:R-:W-:Y:S02]  /*1cc0*/  IADD3 R202, R194.reuse, 0x400, RZ ;  /* 0x00000400c2ca7810 */ /* 0x040fe40007ffe0ff */
[C---:B------:R-:W-:Y:S02]  /*1cd0*/  IADD3 R201, R194.reuse, 0x800, RZ ;  /* 0x00000800c2c97810 */ /* 0x040fe40007ffe0ff */
[C---:B------:R-:W-:Y:S02]  /*1ce0*/  IADD3 R200, R194.reuse, 0xc00, RZ ;  /* 0x00000c00c2c87810 */ /* 0x040fe40007ffe0ff */
[----:B------:R-:W-:-:S02]  /*1cf0*/  IADD3 R199, R194, 0x1000, RZ ;  /* 0x00001000c2c77810 */ /* 0x000fc40007ffe0ff */
[C---:B------:R-:W-:Y:S02]  /*1d00*/  IADD3 R198, R194.reuse, 0x1400, RZ ;  /* 0x00001400c2c67810 */ /* 0x040fe40007ffe0ff */
[----:B-1----:R-:W-:Y:S02]  /*1d10*/  SHF.R.S32.HI R7, RZ, 0x1f, R6 ;  /* 0x0000001fff077819 */ /* 0x002fe40000011406 */
[C---:B------:R-:W-:Y:S02]  /*1d20*/  IADD3 R197, R194.reuse, 0x1800, RZ ;  /* 0x00001800c2c57810 */ /* 0x040fe40007ffe0ff */
[C---:B------:R-:W-:Y:S01]  /*1d30*/  IADD3 R196, R194.reuse, 0x1c00, RZ ;  /* 0x00001c00c2c47810 */ /* 0x040fe20007ffe0ff */
[----:B------:R1:W-:Y:S01]  /*1d40*/  STL [R1+0x6c], R7 ;  /* 0x00006c0701007387 */ /* 0x0003e20000100800 */
[----:B------:R-:W-:Y:S02]  /*1d50*/  IADD3 R195, R194, 0x2000, RZ ;  /* 0x00002000c2c37810 */ /* 0x000fe40007ffe0ff */
[----:B--2---:R-:W-:Y:S01]  /*1d60*/  LOP3.LUT R6, R27, 0x18, R124, 0xf8, !PT ;  /* 0x000000181b067812 */ /* 0x004fe200078ef87c */
[----:B------:R-:W-:Y:S01]  /*1d70*/  STL [R1+0x50], R16 ;  /* 0x0000501001007387 */ /* 0x000fe20000100800 */
[----:B---3--:R-:W-:Y:S01]  /*1d80*/  IMAD.SHL.U32 R15, R5, 0x2, RZ ;  /* 0x00000002050f7824 */ /* 0x008fe200078e00ff */
[----:B------:R-:W-:-:S02]  /*1d90*/  SHF.R.S32.HI R5, RZ, 0x3, R8 ;  /* 0x00000003ff057819 */ /* 0x000fc40000011408 */
[C---:B------:R-:W-:Y:S02]  /*1da0*/  LOP3.LUT R8, R25.reuse, 0x18, R124, 0xf8, !PT ;  /* 0x0000001819087812 */ /* 0x040fe400078ef87c */
[----:B------:R2:W-:Y:S02]  /*1db0*/  STL [R1+0x10], R15 ;  /* 0x0000100f01007387 */ /* 0x0005e40000100800 */
[----:B------:R-:W-:Y:S02]  /*1dc0*/  LOP3.LUT R8, R8, R23, RZ, 0x3c, !PT ;  /* 0x0000001708087212 */ /* 0x000fe400078e3cff */
[----:B------:R3:W-:Y:S03]  /*1dd0*/  STL [R1+0x84], R5 ;  /* 0x0000840501007387 */ /* 0x0007e60000100800 */
[----:B------:R-:W-:Y:S01]  /*1de0*/  IMAD.IADD R8, R20, 0x1, R8 ;  /* 0x0000000114087824 */ /* 0x000fe200078e0208 */
[----:B-1----:R-:W-:-:S02]  /*1df0*/  LOP3.LUT R7, R25, 0x8, R124, 0xf8, !PT ;  /* 0x0000000819077812 */ /* 0x002fc400078ef87c */
[----:B--2---:R-:W-:Y:S02]  /*1e00*/  IADD3 R15, R15, 0x58, RZ ;  /* 0x000000580f0f7810 */ /* 0x004fe40007ffe0ff */
[----:B---3--:R-:W-:Y:S02]  /*1e10*/  LOP3.LUT R5, R6, R24, RZ, 0x3c, !PT ;  /* 0x0000001806057212 */ /* 0x008fe400078e3cff */
[----:B------:R-:W-:Y:S02]  /*1e20*/  SHF.R.S32.HI R6, RZ, 0x3, R4 ;  /* 0x00000003ff067819 */ /* 0x000fe40000011404 */
[----:B------:R-:W-:Y:S01]  /*1e30*/  LOP3.LUT R4, R7, R23, RZ, 0x3c, !PT ;  /* 0x0000001707047212 */ /* 0x000fe200078e3cff */
[----:B------:R-:W-:Y:S01]  /*1e40*/  IMAD.IADD R5, R22, 0x1, R5 ;  /* 0x0000000116057824 */ /* 0x000fe200078e0205 */
[C---:B------:R-:W-:Y:S01]  /*1e50*/  SEL R7, R11.reuse, 0xffffffe0, !P0 ;  /* 0xffffffe00b077807 */ /* 0x040fe20004000000 */
[----:B------:R1:W-:Y:S04]  /*1e60*/  STL [R1+0x80], R6 ;  /* 0x0000800601007387 */ /* 0x0003e80000100800 */
[----:B------:R-:W-:Y:S01]  /*1e70*/  STL [R1+0x60], R15 ;  /* 0x0000600f01007387 */ /* 0x000fe20000100800 */
[----:B-1----:R-:W-:Y:S01]  /*1e80*/  IMAD.IADD R6, R20, 0x1, R4 ;  /* 0x0000000114067824 */ /* 0x002fe200078e0204 */
[----:B------:R-:W-:-:S02]  /*1e90*/  SEL R4, R11, 0xffffffe0, !P4 ;  /* 0xffffffe00b047807 */ /* 0x000fc40006000000 */
[----:B------:R-:W-:Y:S02]  /*1ea0*/  LEA R11, R5, 0x6080, 0x1 ;  /* 0x00006080050b7811 */ /* 0x000fe400078e08ff */
[----:B------:R-:W-:Y:S01]  /*1eb0*/  SHF.R.S32.HI R5, RZ, 0x1f, R15 ;  /* 0x0000001fff057819 */ /* 0x000fe2000001140f */
[----:B------:R-:W-:Y:S02]  /*1ec0*/  IMAD.IADD R193, R192, 0x1, R4 ;  /* 0x00000001c0c17824 */ /* 0x000fe400078e0204 */
[----:B------:R-:W-:Y:S01]  /*1ed0*/  STL [R1+0xac], R11 ;  /* 0x0000ac0b01007387 */ /* 0x000fe20000100800 */
[----:B------:R-:W-:-:S03]  /*1ee0*/  IMAD.IADD R167, R4, 0x1, R166 ;  /* 0x0000000104a77824 */ /* 0x000fc600078e02a6 */
[----:B------:R1:W-:Y:S04]  /*1ef0*/  STL [R1+0x88], R5 ;  /* 0x0000880501007387 */ /* 0x0003e80000100800 */
[----:B------:R2:W-:Y:S01]  /*1f00*/  STL [R1+0xa8], R0 ;  /* 0x0000a80001007387 */ /* 0x0005e20000100800 */
[----:B-1----:R-:W-:Y:S02]  /*1f10*/  LEA R5, R6, 0x1880, 0x1 ;  /* 0x0000188006057811 */ /* 0x002fe400078e08ff */
[----:B------:R-:W-:Y:S02]  /*1f20*/  LEA R6, R12, 0x6080, 0x1 ;  /* 0x000060800c067811 */ /* 0x000fe400078e08ff */
[----:B--2---:R-:W-:-:S03]  /*1f30*/  LEA R0, R10, 0x6080, 0x1 ;  /* 0x000060800a007811 */ /* 0x004fc600078e08ff */
[----:B------:R1:W-:Y:S04]  /*1f40*/  STL [R1+0xa4], R6 ;  /* 0x0000a40601007387 */ /* 0x0003e80000100800 */
[----:B------:R-:W-:Y:S04]  /*1f50*/  STL [R1+0x18], R5 ;  /* 0x0000180501007387 */ /* 0x000fe80000100800 */
[----:B------:R2:W-:Y:S04]  /*1f60*/  STL [R1+0xa0], R0 ;  /* 0x0000a00001007387 */ /* 0x0005e80000100800 */
[----:B------:R-:W-:Y:S01]  /*1f70*/  STL [R1+0x9c], R9 ;  /* 0x00009c0901007387 */ /* 0x000fe20000100800 */
[----:B-1----:R-:W-:-:S05]  /*1f80*/  LEA R6, R8, 0x6080, 0x1 ;  /* 0x0000608008067811 */ /* 0x002fca00078e08ff */
[----:B------:R-:W-:Y:S01]  /*1f90*/  STL [R1+0x98], R6 ;  /* 0x0000980601007387 */ /* 0x000fe20000100800 */
[C---:B--2---:R-:W-:Y:S02]  /*1fa0*/  IADD3 R0, R5.reuse, 0x20, RZ ;  /* 0x0000002005007810 */ /* 0x044fe40007ffe0ff */
[----:B------:R-:W-:-:S05]  /*1fb0*/  @P2 IADD3 R0, R5, -0x20, RZ ;  /* 0xffffffe005002810 */ /* 0x000fca0007ffe0ff */
[----:B------:R1:W-:Y:S02]  /*1fc0*/  STL [R1+0x1c], R0 ;  /* 0x00001c0001007387 */ /* 0x0003e40000100800 */
[----:B-1----:R-:W-:-:S05]  /*1fd0*/  IMAD.IADD R0, R19, 0x1, R7 ;  /* 0x0000000113007824 */ /* 0x002fca00078e0207 */
[----:B------:R1:W-:Y:S02]  /*1fe0*/  STL [R1+0x68], R0 ;  /* 0x0000680001007387 */ /* 0x0003e40000100800 */
[----:B-1----:R-:W-:-:S05]  /*1ff0*/  IMAD.IADD R0, R7, 0x1, R14 ;  /* 0x0000000107007824 */ /* 0x002fca00078e020e */
[----:B------:R1:W-:Y:S02]  /*2000*/  STL [R1+0x64], R0 ;  /* 0x0000640001007387 */ /* 0x0003e40000100800 */
.L_x_950:
[----:B------:R-:W2:Y:S01]  /*2010*/  LDL R17, [R1+0x44] ;  /* 0x0000440001117983 */ /* 0x000ea20000100800 */
[----:B------:R-:W-:Y:S02]  /*2020*/  ISETP.NE.U32.AND P0, PT, RZ, c[0x0][0x370], PT ;  /* 0x0000dc00ff007a0c */ /* 0x000fe40003f05070 */
[----:B------:R-:W-:Y:S01]  /*2030*/  ISETP.NE.U32.AND P1, PT, RZ, c[0x0][0x360], PT ;  /* 0x0000d800ff007a0c */ /* 0x000fe20003f25070 */
[----:B------:R-:W3:Y:S01]  /*2040*/  LDL R18, [R1+0x40] ;  /* 0x0000400001127983 */ /* 0x000ee20000100800 */
[----:B------:R-:W-:Y:S02]  /*2050*/  ISETP.NE.AND.EX P2, PT, RZ, c[0x0][0x374], PT, P0 ;  /* 0x0000dd00ff007a0c */ /* 0x000fe40003f45300 */
[----:B------:R-:W-:Y:S01]  /*2060*/  ISETP.NE.AND.EX P0, PT, RZ, c[0x0][0x364], PT, P1 ;  /* 0x0000d900ff007a0c */ /* 0x000fe20003f05310 */
[----:B------:R-:W-:Y:S01]  /*2070*/  IMAD.MOV.U32 R16, RZ, RZ, 0x4 ;  /* 0x00000004ff107424 */ /* 0x000fe200078e00ff */
[----:B------:R-:W-:Y:S02]  /*2080*/  ISETP.NE.U32.AND P3, PT, RZ, c[0x0][0x350], PT ;  /* 0x0000d400ff007a0c */ /* 0x000fe40003f65070 */
[----:B------:R-:W-:-:S02]  /*2090*/  ISETP.NE.U32.AND P1, PT, RZ, c[0x0][0x348], PT ;  /* 0x0000d200ff007a0c */ /* 0x000fc40003f25070 */
[----:B------:R-:W-:Y:S02]  /*20a0*/  ISETP.NE.U32.AND P4, PT, RZ, c[0x0][0x358], PT ;  /* 0x0000d600ff007a0c */ /* 0x000fe40003f85070 */
[----:B------:R-:W-:Y:S02]  /*20b0*/  ISETP.NE.AND.EX P5, PT, RZ, c[0x0][0x354], PT, P3 ;  /* 0x0000d500ff007a0c */ /* 0x000fe40003fa5330 */
[----:B------:R-:W-:Y:S02]  /*20c0*/  ISETP.NE.AND.EX P1, PT, RZ, c[0x0][0x34c], PT, P1 ;  /* 0x0000d300ff007a0c */ /* 0x000fe40003f25310 */
[----:B------:R-:W-:Y:S01]  /*20d0*/  ISETP.NE.AND.EX P3, PT, RZ, c[0x0][0x35c], PT, P4 ;  /* 0x0000d700ff007a0c */ /* 0x000fe20003f65340 */
[----:B------:R-:W-:Y:S01]  /*20e0*/  CS2R R144, SRZ ;  /* 0x0000000000907805 */ /* 0x000fe2000001ff00 */
[----:B------:R-:W-:Y:S02]  /*20f0*/  IMAD.MOV.U32 R135, RZ, RZ, RZ ;  /* 0x000000ffff877224 */ /* 0x000fe400078e00ff */
[----:B------:R-:W-:-:S02]  /*2100*/  IMAD.MOV.U32 R14, RZ, RZ, RZ ;  /* 0x000000ffff0e7224 */ /* 0x000fc400078e00ff */
[----:B--2---:R-:W-:-:S05]  /*2110*/  @P0 IMAD.WIDE R8, R17, R16, c[0x0][0x360] ;  /* 0x0000d80011080625 */ /* 0x004fca00078e0210 */
[----:B-1----:R-:W2:Y:S01]  /*2120*/  @P0 LDG.E R0, [R8.64] ;  /* 0x0000000608000981 */ /* 0x002ea2000c1e1900 */
[----:B------:R-:W-:-:S04]  /*2130*/  @P2 IMAD.WIDE R10, R17, R16, c[0x0][0x370] ;  /* 0x0000dc00110a2625 */ /* 0x000fc800078e0210 */
[CC--:B------:R-:W-:Y:S01]  /*2140*/  IMAD.WIDE R6, R17.reuse, R16.reuse, c[0x0][0x348] ;  /* 0x0000d20011067625 */ /* 0x0c0fe200078e0210 */
        /* <DEDUP_REMOVED lines=9> */
[----:B------:R-:W-:Y:S02]  /*21e0*/  P2R R15, PR, RZ, 0x20 ;  /* 0x00000020ff0f7803 */ /* 0x000fe40000000000 */
[----:B--2---:R1:W-:Y:S01]  /*21f0*/  @P0 STL [R1], R0 ;  /* 0x0000000001000387 */ /* 0x0043e20000100800 */
[----:B------:R-:W-:Y:S05]  /*2200*/  @P0 BRA `(.L_x_699) ;  /* 0x0000007000000947 */ /* 0x000fea0003800000 */
[----:B-1----:R-:W-:-:S05]  /*2210*/  MOV R0, c[0x0][0x168] ;  /* 0x00005a0000007a02 */ /* 0x002fca0000000f00 */
[----:B------:R1:W-:Y:S01]  /*2220*/  STL [R1], R0 ;  /* 0x0000000001007387 */ /* 0x0003e20000100800 */
[----:B------:R-:W-:Y:S05]  /*2230*/  @!P1 BRA `(.L_x_699) ;  /* 0x0000004000009947 */ /* 0x000fea0003800000 */
[----:B------:R-:W2:Y:S04]  /*2240*/  LDG.E R8, [R6.64] ;  /* 0x0000000606087981 */ /* 0x000ea8000c1e1900 */
[----:B-1----:R-:W2:Y:S02]  /*2250*/  LDG.E R0, [R6.64+0x4] ;  /* 0x0000040606007981 */ /* 0x002ea4000c1e1900 */
[----:B--2---:R-:W-:-:S05]  /*2260*/  IADD3 R0, -R8, R0, RZ ;  /* 0x0000000008007210 */ /* 0x004fca0007ffe1ff */
[----:B------:R1:W-:Y:S02]  /*2270*/  STL [R1], R0 ;  /* 0x0000000001007387 */ /* 0x0003e40000100800 */
.L_x_699:
[----:B------:R-:W-:-:S04]  /*2280*/  ISETP.NE.U32.AND P0, PT, RZ, c[0x0][0x368], PT ;  /* 0x0000da00ff007a0c */ /* 0x000fc80003f05070 */
[----:B------:R-:W-:-:S13]  /*2290*/  ISETP.NE.AND.EX P0, PT, RZ, c[0x0][0x36c], PT, P0 ;  /* 0x0000db00ff007a0c */ /* 0x000fda0003f05300 */
[----:B------:R-:W-:Y:S05]  /*22a0*/  @!P0 BRA `(.L_x_700) ;  /* 0x0000003000008947 */ /* 0x000fea0003800000 */
[----:B-1----:R-:W-:-:S05]  /*22b0*/  IMAD.WIDE R4, R17, R16, c[0x0][0x368] ;  /* 0x0000da0011047625 */ /* 0x002fca00078e0210 */
[----:B------:R1:W5:Y:S01]  /*22c0*/  LDG.E R13, [R4.64] ;  /* 0x00000006040d7981 */ /* 0x000362000c1e1900 */
[----:B------:R-:W-:Y:S05]  /*22d0*/  BRA `(.L_x_701) ;  /* 0x0000005000007947 */ /* 0x000fea0003800000 */
.L_x_700:
[----:B------:R-:W-:Y:S01]  /*22e0*/  MOV R13, c[0x0][0x1d0] ;  /* 0x00007400000d7a02 */ /* 0x000fe20000000f00 */
[----:B------:R-:W-:Y:S05]  /*22f0*/  @!P5 BRA `(.L_x_701) ;  /* 0x000000300000d947 */ /* 0x000fea0003800000 */
[----:B-1----:R-:W2:Y:S04]  /*2300*/  LDG.E R6, [R4.64] ;  /* 0x0000000604067981 */ /* 0x002ea8000c1e1900 */
[----:B------:R-:W2:Y:S02]  /*2310*/  LDG.E R0, [R4.64+0x4] ;  /* 0x0000040604007981 */ /* 0x000ea4000c1e1900 */
[----:B--2---:R-:W-:Y:S02]  /*2320*/  IADD3 R13, -R6, R0, RZ ;  /* 0x00000000060d7210 */ /* 0x004fe40007ffe1ff */
.L_x_701:
[----:B-1----:R-:W2:Y:S04]  /*2330*/  LDL R0, [R1] ;  /* 0x0000000001007983 */ /* 0x002ea80000100800 */
[----:B------:R1:W3:Y:S04]  /*2340*/  @P3 LDG.E R5, [R2.64] ;  /* 0x0000000602053981 */ /* 0x0002e8000c1e1900 */
[----:B------:R1:W3:Y:S04]  /*2350*/  @P3 LDG.E R4, [R2.64+0x4] ;  /* 0x0000040602043981 */ /* 0x0002e8000c1e1900 */
[----:B------:R-:W4:Y:S01]  /*2360*/  LDL.LU R6, [R1+0x3c] ;  /* 0x00003c0001067983 */ /* 0x000f220000300800 */
[----:B------:R-:W-:-:S04]  /*2370*/  ISETP.NE.U32.AND P0, PT, RZ, c[0x0][0x378], PT ;  /* 0x0000de00ff007a0c */ /* 0x000fc80003f05070 */
[----:B------:R-:W-:Y:S01]  /*2380*/  ISETP.NE.AND.EX P0, PT, RZ, c[0x0][0x37c], PT, P0 ;  /* 0x0000df00ff007a0c */ /* 0x000fe20003f05300 */
[----:B------:R-:W-:Y:S02]  /*2390*/  IMAD.MOV.U32 R8, RZ, RZ, c[0x0][0x2c4] ;  /* 0x0000b100ff087624 */ /* 0x000fe400078e00ff */
[----:B-----5:R-:W-:Y:S02]  /*23a0*/  IMAD.IADD R12, R13, 0x1, -R145 ;  /* 0x000000010d0c7824 */ /* 0x020fe400078e0a91 */
[----:B------:R-:W-:Y:S01]  /*23b0*/  IMAD.MOV.U32 R134, RZ, RZ, R13 ;  /* 0x000000ffff867224 */ /* 0x000fe200078e000d */
[----:B------:R-:W-:-:S07]  /*23c0*/  ISETP.NE.AND P2, PT, R8, 0x1, PT ;  /* 0x000000010800780c */ /* 0x000fce0003f45270 */
[----:B-1----:R-:W-:-:S05]  /*23d0*/  @P0 IMAD.WIDE R2, R17, R16, c[0x0][0x378] ;  /* 0x0000de0011020625 */ /* 0x002fca00078e0210 */
[----:B------:R1:W5:Y:S01]  /*23e0*/  @P0 LDG.E R134, [R2.64] ;  /* 0x0000000602860981 */ /* 0x000362000c1e1900 */
[----:B------:R-:W-:-:S04]  /*23f0*/  LOP3.LUT R203, R203, 0xfffff7ff, RZ, 0xc0, !PT ;  /* 0xfffff7ffcbcb7812 */ /* 0x000fc800078ec0ff */
[----:B------:R-:W-:-:S04]  /*2400*/  @P2 LOP3.LUT R203, R203, 0x800, RZ, 0xfc, !PT ;  /* 0x00000800cbcb2812 */ /* 0x000fc800078efcff */
[----:B------:R-:W-:Y:S01]  /*2410*/  LOP3.LUT R203, R203, 0xfffffbff, RZ, 0xc0, !PT ;  /* 0xfffffbffcbcb7812 */ /* 0x000fe200078ec0ff */
[----:B--2---:R-:W-:Y:S02]  /*2420*/  IMAD.MOV.U32 R7, RZ, RZ, R0 ;  /* 0x000000ffff077224 */ /* 0x004fe400078e0000 */
[----:B------:R-:W-:Y:S02]  /*2430*/  IMAD.MOV.U32 R0, RZ, RZ, c[0x0][0x228] ;  /* 0x00008a00ff007624 */ /* 0x000fe400078e00ff */
[----:B---3--:R-:W-:Y:S02]  /*2440*/  @P3 IMAD.IADD R0, R4, 0x1, -R5 ;  /* 0x0000000104003824 */ /* 0x008fe400078e0a05 */
[----:B----4-:R-:W-:Y:S02]  /*2450*/  IMAD.SHL.U32 R8, R6, 0x80, RZ ;  /* 0x0000008006087824 */ /* 0x010fe400078e00ff */
[----:B------:R-:W-:Y:S02]  /*2460*/  IMAD.IADD R6, R12, 0x1, R0 ;  /* 0x000000010c067824 */ /* 0x000fe400078e0200 */
[----:B------:R-:W-:Y:S01]  /*2470*/  IMAD.MOV.U32 R5, RZ, RZ, c[0x0][0x32c] ;  /* 0x0000cb00ff057624 */ /* 0x000fe200078e00ff */
[----:B------:R2:W-:Y:S01]  /*2480*/  STL [R1+0x2c], R8 ;  /* 0x00002c0801007387 */ /* 0x0005e20000100800 */
[----:B-1----:R-:W-:-:S03]  /*2490*/  IADD3 R2, R8, 0x7f, RZ ;  /* 0x0000007f08027810 */ /* 0x002fc60007ffe0ff */
[----:B------:R2:W-:Y:S01]  /*24a0*/  STL [R1+0x4], R6 ;  /* 0x0000040601007387 */ /* 0x0005e20000100800 */
[----:B------:R-:W-:Y:S01]  /*24b0*/  IADD3 R3, R6, 0x2f, RZ ;  /* 0x0000002f06037810 */ /* 0x000fe20007ffe0ff */
[----:B------:R-:W-:Y:S01]  /*24c0*/  @P2 IMAD.HI.U32 R4, R2, c[0x0][0x2c8], RZ ;  /* 0x0000b20002042a27 */ /* 0x000fe200078e00ff */
[----:B------:R-:W-:Y:S02]  /*24d0*/  ISETP.GE.AND P1, PT, R5, 0x1, PT ;  /* 0x000000010500780c */ /* 0x000fe40003f26270 */
[----:B------:R-:W-:Y:S01]  /*24e0*/  IADD3 R149, R6, 0x1, -R7 ;  /* 0x0000000106957810 */ /* 0x000fe20007ffe807 */
[----:B------:R-:W-:Y:S01]  /*24f0*/  IMAD.HI R3, R3, 0x2aaaaaab, RZ ;  /* 0x2aaaaaab03037827 */ /* 0x000fe200078e02ff */
[----:B------:R-:W-:-:S04]  /*2500*/  @P2 SHF.R.U32.HI R2, RZ, c[0x0][0x2cc], R4 ;  /* 0x0000b300ff022a19 */ /* 0x000fc80000011604 */
[----:B------:R-:W-:Y:S01]  /*2510*/  SHF.R.U32.HI R4, RZ, 0x1f, R3 ;  /* 0x0000001fff047819 */ /* 0x000fe20000011603 */
[----:B------:R-:W-:-:S03]  /*2520*/  IMAD.IADD R2, R149, 0x1, R2 ;  /* 0x0000000195027824 */ /* 0x000fc600078e0202 */
[----:B------:R-:W-:Y:S02]  /*2530*/  LEA.HI.SX32 R150, R3, R4, 0x1d ;  /* 0x0000000403967211 */ /* 0x000fe400078feaff */
[----:B------:R-:W-:Y:S02]  /*2540*/  @P1 LOP3.LUT R203, R203, 0x400, RZ, 0xfc, !PT ;  /* 0x00000400cbcb1812 */ /* 0x000fe400078efcff */
        /* <DEDUP_REMOVED lines=12> */
.L_x_704:
[----:B------:R-:W-:-:S13]  /*2610*/  ISETP.NE.AND P0, PT, R5, 0x1, PT ;  /* 0x000000010500780c */ /* 0x000fda0003f05270 */
[----:B------:R-:W-:-:S05]  /*2620*/  @P0 IMAD.HI.U32 R2, R3, c[0x0][0x330], RZ ;  /* 0x0000cc0003020a27 */ /* 0x000fca00078e00ff */
[----:B------:R-:W-:Y:S02]  /*2630*/  @P0 SHF.R.U32.HI R3, RZ, c[0x0][0x334], R2 ;  /* 0x0000cd00ff030a19 */ /* 0x000fe40000011602 */
.L_x_705:
[----:B------:R-:W-:Y:S05]  /*2640*/  BSYNC B0 ;  /* 0x0000000000007941 */ /* 0x000fea0003800000 */
.L_x_703:
[----:B------:R-:W-:-:S05]  /*2650*/  IMAD R3, R3, R5, c[0x0][0x32c] ;  /* 0x0000cb0003037624 */ /* 0x000fca00078e0205 */
[----:B------:R-:W-:-:S04]  /*2660*/  IMNMX R4, R4, R3, PT ;  /* 0x0000000304047217 */ /* 0x000fc80003800200 */
.L_x_702:
[----:B------:R-:W-:Y:S01]  /*2670*/  IADD3 R4, R4, 0x2f, RZ ;  /* 0x0000002f04047810 */ /* 0x000fe20007ffe0ff */
[----:B------:R-:W-:-:S04]  /*2680*/  @P2 IMAD.HI.U32 R3, R8, c[0x0][0x2c8], RZ ;  /* 0x0000b20008032a27 */ /* 0x000fc800078e00ff */
[----:B------:R-:W-:-:S04]  /*2690*/  IMAD.HI R4, R4, 0x2aaaaaab, RZ ;  /* 0x2aaaaaab04047827 */ /* 0x000fc800078e02ff */
[----:B------:R-:W-:Y:S01]  /*26a0*/  IMAD.MOV.U32 R2, RZ, RZ, R8 ;  /* 0x000000ffff027224 */ /* 0x000fe200078e0008 */
[----:B------:R-:W-:Y:S01]  /*26b0*/  @P2 SHF.R.U32.HI R2, RZ, c[0x0][0x2cc], R3 ;  /* 0x0000b300ff022a19 */ /* 0x000fe20000011603 */
[----:B------:R-:W-:Y:S01]  /*26c0*/  IMAD.IADD R231, R6, 0x1, -R7 ;  /* 0x0000000106e77824 */ /* 0x000fe200078e0a07 */
[----:B------:R-:W-:-:S03]  /*26d0*/  SHF.R.U32.HI R3, RZ, 0x1f, R4 ;  /* 0x0000001fff037819 */ /* 0x000fc60000011604 */
[----:B------:R-:W-:Y:S01]  /*26e0*/  IMAD.IADD R2, R231, 0x1, R2 ;  /* 0x00000001e7027824 */ /* 0x000fe200078e0202 */
[----:B------:R-:W-:-:S04]  /*26f0*/  LEA.HI.SX32 R7, R4, R3, 0x1d ;  /* 0x0000000304077211 */ /* 0x000fc800078feaff */
[----:B------:R-:W-:Y:S02]  /*2700*/  IADD3 R3, R2, -c[0x0][0x324], RZ ;  /* 0x8000c90002037a10 */ /* 0x000fe40007ffe0ff */
        /* <DEDUP_REMOVED lines=11> */
.L_x_708:
[----:B------:R-:W-:-:S13]  /*27c0*/  ISETP.NE.AND P0, PT, R5, 0x1, PT ;  /* 0x000000010500780c */ /* 0x000fda0003f05270 */
[----:B------:R-:W-:-:S05]  /*27d0*/  @P0 IMAD.HI.U32 R4, R2, c[0x0][0x330], RZ ;  /* 0x0000cc0002040a27 */ /* 0x000fca00078e00ff */
[----:B------:R-:W-:Y:S02]  /*27e0*/  @P0 SHF.R.U32.HI R2, RZ, c[0x0][0x334], R4 ;  /* 0x0000cd00ff020a19 */ /* 0x000fe40000011604 */
.L_x_709:
[----:B------:R-:W-:Y:S05]  /*27f0*/  BSYNC B0 ;  /* 0x0000000000007941 */ /* 0x000fea0003800000 */
.L_x_707:
[----:B------:R-:W-:-:S05]  /*2800*/  IMAD R2, R2, c[0x0][0x32c], RZ ;  /* 0x0000cb0002027a24 */ /* 0x000fca00078e02ff */
[----:B------:R-:W-:-:S04]  /*2810*/  IMNMX R3, R3, R2, !PT ;  /* 0x0000000203037217 */ /* 0x000fc80007800200 */
.L_x_706:
[C---:B------:R-:W-:Y:S01]  /*2820*/  LOP3.LUT R4, R18.reuse, 0xff000000, RZ, 0xc0, !PT ;  /* 0xff00000012047812 */ /* 0x040fe200078ec0ff */
[----:B------:R-:W-:Y:S01]  /*2830*/  IMAD.HI R3, R3, 0x2aaaaaab, RZ ;  /* 0x2aaaaaab03037827 */ /* 0x000fe200078e02ff */
[----:B------:R-:W-:Y:S01]  /*2840*/  LOP3.LUT R5, R18, 0xff0000, RZ, 0xc0, !PT ;  /* 0x00ff000012057812 */ /* 0x000fe200078ec0ff */
[----:B------:R-:W-:Y:S01]  /*2850*/  BSSY B0, `(.L_x_710) ;  /* 0x000002c000007945 */ /* 0x000fe20003800000 */
[----:B------:R-:W-:Y:S02]  /*2860*/  SHF.R.U32.HI R4, RZ, 0x8, R4 ;  /* 0x00000008ff047819 */ /* 0x000fe40000011604 */
[----:B------:R-:W-:Y:S02]  /*2870*/  SHF.R.U32.HI R2, RZ, 0x1f, R3 ;  /* 0x0000001fff027819 */ /* 0x000fe40000011603 */
[----:B------:R-:W-:Y:S02]  /*2880*/  LEA.HI R5, R5, R4, RZ, 0x10 ;  /* 0x0000000405057211 */ /* 0x000fe400078f80ff */
[----:B------:R-:W-:Y:S01]  /*2890*/  LEA.HI.SX32 R3, R3, R2, 0x1d ;  /* 0x0000000203037211 */ /* 0x000fe200078feaff */
[----:B------:R-:W-:Y:S01]  /*28a0*/  IMAD.MOV.U32 R2, RZ, RZ, RZ ;  /* 0x000000ffff027224 */ /* 0x000fe200078e00ff */
[----:B--2---:R-:W-:-:S02]  /*28b0*/  SHF.R.U32.HI R8, RZ, 0x10, R5 ;  /* 0x00000010ff087819 */ /* 0x004fc40000011605 */
[----:B------:R-:W-:Y:S02]  /*28c0*/  LOP3.LUT R18, R5, 0xff, RZ, 0xc0, !PT ;  /* 0x000000ff05127812 */ /* 0x000fe400078ec0ff */
[----:B------:R-:W-:Y:S01]  /*28d0*/  IMNMX R6, RZ, R3, !PT ;  /* 0x00000003ff067217 */ /* 0x000fe20007800200 */
[----:B------:R1:W-:Y:S01]  /*28e0*/  STL [R1+0x3c], R8 ;  /* 0x00003c0801007387 */ /* 0x0003e20000100800 */
[C---:B------:R-:W-:Y:S02]  /*28f0*/  ISETP.NE.AND P1, PT, R8.reuse, RZ, PT ;  /* 0x000000ff0800720c */ /* 0x040fe40003f25270 */
[----:B------:R-:W-:Y:S01]  /*2900*/  ISETP.GT.AND P0, PT, R7, R6, PT ;  /* 0x000000060700720c */ /* 0x000fe20003f04270 */
[----:B------:R1:W-:Y:S01]  /*2910*/  STL [R1+0x40], R18 ;  /* 0x0000401201007387 */ /* 0x0003e20000100800 */
[----:B------:R-:W-:-:S11]  /*2920*/  SEL R133, R8, c[0x0][0x338], P1 ;  /* 0x0000ce0008857a07 */ /* 0x000fd60000800000 */
[----:B------:R-:W-:Y:S05]  /*2930*/  @!P0 BRA `(.L_x_711) ;  /* 0x000001d000008947 */ /* 0x000fea0003800000 */
[----:B------:R-:W-:Y:S02]  /*2940*/  IABS R3, R133 ;  /* 0x0000008500037213 */ /* 0x000fe40000000000 */
[----:B------:R-:W-:Y:S02]  /*2950*/  IADD3 R4, R133, -0x1, R7 ;  /* 0xffffffff85047810 */ /* 0x000fe40007ffe007 */
[----:B------:R-:W2:Y:S03]  /*2960*/  I2F.RP R2, R3 ;  /* 0x0000000300027306 */ /* 0x000ea60000209400 */
[----:B-1----:R-:W-:Y:S02]  /*2970*/  IMAD.IADD R8, R4, 0x1, -R6 ;  /* 0x0000000104087824 */ /* 0x002fe400078e0a06 */
[----:B------:R-:W-:-:S03]  /*2980*/  IMAD.MOV.U32 R4, RZ, RZ, RZ ;  /* 0x000000ffff047224 */ /* 0x000fc600078e00ff */
[----:B------:R-:W-:Y:S01]  /*2990*/  IABS R11, R8 ;  /* 0x00000008000b7213 */ /* 0x000fe20000000000 */
[----:B--2---:R-:W1:Y:S02]  /*29a0*/  MUFU.RCP R2, R2 ;  /* 0x0000000200027308 */ /* 0x004e640000001000 */
        /* <DEDUP_REMOVED lines=22> */
.L_x_711:
[----:B------:R-:W-:Y:S05]  /*2b10*/  BSYNC B0 ;  /* 0x0000000000007941 */ /* 0x000fea0003800000 */
.L_x_710:
[----:B------:R-:W-:Y:S01]  /*2b20*/  IMAD R3, R18, R2, R6 ;  /* 0x0000000212037224 */ /* 0x000fe200078e0206 */
[----:B------:R-:W-:Y:S02]  /*2b30*/  SHF.R.S32.HI R125, RZ, 0x1f, R124 ;  /* 0x0000001fff7d7819 */ /* 0x000fe4000001147c */
[C---:B------:R-:W-:Y:S01]  /*2b40*/  IADD3 R30, R162.reuse, 0x8, RZ ;  /* 0x00000008a21e7810 */ /* 0x040fe20007ffe0ff */
[C---:B------:R-:W-:Y:S01]  /*2b50*/  IMAD.IADD R2, R3.reuse, 0x1, R2 ;  /* 0x0000000103027824 */ /* 0x040fe200078e0202 */
[C---:B------:R-:W-:Y:S01]  /*2b60*/  IADD3 R29, R162.reuse, 0x18, RZ ;  /* 0x00000018a21d7810 */ /* 0x040fe20007ffe0ff */
[----:B------:R-:W-:Y:S01]  /*2b70*/  IMAD R3, R3, 0x30, -R12 ;  /* 0x0000003003037824 */ /* 0x000fe200078e0a0c */
[----:B------:R-:W-:Y:S02]  /*2b80*/  IADD3 R28, R162, 0x28, RZ ;  /* 0x00000028a21c7810 */ /* 0x000fe40007ffe0ff */
[----:B------:R-:W-:-:S02]  /*2b90*/  IMNMX R2, R7, R2, PT ;  /* 0x0000000207027217 */ /* 0x000fc40003800200 */
[----:B------:R-:W-:-:S03]  /*2ba0*/  IMNMX R3, RZ, R3, !PT ;  /* 0x00000003ff037217 */ /* 0x000fc60007800200 */
[----:B------:R-:W-:Y:S02]  /*2bb0*/  IMAD R2, R2, 0x30, -R12 ;  /* 0x0000003002027824 */ /* 0x000fe400078e0a0c */
[----:B------:R-:W-:-:S03]  /*2bc0*/  IMAD.WIDE.U32 R4, R3, -0x55555555, RZ ;  /* 0xaaaaaaab03047825 */ /* 0x000fc600078e00ff */
        /* <DEDUP_REMOVED lines=10> */
[----:B-1----:R-:W2:Y:S04]  /*2c70*/  LDL.64 R18, [R1+0x30] ;  /* 0x0000300001127983 */ /* 0x002ea80000100a00 */
[----:B------:R-:W1:Y:S04]  /*2c80*/  S2R R8, SR_TID.X ;  /* 0x0000000000087919 */ /* 0x000e680000002100 */
[----:B------:R-:W3:Y:S04]  /*2c90*/  LDL R21, [R1+0x48] ;  /* 0x0000480001157983 */ /* 0x000ee80000100800 */
[----:B------:R-:W4:Y:S01]  /*2ca0*/  LDL R20, [R1+0x4c] ;  /* 0x00004c0001147983 */ /* 0x000f220000100800 */
[----:B-1----:R-:W-:-:S04]  /*2cb0*/  SHF.R.S32.HI R23, RZ, 0x1f, R8 ;  /* 0x0000001fff177819 */ /* 0x002fc80000011408 */
[----:B------:R-:W-:Y:S02]  /*2cc0*/  LEA.HI R23, R23, R8, RZ, 0x2 ;  /* 0x0000000817177211 */ /* 0x000fe400078f10ff */
[----:B------:R-:W3:Y:S02]  /*2cd0*/  LDL R8, [R1+0x28] ;  /* 0x0000280001087983 */ /* 0x000ee40000100800 */
[----:B------:R-:W-:Y:S02]  /*2ce0*/  SHF.R.S32.HI R23, RZ, 0x2, R23 ;  /* 0x00000002ff177819 */ /* 0x000fe40000011417 */
[----:B------:R-:W-:Y:S02]  /*2cf0*/  SHF.R.S32.HI R3, RZ, 0x1f, R14 ;  /* 0x0000001fff037819 */ /* 0x000fe4000001140e */
[----:B------:R-:W-:-:S04]  /*2d00*/  IADD3 R122, P0, R23, R14, RZ ;  /* 0x0000000e177a7210 */ /* 0x000fc80007f1e0ff */
[----:B------:R-:W-:-:S05]  /*2d10*/  LEA.HI.X.SX32 R128, R23, R3, 0x1, P0 ;  /* 0x0000000317807211 */ /* 0x000fca00000f0eff */
[----:B------:R-:W-:Y:S01]  /*2d20*/  IMAD R3, R128, c[0x0][0x238], RZ ;  /* 0x00008e0080037a24 */ /* 0x000fe200078e02ff */
[----:B------:R-:W-:Y:S02]  /*2d30*/  IADD3 R31, R2, -0x1, RZ ;  /* 0xffffffff021f7810 */ /* 0x000fe40007ffe0ff */
[----:B------:R-:W-:Y:S01]  /*2d40*/  SHF.R.S32.HI R9, RZ, 0x1f, R17 ;  /* 0x0000001fff097819 */ /* 0x000fe20000011411 */
[----:B------:R-:W-:-:S03]  /*2d50*/  IMAD R3, R122, c[0x0][0x23c], R3 ;  /* 0x00008f007a037a24 */ /* 0x000fc600078e0203 */
[----:B------:R-:W-:Y:S01]  /*2d60*/  SEL R10, R9, RZ, !P3 ;  /* 0x000000ff090a7207 */ /* 0x000fe20005800000 */
[----:B------:R-:W-:Y:S01]  /*2d70*/  IMAD.MOV.U32 R136, RZ, RZ, 0x30 ;  /* 0x00000030ff887424 */ /* 0x000fe200078e00ff */
[----:B------:R-:W-:-:S03]  /*2d80*/  SEL R11, R17, RZ, !P3 ;  /* 0x000000ff110b7207 */ /* 0x000fc60005800000 */
[C---:B------:R-:W-:Y:S02]  /*2d90*/  IMAD R152, R136.reuse, c[0x0][0x23c], RZ ;  /* 0x00008f0088987a24 */ /* 0x040fe400078e02ff */
[----:B------:R-:W-:-:S05]  /*2da0*/  IMAD.WIDE.U32 R142, R136, c[0x0][0x238], RZ ;  /* 0x00008e00888e7a25 */ /* 0x000fca00078e00ff */
[----:B------:R-:W-:Y:S02]  /*2db0*/  IADD3 R152, R143, R152, RZ ;  /* 0x000000988f987210 */ /* 0x000fe40007ffe0ff */
[----:B------:R-:W-:-:S04]  /*2dc0*/  MOV R151, c[0x0][0x238] ;  /* 0x00008e0000977a02 */ /* 0x000fc80000000f00 */
[----:B------:R-:W-:Y:S01]  /*2dd0*/  SHF.L.U32 R153, R151, 0x5, RZ ;  /* 0x0000000597997819 */ /* 0x000fe200000006ff */
[----:B--2---:R-:W-:-:S04]  /*2de0*/  IMAD.WIDE.U32 R4, R122, c[0x0][0x238], R18 ;  /* 0x00008e007a047a25 */ /* 0x004fc800078e0012 */
[----:B------:R-:W-:Y:S02]  /*2df0*/  IMAD.IADD R3, R5, 0x1, R3 ;  /* 0x0000000105037824 */ /* 0x000fe400078e0203 */
[----:B------:R-:W-:Y:S02]  /*2e00*/  IMAD R5, R31, -0x30, R0 ;  /* 0xffffffd01f057824 */ /* 0x000fe400078e0200 */
[----:B------:R-:W-:Y:S02]  /*2e10*/  IMAD.MOV.U32 R2, RZ, RZ, R4 ;  /* 0x000000ffff027224 */ /* 0x000fe400078e0004 */
[----:B------:R-:W-:Y:S01]  /*2e20*/  IMAD R4, R10, c[0x0][0x248], RZ ;  /* 0x000092000a047a24 */ /* 0x000fe200078e02ff */
[----:B------:R-:W-:Y:S01]  /*2e30*/  IMNMX R6, R5, 0x30, PT ;  /* 0x0000003005067817 */ /* 0x000fe20003800200 */
[----:B------:R-:W-:-:S04]  /*2e40*/  IMAD.WIDE.U32 R2, R22, c[0x0][0x240], R2 ;  /* 0x0000900016027a25 */ /* 0x000fc800078e0002 */
[----:B------:R-:W-:Y:S02]  /*2e50*/  IMAD R5, R11, c[0x0][0x24c], R4 ;  /* 0x000093000b057a24 */ /* 0x000fe400078e0204 */
[----:B------:R-:W-:Y:S02]  /*2e60*/  IMAD.IADD R4, R6, 0x1, -R23 ;  /* 0x0000000106047824 */ /* 0x000fe400078e0a17 */
[----:B------:R-:W-:-:S03]  /*2e70*/  IMAD R3, R22, c[0x0][0x244], R3 ;  /* 0x0000910016037a24 */ /* 0x000fc600078e0203 */
[C---:B------:R-:W-:Y:S01]  /*2e80*/  ISETP.GE.AND P1, PT, R4.reuse, 0x1, PT ;  /* 0x000000010400780c */ /* 0x040fe20003f26270 */
[----:B------:R-:W-:Y:S01]  /*2e90*/  IMAD.WIDE.U32 R98, R11, c[0x0][0x248], R2 ;  /* 0x000092000b627a25 */ /* 0x000fe200078e0002 */
[----:B------:R-:W-:Y:S02]  /*2ea0*/  ISETP.GT.AND P0, PT, R4, 0x20, PT ;  /* 0x000000200400780c */ /* 0x000fe40003f04270 */
[----:B------:R-:W-:Y:S01]  /*2eb0*/  SHF.R.S32.HI R3, RZ, 0x1f, R31 ;  /* 0x0000001fff037819 */ /* 0x000fe2000001141f */
[----:B------:R-:W-:Y:S02]  /*2ec0*/  IMAD R2, R152, R31, RZ ;  /* 0x0000001f98027224 */ /* 0x000fe400078e02ff */
[----:B------:R-:W-:Y:S02]  /*2ed0*/  IMAD.IADD R89, R99, 0x1, R5 ;  /* 0x0000000163597824 */ /* 0x000fe400078e0205 */
[----:B------:R-:W-:Y:S02]  /*2ee0*/  IMAD.MOV.U32 R88, RZ, RZ, R98 ;  /* 0x000000ffff587224 */ /* 0x000fe400078e0062 */
[----:B------:R-:W-:-:S02]  /*2ef0*/  IMAD R4, R3, R142, R2 ;  /* 0x0000008e03047224 */ /* 0x000fc400078e0202 */
[----:B------:R-:W-:Y:S02]  /*2f00*/  IMAD.MOV.U32 R5, RZ, RZ, 0x5 ;  /* 0x00000005ff057424 */ /* 0x000fe400078e00ff */
[----:B------:R-:W-:-:S03]  /*2f10*/  IMAD.WIDE.U32 R2, R31, R142, R88 ;  /* 0x0000008e1f027225 */ /* 0x000fc600078e0058 */
[----:B------:R-:W-:Y:S01]  /*2f20*/  SHF.L.U64.HI R151, R151, R5, c[0x0][0x23c] ;  /* 0x00008f0097977619 */ /* 0x000fe20000010205 */
[----:B------:R-:W-:Y:S01]  /*2f30*/  IMAD.IADD R3, R3, 0x1, R4 ;  /* 0x0000000103037824 */ /* 0x000fe200078e0204 */
[----:B------:R-:W-:Y:S02]  /*2f40*/  @P1 LEA R4, P3, R2, c[0x0][0x220], 0x1 ;  /* 0x0000880002041a11 */ /* 0x000fe400078608ff */
[----:B------:R-:W-:Y:S02]  /*2f50*/  @P0 IADD3 R6, P2, R153, R2, RZ ;  /* 0x0000000299060210 */ /* 0x000fe40007f5e0ff */
[----:B------:R-:W-:Y:S02]  /*2f60*/  ISETP.GE.AND P6, PT, R18, c[0x0][0x1d4], PT ;  /* 0x0000750012007a0c */ /* 0x000fe40003fc6270 */
[----:B------:R-:W-:Y:S01]  /*2f70*/  @P1 LEA.HI.X R5, R2, c[0x0][0x224], R3, 0x1, P3 ;  /* 0x0000890002051a11 */ /* 0x000fe200018f0c03 */
[----:B------:R-:W-:Y:S01]  /*2f80*/  @P0 IMAD.X R3, R3, 0x1, R151, P2 ;  /* 0x0000000103030824 */ /* 0x000fe200010e0697 */
[----:B---3--:R-:W-:-:S02]  /*2f90*/  ISETP.GE.AND P5, PT, R21, c[0x0][0x1d4], PT ;  /* 0x0000750015007a0c */ /* 0x008fc40003fa6270 */
[----:B----4-:R-:W-:Y:S02]  /*2fa0*/  ISETP.GE.AND P4, PT, R20, c[0x0][0x1d4], PT ;  /* 0x0000750014007a0c */ /* 0x010fe40003f86270 */
[----:B------:R-:W-:-:S04]  /*2fb0*/  @P0 LEA R2, P2, R6, c[0x0][0x220], 0x1 ;  /* 0x0000880006020a11 */ /* 0x000fc800078408ff */
[----:B------:R-:W-:Y:S02]  /*2fc0*/  @P0 LEA.HI.X R3, R6, c[0x0][0x224], R3, 0x1, P2 ;  /* 0x0000890006030a11 */ /* 0x000fe400010f0c03 */
[----:B------:R-:W-:-:S05]  /*2fd0*/  @P1 SHF.L.U32 R6, R8, 0x1, RZ ;  /* 0x0000000108061819 */ /* 0x000fca00000006ff */
[----:B------:R-:W-:Y:S01]  /*2fe0*/  @!PT LDS RZ, [RZ] ;  /* 0x00000000fffff984 */ /* 0x000fe20000000800 */
[----:B------:R-:W-:Y:S01]  /*2ff0*/  @!PT LDS RZ, [RZ] ;  /* 0x00000000fffff984 */ /* 0x000fe20000000800 */
[----:B------:R-:W-:Y:S01]  /*3000*/  @!PT LDS RZ, [RZ] ;  /* 0x00000000fffff984 */ /* 0x000fe20000000800 */
[----:B------:R1:W-:Y:S04]  /*3010*/  @P1 LDGSTS.E.BYPASS.LTC128B.128 [R6+0x3c80], [R4.64], !P6 ;  /* 0x03c8000004061fae */ /* 0x0003e8000f101d46 */
[----:B------:R1:W-:Y:S04]  /*3020*/  @P1 LDGSTS.E.BYPASS.LTC128B.128 [R6+0x4880], [R4.64+0x40], !P5 ;  /* 0x0488004004061fae */ /* 0x0003e8000e901d46 */
[----:B------:R1:W-:Y:S02]  /*3030*/  @P1 LDGSTS.E.BYPASS.LTC128B.128 [R6+0x5480], [R4.64+0x80], !P4 ;  /* 0x0548008004061fae */ /* 0x0003e4000e101d46 */
[----:B-1----:R-:W-:-:S05]  /*3040*/  @P0 IMAD.SHL.U32 R4, R8, 0x2, RZ ;  /* 0x0000000208040824 */ /* 0x002fca00078e00ff */
[----:B------:R1:W-:Y:S04]  /*3050*/  @P0 LDGSTS.E.BYPASS.LTC128B.128 [R4+0x4480], [R2.64], !P6 ;  /* 0x0448000002040fae */ /* 0x0003e8000f101d46 */
[----:B------:R1:W-:Y:S04]  /*3060*/  @P0 LDGSTS.E.BYPASS.LTC128B.128 [R4+0x5080], [R2.64+0x40], !P5 ;  /* 0x0508004002040fae */ /* 0x0003e8000e901d46 */
[----:B------:R1:W-:Y:S01]  /*3070*/  @P0 LDGSTS.E.BYPASS.LTC128B.128 [R4+0x5c80], [R2.64+0x80], !P4 ;  /* 0x05c8008002040fae */ /* 0x0003e2000e101d46 */
[----:B------:R-:W-:Y:S01]  /*3080*/  ISETP.NE.U32.AND P0, PT, RZ, c[0x0][0x340], PT ;  /* 0x0000d000ff007a0c */ /* 0x000fe20003f05070 */
[----:B------:R-:W-:-:S02]  /*3090*/  IMAD.IADD R6, R13, 0x1, R144 ;  /* 0x000000010d067824 */ /* 0x000fc400078e0290 */
[----:B------:R-:W2:Y:S01]  /*30a0*/  S2R R20, SR_TID.X ;  /* 0x0000000000147919 */ /* 0x000ea20000002100 */
[----:B------:R-:W-:Y:S02]  /*30b0*/  ISETP.NE.AND.EX P0, PT, RZ, c[0x0][0x344], PT, P0 ;  /* 0x0000d100ff007a0c */ /* 0x000fe40003f05300 */
[----:B------:R-:W-:Y:S01]  /*30c0*/  ISETP.NE.AND P3, PT, R15, RZ, PT ;  /* 0x000000ff0f00720c */ /* 0x000fe20003f65270 */
[----:B------:R-:W-:Y:S01]  /*30d0*/  IMAD.MOV.U32 R156, RZ, RZ, c[0x0][0x27c] ;  /* 0x00009f00ff9c7624 */ /* 0x000fe200078e00ff */
[----:B------:R-:W0:Y:S09]  /*30e0*/  LDGDEPBAR ;  /* 0x00000000000079af */ /* 0x000e320000000000 */
[----:B-1----:R-:W-:-:S05]  /*30f0*/  @P0 IMAD.WIDE R2, R17, R16, c[0x0][0x340] ;  /* 0x0000d00011020625 */ /* 0x002fca00078e0210 */
[----:B------:R1:W3:Y:S01]  /*3100*/  @P0 LDG.E R7, [R2.64] ;  /* 0x0000000602070981 */ /* 0x0002e2000c1e1900 */
[----:B------:R-:W-:-:S05]  /*3110*/  SHF.R.S32.HI R8, RZ, 0x1f, R6 ;  /* 0x0000001fff087819 */ /* 0x000fca0000011406 */
[----:B------:R-:W-:-:S04]  /*3120*/  IMAD R4, R8, c[0x0][0x1e0], RZ ;  /* 0x0000780008047a24 */ /* 0x000fc800078e02ff */
[----:B------:R-:W-:Y:S01]  /*3130*/  IMAD R4, R6, c[0x0][0x1e4], R4 ;  /* 0x0000790006047a24 */ /* 0x000fe200078e0204 */
[----:B--2---:R-:W-:Y:S01]  /*3140*/  LEA.HI R20, R20, R20, RZ, 0x1 ;  /* 0x0000001414147211 */ /* 0x004fe200078f08ff */
[----:B-1----:R-:W-:-:S05]  /*3150*/  IMAD.WIDE.U32 R2, R6, c[0x0][0x1e0], RZ ;  /* 0x0000780006027a25 */ /* 0x002fca00078e00ff */
[----:B------:R-:W-:-:S05]  /*3160*/  IADD3 R3, R3, R4, RZ ;  /* 0x0000000403037210 */ /* 0x000fca0007ffe0ff */
[----:B------:R-:W-:Y:S01]  /*3170*/  IMAD.WIDE.U32 R2, R22, c[0x0][0x1e8], R2 ;  /* 0x00007a0016027a25 */ /* 0x000fe200078e0002 */
[----:B------:R-:W-:-:S03]  /*3180*/  SHF.R.S32.HI R20, RZ, 0x1, R20 ;  /* 0x00000001ff147819 */ /* 0x000fc60000011414 */
[----:B------:R-:W-:Y:S02]  /*3190*/  IMAD R5, R22, c[0x0][0x1ec], R3 ;  /* 0x00007b0016057a24 */ /* 0x000fe400078e0203 */
[----:B------:R-:W-:Y:S01]  /*31a0*/  IMAD.MOV.U32 R4, RZ, RZ, R2 ;  /* 0x000000ffff047224 */ /* 0x000fe200078e0002 */
[----:B------:R-:W-:Y:S01]  /*31b0*/  SHF.R.S32.HI R12, RZ, 0x1f, R20 ;  /* 0x0000001fff0c7819 */ /* 0x000fe20000011414 */
[----:B------:R-:W-:Y:S01]  /*31c0*/  IMAD.WIDE.U32 R154, R20, c[0x0][0x1e0], RZ ;  /* 0x00007800149a7a25 */ /* 0x000fe200078e00ff */
[----:B------:R-:W-:Y:S01]  /*31d0*/  WARPSYNC 0xffffffff ;  /* 0xffffffff00007948 */ /* 0x000fe20003800000 */
[----:B------:R-:W-:Y:S02]  /*31e0*/  ISETP.GE.AND P2, PT, R124, c[0x0][0x27c], PT ;  /* 0x00009f007c007a0c */ /* 0x000fe40003f46270 */
[----:B------:R-:W-:Y:S02]  /*31f0*/  SHF.R.S32.HI R163, RZ, 0x1f, R162 ;  /* 0x0000001fffa37819 */ /* 0x000fe400000114a2 */
[----:B-----5:R-:W-:-:S02]  /*3200*/  SHF.R.S32.HI R26, RZ, 0x1f, R134 ;  /* 0x0000001fff1a7819 */ /* 0x020fc40000011486 */
[----:B---3--:R-:W-:Y:S01]  /*3210*/  @P0 SHF.R.S32.HI R3, RZ, 0x1f, R7 ;  /* 0x0000001fff030819 */ /* 0x008fe20000011407 */
[----:B------:R-:W-:Y:S02]  /*3220*/  @!P0 IMAD.MOV.U32 R3, RZ, RZ, R9 ;  /* 0x000000ffff038224 */ /* 0x000fe400078e0009 */
[----:B------:R-:W-:Y:S01]  /*3230*/  @P0 IMAD.MOV.U32 R2, RZ, RZ, R7 ;  /* 0x000000ffff020224 */ /* 0x000fe200078e0007 */
[----:B------:R-:W-:Y:S02]  /*3240*/  @!P0 MOV R2, R17 ;  /* 0x0000001100028202 */ /* 0x000fe40000000f00 */
[----:B------:R-:W-:Y:S02]  /*3250*/  SEL R21, R3, RZ, !P3 ;  /* 0x000000ff03157207 */ /* 0x000fe40005800000 */
[----:B------:R-:W-:Y:S01]  /*3260*/  SEL R15, R2, RZ, !P3 ;  /* 0x000000ff020f7207 */ /* 0x000fe20005800000 */
[----:B------:R-:W-:Y:S02]  /*3270*/  IMAD R2, R12, c[0x0][0x1e0], RZ ;  /* 0x000078000c027a24 */ /* 0x000fe400078e02ff */
[----:B------:R-:W-:-:S02]  /*3280*/  IMAD R7, R21, c[0x0][0x1f0], RZ ;  /* 0x00007c0015077a24 */ /* 0x000fc400078e02ff */
[----:B------:R-:W-:Y:S02]  /*3290*/  IMAD R3, R20, c[0x0][0x1e4], R2 ;  /* 0x0000790014037a24 */ /* 0x000fe400078e0202 */
[----:B------:R-:W-:-:S04]  /*32a0*/  IMAD.WIDE.U32 R78, R15, c[0x0][0x1f0], R4 ;  /* 0x00007c000f4e7a25 */ /* 0x000fc800078e0004 */
[----:B------:R-:W-:Y:S01]  /*32b0*/  IMAD R2, R15, c[0x0][0x1f4], R7 ;  /* 0x00007d000f027a24 */ /* 0x000fe200078e0207 */
[----:B------:R-:W-:Y:S01]  /*32c0*/  SHF.L.U32 R5, R156, 0x1, RZ ;  /* 0x000000019c057819 */ /* 0x000fe200000006ff */
[----:B------:R-:W-:-:S03]  /*32d0*/  IMAD.IADD R126, R155, 0x1, R3 ;  /* 0x000000019b7e7824 */ /* 0x000fc600078e0203 */
[----:B------:R-:W-:Y:S02]  /*32e0*/  IADD3 R77, R79, R2, RZ ;  /* 0x000000024f4d7210 */ /* 0x000fe40007ffe0ff */
[----:B------:R-:W2:Y:S01]  /*32f0*/  LDL R35, [R1+0x74] ;  /* 0x0000740001237983 */ /* 0x000ea20000100800 */
[----:B------:R-:W-:Y:S01]  /*3300*/  IADD3 R132, P1, P0, R78, R154, R124 ;  /* 0x0000009a4e847210 */ /* 0x000fe2000783e07c */
[----:B------:R-:W-:Y:S01]  /*3310*/  IMAD.WIDE.U32 R2, R22, c[0x0][0x260], R18 ;  /* 0x0000980016027a25 */ /* 0x000fe200078e0012 */
[----:B------:R-:W-:Y:S01]  /*3320*/  IADD3 R19, -R5, c[0x0][0x1d4], RZ ;  /* 0x0000750005137a10 */ /* 0x000fe20007ffe1ff */
[----:B------:R-:W3:Y:S01]  /*3330*/  LDL R33, [R1+0x78] ;  /* 0x0000780001217983 */ /* 0x000ee20000100800 */
[----:B------:R-:W-:Y:S01]  /*3340*/  IADD3.X R131, R77, R126, R125, P1, P0 ;  /* 0x0000007e4d837210 */ /* 0x000fe20000fe047d */
[----:B------:R-:W-:Y:S01]  /*3350*/  IMAD R4, R10, c[0x0][0x268], RZ ;  /* 0x00009a000a047a24 */ /* 0x000fe200078e02ff */
[----:B------:R-:W-:Y:S01]  /*3360*/  IADD3 R130, P0, R20, R6, RZ ;  /* 0x0000000614827210 */ /* 0x000fe20007f1e0ff */
[----:B------:R-:W4:Y:S01]  /*3370*/  LDL R34, [R1+0x7c] ;  /* 0x00007c0001227983 */ /* 0x000f220000100800 */
[----:B------:R-:W-:Y:S01]  /*3380*/  ISETP.GE.AND P1, PT, R160, c[0x0][0x27c], PT ;  /* 0x00009f00a0007a0c */ /* 0x000fe20003f26270 */
[----:B------:R-:W-:Y:S01]  /*3390*/  IMAD R3, R22, c[0x0][0x264], R3 ;  /* 0x0000990016037a24 */ /* 0x000fe200078e0203 */
[-C--:B------:R-:W-:Y:S01]  /*33a0*/  SEL R18, R5, R19.reuse, !P2 ;  /* 0x0000001305127207 */ /* 0x080fe20005000000 */
[----:B------:R-:W-:Y:S01]  /*33b0*/  IMAD.X R129, R8, 0x1, R12, P0 ;  /* 0x0000000108817824 */ /* 0x000fe200000e060c */
[----:B------:R-:W-:Y:S01]  /*33c0*/  ISETP.GE.AND P0, PT, R127, c[0x0][0x27c], PT ;  /* 0x00009f007f007a0c */ /* 0x000fe20003f06270 */
[C---:B------:R-:W-:Y:S01]  /*33d0*/  IMAD R8, R12.reuse, c[0x0][0x280], RZ ;  /* 0x0000a0000c087a24 */ /* 0x040fe200078e02ff */
[-C--:B------:R-:W-:Y:S01]  /*33e0*/  SEL R17, R5, R19.reuse, !P1 ;  /* 0x0000001305117207 */ /* 0x080fe20004800000 */
[----:B------:R-:W-:Y:S01]  /*33f0*/  IMAD R32, R11, c[0x0][0x26c], R4 ;  /* 0x00009b000b207a24 */ /* 0x000fe200078e0204 */
[----:B------:R-:W-:Y:S01]  /*3400*/  SEL R19, R5, R19, !P0 ;  /* 0x0000001305137207 */ /* 0x000fe20004000000 */
[----:B------:R-:W-:Y:S01]  /*3410*/  IMAD R9, R12, c[0x0][0x290], RZ ;  /* 0x0000a4000c097a24 */ /* 0x000fe200078e02ff */
[----:B------:R-:W-:Y:S01]  /*3420*/  SEL R16, RZ, c[0x0][0x27c], !P2 ;  /* 0x00009f00ff107a07 */ /* 0x000fe20005000000 */
[----:B------:R-:W-:Y:S01]  /*3430*/  IMAD.WIDE.U32 R4, R20, c[0x0][0x280], R162 ;  /* 0x0000a00014047a25 */ /* 0x000fe200078e00a2 */
[----:B------:R-:W-:Y:S01]  /*3440*/  SEL R25, RZ, c[0x0][0x27c], !P1 ;  /* 0x00009f00ff197a07 */ /* 0x000fe20004800000 */
[----:B------:R-:W-:Y:S01]  /*3450*/  ULDC.U8 UR4, c[0x0][0x298] ;  /* 0x0000a60000047ab9 */ /* 0x000fe20000000000 */
[----:B------:R-:W-:Y:S01]  /*3460*/  ISETP.GE.AND P1, PT, R156, 0x1, PT ;  /* 0x000000019c00780c */ /* 0x000fe20003f26270 */
[----:B------:R-:W-:-:S02]  /*3470*/  IMAD R8, R20, c[0x0][0x284], R8 ;  /* 0x0000a10014087a24 */ /* 0x000fc400078e0208 */
[----:B------:R-:W-:-:S04]  /*3480*/  IMAD.WIDE.U32 R12, R20, c[0x0][0x280], R124 ;  /* 0x0000a000140c7a25 */ /* 0x000fc800078e007c */
[----:B------:R-:W-:-:S04]  /*3490*/  IMAD.WIDE.U32 R82, R11, c[0x0][0x268], R2 ;  /* 0x00009a000b527a25 */ /* 0x000fc800078e0002 */
[----:B------:R-:W-:Y:S02]  /*34a0*/  IMAD R14, R20, c[0x0][0x294], R9 ;  /* 0x0000a500140e7a24 */ /* 0x000fe400078e0209 */
[----:B------:R-:W-:-:S04]  /*34b0*/  IMAD.WIDE.U32 R2, R22, c[0x0][0x210], R124 ;  /* 0x0000840016027a25 */ /* 0x000fc800078e007c */
[----:B------:R-:W-:Y:S02]  /*34c0*/  IMAD.IADD R9, R5, 0x1, R8 ;  /* 0x0000000105097824 */ /* 0x000fe400078e0208 */
[----:B------:R-:W-:Y:S02]  /*34d0*/  IMAD.IADD R5, R8, 0x1, R13 ;  /* 0x0000000108057824 */ /* 0x000fe400078e020d */
[----:B------:R-:W-:Y:S02]  /*34e0*/  IMAD.IADD R13, R124, 0x1, R16 ;  /* 0x000000017c0d7824 */ /* 0x000fe400078e0210 */
[----:B------:R-:W-:Y:S02]  /*34f0*/  IMAD R11, R22, c[0x0][0x214], R3 ;  /* 0x00008500160b7a24 */ /* 0x000fe400078e0203 */
[----:B------:R-:W-:Y:S02]  /*3500*/  IMAD.MOV.U32 R10, RZ, RZ, R2 ;  /* 0x000000ffff0a7224 */ /* 0x000fe400078e0002 */
[----:B------:R-:W-:-:S04]  /*3510*/  IMAD.WIDE.U32 R6, R20, c[0x0][0x290], R162 ;  /* 0x0000a40014067a25 */ /* 0x000fc800078e00a2 */
[----:B------:R-:W-:-:S04]  /*3520*/  IMAD.WIDE.U32 R2, R20, c[0x0][0x290], R124 ;  /* 0x0000a40014027a25 */ /* 0x000fc800078e007c */
[----:B------:R-:W-:Y:S02]  /*3530*/  IMAD.MOV.U32 R8, RZ, RZ, R4 ;  /* 0x000000ffff087224 */ /* 0x000fe400078e0004 */
[----:B------:R-:W-:Y:S01]  /*3540*/  IMAD.MOV.U32 R4, RZ, RZ, R12 ;  /* 0x000000ffff047224 */ /* 0x000fe200078e000c */
[----:B------:R-:W-:Y:S01]  /*3550*/  SHF.R.S32.HI R12, RZ, 0x1f, R13 ;  /* 0x0000001fff0c7819 */ /* 0x000fe2000001140d */
[----:B------:R-:W-:Y:S02]  /*3560*/  IMAD.IADD R7, R7, 0x1, R14 ;  /* 0x0000000107077824 */ /* 0x000fe400078e020e */
[----:B------:R-:W-:Y:S01]  /*3570*/  IMAD.IADD R3, R14, 0x1, R3 ;  /* 0x000000010e037824 */ /* 0x000fe200078e0203 */
[----:B------:R-:W-:Y:S02]  /*3580*/  SHF.R.S32.HI R14, RZ, 0x1f, R17 ;  /* 0x0000001fff0e7819 */ /* 0x000fe40000011411 */
[CC--:B------:R-:W-:Y:S02]  /*3590*/  LEA.HI R16, R12.reuse, R13.reuse, RZ, 0x3 ;  /* 0x0000000d0c107211 */ /* 0x0c0fe400078f18ff */
[----:B------:R-:W-:Y:S01]  /*35a0*/  LEA.HI R22, R12, R13, RZ, 0x5 ;  /* 0x0000000d0c167211 */ /* 0x000fe200078f28ff */
[----:B------:R-:W-:Y:S01]  /*35b0*/  IMAD.IADD R12, R160, 0x1, R25 ;  /* 0x00000001a00c7824 */ /* 0x000fe200078e0219 */
[----:B------:R-:W-:-:S02]  /*35c0*/  SHF.R.S32.HI R13, RZ, 0x1f, R19 ;  /* 0x0000001fff0d7819 */ /* 0x000fc40000011413 */
[----:B------:R-:W-:Y:S01]  /*35d0*/  LEA.HI R23, R14, R17, RZ, 0x4 ;  /* 0x000000110e177211 */ /* 0x000fe200078f20ff */
[----:B------:R-:W-:Y:S01]  /*35e0*/  IMAD R14, R21, c[0x0][0x218], RZ ;  /* 0x00008600150e7a24 */ /* 0x000fe200078e02ff */
[----:B------:R-:W-:Y:S02]  /*35f0*/  LEA.HI R21, R13, R19, RZ, 0x4 ;  /* 0x000000130d157211 */ /* 0x000fe400078f20ff */
[----:B------:R-:W-:Y:S01]  /*3600*/  SHF.R.S32.HI R13, RZ, 0x1f, R12 ;  /* 0x0000001fff0d7819 */ /* 0x000fe2000001140c */
[C---:B------:R-:W-:Y:S01]  /*3610*/  IMAD.WIDE.U32 R100, R15.reuse, c[0x0][0x218], R10 ;  /* 0x000086000f647a25 */ /* 0x040fe200078e000a */
[----:B------:R-:W-:Y:S02]  /*3620*/  SHF.R.S32.HI R20, RZ, 0x1f, R18 ;  /* 0x0000001fff147819 */ /* 0x000fe40000011412 */
[----:B------:R-:W-:Y:S01]  /*3630*/  SEL R17, RZ, c[0x0][0x27c], !P0 ;  /* 0x00009f00ff117a07 */ /* 0x000fe20004000000 */
[----:B------:R-:W-:Y:S01]  /*3640*/  IMAD R27, R15, c[0x0][0x21c], R14 ;  /* 0x000087000f1b7a24 */ /* 0x000fe200078e020e */
[----:B------:R-:W-:-:S02]  /*3650*/  LEA.HI R11, R13, R12, RZ, 0x5 ;  /* 0x0000000c0d0b7211 */ /* 0x000fc400078f28ff */
[----:B------:R-:W-:Y:S01]  /*3660*/  LEA.HI R15, R13, R12, RZ, 0x3 ;  /* 0x0000000c0d0f7211 */ /* 0x000fe200078f18ff */
[----:B------:R-:W-:Y:S01]  /*3670*/  IMAD.IADD R14, R127, 0x1, R17 ;  /* 0x000000017f0e7824 */ /* 0x000fe200078e0211 */
[----:B------:R-:W-:Y:S02]  /*3680*/  LEA.HI R24, R20, R18, RZ, 0x4 ;  /* 0x0000001214187211 */ /* 0x000fe400078f20ff */
[----:B------:R-:W-:Y:S02]  /*3690*/  SHF.R.S32.HI R11, RZ, 0x5, R11 ;  /* 0x00000005ff0b7819 */ /* 0x000fe4000001140b */
[----:B------:R-:W-:Y:S02]  /*36a0*/  SHF.R.S32.HI R17, RZ, 0x5, R22 ;  /* 0x00000005ff117819 */ /* 0x000fe40000011416 */
[----:B------:R-:W-:-:S04]  /*36b0*/  SHF.R.S32.HI R10, RZ, 0x1f, R14 ;  /* 0x0000001fff0a7819 */ /* 0x000fc8000001140e */
[----:B------:R-:W-:Y:S01]  /*36c0*/  LEA.HI R13, R10, R14, RZ, 0x3 ;  /* 0x0000000e0a0d7211 */ /* 0x000fe200078f18ff */
[C---:B------:R-:W-:Y:S01]  /*36d0*/  IMAD R146, R136.reuse, c[0x0][0x1e4], RZ ;  /* 0x0000790088927a24 */ /* 0x040fe200078e02ff */
[----:B------:R-:W-:Y:S01]  /*36e0*/  ISETP.NE.AND P0, PT, RZ, UR4, PT ;  /* 0x00000004ff007c0c */ /* 0x000fe2000bf05270 */
[----:B------:R-:W-:Y:S01]  /*36f0*/  IMAD R147, R136, c[0x0][0x284], RZ ;  /* 0x0000a10088937a24 */ /* 0x000fe200078e02ff */
[----:B------:R-:W-:Y:S01]  /*3700*/  LOP3.LUT R103, R16, 0xfffffff8, RZ, 0xc0, !PT ;  /* 0xfffffff810677812 */ /* 0x000fe200078ec0ff */
[C---:B------:R-:W-:Y:S01]  /*3710*/  IMAD R148, R136.reuse, c[0x0][0x294], RZ ;  /* 0x0000a50088947a24 */ /* 0x040fe200078e02ff */
[----:B------:R-:W-:Y:S01]  /*3720*/  LOP3.LUT R102, R15, 0xfffffff8, RZ, 0xc0, !PT ;  /* 0xfffffff80f667812 */ /* 0x000fe200078ec0ff */
[----:B------:R-:W-:Y:S01]  /*3730*/  IMAD.WIDE.U32 R140, R136, c[0x0][0x1e0], RZ ;  /* 0x00007800888c7a25 */ /* 0x000fe200078e00ff */
[----:B------:R-:W-:-:S03]  /*3740*/  LOP3.LUT R87, R13, 0xfffffff8, RZ, 0xc0, !PT ;  /* 0xfffffff80d577812 */ /* 0x000fc600078ec0ff */
[----:B------:R-:W-:-:S04]  /*3750*/  IMAD.WIDE.U32 R138, R136, c[0x0][0x280], RZ ;  /* 0x0000a000888a7a25 */ /* 0x000fc800078e00ff */
[----:B------:R-:W-:-:S04]  /*3760*/  IMAD.WIDE.U32 R90, R134, c[0x0][0x290], R2 ;  /* 0x0000a400865a7a25 */ /* 0x000fc800078e0002 */
[----:B------:R-:W-:-:S04]  /*3770*/  IMAD.WIDE.U32 R136, R136, c[0x0][0x290], RZ ;  /* 0x0000a40088887a25 */ /* 0x000fc800078e00ff */
[----:B------:R-:W-:-:S04]  /*3780*/  IMAD.WIDE.U32 R96, R134, c[0x0][0x280], R8 ;  /* 0x0000a00086607a25 */ /* 0x000fc800078e0008 */
[----:B------:R-:W-:-:S04]  /*3790*/  IMAD.WIDE.U32 R94, R134, c[0x0][0x290], R6 ;  /* 0x0000a400865e7a25 */ /* 0x000fc800078e0006 */
[----:B------:R-:W-:Y:S01]  /*37a0*/  IMAD.WIDE.U32 R92, R134, c[0x0][0x280], R4 ;  /* 0x0000a000865c7a25 */ /* 0x000fe200078e0004 */
[----:B------:R-:W-:Y:S02]  /*37b0*/  P2R R121, PR, RZ, 0x1 ;  /* 0x00000001ff797803 */ /* 0x000fe40000000000 */
[----:B------:R-:W-:Y:S01]  /*37c0*/  IADD3 R146, R141, R146, RZ ;  /* 0x000000928d927210 */ /* 0x000fe20007ffe0ff */
[----:B------:R-:W-:Y:S01]  /*37d0*/  IMAD.IADD R147, R139, 0x1, R147 ;  /* 0x000000018b937824 */ /* 0x000fe200078e0293 */
[----:B------:R-:W-:Y:S01]  /*37e0*/  SHF.R.S32.HI R114, RZ, 0x1f, R103 ;  /* 0x0000001fff727819 */ /* 0x000fe20000011467 */
[----:B------:R-:W-:Y:S01]  /*37f0*/  IMAD.IADD R148, R137, 0x1, R148 ;  /* 0x0000000189947824 */ /* 0x000fe200078e0294 */
[----:B------:R-:W-:Y:S01]  /*3800*/  SHF.R.S32.HI R113, RZ, 0x1f, R102 ;  /* 0x0000001fff717819 */ /* 0x000fe20000011466 */
[----:B------:R-:W-:Y:S01]  /*3810*/  IMAD.IADD R86, R83, 0x1, R32 ;  /* 0x0000000153567824 */ /* 0x000fe200078e0220 */
[----:B------:R-:W-:Y:S01]  /*3820*/  SHF.R.S32.HI R112, RZ, 0x1f, R87 ;  /* 0x0000001fff707819 */ /* 0x000fe20000011457 */
[----:B------:R-:W-:Y:S01]  /*3830*/  IMAD.IADD R120, R101, 0x1, R27 ;  /* 0x0000000165787824 */ /* 0x000fe200078e021b */
[----:B--2---:R-:W-:-:S02]  /*3840*/  LOP3.LUT R18, R35, 0x18, R16, 0xf8, !PT ;  /* 0x0000001823127812 */ /* 0x004fc400078ef810 */
[----:B------:R-:W-:Y:S02]  /*3850*/  LOP3.LUT R12, R35, 0x18, R15, 0xf8, !PT ;  /* 0x00000018230c7812 */ /* 0x000fe400078ef80f */
[-C--:B---3--:R-:W-:Y:S01]  /*3860*/  LOP3.LUT R19, R18, R33.reuse, RZ, 0x3c, !PT ;  /* 0x0000002112137212 */ /* 0x088fe200078e3cff */
[--C-:B----4-:R-:W-:Y:S01]  /*3870*/  IMAD R18, R11, 0x600, R34.reuse ;  /* 0x000006000b127824 */ /* 0x110fe200078e0222 */
[----:B------:R-:W-:Y:S01]  /*3880*/  LOP3.LUT R11, R12, R33, RZ, 0x3c, !PT ;  /* 0x000000210c0b7212 */ /* 0x000fe200078e3cff */
[----:B------:R-:W-:Y:S01]  /*3890*/  IMAD R20, R17, 0x600, R34 ;  /* 0x0000060011147824 */ /* 0x000fe200078e0222 */
[----:B------:R-:W-:Y:S02]  /*38a0*/  LEA.HI R17, R10, R14, RZ, 0x5 ;  /* 0x0000000e0a117211 */ /* 0x000fe400078f28ff */
[----:B------:R-:W-:Y:S01]  /*38b0*/  SHF.R.S32.HI R10, RZ, 0x4, R24 ;  /* 0x00000004ff0a7819 */ /* 0x000fe20000011418 */
[----:B------:R-:W-:Y:S01]  /*38c0*/  IMAD.IADD R24, R18, 0x1, R11 ;  /* 0x0000000112187824 */ /* 0x000fe200078e020b */
[----:B------:R-:W-:-:S02]  /*38d0*/  SHF.R.S32.HI R11, RZ, 0x4, R23 ;  /* 0x00000004ff0b7819 */ /* 0x000fc40000011417 */
[----:B------:R-:W-:Y:S02]  /*38e0*/  SHF.R.S32.HI R14, RZ, 0x4, R21 ;  /* 0x00000004ff0e7819 */ /* 0x000fe40000011415 */
[----:B------:R-:W-:Y:S02]  /*38f0*/  SHF.R.S32.HI R17, RZ, 0x5, R17 ;  /* 0x00000005ff117819 */ /* 0x000fe40000011411 */
[----:B------:R-:W-:Y:S02]  /*3900*/  LEA.HI.SX32 R12, R16, R10, 0x1d ;  /* 0x0000000a100c7211 */ /* 0x000fe400078feaff */
[----:B------:R-:W-:Y:S02]  /*3910*/  LEA.HI.SX32 R11, R15, R11, 0x1d ;  /* 0x0000000b0f0b7211 */ /* 0x000fe400078feaff */
[----:B------:R-:W-:Y:S01]  /*3920*/  LEA.HI.SX32 R10, R13, R14, 0x1d ;  /* 0x0000000e0d0a7211 */ /* 0x000fe200078feaff */
[----:B------:R-:W-:Y:S01]  /*3930*/  IMAD R22, R17, 0x600, R34 ;  /* 0x0000060011167824 */ /* 0x000fe200078e0222 */
[----:B------:R-:W-:-:S02]  /*3940*/  SHF.R.S32.HI R17, RZ, 0x1f, R11 ;  /* 0x0000001fff117819 */ /* 0x000fc4000001140b */
[----:B------:R-:W-:Y:S01]  /*3950*/  SHF.R.S32.HI R18, RZ, 0x1f, R10 ;  /* 0x0000001fff127819 */ /* 0x000fe2000001140a */
[----:B------:R-:W-:Y:S01]  /*3960*/  IMAD.SHL.U32 R81, R11, 0x8, RZ ;  /* 0x000000080b517824 */ /* 0x000fe200078e00ff */
[----:B------:R-:W-:Y:S01]  /*3970*/  LEA.HI R17, R17, R11, RZ, 0x2 ;  /* 0x0000000b11117211 */ /* 0x000fe200078f10ff */
[----:B------:R-:W-:Y:S01]  /*3980*/  IMAD.SHL.U32 R84, R12, 0x8, RZ ;  /* 0x000000080c547824 */ /* 0x000fe200078e00ff */
[----:B------:R-:W-:Y:S01]  /*3990*/  IADD3 R25, R20, R19, RZ ;  /* 0x0000001314197210 */ /* 0x000fe20007ffe0ff */
[----:B------:R-:W-:Y:S01]  /*39a0*/  IMAD.SHL.U32 R85, R10, 0x8, RZ ;  /* 0x000000080a557824 */ /* 0x000fe200078e00ff */
[----:B------:R-:W-:Y:S02]  /*39b0*/  SHF.R.S32.HI R14, RZ, 0x1f, R12 ;  /* 0x0000001fff0e7819 */ /* 0x000fe4000001140c */
[----:B------:R-:W-:Y:S02]  /*39c0*/  LEA.HI R11, R18, R10, RZ, 0x2 ;  /* 0x0000000a120b7211 */ /* 0x000fe400078f10ff */
[----:B------:R-:W-:-:S02]  /*39d0*/  LOP3.LUT R20, R35, 0x18, R13, 0xf8, !PT ;  /* 0x0000001823147812 */ /* 0x000fc400078ef80d */
[----:B------:R-:W-:Y:S02]  /*39e0*/  LEA.HI R19, R14, R12, RZ, 0x2 ;  /* 0x0000000c0e137211 */ /* 0x000fe400078f10ff */
[----:B------:R-:W-:Y:S02]  /*39f0*/  SHF.R.S32.HI R10, RZ, 0x2, R11 ;  /* 0x00000002ff0a7819 */ /* 0x000fe4000001140b */
[----:B------:R-:W-:Y:S02]  /*3a00*/  LOP3.LUT R21, R20, R33, RZ, 0x3c, !PT ;  /* 0x0000002114157212 */ /* 0x000fe400078e3cff */
[C---:B------:R-:W-:Y:S02]  /*3a10*/  LOP3.LUT R14, R35.reuse, 0x18, R84, 0xf8, !PT ;  /* 0x00000018230e7812 */ /* 0x040fe400078ef854 */
[----:B------:R-:W-:Y:S02]  /*3a20*/  LOP3.LUT R12, R35, 0x18, R81, 0xf8, !PT ;  /* 0x00000018230c7812 */ /* 0x000fe400078ef851 */
[----:B------:R-:W-:-:S02]  /*3a30*/  SHF.R.S32.HI R17, RZ, 0x2, R17 ;  /* 0x00000002ff117819 */ /* 0x000fc40000011411 */
[----:B------:R-:W-:Y:S01]  /*3a40*/  LOP3.LUT R20, R35, 0x18, R85, 0xf8, !PT ;  /* 0x0000001823147812 */ /* 0x000fe200078ef855 */
[--C-:B------:R-:W-:Y:S01]  /*3a50*/  IMAD R11, R10, 0x600, R34.reuse ;  /* 0x000006000a0b7824 */ /* 0x100fe200078e0222 */
[----:B------:R-:W-:Y:S02]  /*3a60*/  SHF.R.S32.HI R18, RZ, 0x2, R19 ;  /* 0x00000002ff127819 */ /* 0x000fe40000011413 */
[-C--:B------:R-:W-:Y:S01]  /*3a70*/  LOP3.LUT R19, R14, R33.reuse, RZ, 0x3c, !PT ;  /* 0x000000210e137212 */ /* 0x080fe200078e3cff */
[----:B------:R-:W-:Y:S01]  /*3a80*/  IMAD R14, R17, 0x600, R34 ;  /* 0x00000600110e7824 */ /* 0x000fe200078e0222 */
[-C--:B------:R-:W-:Y:S02]  /*3a90*/  LOP3.LUT R12, R12, R33.reuse, RZ, 0x3c, !PT ;  /* 0x000000210c0c7212 */ /* 0x080fe400078e3cff */
[----:B------:R-:W-:-:S03]  /*3aa0*/  LOP3.LUT R10, R20, R33, RZ, 0x3c, !PT ;  /* 0x00000021140a7212 */ /* 0x000fc600078e3cff */
[----:B------:R-:W-:Y:S02]  /*3ab0*/  IMAD.IADD R14, R14, 0x1, R12 ;  /* 0x000000010e0e7824 */ /* 0x000fe400078e020c */
[----:B------:R-:W-:Y:S02]  /*3ac0*/  IMAD.IADD R12, R11, 0x1, R10 ;  /* 0x000000010b0c7824 */ /* 0x000fe400078e020a */
[----:B------:R-:W-:Y:S02]  /*3ad0*/  IMAD R10, R26, c[0x0][0x290], RZ ;  /* 0x0000a4001a0a7a24 */ /* 0x000fe400078e02ff */
[----:B------:R-:W-:Y:S02]  /*3ae0*/  IMAD R18, R18, 0x600, R34 ;  /* 0x0000060012127824 */ /* 0x000fe400078e0222 */
[----:B------:R-:W-:Y:S02]  /*3af0*/  IMAD R11, R26, c[0x0][0x280], RZ ;  /* 0x0000a0001a0b7a24 */ /* 0x000fe400078e02ff */
[----:B------:R-:W-:-:S02]  /*3b00*/  IMAD R10, R134, c[0x0][0x294], R10 ;  /* 0x0000a500860a7a24 */ /* 0x000fc400078e020a */
[----:B------:R-:W-:Y:S02]  /*3b10*/  IMAD.IADD R17, R22, 0x1, R21 ;  /* 0x0000000116117824 */ /* 0x000fe400078e0215 */
[----:B------:R-:W-:Y:S02]  /*3b20*/  IMAD.IADD R18, R18, 0x1, R19 ;  /* 0x0000000112127824 */ /* 0x000fe400078e0213 */
[----:B------:R-:W-:Y:S01]  /*3b30*/  IMAD R11, R134, c[0x0][0x284], R11 ;  /* 0x0000a100860b7a24 */ /* 0x000fe200078e020b */
[----:B------:R-:W-:Y:S01]  /*3b40*/  IADD3 R108, R10, R91, RZ ;  /* 0x0000005b0a6c7210 */ /* 0x000fe20007ffe0ff */
[----:B------:R-:W-:Y:S01]  /*3b50*/  IMAD.IADD R118, R95, 0x1, R10 ;  /* 0x000000015f767824 */ /* 0x000fe200078e020a */
[----:B------:R-:W-:Y:S01]  /*3b60*/  SHF.R.S32.HI R111, RZ, 0x1f, R84 ;  /* 0x0000001fff6f7819 */ /* 0x000fe20000011454 */
[----:B------:R-:W-:Y:S01]  /*3b70*/  IMAD.IADD R119, R97, 0x1, R11 ;  /* 0x0000000161777824 */ /* 0x000fe200078e020b */
[----:B------:R-:W-:Y:S01]  /*3b80*/  SHF.R.S32.HI R110, RZ, 0x1f, R81 ;  /* 0x0000001fff6e7819 */ /* 0x000fe20000011451 */
[----:B------:R-:W-:Y:S01]  /*3b90*/  IMAD.IADD R117, R11, 0x1, R93 ;  /* 0x000000010b757824 */ /* 0x000fe200078e025d */
[----:B------:R-:W-:Y:S01]  /*3ba0*/  SHF.R.S32.HI R109, RZ, 0x1f, R85 ;  /* 0x0000001fff6d7819 */ /* 0x000fe20000011455 */
[----:B------:R-:W-:-:S02]  /*3bb0*/  IMAD.SHL.U32 R116, R25, 0x2, RZ ;  /* 0x0000000219747824 */ /* 0x000fc400078e00ff */
[----:B------:R-:W-:Y:S02]  /*3bc0*/  IMAD.SHL.U32 R115, R24, 0x2, RZ ;  /* 0x0000000218737824 */ /* 0x000fe400078e00ff */
[----:B------:R-:W-:Y:S02]  /*3bd0*/  IMAD.SHL.U32 R107, R17, 0x2, RZ ;  /* 0x00000002116b7824 */ /* 0x000fe400078e00ff */
[----:B------:R-:W-:Y:S02]  /*3be0*/  IMAD.SHL.U32 R106, R18, 0x2, RZ ;  /* 0x00000002126a7824 */ /* 0x000fe400078e00ff */
[----:B------:R-:W-:Y:S02]  /*3bf0*/  IMAD.SHL.U32 R105, R14, 0x2, RZ ;  /* 0x000000020e697824 */ /* 0x000fe400078e00ff */
[----:B------:R-:W-:Y:S01]  /*3c00*/  IMAD.SHL.U32 R104, R12, 0x2, RZ ;  /* 0x000000020c687824 */ /* 0x000fe200078e00ff */
[----:B------:R-:W-:Y:S06]  /*3c10*/  BAR.SYNC.DEFER_BLOCKING 0x0 ;  /* 0x0000000000007b1d */ /* 0x000fec0000010000 */
.L_x_739:
[----:B-1----:R-:W1:Y:S01]  /*3c20*/  S2R R158, SR_TID.X ;  /* 0x00000000009e7919 */ /* 0x002e620000002100 */
[----:B------:R-:W-:Y:S01]  /*3c30*/  SHF.R.S32.HI R80, RZ, 0x1f, R31 ;  /* 0x0000001fff507819 */ /* 0x000fe2000001141f */
[----:B------:R-:W-:Y:S04]  /*3c40*/  DEPBAR.LE SB0, 0x0 ;  /* 0x000080000000791a */ /* 0x000fe80000000000 */
[----:B------:R-:W-:Y:S01]  /*3c50*/  ISETP.GE.AND P1, PT, R156, 0x1, PT ;  /* 0x000000019c00780c */ /* 0x000fe20003f26270 */
[-C--:B------:R-:W-:Y:S01]  /*3c60*/  IMAD R2, R146, R31.reuse, RZ ;  /* 0x0000001f92027224 */ /* 0x080fe200078e02ff */
[----:B------:R-:W-:Y:S01]  /*3c70*/  WARPSYNC 0xffffffff ;  /* 0xffffffff00007948 */ /* 0x000fe20003800000 */
[----:B------:R-:W-:Y:S01]  /*3c80*/  BAR.SYNC.DEFER_BLOCKING 0x0 ;  /* 0x0000000000007b1d */ /* 0x000fe20000010000 */
[----:B------:R-:W-:Y:S04]  /*3c90*/  IMAD.WIDE.U32 R10, R140, R31, RZ ;  /* 0x0000001f8c0a7225 */ /* 0x000fe800078e00ff */
[----:B------:R-:W-:Y:S04]  /*3ca0*/  IMAD R2, R80, R140, R2 ;  /* 0x0000008c50027224 */ /* 0x000fe800078e0202 */
[----:B------:R-:W-:Y:S01]  /*3cb0*/  IMAD.IADD R12, R11, 0x1, R2 ;  /* 0x000000010b0c7824 */ /* 0x000fe200078e0202 */
[----:B------:R-:W-:Y:S02]  /*3cc0*/  IADD3 R2, P0, R132, R10, RZ ;  /* 0x0000000a84027210 */ /* 0x000fe40007f1e0ff */
[----:B-1----:R-:W-:Y:S03]  /*3cd0*/  LEA.HI R157, R158, R158, RZ, 0x1 ;  /* 0x0000009e9e9d7211 */ /* 0x002fe600078f08ff */
[----:B------:R-:W-:Y:S01]  /*3ce0*/  IMAD.X R3, R12, 0x1, R131, P0 ;  /* 0x000000010c037824 */ /* 0x000fe200000e0683 */
[C---:B------:R-:W-:Y:S02]  /*3cf0*/  LEA R52, P0, R2.reuse, c[0x0][0x1c8], 0x1 ;  /* 0x0000720002347a11 */ /* 0x040fe400078008ff */
[----:B------:R-:W-:Y:S02]  /*3d00*/  SHF.R.S32.HI R157, RZ, 0x1, R157 ;  /* 0x00000001ff9d7819 */ /* 0x000fe4000001149d */
        /* <DEDUP_REMOVED lines=74> */
.L_x_717:
[----:B------:R-:W-:Y:S05]  /*41b0*/  BSYNC B0 ;  /* 0x0000000000007941 */ /* 0x000fea0003800000 */
.L_x_716:
        /* <DEDUP_REMOVED lines=35> */
[----:B------:R-:W2:Y:S01]  /*43f0*/  LDL R10, [R1+0x18] ;  /* 0x00001800010a7983 */ /* 0x000ea20000100800 */
        /* <DEDUP_REMOVED lines=13> */
[C---:B------:R-:W-:Y:S02]  /*44d0*/  @!P0 SHF.L.U32 R4, R5.reuse, 0x10, RZ ;  /* 0x0000001005048819 */ /* 0x040fe400000006ff */
[----:B------:R-:W-:Y:S02]  /*44e0*/  @!P0 LOP3.LUT R32, R32, 0xffff0000, RZ, 0xc0, !PT ;  /* 0xffff000020208812 */ /* 0x000fe400078ec0ff */
[----:B------:R-:W-:Y:S01]  /*44f0*/  @!P0 LOP3.LUT R5, R5, 0xffff0000, RZ, 0xc0, !PT ;  /* 0xffff000005058812 */ /* 0x000fe200078ec0ff */
[----:B--2---:R-:W1:Y:S02]  /*4500*/  LDS.128 R8, [R10+0x2400] ;  /* 0x002400000a087984 */ /* 0x004e640000000c00 */
[C---:B-1----:R-:W-:Y:S01]  /*4510*/  @!P0 IMAD.U32 R27, R8.reuse, 0x10000, RZ ;  /* 0x00010000081b8824 */ /* 0x042fe200078e00ff */
[----:B------:R-:W-:Y:S02]  /*4520*/  @!P0 LOP3.LUT R2, R8, 0xffff0000, RZ, 0xc0, !PT ;  /* 0xffff000008028812 */ /* 0x000fe400078ec0ff */
[C---:B------:R-:W-:Y:S02]  /*4530*/  @!P0 LOP3.LUT R3, R9.reuse, 0xffff0000, RZ, 0xc0, !PT ;  /* 0xffff000009038812 */ /* 0x040fe400078ec0ff */
[----:B------:R-:W-:Y:S01]  /*4540*/  @!P0 SHF.L.U32 R33, R9, 0x10, RZ ;  /* 0x0000001009218819 */ /* 0x000fe200000006ff */
[C---:B------:R-:W-:Y:S02]  /*4550*/  @!P0 FMUL.FTZ R34, R2.reuse, R14 ;  /* 0x0000000e02228220 */ /* 0x040fe40000410000 */
[----:B------:R-:W-:Y:S02]  /*4560*/  @!P0 FMUL.FTZ R2, R2, R4 ;  /* 0x0000000402028220 */ /* 0x000fe40000410000 */
        /* <DEDUP_REMOVED lines=31> */
.L_x_720:
[----:B------:R-:W-:Y:S05]  /*4760*/  BSYNC B0 ;  /* 0x0000000000007941 */ /* 0x000fea0003800000 */
.L_x_719:
[----:B------:R-:W-:Y:S01]  /*4770*/  ISETP.GE.AND P0, PT, R160, c[0x0][0x1d4], PT ;  /* 0x00007500a0007a0c */ /* 0x000fe20003f06270 */
[----:B------:R-:W-:Y:S01]  /*4780*/  @!UPT UIADD3 URZ, URZ, URZ, URZ ;  /* 0x0000003f3f3ff290 */ /* 0x000fe2000fffe03f */
[----:B------:R-:W-:Y:S11]  /*4790*/  BSSY B0, `(.L_x_721) ;  /* 0x0000037000007945 */ /* 0x000ff60003800000 */
[----:B------:R-:W-:-:S05]  /*47a0*/  @P0 BRA `(.L_x_722) ;  /* 0x0000035000000947 */ /* 0x000fca0003800000 */
[----:B------:R-:W-:Y:S01]  /*47b0*/  ISETP.GE.AND P0, PT, R30, c[0x0][0x27c], PT ;  /* 0x00009f001e007a0c */ /* 0x000fe20003f06270 */
[----:B------:R-:W2:Y:S11]  /*47c0*/  LDL R2, [R1+0x1c] ;  /* 0x00001c0001027983 */ /* 0x000eb60000100800 */
[----:B------:R-:W-:Y:S01]  /*47d0*/  @!UPT UIADD3 URZ, URZ, URZ, URZ ;  /* 0x0000003f3f3ff290 */ /* 0x000fe2000fffe03f */
[----:B------:R-:W-:Y:S02]  /*47e0*/  @!P0 SHF.R.U64 R5, R38, 0x10, R39 ;  /* 0x0000001026058819 */ /* 0x000fe40000001227 */
[----:B------:R-:W-:Y:S02]  /*47f0*/  @!P0 SHF.R.U32.HI R3, RZ, 0x10, R7 ;  /* 0x00000010ff038819 */ /* 0x000fe40000011607 */
[----:B------:R-:W-:Y:S02]  /*4800*/  @!P0 PRMT R5, R37, 0x5410, R5 ;  /* 0x0000541025058816 */ /* 0x000fe40000000005 */
[----:B------:R-:W-:Y:S03]  /*4810*/  @!P0 SHF.R.U32.HI R4, RZ, 0x10, R39 ;  /* 0x00000010ff048819 */ /* 0x000fe60000011627 */
[----:B------:R-:W-:Y:S01]  /*4820*/  @!P0 IMAD.U32 R14, R5, 0x10000, RZ ;  /* 0x00010000050e8824 */ /* 0x000fe200078e00ff */
[----:B------:R-:W-:Y:S01]  /*4830*/  @!P0 PRMT R32, R37, 0x5432, R4 ;  /* 0x0000543225208816 */ /* 0x000fe20000000004 */
[----:B-12---:R1:W2:Y:S02]  /*4840*/  LDS.128 R8, [R2+0x2400] ;  /* 0x0024000002087984 */ /* 0x0062a40000000c00 */
[----:B-1----:R-:W-:Y:S02]  /*4850*/  @!P0 SHF.R.U64 R2, R6, 0x10, R7 ;  /* 0x0000001006028819 */ /* 0x002fe40000001207 */
[C---:B------:R-:W-:Y:S02]  /*4860*/  @!P0 PRMT R6, R22.reuse, 0x5410, R3 ;  /* 0x0000541016068816 */ /* 0x040fe40000000003 */
[----:B------:R-:W-:Y:S02]  /*4870*/  @!P0 PRMT R2, R22, 0x5432, R2 ;  /* 0x0000543216028816 */ /* 0x000fe40000000002 */
[----:B------:R-:W-:Y:S02]  /*4880*/  @!P0 LOP3.LUT R22, R5, 0xffff0000, RZ, 0xc0, !PT ;  /* 0xffff000005168812 */ /* 0x000fe400078ec0ff */
[C---:B------:R-:W-:Y:S01]  /*4890*/  @!P0 LOP3.LUT R5, R2.reuse, 0xffff0000, RZ, 0xc0, !PT ;  /* 0xffff000002058812 */ /* 0x040fe200078ec0ff */
[----:B------:R-:W-:Y:S02]  /*48a0*/  @!P0 IMAD.U32 R7, R2, 0x10000, RZ ;  /* 0x0001000002078824 */ /* 0x000fe400078e00ff */
[C---:B--2---:R-:W-:Y:S01]  /*48b0*/  @!P0 IMAD.U32 R27, R9.reuse, 0x10000, RZ ;  /* 0x00010000091b8824 */ /* 0x044fe200078e00ff */
        /* <DEDUP_REMOVED lines=36> */
.L_x_722:
[----:B------:R-:W-:Y:S05]  /*4b00*/  BSYNC B0 ;  /* 0x0000000000007941 */ /* 0x000fea0003800000 */
.L_x_721:
        /* <DEDUP_REMOVED lines=9> */
[C---:B------:R-:W-:Y:S02]  /*4ba0*/  @!P0 PRMT R5, R48.reuse, 0x5410, R5 ;  /* 0x0000541030058816 */ /* 0x040fe40000000005 */
[----:B------:R-:W-:Y:S02]  /*4bb0*/  @!P0 SHF.R.U32.HI R4, RZ, 0x10, R41 ;  /* 0x00000010ff048819 */ /* 0x000fe40000011629 */
[----:B------:R-:W-:Y:S02]  /*4bc0*/  @!P0 PRMT R6, R23, 0x5410, R3 ;  /* 0x0000541017068816 */ /* 0x000fe40000000003 */
[----:B------:R-:W-:Y:S02]  /*4bd0*/  @!P0 PRMT R22, R48, 0x5432, R4 ;  /* 0x0000543230168816 */ /* 0x000fe40000000004 */
[C---:B------:R-:W-:Y:S01]  /*4be0*/  @!P0 LOP3.LUT R14, R5.reuse, 0xffff0000, RZ, 0xc0, !PT ;  /* 0xffff0000050e8812 */ /* 0x040fe200078ec0ff */
[----:B-12---:R1:W2:Y:S02]  /*4bf0*/  LDS.128 R8, [R2+0x3000] ;  /* 0x0030000002087984 */ /* 0x0062a40000000c00 */
[----:B-1----:R-:W-:Y:S01]  /*4c00*/  @!P0 SHF.R.U64 R2, R12, 0x10, R13 ;  /* 0x000000100c028819 */ /* 0x002fe2000000120d */
[----:B------:R-:W-:Y:S03]  /*4c10*/  @!P0 IMAD.U32 R12, R5, 0x10000, RZ ;  /* 0x00010000050c8824 */ /* 0x000fe600078e00ff */
[----:B------:R-:W-:Y:S04]  /*4c20*/  @!P0 PRMT R2, R23, 0x5432, R2 ;  /* 0x0000543217028816 */ /* 0x000fe80000000002 */
        /* <DEDUP_REMOVED lines=39> */
.L_x_724:
[----:B------:R-:W-:Y:S05]  /*4ea0*/  BSYNC B0 ;  /* 0x0000000000007941 */ /* 0x000fea0003800000 */
.L_x_723:
[----:B------:R-:W-:Y:S01]  /*4eb0*/  IADD3 R2, R124, 0x30, RZ ;  /* 0x000000307c027810 */ /* 0x000fe20007ffe0ff */
[----:B------:R-:W-:Y:S03]  /*4ec0*/  BSSY B0, `(.L_x_725) ;  /* 0x0000039000007945 */ /* 0x000fe60003800000 */
[----:B------:R-:W-:Y:S11]  /*4ed0*/  ISETP.GE.AND P0, PT, R2, c[0x0][0x1d4], PT ;  /* 0x0000750002007a0c */ /* 0x000ff60003f06270 */
[----:B------:R-:W-:Y:S02]  /*4ee0*/  @!UPT UIADD3 URZ, URZ, URZ, URZ ;  /* 0x0000003f3f3ff290 */ /* 0x000fe4000fffe03f */
[----:B------:R-:W-:-:S05]  /*4ef0*/  @P0 BRA `(.L_x_726) ;  /* 0x0000035000000947 */ /* 0x000fca0003800000 */
[----:B------:R-:W-:Y:S01]  /*4f00*/  ISETP.GE.AND P0, PT, R29, c[0x0][0x27c], PT ;  /* 0x00009f001d007a0c */ /* 0x000fe20003f06270 */
[----:B------:R-:W2:Y:S11]  /*4f10*/  LDL R3, [R1+0x1c] ;  /* 0x00001c0001037983 */ /* 0x000eb60000100800 */
[----:B------:R-:W-:Y:S01]  /*4f20*/  @!UPT UIADD3 URZ, URZ, URZ, URZ ;  /* 0x0000003f3f3ff290 */ /* 0x000fe2000fffe03f */
[----:B------:R-:W-:Y:S02]  /*4f30*/  @!P0 SHF.R.U64 R5, R42, 0x10, R43 ;  /* 0x000000102a058819 */ /* 0x000fe4000000122b */
[----:B------:R-:W-:Y:S02]  /*4f40*/  @!P0 SHF.R.U64 R2, R16, 0x10, R17 ;  /* 0x0000001010028819 */ /* 0x000fe40000001211 */
[----:B------:R-:W-:Y:S02]  /*4f50*/  @!P0 PRMT R5, R49, 0x5410, R5 ;  /* 0x0000541031058816 */ /* 0x000fe40000000005 */
[----:B------:R-:W-:Y:S02]  /*4f60*/  @!P0 PRMT R2, R24, 0x5432, R2 ;  /* 0x0000543218028816 */ /* 0x000fe40000000002 */
[----:B------:R-:W-:Y:S01]  /*4f70*/  @!P0 SHF.R.U32.HI R4, RZ, 0x10, R43 ;  /* 0x00000010ff048819 */ /* 0x000fe2000001162b */
[C---:B------:R-:W-:Y:S01]  /*4f80*/  @!P0 IMAD.U32 R12, R5.reuse, 0x10000, RZ ;  /* 0x00010000050c8824 */ /* 0x040fe200078e00ff */
[----:B------:R-:W-:Y:S01]  /*4f90*/  @!P0 LOP3.LUT R14, R5, 0xffff0000, RZ, 0xc0, !PT ;  /* 0xffff0000050e8812 */ /* 0x000fe200078ec0ff */
[C---:B------:R-:W-:Y:S01]  /*4fa0*/  @!P0 IMAD.U32 R7, R2.reuse, 0x10000, RZ ;  /* 0x0001000002078824 */ /* 0x040fe200078e00ff */
[----:B------:R-:W-:Y:S02]  /*4fb0*/  @!P0 PRMT R16, R49, 0x5432, R4 ;  /* 0x0000543231108816 */ /* 0x000fe40000000004 */
[----:B------:R-:W-:Y:S01]  /*4fc0*/  @!P0 LOP3.LUT R5, R2, 0xffff0000, RZ, 0xc0, !PT ;  /* 0xffff000002058812 */ /* 0x000fe200078ec0ff */
[----:B-12---:R1:W2:Y:S02]  /*4fd0*/  LDS.128 R8, [R3+0x3000] ;  /* 0x0030000003087984 */ /* 0x0062a40000000c00 */
[----:B-1----:R-:W-:Y:S04]  /*4fe0*/  @!P0 SHF.R.U32.HI R3, RZ, 0x10, R17 ;  /* 0x00000010ff038819 */ /* 0x002fe80000011611 */
[----:B------:R-:W-:Y:S01]  /*4ff0*/  @!P0 PRMT R6, R24, 0x5410, R3 ;  /* 0x0000541018068816 */ /* 0x000fe20000000003 */
        /* <DEDUP_REMOVED lines=37> */
.L_x_726:
[----:B------:R-:W-:Y:S05]  /*5250*/  BSYNC B0 ;  /* 0x0000000000007941 */ /* 0x000fea0003800000 */
.L_x_725:
        /* <DEDUP_REMOVED lines=15> */
[----:B------:R-:W-:Y:S01]  /*5350*/  @!P0 IMAD.U32 R7, R2, 0x10000, RZ ;  /* 0x0001000002078824 */ /* 0x000fe200078e00ff */
        /* <DEDUP_REMOVED lines=42> */
.L_x_728:
[----:B------:R-:W-:Y:S05]  /*5600*/  BSYNC B0 ;  /* 0x0000000000007941 */ /* 0x000fea0003800000 */
.L_x_727:
[----:B------:R-:W-:Y:S04]  /*5610*/  IADD3 R2, R124, 0x50, RZ ;  /* 0x000000507c027810 */ /* 0x000fe80007ffe0ff */
        /* <DEDUP_REMOVED lines=57> */
.L_x_715:
        /* <DEDUP_REMOVED lines=47> */
.L_x_730:
[----:B------:R-:W-:Y:S05]  /*5ca0*/  BSYNC B0 ;  /* 0x0000000000007941 */ /* 0x000fea0003800000 */
.L_x_729:
        /* <DEDUP_REMOVED lines=32> */
[CC--:B------:R-:W-:Y:S01]  /*5eb0*/  IADD3 R2, P1, P0, R78.reuse, R70.reuse, R103 ;  /* 0x000000464e027210 */ /* 0x0c0fe2000783e067 */
[----:B------:R-:W-:Y:S02]  /*5ec0*/  IMAD.MOV.U32 R36, RZ, RZ, R35 ;  /* 0x000000ffff247224 */ /* 0x000fe400078e0023 */
[----:B------:R-:W-:Y:S01]  /*5ed0*/  IMAD.MOV.U32 R38, RZ, RZ, R32 ;  /* 0x000000ffff267224 */ /* 0x000fe200078e0020 */
[CC--:B------:R-:W-:Y:S01]  /*5ee0*/  IADD3.X R8, R77.reuse, R69.reuse, R114, P1, P0 ;  /* 0x000000454d087210 */ /* 0x0c0fe20000fe0472 */
[----:B------:R-:W-:Y:S02]  /*5ef0*/  IMAD.MOV.U32 R40, RZ, RZ, R33 ;  /* 0x000000ffff287224 */ /* 0x000fe400078e0021 */
        /* <DEDUP_REMOVED lines=12> */
[----:B------:R-:W-:Y:S02]  /*5fc0*/  @!P0 SHF.R.U32.HI R37, RZ, 0x10, R33 ;  /* 0x00000010ff258819 */ /* 0x000fe40000011621 */
[----:B------:R-:W-:Y:S02]  /*5fd0*/  @!P0 SHF.R.U32.HI R11, RZ, 0x10, R35 ;  /* 0x00000010ff0b8819 */ /* 0x000fe40000011623 */
[----:B------:R-:W-:Y:S02]  /*5fe0*/  @!P0 SHF.R.U32.HI R2, RZ, 0x10, R7 ;  /* 0x00000010ff028819 */ /* 0x000fe40000011607 */
[----:B-1----:R-:W-:Y:S02]  /*5ff0*/  @!P0 LOP3.LUT R41, R50, 0xffff0000, RZ, 0xc0, !PT ;  /* 0xffff000032298812 */ /* 0x002fe400078ec0ff */
[C---:B------:R-:W-:Y:S02]  /*6000*/  @!P0 SHF.L.U32 R43, R51.reuse, 0x10, RZ ;  /* 0x00000010332b8819 */ /* 0x040fe400000006ff */
[----:B------:R-:W-:Y:S02]  /*6010*/  @!P0 LOP3.LUT R45, R51, 0xffff0000, RZ, 0xc0, !PT ;  /* 0xffff0000332d8812 */ /* 0x000fe400078ec0ff */
[----:B------:R-:W-:Y:S02]  /*6020*/  @!P0 SHF.R.U64 R39, R32, 0x10, R33 ;  /* 0x0000001020278819 */ /* 0x000fe40000001221 */
[----:B------:R-:W-:Y:S01]  /*6030*/  @!P0 SHF.R.U64 R33, R34, 0x10, R35 ;  /* 0x0000001022218819 */ /* 0x000fe20000001223 */
[C---:B------:R-:W-:Y:S01]  /*6040*/  @!P0 IMAD.U32 R35, R49.reuse, 0x10000, RZ ;  /* 0x0001000031238824 */ /* 0x040fe200078e00ff */
[----:B------:R-:W-:Y:S02]  /*6050*/  @!P0 PRMT R39, R38, 0x5410, R39 ;  /* 0x0000541026278816 */ /* 0x000fe40000000027 */
[----:B------:R-:W-:Y:S02]  /*6060*/  @!P0 PRMT R38, R40, 0x5410, R37 ;  /* 0x0000541028268816 */ /* 0x000fe40000000025 */
[----:B------:R-:W-:Y:S02]  /*6070*/  @!P0 LOP3.LUT R37, R49, 0xffff0000, RZ, 0xc0, !PT ;  /* 0xffff000031258812 */ /* 0x000fe400078ec0ff */
[----:B------:R-:W-:Y:S01]  /*6080*/  MOV R32, R34 ;  /* 0x0000002200207202 */ /* 0x000fe20000000f00 */
[----:B------:R-:W-:Y:S01]  /*6090*/  @!P0 IMAD.U32 R34, R38, 0x10000, RZ ;  /* 0x0001000026228824 */ /* 0x000fe200078e00ff */
[----:B------:R-:W-:Y:S02]  /*60a0*/  @!P0 PRMT R44, R36, 0x5410, R11 ;  /* 0x00005410242c8816 */ /* 0x000fe4000000000b */
        /* <DEDUP_REMOVED lines=29> */
[----:B------:R-:W-:Y:S01]  /*6280*/  @!P0 SHF.L.U32 R39, R50, 0x10, RZ ;  /* 0x0000001032278819 */ /* 0x000fe200000006ff */
[-C--:B------:R-:W-:Y:S01]  /*6290*/  @!P0 FMUL.FTZ R5, R3, R7.reuse ;  /* 0x0000000703058220 */ /* 0x080fe20000410000 */
[----:B------:R-:W-:Y:S01]  /*62a0*/  @!P0 LOP3.LUT R8, R9, 0xffff0000, RZ, 0xc0, !PT ;  /* 0xffff000009088812 */ /* 0x000fe200078ec0ff */
[----:B------:R-:W-:Y:S04]  /*62b0*/  @!P0 FMUL.FTZ R9, R3, R36 ;  /* 0x0000002403098220 */ /* 0x000fe80000410000 */
        /* <DEDUP_REMOVED lines=23> */
[----:B------:R-:W-:Y:S01]  /*6430*/  @!P0 FMUL.FTZ R62, R8, R42 ;  /* 0x0000002a083e8220 */ /* 0x000fe20000410000 */
[----:B------:R-:W-:Y:S01]  /*6440*/  @!P0 F2FP.BF16.PACK_AB R33, R72, R75 ;  /* 0x0000004b4821823e */ /* 0x000fe200000010ff */
[----:B------:R-:W-:Y:S02]  /*6450*/  @!P0 FMUL.FTZ R63, R9, R44 ;  /* 0x0000002c093f8220 */ /* 0x000fe40000410000 */
[----:B------:R-:W-:Y:S01]  /*6460*/  @!P0 FFMA.FTZ R4, R34, R35, R4 ;  /* 0x0000002322048223 */ /* 0x000fe20000010004 */
[----:B------:R-:W-:Y:S01]  /*6470*/  @!P0 MOV R48, R33 ;  /* 0x0000002100308202 */ /* 0x000fe20000000f00 */
[----:B------:R-:W-:Y:S02]  /*6480*/  @!P0 FFMA.FTZ R5, R36, R37, R5 ;  /* 0x0000002524058223 */ /* 0x000fe40000010005 */
[-C--:B------:R-:W-:Y:S02]  /*6490*/  @!P0 FMUL.FTZ R8, R8, R10.reuse ;  /* 0x0000000a08088220 */ /* 0x080fe40000410000 */
[----:B------:R-:W-:Y:S01]  /*64a0*/  @!P0 FFMA.FTZ R10, R43, R10, -R62 ;  /* 0x0000000a2b0a8223 */ /* 0x000fe2000001083e */
[----:B------:R-:W-:Y:S01]  /*64b0*/  @!P0 F2FP.BF16.PACK_AB R62, R73, R74 ;  /* 0x0000004a493e823e */ /* 0x000fe200000010ff */
[----:B------:R-:W-:Y:S01]  /*64c0*/  @!P0 FFMA.FTZ R63, R45, R11, -R63 ;  /* 0x0000000b2d3f8223 */ /* 0x000fe2000001083f */
[----:B------:R-:W-:Y:S01]  /*64d0*/  @!P0 F2FP.BF16.PACK_AB R4, R5, R4 ;  /* 0x000000040504823e */ /* 0x000fe200000010ff */
[----:B------:R-:W-:Y:S02]  /*64e0*/  @!P0 FFMA.FTZ R6, R38, R39, R6 ;  /* 0x0000002726068223 */ /* 0x000fe40000010006 */
[----:B------:R-:W-:Y:S01]  /*64f0*/  @!P0 FMUL.FTZ R9, R9, R11 ;  /* 0x0000000b09098220 */ /* 0x000fe20000410000 */
[----:B------:R-:W-:Y:S01]  /*6500*/  @!P0 F2FP.BF16.PACK_AB R11, R63, R10 ;  /* 0x0000000a3f0b823e */ /* 0x000fe200000010ff */
[----:B------:R-:W-:Y:S01]  /*6510*/  @!P0 FFMA.FTZ R7, R40, R41, R7 ;  /* 0x0000002928078223 */ /* 0x000fe20000010007 */
[----:B------:R-:W-:Y:S01]  /*6520*/  @!P0 F2FP.BF16.PACK_AB R10, R3, R2 ;  /* 0x00000002030a823e */ /* 0x000fe200000010ff */
[----:B------:R-:W-:Y:S01]  /*6530*/  @!P0 FFMA.FTZ R8, R42, R43, R8 ;  /* 0x0000002b2a088223 */ /* 0x000fe20000010008 */
[----:B------:R-:W-:Y:S01]  /*6540*/  @!P0 MOV R51, R11 ;  /* 0x0000000b00338202 */ /* 0x000fe20000000f00 */
[----:B------:R-:W-:Y:S01]  /*6550*/  @!P0 FFMA.FTZ R9, R44, R45, R9 ;  /* 0x0000002d2c098223 */ /* 0x000fe20000010009 */
[----:B------:R-:W-:Y:S01]  /*6560*/  @!P0 F2FP.BF16.PACK_AB R3, R7, R6 ;  /* 0x000000060703823e */ /* 0x000fe200000010ff */
[----:B------:R-:W-:Y:S02]  /*6570*/  @!P0 IMAD.MOV.U32 R49, RZ, RZ, R62 ;  /* 0x000000ffff318224 */ /* 0x000fe400078e003e */
        /* <DEDUP_REMOVED lines=8> */
.L_x_732:
[----:B------:R-:W-:Y:S05]  /*6600*/  BSYNC B0 ;  /* 0x0000000000007941 */ /* 0x000fea0003800000 */
.L_x_731:
[----:B------:R-:W-:Y:S01]  /*6610*/  ISETP.GE.AND P0, PT, R160, c[0x0][0x1d4], PT ;  /* 0x00007500a0007a0c */ /* 0x000fe20003f06270 */
[----:B------:R-:W-:Y:S01]  /*6620*/  @!UPT UIADD3 URZ, URZ, URZ, URZ ;  /* 0x0000003f3f3ff290 */ /* 0x000fe2000fffe03f */
[----:B------:R-:W-:Y:S11]  /*6630*/  BSSY B0, `(.L_x_733) ;  /* 0x0000071000007945 */ /* 0x000ff60003800000 */
[----:B------:R-:W-:-:S05]  /*6640*/  @P0 BRA `(.L_x_734) ;  /* 0x000006f000000947 */ /* 0x000fca0003800000 */
[----:B------:R-:W-:Y:S01]  /*6650*/  ISETP.GE.AND P2, PT, R81, c[0x0][0x1d4], PT ;  /* 0x0000750051007a0c */ /* 0x000fe20003f46270 */
[----:B-1----:R-:W-:Y:S01]  /*6660*/  LDS.128 R12, [R105+0x3c80] ;  /* 0x003c8000690c7984 */ /* 0x002fe20000000c00 */
[CC--:B------:R-:W-:Y:S04]  /*6670*/  IADD3 R2, P1, P0, R78.reuse, R70.reuse, R102 ;  /* 0x000000464e027210 */ /* 0x0c0fe8000783e066 */
[CC--:B------:R-:W-:Y:S03]  /*6680*/  IADD3.X R4, R77.reuse, R69.reuse, R113, P1, P0 ;  /* 0x000000454d047210 */ /* 0x0c0fe60000fe0471 */
        /* <DEDUP_REMOVED lines=35> */
[----:B------:R-:W-:Y:S02]  /*68c0*/  @!P0 LOP3.LUT R5, R2, 0xffff0000, RZ, 0xc0, !PT ;  /* 0xffff000002058812 */ /* 0x000fe400078ec0ff */
[----:B------:R-:W-:Y:S01]  /*68d0*/  @!P0 PRMT R32, R46, 0x5432, R7 ;  /* 0x000054322e208816 */ /* 0x000fe20000000007 */
[----:B------:R-:W-:Y:S01]  /*68e0*/  @!P0 IMAD.U32 R7, R2, 0x10000, RZ ;  /* 0x0001000002078824 */ /* 0x000fe200078e00ff */
[----:B------:R-:W-:Y:S01]  /*68f0*/  @!P0 PRMT R6, R24, 0x5410, R6 ;  /* 0x0000541018068816 */ /* 0x000fe20000000006 */
[C---:B------:R-:W-:Y:S01]  /*6900*/  @!P0 FMUL.FTZ R18, R3.reuse, R9 ;  /* 0x0000000903128220 */ /* 0x040fe20000410000 */
        /* <DEDUP_REMOVED lines=24> */
[----:B------:R-:W-:Y:S01]  /*6a90*/  @!P0 FFMA.FTZ R3, R16, R17, R3 ;  /* 0x0000001110038223 */ /* 0x000fe20000010003 */
[----:B------:R-:W-:Y:S01]  /*6aa0*/  @!P0 F2FP.BF16.PACK_AB R17, R54, R55 ;  /* 0x000000373611823e */ /* 0x000fe200000010ff */
[----:B------:R-:W-:Y:S02]  /*6ab0*/  @!P0 FMUL.FTZ R33, R7, R38 ;  /* 0x0000002607218220 */ /* 0x000fe40000410000 */
[----:B------:R-:W-:Y:S01]  /*6ac0*/  @!P0 FMUL.FTZ R8, R6, R9 ;  /* 0x0000000906088220 */ /* 0x000fe20000410000 */
[----:B------:R-:W-:Y:S01]  /*6ad0*/  @!P0 MOV R40, R17 ;  /* 0x0000001100288202 */ /* 0x000fe20000000f00 */
[----:B------:R-:W-:Y:S02]  /*6ae0*/  @!P0 FFMA.FTZ R47, R37, R9, -R32 ;  /* 0x00000009252f8223 */ /* 0x000fe40000010820 */
[-C--:B------:R-:W-:Y:S01]  /*6af0*/  @!P0 FMUL.FTZ R9, R7, R11.reuse ;  /* 0x0000000b07098220 */ /* 0x080fe20000410000 */
[----:B------:R-:W-:Y:S01]  /*6b00*/  @!P0 LOP3.LUT R7, R14, 0xffff0000, RZ, 0xc0, !PT ;  /* 0xffff00000e078812 */ /* 0x000fe200078ec0ff */
        /* <DEDUP_REMOVED lines=9> */
[----:B------:R-:W-:Y:S02]  /*6ba0*/  @!P0 FMUL.FTZ R45, R7, R34 ;  /* 0x00000022072d8220 */ /* 0x000fe40000410000 */
        /* <DEDUP_REMOVED lines=9> */
[----:B------:R-:W-:Y:S01]  /*6c40*/  @!P0 F2FP.BF16.PACK_AB R11, R45, R11 ;  /* 0x0000000b2d0b823e */ /* 0x000fe200000010ff */
[----:B------:R-:W-:Y:S01]  /*6c50*/  @!P0 FFMA.FTZ R7, R34, R35, R7 ;  /* 0x0000002322078223 */ /* 0x000fe20000010007 */
[----:B------:R-:W-:Y:S01]  /*6c60*/  @!P0 F2FP.BF16.PACK_AB R4, R5, R4 ;  /* 0x000000040504823e */ /* 0x000fe200000010ff */
[----:B------:R-:W-:Y:S02]  /*6c70*/  @!P0 FFMA.FTZ R8, R36, R37, R8 ;  /* 0x0000002524088223 */ /* 0x000fe40000010008 */
[----:B------:R-:W-:Y:S01]  /*6c80*/  @!P0 FFMA.FTZ R9, R38, R39, R9 ;  /* 0x0000002726098223 */ /* 0x000fe20000010009 */
[----:B------:R-:W-:Y:S01]  /*6c90*/  @!P0 F2FP.BF16.PACK_AB R3, R7, R6 ;  /* 0x000000060703823e */ /* 0x000fe200000010ff */
[----:B------:R-:W-:Y:S01]  /*6ca0*/  @!P0 IMAD.MOV.U32 R41, RZ, RZ, R44 ;  /* 0x000000ffff298224 */ /* 0x000fe200078e002c */
[----:B------:R-:W-:Y:S01]  /*6cb0*/  @!P0 MOV R13, R4 ;  /* 0x00000004000d8202 */ /* 0x000fe20000000f00 */
[----:B------:R-:W-:Y:S01]  /*6cc0*/  @!P0 IMAD.MOV.U32 R42, RZ, RZ, R11 ;  /* 0x000000ffff2a8224 */ /* 0x000fe200078e000b */
[----:B------:R-:W-:Y:S01]  /*6cd0*/  @!P0 F2FP.BF16.PACK_AB R2, R9, R8 ;  /* 0x000000080902823e */ /* 0x000fe200000010ff */
[----:B------:R-:W-:Y:S02]  /*6ce0*/  @!P0 IMAD.MOV.U32 R43, RZ, RZ, R16 ;  /* 0x000000ffff2b8224 */ /* 0x000fe400078e0010 */
[----:B------:R-:W-:Y:S02]  /*6cf0*/  @!P0 IMAD.MOV.U32 R12, RZ, RZ, R10 ;  /* 0x000000ffff0c8224 */ /* 0x000fe400078e000a */
[----:B------:R-:W-:Y:S01]  /*6d00*/  @!P0 IMAD.MOV.U32 R14, RZ, RZ, R3 ;  /* 0x000000ffff0e8224 */ /* 0x000fe200078e0003 */
[----:B------:R1:W-:Y:S01]  /*6d10*/  STG.E.128 [R50.64], R40 ;  /* 0x0000002832007986 */ /* 0x0003e2000c101d06 */
[----:B------:R-:W-:Y:S07]  /*6d20*/  @!P0 IMAD.MOV.U32 R15, RZ, RZ, R2 ;  /* 0x000000ffff0f8224 */ /* 0x000fee00078e0002 */
[----:B------:R1:W-:Y:S02]  /*6d30*/  @!P2 STG.E.128 [R48.64], R12 ;  /* 0x0000000c3000a986 */ /* 0x0003e4000c101d06 */
.L_x_734:
[----:B------:R-:W-:Y:S05]  /*6d40*/  BSYNC B0 ;  /* 0x0000000000007941 */ /* 0x000fea0003800000 */
.L_x_733:
[----:B------:R-:W-:Y:S11]  /*6d50*/  ISETP.GE.AND P0, PT, R127, c[0x0][0x1d4], PT ;  /* 0x000075007f007a0c */ /* 0x000ff60003f06270 */
[----:B------:R-:W-:Y:S02]  /*6d60*/  @!UPT UIADD3 URZ, URZ, URZ, URZ ;  /* 0x0000003f3f3ff290 */ /* 0x000fe4000fffe03f */
[----:B------:R-:W-:-:S05]  /*6d70*/  @P0 BRA `(.L_x_718) ;  /* 0x0000091000000947 */ /* 0x000fca0003800000 */
[----:B------:R-:W-:Y:S01]  /*6d80*/  IADD3 R2, P1, P0, R78, R70, R87 ;  /* 0x000000464e027210 */ /* 0x000fe2000783e057 */
[----:B-1----:R-:W-:Y:S03]  /*6d90*/  LDS.128 R12, [R104+0x3c80] ;  /* 0x003c8000680c7984 */ /* 0x002fe60000000c00 */
[----:B------:R-:W-:Y:S02]  /*6da0*/  IADD3.X R3, R77, R69, R112, P1, P0 ;  /* 0x000000454d037210 */ /* 0x000fe40000fe0470 */
[C---:B------:R-:W-:Y:S03]  /*6db0*/  LEA R44, P0, R2.reuse, c[0x0][0x1c8], 0x1 ;  /* 0x00007200022c7a11 */ /* 0x040fe600078008ff */
[----:B------:R-:W1:Y:S01]  /*6dc0*/  LDS.128 R36, [R107+0x3c80] ;  /* 0x003c80006b247984 */ /* 0x000e620000000c00 */
[----:B------:R-:W-:Y:S02]  /*6dd0*/  LEA.HI.X R45, R2, c[0x0][0x1cc], R3, 0x1, P0 ;  /* 0x00007300022d7a11 */ /* 0x000fe400000f0c03 */
[----:B------:R-:W-:Y:S11]  /*6de0*/  ISETP.GE.AND P0, PT, R127, c[0x0][0x27c], PT ;  /* 0x00009f007f007a0c */ /* 0x000ff60003f06270 */
[----:B------:R-:W-:Y:S02]  /*6df0*/  @!UPT UIADD3 URZ, URZ, URZ, URZ ;  /* 0x0000003f3f3ff290 */ /* 0x000fe4000fffe03f */
[--C-:B------:R-:W-:Y:S02]  /*6e00*/  @!P0 SHF.R.U64 R5, R56, 0x10, R57.reuse ;  /* 0x0000001038058819 */ /* 0x100fe40000001239 */
[----:B------:R-:W-:Y:S02]  /*6e10*/  @!P0 SHF.R.U32.HI R8, RZ, 0x10, R57 ;  /* 0x00000010ff088819 */ /* 0x000fe40000011639 */
[----:B------:R-:W-:Y:S02]  /*6e20*/  @!P0 PRMT R17, R60, 0x5410, R5 ;  /* 0x000054103c118816 */ /* 0x000fe40000000005 */
[--C-:B------:R-:W-:Y:S02]  /*6e30*/  @!P0 SHF.R.U64 R2, R20, 0x10, R21.reuse ;  /* 0x0000001014028819 */ /* 0x100fe40000001215 */
[----:B------:R-:W-:Y:S02]  /*6e40*/  @!P0 SHF.R.U32.HI R3, RZ, 0x10, R21 ;  /* 0x00000010ff038819 */ /* 0x000fe40000011615 */
[----:B------:R-:W-:Y:S02]  /*6e50*/  @!P0 PRMT R16, R60, 0x5432, R8 ;  /* 0x000054323c108816 */ /* 0x000fe40000000008 */
[--C-:B------:R-:W-:Y:S02]  /*6e60*/  @!P0 SHF.R.U32.HI R9, RZ, 0x10, R59.reuse ;  /* 0x00000010ff098819 */ /* 0x100fe4000001163b */
[----:B------:R-:W-:Y:S01]  /*6e70*/  @!P0 SHF.R.U64 R10, R58, 0x10, R59 ;  /* 0x000000103a0a8819 */ /* 0x000fe2000000123b */
[----:B------:R-:W-:Y:S01]  /*6e80*/  @!P0 IMAD.U32 R18, R16, 0x10000, RZ ;  /* 0x0001000010128824 */ /* 0x000fe200078e00ff */
[--C-:B------:R-:W-:Y:S02]  /*6e90*/  @!P0 SHF.R.U64 R4, R22, 0x10, R23.reuse ;  /* 0x0000001016048819 */ /* 0x100fe40000001217 */
[----:B------:R-:W-:Y:S02]  /*6ea0*/  @!P0 SHF.R.U32.HI R6, RZ, 0x10, R23 ;  /* 0x00000010ff068819 */ /* 0x000fe40000011617 */
[----:B------:R-:W-:Y:S01]  /*6eb0*/  @!P0 PRMT R22, R61, 0x5410, R9 ;  /* 0x000054103d168816 */ /* 0x000fe20000000009 */
[----:B------:R-:W-:Y:S01]  /*6ec0*/  @!P0 IMAD.U32 R9, R17, 0x10000, RZ ;  /* 0x0001000011098824 */ /* 0x000fe200078e00ff */
[----:B------:R-:W-:Y:S01]  /*6ed0*/  @!P0 PRMT R8, R27, 0x5410, R6 ;  /* 0x000054101b088816 */ /* 0x000fe20000000006 */
[----:B-1----:R-:W-:Y:S01]  /*6ee0*/  @!P0 IMAD.U32 R11, R36, 0x10000, RZ ;  /* 0x00010000240b8824 */ /* 0x002fe200078e00ff */
[----:B------:R-:W-:Y:S01]  /*6ef0*/  @!P0 LOP3.LUT R33, R39, 0xffff0000, RZ, 0xc0, !PT ;  /* 0xffff000027218812 */ /* 0x000fe200078ec0ff */
[----:B------:R-:W-:Y:S01]  /*6f00*/  @!P0 IMAD.U32 R19, R37, 0x10000, RZ ;  /* 0x0001000025138824 */ /* 0x000fe200078e00ff */
[----:B------:R-:W-:Y:S02]  /*6f10*/  @!P0 LOP3.LUT R25, R38, 0xffff0000, RZ, 0xc0, !PT ;  /* 0xffff000026198812 */ /* 0x000fe400078ec0ff */
[----:B------:R-:W-:Y:S02]  /*6f20*/  @!P0 PRMT R24, R61, 0x5432, R10 ;  /* 0x000054323d188816 */ /* 0x000fe4000000000a */
[----:B------:R-:W-:Y:S02]  /*6f30*/  @!P0 PRMT R10, R27, 0x5432, R4 ;  /* 0x000054321b0a8816 */ /* 0x000fe40000000004 */
[----:B------:R-:W-:Y:S02]  /*6f40*/  @!P0 SHF.L.U32 R27, R39, 0x10, RZ ;  /* 0x00000010271b8819 */ /* 0x000fe400000006ff */
[----:B------:R-:W-:Y:S02]  /*6f50*/  @!P0 LOP3.LUT R32, R22, 0xffff0000, RZ, 0xc0, !PT ;  /* 0xffff000016208812 */ /* 0x000fe400078ec0ff */
[----:B------:R-:W-:Y:S01]  /*6f60*/  @!P0 PRMT R7, R26, 0x5432, R2 ;  /* 0x000054321a078816 */ /* 0x000fe20000000002 */
[----:B------:R-:W-:Y:S01]  /*6f70*/  @!P0 IMAD.U32 R2, R12, 0x10000, RZ ;  /* 0x000100000c028824 */ /* 0x000fe200078e00ff */
[----:B------:R-:W-:Y:S01]  /*6f80*/  @!P0 PRMT R5, R26, 0x5410, R3 ;  /* 0x000054101a058816 */ /* 0x000fe20000000003 */
[----:B------:R-:W-:Y:S01]  /*6f90*/  @!P0 IMAD.U32 R26, R22, 0x10000, RZ ;  /* 0x00010000161a8824 */ /* 0x000fe200078e00ff */
[----:B------:R-:W-:Y:S01]  /*6fa0*/  @!P0 SHF.L.U32 R3, R13, 0x10, RZ ;  /* 0x000000100d038819 */ /* 0x000fe200000006ff */
[C---:B------:R-:W-:Y:S01]  /*6fb0*/  @!P0 IMAD.U32 R4, R7.reuse, 0x10000, RZ ;  /* 0x0001000007048824 */ /* 0x040fe200078e00ff */
[----:B------:R-:W-:Y:S01]  /*6fc0*/  @!P0 LOP3.LUT R7, R7, 0xffff0000, RZ, 0xc0, !PT ;  /* 0xffff000007078812 */ /* 0x000fe200078ec0ff */
[----:B------:R-:W-:Y:S02]  /*6fd0*/  @!P0 IMAD.U32 R6, R5, 0x10000, RZ ;  /* 0x0001000005068824 */ /* 0x000fe400078e00ff */
[C---:B------:R-:W-:Y:S02]  /*6fe0*/  @!P0 FMUL.FTZ R20, R2.reuse, R9 ;  /* 0x0000000902148220 */ /* 0x040fe40000410000 */
[----:B------:R-:W-:Y:S02]  /*6ff0*/  @!P0 FMUL.FTZ R21, R3, R18 ;  /* 0x0000001203158220 */ /* 0x000fe40000410000 */
[-C--:B------:R-:W-:Y:S02]  /*7000*/  @!P0 FMUL.FTZ R2, R2, R4.reuse ;  /* 0x0000000402028220 */ /* 0x080fe40000410000 */
[----:B------:R-:W-:Y:S01]  /*7010*/  @!P0 FFMA.FTZ R47, R11, R4, -R20 ;  /* 0x000000040b2f8223 */ /* 0x000fe20000010814 */
[----:B------:R-:W-:Y:S01]  /*7020*/  @!P0 LOP3.LUT R20, R16, 0xffff0000, RZ, 0xc0, !PT ;  /* 0xffff000010148812 */ /* 0x000fe200078ec0ff */
[-C--:B------:R-:W-:Y:S01]  /*7030*/  @!P0 FMUL.FTZ R4, R3, R6.reuse ;  /* 0x0000000603048220 */ /* 0x080fe20000410000 */
[----:B------:R-:W-:Y:S01]  /*7040*/  @!P0 LOP3.LUT R16, R17, 0xffff0000, RZ, 0xc0, !PT ;  /* 0xffff000011108812 */ /* 0x000fe200078ec0ff */
[----:B------:R-:W-:Y:S01]  /*7050*/  @!P0 FFMA.FTZ R46, R19, R6, -R21 ;  /* 0x00000006132e8223 */ /* 0x000fe20000010815 */
[----:B------:R-:W-:Y:S01]  /*7060*/  @!P0 LOP3.LUT R21, R37, 0xffff0000, RZ, 0xc0, !PT ;  /* 0xffff000025158812 */ /* 0x000fe200078ec0ff */
[----:B------:R-:W-:Y:S01]  /*7070*/  @!P0 FFMA.FTZ R2, R9, R11, R2 ;  /* 0x0000000b09028223 */ /* 0x000fe20000010002 */
[----:B------:R-:W-:Y:S02]  /*7080*/  @!P0 LOP3.LUT R17, R36, 0xffff0000, RZ, 0xc0, !PT ;  /* 0xffff000024118812 */ /* 0x000fe400078ec0ff */
[----:B------:R-:W-:Y:S02]  /*7090*/  @!P0 LOP3.LUT R6, R12, 0xffff0000, RZ, 0xc0, !PT ;  /* 0xffff00000c068812 */ /* 0x000fe400078ec0ff */
[----:B------:R-:W-:Y:S02]  /*70a0*/  @!P0 LOP3.LUT R9, R5, 0xffff0000, RZ, 0xc0, !PT ;  /* 0xffff000005098812 */ /* 0x000fe400078ec0ff */
[----:B------:R-:W-:Y:S01]  /*70b0*/  @!P0 LOP3.LUT R3, R13, 0xffff0000, RZ, 0xc0, !PT ;  /* 0xffff00000d038812 */ /* 0x000fe200078ec0ff */
[C---:B------:R-:W-:Y:S04]  /*70c0*/  @!P0 FMUL.FTZ R23, R6.reuse, R16 ;  /* 0x0000001006178220 */ /* 0x040fe80000410000 */
[C---:B------:R-:W-:Y:S02]  /*70d0*/  @!P0 FMUL.FTZ R11, R3.reuse, R20 ;  /* 0x00000014030b8220 */ /* 0x040fe40000410000 */
[----:B------:R-:W-:Y:S02]  /*70e0*/  @!P0 FMUL.FTZ R5, R3, R9 ;  /* 0x0000000903058220 */ /* 0x000fe40000410000 */
[----:B------:R-:W-:Y:S02]  /*70f0*/  @!P0 FMUL.FTZ R3, R6, R7 ;  /* 0x0000000706038220 */ /* 0x000fe40000410000 */
[----:B------:R-:W-:Y:S02]  /*7100*/  @!P0 IMAD.U32 R6, R15, 0x10000, RZ ;  /* 0x000100000f068824 */ /* 0x000fe400078e00ff */
[----:B------:R-:W-:Y:S01]  /*7110*/  @!P0 FFMA.FTZ R43, R21, R9, -R11 ;  /* 0x00000009152b8223 */ /* 0x000fe2000001080b */
[C---:B------:R-:W-:Y:S01]  /*7120*/  @!P0 LOP3.LUT R11, R8.reuse, 0xffff0000, RZ, 0xc0, !PT ;  /* 0xffff0000080b8812 */ /* 0x040fe200078ec0ff */
[----:B------:R-:W-:Y:S01]  /*7130*/  @!P0 FFMA.FTZ R42, R17, R7, -R23 ;  /* 0x00000007112a8223 */ /* 0x000fe20000010817 */
[----:B------:R-:W-:Y:S01]  /*7140*/  @!P0 LOP3.LUT R7, R15, 0xffff0000, RZ, 0xc0, !PT ;  /* 0xffff00000f078812 */ /* 0x000fe200078ec0ff */
[----:B------:R-:W-:Y:S02]  /*7150*/  @!P0 IMAD.U32 R9, R8, 0x10000, RZ ;  /* 0x0001000008098824 */ /* 0x000fe400078e00ff */
[C---:B------:R-:W-:Y:S02]  /*7160*/  @!P0 FMUL.FTZ R22, R6.reuse, R26 ;  /* 0x0000001a06168220 */ /* 0x040fe40000410000 */
[----:B------:R-:W-:Y:S02]  /*7170*/  @!P0 FMUL.FTZ R23, R7, R32 ;  /* 0x0000002007178220 */ /* 0x000fe40000410000 */
[-C--:B------:R-:W-:Y:S02]  /*7180*/  @!P0 FMUL.FTZ R8, R6, R9.reuse ;  /* 0x0000000906088220 */ /* 0x080fe40000410000 */
[----:B------:R-:W-:Y:S02]  /*7190*/  @!P0 FFMA.FTZ R41, R27, R9, -R22 ;  /* 0x000000091b298223 */ /* 0x000fe40000010816 */
[-C--:B------:R-:W-:Y:S01]  /*71a0*/  @!P0 FMUL.FTZ R9, R7, R11.reuse ;  /* 0x0000000b07098220 */ /* 0x080fe20000410000 */
[----:B------:R-:W-:Y:S01]  /*71b0*/  @!P0 LOP3.LUT R7, R14, 0xffff0000, RZ, 0xc0, !PT ;  /* 0xffff00000e078812 */ /* 0x000fe200078ec0ff */
[C---:B------:R-:W-:Y:S01]  /*71c0*/  @!P0 IMAD.U32 R22, R24.reuse, 0x10000, RZ ;  /* 0x0001000018168824 */ /* 0x040fe200078e00ff */
[----:B------:R-:W-:Y:S01]  /*71d0*/  @!P0 LOP3.LUT R24, R24, 0xffff0000, RZ, 0xc0, !PT ;  /* 0xffff000018188812 */ /* 0x000fe200078ec0ff */
[----:B------:R-:W-:Y:S02]  /*71e0*/  @!P0 IMAD.U32 R6, R14, 0x10000, RZ ;  /* 0x000100000e068824 */ /* 0x000fe400078e00ff */
[----:B------:R-:W-:Y:S01]  /*71f0*/  @!P0 FFMA.FTZ R40, R33, R11, -R23 ;  /* 0x0000000b21288223 */ /* 0x000fe20000010817 */
[----:B------:R-:W-:Y:S01]  /*7200*/  @!P0 SHF.L.U32 R23, R38, 0x10, RZ ;  /* 0x0000001026178819 */ /* 0x000fe200000006ff */
[C---:B------:R-:W-:Y:S01]  /*7210*/  @!P0 IMAD.U32 R11, R10.reuse, 0x10000, RZ ;  /* 0x000100000a0b8824 */ /* 0x040fe200078e00ff */
[----:B------:R-:W-:Y:S01]  /*7220*/  @!P0 LOP3.LUT R10, R10, 0xffff0000, RZ, 0xc0, !PT ;  /* 0xffff00000a0a8812 */ /* 0x000fe200078ec0ff */
[----:B------:R-:W-:Y:S02]  /*7230*/  @!P0 FMUL.FTZ R34, R6, R22 ;  /* 0x0000001606228220 */ /* 0x000fe40000410000 */
[----:B------:R-:W-:Y:S02]  /*7240*/  @!P0 FMUL.FTZ R35, R7, R24 ;  /* 0x0000001807238220 */ /* 0x000fe40000410000 */
[----:B------:R-:W-:Y:S01]  /*7250*/  @!P0 FFMA.FTZ R3, R16, R17, R3 ;  /* 0x0000001110038223 */ /* 0x000fe20000010003 */
[----:B------:R-:W-:Y:S01]  /*7260*/  @!P0 F2FP.BF16.PACK_AB R17, R42, R47 ;  /* 0x0000002f2a11823e */ /* 0x000fe200000010ff */
[----:B------:R-:W-:Y:S01]  /*7270*/  @!P0 FMUL.FTZ R6, R6, R11 ;  /* 0x0000000b06068220 */ /* 0x000fe20000410000 */
[----:B------:R-:W-:Y:S01]  /*7280*/  @!P0 F2FP.BF16.PACK_AB R16, R40, R41 ;  /* 0x000000292810823e */ /* 0x000fe200000010ff */
[----:B------:R-:W-:Y:S01]  /*7290*/  @!P0 FFMA.FTZ R11, R23, R11, -R34 ;  /* 0x0000000b170b8223 */ /* 0x000fe20000010822 */
[----:B------:R-:W-:Y:S01]  /*72a0*/  @!P0 MOV R36, R17 ;  /* 0x0000001100248202 */ /* 0x000fe20000000f00 */
[----:B------:R-:W-:Y:S01]  /*72b0*/  @!P0 FFMA.FTZ R35, R25, R10, -R35 ;  /* 0x0000000a19238223 */ /* 0x000fe20000010823 */
[----:B------:R-:W-:Y:S01]  /*72c0*/  @!P0 MOV R39, R16 ;  /* 0x0000001000278202 */ /* 0x000fe20000000f00 */
[----:B------:R-:W-:Y:S01]  /*72d0*/  @!P0 FFMA.FTZ R4, R18, R19, R4 ;  /* 0x0000001312048223 */ /* 0x000fe20000010004 */
[----:B------:R-:W-:Y:S01]  /*72e0*/  @!P0 F2FP.BF16.PACK_AB R34, R43, R46 ;  /* 0x0000002e2b22823e */ /* 0x000fe200000010ff */
[----:B------:R-:W-:Y:S01]  /*72f0*/  @!P0 FMUL.FTZ R7, R7, R10 ;  /* 0x0000000a07078220 */ /* 0x000fe20000410000 */
[----:B------:R-:W-:Y:S01]  /*7300*/  @!P0 F2FP.BF16.PACK_AB R11, R35, R11 ;  /* 0x0000000b230b823e */ /* 0x000fe200000010ff */
[----:B------:R-:W-:Y:S01]  /*7310*/  @!P0 FFMA.FTZ R5, R20, R21, R5 ;  /* 0x0000001514058223 */ /* 0x000fe20000010005 */
[----:B------:R-:W-:Y:S01]  /*7320*/  @!P0 F2FP.BF16.PACK_AB R10, R3, R2 ;  /* 0x00000002030a823e */ /* 0x000fe200000010ff */
[----:B------:R-:W-:Y:S02]  /*7330*/  @!P0 FFMA.FTZ R6, R22, R23, R6 ;  /* 0x0000001716068223 */ /* 0x000fe40000010006 */
[----:B------:R-:W-:Y:S01]  /*7340*/  @!P0 FFMA.FTZ R7, R24, R25, R7 ;  /* 0x0000001918078223 */ /* 0x000fe20000010007 */
[----:B------:R-:W-:Y:S01]  /*7350*/  @!P0 F2FP.BF16.PACK_AB R4, R5, R4 ;  /* 0x000000040504823e */ /* 0x000fe200000010ff */
[----:B------:R-:W-:Y:S02]  /*7360*/  @!P0 FFMA.FTZ R8, R26, R27, R8 ;  /* 0x0000001b1a088223 */ /* 0x000fe40000010008 */
        /* <DEDUP_REMOVED lines=9> */
[----:B------:R-:W-:Y:S01]  /*7400*/  @!P0 IMAD.MOV.U32 R15, RZ, RZ, R2 ;  /* 0x000000ffff0f8224 */ /* 0x000fe200078e0002 */
[----:B------:R-:W-:Y:S11]  /*7410*/  ISETP.GE.AND P0, PT, R85, c[0x0][0x1d4], PT ;  /* 0x0000750055007a0c */ /* 0x000ff60003f06270 */
[----:B------:R-:W-:Y:S02]  /*7420*/  @!UPT UIADD3 URZ, URZ, URZ, URZ ;  /* 0x0000003f3f3ff290 */ /* 0x000fe4000fffe03f */
[----:B------:R-:W-:-:S05]  /*7430*/  @P0 BRA `(.L_x_718) ;  /* 0x0000025000000947 */ /* 0x000fca0003800000 */
[----:B------:R-:W-:Y:S04]  /*7440*/  IADD3 R3, P1, P0, R78, R70, R85 ;  /* 0x000000464e037210 */ /* 0x000fe8000783e055 */
[----:B------:R-:W-:Y:S02]  /*7450*/  IADD3.X R4, R77, R69, R109, P1, P0 ;  /* 0x000000454d047210 */ /* 0x000fe40000fe046d */
[C---:B------:R-:W-:Y:S04]  /*7460*/  LEA R2, P0, R3.reuse, c[0x0][0x1c8], 0x1 ;  /* 0x0000720003027a11 */ /* 0x040fe800078008ff */
[----:B------:R-:W-:Y:S05]  /*7470*/  LEA.HI.X R3, R3, c[0x0][0x1cc], R4, 0x1, P0 ;  /* 0x0000730003037a11 */ /* 0x000fea00000f0c04 */
[----:B------:R2:W-:Y:S01]  /*7480*/  STG.E.128 [R2.64], R12 ;  /* 0x0000000c02007986 */ /* 0x0005e2000c101d06 */
[----:B------:R-:W-:-:S05]  /*7490*/  BRA `(.L_x_718) ;  /* 0x000001f000007947 */ /* 0x000fca0003800000 */
.L_x_714:
[----:B------:R-:W-:Y:S05]  /*74a0*/  IMAD R2, R31, -0x30, R0 ;  /* 0xffffffd01f027824 */ /* 0x000fea00078e0200 */
[----:B------:R-:W-:Y:S04]  /*74b0*/  IMNMX R76, R2, 0x30, PT ;  /* 0x00000030024c7817 */ /* 0x000fe80003800200 */
[----:B------:R-:W-:Y:S11]  /*74c0*/  ISETP.GE.AND P0, PT, R157, R76, PT ;  /* 0x0000004c9d00720c */ /* 0x000ff60003f06270 */
[----:B------:R-:W-:Y:S02]  /*74d0*/  @!UPT UIADD3 URZ, URZ, URZ, URZ ;  /* 0x0000003f3f3ff290 */ /* 0x000fe4000fffe03f */
[----:B------:R-:W-:-:S05]  /*74e0*/  @P0 BRA `(.L_x_718) ;  /* 0x000001a000000947 */ /* 0x000fca0003800000 */
[----:B------:R-:W2:Y:S01]  /*74f0*/  LDL R12, [R1+0x18] ;  /* 0x00001800010c7983 */ /* 0x000ea20000100800 */
[C---:B------:R-:W-:Y:S02]  /*7500*/  ISETP.GE.AND P0, PT, R124.reuse, c[0x0][0x1d4], PT ;  /* 0x000075007c007a0c */ /* 0x040fe40003f06270 */
[----:B------:R-:W-:Y:S01]  /*7510*/  IADD3 R2, R124, 0x30, RZ ;  /* 0x000000307c027810 */ /* 0x000fe20007ffe0ff */
[----:B------:R-:W3:Y:S10]  /*7520*/  LDL R3, [R1+0x1c] ;  /* 0x00001c0001037983 */ /* 0x000ef40000100800 */
[----:B--2---:R-:W1:Y:S04]  /*7530*/  @!P0 LDS.128 R4, [R12+0x2400] ;  /* 0x002400000c048984 */ /* 0x004e680000000c00 */
[----:B-1----:R-:W-:Y:S01]  /*7540*/  @!P0 STG.E.128 [R52.64], R4 ;  /* 0x0000000434008986 */ /* 0x002fe2000c101d06 */
[----:B------:R-:W-:Y:S11]  /*7550*/  ISETP.GE.AND P0, PT, R160, c[0x0][0x1d4], PT ;  /* 0x00007500a0007a0c */ /* 0x000ff60003f06270 */
[----:B------:R-:W-:Y:S02]  /*7560*/  @!UPT UIADD3 URZ, URZ, URZ, URZ ;  /* 0x0000003f3f3ff290 */ /* 0x000fe4000fffe03f */
[----:B---3--:R-:W1:Y:S04]  /*7570*/  @!P0 LDS.128 R8, [R3+0x2400] ;  /* 0x0024000003088984 */ /* 0x008e680000000c00 */
[----:B-1----:R-:W-:Y:S01]  /*7580*/  @!P0 STG.E.128 [R52.64+0x20], R8 ;  /* 0x0000200834008986 */ /* 0x002fe2000c101d06 */
[----:B------:R-:W-:Y:S11]  /*7590*/  ISETP.GE.AND P0, PT, R127, c[0x0][0x1d4], PT ;  /* 0x000075007f007a0c */ /* 0x000ff60003f06270 */
[----:B------:R-:W-:Y:S02]  /*75a0*/  @!UPT UIADD3 URZ, URZ, URZ, URZ ;  /* 0x0000003f3f3ff290 */ /* 0x000fe4000fffe03f */
[----:B------:R-:W1:Y:S04]  /*75b0*/  @!P0 LDS.128 R4, [R12+0x3000] ;  /* 0x003000000c048984 */ /* 0x000e680000000c00 */
[----:B-1----:R-:W-:Y:S01]  /*75c0*/  @!P0 STG.E.128 [R52.64+0x40], R4 ;  /* 0x0000400434008986 */ /* 0x002fe2000c101d06 */
[----:B------:R-:W-:Y:S02]  /*75d0*/  ISETP.GE.AND P0, PT, R2, c[0x0][0x1d4], PT ;  /* 0x0000750002007a0c */ /* 0x000fe40003f06270 */
[----:B------:R-:W-:Y:S11]  /*75e0*/  IADD3 R2, R124, 0x40, RZ ;  /* 0x000000407c027810 */ /* 0x000ff60007ffe0ff */
[----:B------:R-:W1:Y:S04]  /*75f0*/  @!P0 LDS.128 R4, [R3+0x3000] ;  /* 0x0030000003048984 */ /* 0x000e680000000c00 */
[----:B-1----:R-:W-:Y:S01]  /*7600*/  @!P0 STG.E.128 [R52.64+0x60], R4 ;  /* 0x0000600434008986 */ /* 0x002fe2000c101d06 */
[----:B------:R-:W-:Y:S02]  /*7610*/  ISETP.GE.AND P0, PT, R2, c[0x0][0x1d4], PT ;  /* 0x0000750002007a0c */ /* 0x000fe40003f06270 */
[----:B------:R-:W-:Y:S11]  /*7620*/  IADD3 R2, R124, 0x50, RZ ;  /* 0x000000507c027810 */ /* 0x000ff60007ffe0ff */
[----:B------:R-:W1:Y:S04]  /*7630*/  @!P0 LDS.128 R4, [R12+0x3c00] ;  /* 0x003c00000c048984 */ /* 0x000e680000000c00 */
[----:B-1----:R-:W-:Y:S01]  /*7640*/  @!P0 STG.E.128 [R52.64+0x80], R4 ;  /* 0x0000800434008986 */ /* 0x002fe2000c101d06 */
[----:B------:R-:W-:Y:S11]  /*7650*/  ISETP.GE.AND P0, PT, R2, c[0x0][0x1d4], PT ;  /* 0x0000750002007a0c */ /* 0x000ff60003f06270 */
[----:B------:R-:W-:Y:S02]  /*7660*/  @!UPT UIADD3 URZ, URZ, URZ, URZ ;  /* 0x0000003f3f3ff290 */ /* 0x000fe4000fffe03f */
[----:B------:R-:W1:Y:S04]  /*7670*/  @!P0 LDS.128 R4, [R3+0x3c00] ;  /* 0x003c000003048984 */ /* 0x000e680000000c00 */
[----:B-1----:R1:W-:Y:S02]  /*7680*/  @!P0 STG.E.128 [R52.64+0xa0], R4 ;  /* 0x0000a00434008986 */ /* 0x0023e4000c101d06 */
.L_x_718:
[----:B------:R-:W-:Y:S05]  /*7690*/  BSYNC B1 ;  /* 0x0000000000017941 */ /* 0x000fea0003800000 */
.L_x_713:
[----:B-1----:R-:W-:Y:S01]  /*76a0*/  IMAD.WIDE.U32 R10, R31, 0x30, RZ ;  /* 0x000000301f0a7825 */ /* 0x002fe200078e00ff */
[----:B-----5:R-:W3:Y:S01]  /*76b0*/  LDL R16, [R1+0x28] ;  /* 0x0000280001107983 */ /* 0x020ee20000100800 */
[----:B------:R-:W-:Y:S01]  /*76c0*/  SHF.R.S32.HI R17, RZ, 0x1f, R158 ;  /* 0x0000001fff117819 */ /* 0x000fe2000001149e */
[----:B------:R-:W-:Y:S01]  /*76d0*/  BSSY B0, `(.L_x_735) ;  /* 0x0000054000007945 */ /* 0x000fe20003800000 */
[----:B--2---:R-:W-:Y:S01]  /*76e0*/  IMAD R2, R80, 0x30, RZ ;  /* 0x0000003050027824 */ /* 0x004fe200078e02ff */
[----:B------:R-:W-:Y:S02]  /*76f0*/  IADD3 R4, P0, R122, R10, RZ ;  /* 0x0000000a7a047210 */ /* 0x000fe40007f1e0ff */
[----:B------:R-:W-:Y:S01]  /*7700*/  LEA.HI R17, R17, R158, RZ, 0x2 ;  /* 0x0000009e11117211 */ /* 0x000fe200078f10ff */
[----:B------:R-:W-:Y:S03]  /*7710*/  IMAD.IADD R9, R11, 0x1, R2 ;  /* 0x000000010b097824 */ /* 0x000fe600078e0202 */
[----:B------:R-:W-:Y:S01]  /*7720*/  SHF.R.S32.HI R17, RZ, 0x2, R17 ;  /* 0x00000002ff117819 */ /* 0x000fe20000011411 */
[----:B------:R-:W-:Y:S03]  /*7730*/  IMAD.X R2, R9, 0x1, R128, P0 ;  /* 0x0000000109027824 */ /* 0x000fe600000e0680 */
[----:B------:R-:W-:Y:S04]  /*7740*/  IADD3 R3, -R17, R76, RZ ;  /* 0x0000004c11037210 */ /* 0x000fe80007ffe1ff */
[C---:B------:R-:W-:Y:S11]  /*7750*/  ISETP.GE.AND P0, PT, R3.reuse, 0x21, PT ;  /* 0x000000210300780c */ /* 0x040ff60003f06270 */
[----:B------:R-:W-:Y:S02]  /*7760*/  @!UPT UIADD3 URZ, URZ, URZ, URZ ;  /* 0x0000003f3f3ff290 */ /* 0x000fe4000fffe03f */
[----:B------:R-:W-:Y:S01]  /*7770*/  @P0 IADD3 R8, P1, R4, 0x20, RZ ;  /* 0x0000002004080810 */ /* 0x000fe20007f3e0ff */
[----:B------:R-:W-:Y:S04]  /*7780*/  @P0 IMAD.MOV.U32 R7, RZ, RZ, R86 ;  /* 0x000000ffff070224 */ /* 0x000fe800078e0056 */
[----:B------:R-:W-:Y:S01]  /*7790*/  @P0 IMAD.X R6, RZ, RZ, R2, P1 ;  /* 0x000000ffff060224 */ /* 0x000fe200008e0602 */
[----:B------:R-:W-:Y:S11]  /*77a0*/  ISETP.GE.AND P1, PT, R3, 0x1, PT ;  /* 0x000000010300780c */ /* 0x000ff60003f26270 */
[----:B------:R-:W-:Y:S02]  /*77b0*/  @!UPT UIADD3 URZ, URZ, URZ, URZ ;  /* 0x0000003f3f3ff290 */ /* 0x000fe4000fffe03f */
[----:B------:R-:W-:Y:S01]  /*77c0*/  @P1 MOV R3, R86 ;  /* 0x0000005600031202 */ /* 0x000fe20000000f00 */
[----:B------:R-:W-:Y:S02]  /*77d0*/  @P1 IMAD R5, R2, c[0x0][0x258], RZ ;  /* 0x0000960002051a24 */ /* 0x000fe400078e02ff */
[----:B------:R-:W-:Y:S04]  /*77e0*/  @P1 IMAD.MOV.U32 R2, RZ, RZ, R82 ;  /* 0x000000ffff021224 */ /* 0x000fe800078e0052 */
[C---:B------:R-:W-:Y:S04]  /*77f0*/  @P1 IMAD.WIDE.U32 R2, R4.reuse, c[0x0][0x258], R2 ;  /* 0x0000960004021a25 */ /* 0x040fe800078e0002 */
[----:B------:R-:W-:Y:S04]  /*7800*/  @P1 IMAD R4, R4, c[0x0][0x25c], R5 ;  /* 0x0000970004041a24 */ /* 0x000fe800078e0205 */
[----:B------:R-:W-:Y:S01]  /*7810*/  @P1 IMAD.IADD R3, R3, 0x1, R4 ;  /* 0x0000000103031824 */ /* 0x000fe200078e0204 */
[C---:B------:R-:W-:Y:S04]  /*7820*/  @P1 LEA R4, P2, R2.reuse, c[0x0][0x250], 0x1 ;  /* 0x0000940002041a11 */ /* 0x040fe800078408ff */
[----:B------:R-:W-:Y:S01]  /*7830*/  @P1 LEA.HI.X R5, R2, c[0x0][0x254], R3, 0x1, P2 ;  /* 0x0000950002051a11 */ /* 0x000fe200010f0c03 */
[----:B------:R-:W-:Y:S01]  /*7840*/  @P0 IMAD R2, R6, c[0x0][0x258], RZ ;  /* 0x0000960006020a24 */ /* 0x000fe200078e02ff */
[----:B------:R-:W-:Y:S03]  /*7850*/  @P0 MOV R6, R82 ;  /* 0x0000005200060202 */ /* 0x000fe60000000f00 */
[C---:B------:R-:W-:Y:S02]  /*7860*/  @P0 IMAD R2, R8.reuse, c[0x0][0x25c], R2 ;  /* 0x0000970008020a24 */ /* 0x040fe400078e0202 */
[----:B------:R-:W-:Y:S05]  /*7870*/  @P0 IMAD.WIDE.U32 R6, R8, c[0x0][0x258], R6 ;  /* 0x0000960008060a25 */ /* 0x000fea00078e0006 */
[----:B------:R-:W-:Y:S02]  /*7880*/  @P0 IADD3 R3, R7, R2, RZ ;  /* 0x0000000207030210 */ /* 0x000fe40007ffe0ff */
[C---:B------:R-:W-:Y:S04]  /*7890*/  @P0 LEA R2, P2, R6.reuse, c[0x0][0x250], 0x1 ;  /* 0x0000940006020a11 */ /* 0x040fe800078408ff */
[----:B------:R-:W-:Y:S01]  /*78a0*/  @P0 LEA.HI.X R3, R6, c[0x0][0x254], R3, 0x1, P2 ;  /* 0x0000950006030a11 */ /* 0x000fe200010f0c03 */
[C---:B---3--:R-:W-:Y:S05]  /*78b0*/  @P1 IMAD.SHL.U32 R6, R16.reuse, 0x2, RZ ;  /* 0x0000000210061824 */ /* 0x048fea00078e00ff */
[----:B------:R-:W-:Y:S01]  /*78c0*/  @!PT LDS RZ, [RZ] ;  /* 0x00000000fffff984 */ /* 0x000fe20000000800 */
[----:B------:R-:W-:Y:S01]  /*78d0*/  @!PT LDS RZ, [RZ] ;  /* 0x00000000fffff984 */ /* 0x000fe20000000800 */
[----:B------:R-:W-:Y:S01]  /*78e0*/  @!PT LDS RZ, [RZ] ;  /* 0x00000000fffff984 */ /* 0x000fe20000000800 */
[----:B------:R1:W-:Y:S04]  /*78f0*/  @P1 LDGSTS.E.BYPASS.LTC128B.128 [R6+0x1880], [R4.64], !P6 ;  /* 0x0188000004061fae */ /* 0x0003e8000f101d46 */
[----:B------:R1:W-:Y:S04]  /*7900*/  @P1 LDGSTS.E.BYPASS.LTC128B.128 [R6+0x2480], [R4.64+0x40], !P5 ;  /* 0x0248004004061fae */ /* 0x0003e8000e901d46 */
[----:B------:R1:W-:Y:S02]  /*7910*/  @P1 LDGSTS.E.BYPASS.LTC128B.128 [R6+0x3080], [R4.64+0x80], !P4 ;  /* 0x0308008004061fae */ /* 0x0003e4000e101d46 */
[----:B-1----:R-:W-:Y:S05]  /*7920*/  @P0 SHF.L.U32 R4, R16, 0x1, RZ ;  /* 0x0000000110040819 */ /* 0x002fea00000006ff */
        /* <DEDUP_REMOVED lines=8> */
[----:B-1----:R-:W2:Y:S01]  /*79b0*/  LDL R19, [R1+0x18] ;  /* 0x0000180001137983 */ /* 0x002ea20000100800 */
[----:B------:R-:W-:Y:S01]  /*79c0*/  IADD3 R2, P0, R130, R10, RZ ;  /* 0x0000000a82027210 */ /* 0x000fe20007f1e0ff */
[----:B------:R-:W-:Y:S02]  /*79d0*/  IMAD.MOV.U32 R4, RZ, RZ, R100 ;  /* 0x000000ffff047224 */ /* 0x000fe400078e0064 */
[----:B------:R-:W3:Y:S01]  /*79e0*/  LDL R18, [R1+0x1c] ;  /* 0x00001c0001127983 */ /* 0x000ee20000100800 */
[----:B------:R-:W-:Y:S02]  /*79f0*/  IMAD.MOV.U32 R5, RZ, RZ, R120 ;  /* 0x000000ffff057224 */ /* 0x000fe400078e0078 */
[----:B------:R-:W-:Y:S02]  /*7a00*/  IMAD.X R3, R9, 0x1, R129, P0 ;  /* 0x0000000109037824 */ /* 0x000fe400000e0681 */
[C---:B------:R-:W-:Y:S04]  /*7a10*/  IMAD.WIDE.U32 R4, R2.reuse, c[0x0][0x208], R4 ;  /* 0x0000820002047a25 */ /* 0x040fe800078e0004 */
[----:B------:R-:W-:Y:S04]  /*7a20*/  IMAD R3, R3, c[0x0][0x208], RZ ;  /* 0x0000820003037a24 */ /* 0x000fe800078e02ff */
[----:B------:R-:W-:Y:S04]  /*7a30*/  IMAD R2, R2, c[0x0][0x20c], R3 ;  /* 0x0000830002027a24 */ /* 0x000fe800078e0203 */
[----:B------:R-:W-:Y:S01]  /*7a40*/  IMAD.IADD R3, R5, 0x1, R2 ;  /* 0x0000000105037824 */ /* 0x000fe200078e0202 */
[C---:B------:R-:W-:Y:S04]  /*7a50*/  LEA R2, P0, R4.reuse, c[0x0][0x1f8], 0x1 ;  /* 0x00007e0004027a11 */ /* 0x040fe800078008ff */
[----:B------:R-:W-:Y:S02]  /*7a60*/  LEA.HI.X R3, R4, c[0x0][0x1fc], R3, 0x1, P0 ;  /* 0x00007f0004037a11 */ /* 0x000fe400000f0c03 */
[----:B------:R-:W-:Y:S11]  /*7a70*/  ISETP.GE.AND P0, PT, R124, c[0x0][0x1d4], PT ;  /* 0x000075007c007a0c */ /* 0x000ff60003f06270 */
[----:B------:R-:W-:Y:S02]  /*7a80*/  @!UPT UIADD3 URZ, URZ, URZ, URZ ;  /* 0x0000003f3f3ff290 */ /* 0x000fe4000fffe03f */
[----:B--2---:R-:W1:Y:S04]  /*7a90*/  @!P0 LDS.128 R12, [R19] ;  /* 0x00000000130c8984 */ /* 0x004e680000000c00 */
[----:B-1----:R-:W-:Y:S01]  /*7aa0*/  @!P0 STG.E.128 [R2.64], R12 ;  /* 0x0000000c02008986 */ /* 0x002fe2000c101d06 */
[----:B------:R-:W-:Y:S11]  /*7ab0*/  ISETP.GE.AND P0, PT, R160, c[0x0][0x1d4], PT ;  /* 0x00007500a0007a0c */ /* 0x000ff60003f06270 */
[----:B------:R-:W-:Y:S02]  /*7ac0*/  @!UPT UIADD3 URZ, URZ, URZ, URZ ;  /* 0x0000003f3f3ff290 */ /* 0x000fe4000fffe03f */
[----:B---3--:R-:W1:Y:S04]  /*7ad0*/  @!P0 LDS.128 R4, [R18] ;  /* 0x0000000012048984 */ /* 0x008e680000000c00 */
[----:B-1----:R-:W-:Y:S01]  /*7ae0*/  @!P0 STG.E.128 [R2.64+0x20], R4 ;  /* 0x0000200402008986 */ /* 0x002fe2000c101d06 */
[----:B------:R-:W-:Y:S11]  /*7af0*/  ISETP.GE.AND P0, PT, R127, c[0x0][0x1d4], PT ;  /* 0x000075007f007a0c */ /* 0x000ff60003f06270 */
[----:B------:R-:W-:Y:S02]  /*7b00*/  @!UPT UIADD3 URZ, URZ, URZ, URZ ;  /* 0x0000003f3f3ff290 */ /* 0x000fe4000fffe03f */
[----:B------:R-:W1:Y:S04]  /*7b10*/  @!P0 LDS.128 R4, [R19+0xc00] ;  /* 0x000c000013048984 */ /* 0x000e680000000c00 */
[----:B-1----:R1:W-:Y:S02]  /*7b20*/  @!P0 STG.E.128 [R2.64+0x40], R4 ;  /* 0x0000400402008986 */ /* 0x0023e4000c101d06 */
[----:B-1----:R-:W-:Y:S04]  /*7b30*/  IADD3 R4, R124, 0x30, RZ ;  /* 0x000000307c047810 */ /* 0x002fe80007ffe0ff */
        /* <DEDUP_REMOVED lines=8> */
[----:B-1----:R-:W-:Y:S04]  /*7bc0*/  IADD3 R4, R124, 0x50, RZ ;  /* 0x000000507c047810 */ /* 0x002fe80007ffe0ff */
[----:B------:R-:W-:Y:S11]  /*7bd0*/  ISETP.GE.AND P0, PT, R4, c[0x0][0x1d4], PT ;  /* 0x0000750004007a0c */ /* 0x000ff60003f06270 */
[----:B------:R-:W-:Y:S02]  /*7be0*/  @!UPT UIADD3 URZ, URZ, URZ, URZ ;  /* 0x0000003f3f3ff290 */ /* 0x000fe4000fffe03f */
[----:B------:R-:W1:Y:S04]  /*7bf0*/  @!P0 LDS.128 R4, [R18+0x1800] ;  /* 0x0018000012048984 */ /* 0x000e680000000c00 */
[----:B-1----:R1:W-:Y:S02]  /*7c00*/  @!P0 STG.E.128 [R2.64+0xa0], R4 ;  /* 0x0000a00402008986 */ /* 0x0023e4000c101d06 */
.L_x_736:
[----:B-1----:R-:W-:Y:S05]  /*7c10*/  BSYNC B0 ;  /* 0x0000000000007941 */ /* 0x002fea0003800000 */
.L_x_735:
[----:B------:R-:W-:Y:S01]  /*7c20*/  ISETP.GT.AND P3, PT, R31, R123, PT ;  /* 0x0000007b1f00720c */ /* 0x000fe20003f64270 */
[----:B------:R-:W-:Y:S01]  /*7c30*/  @!UPT UIADD3 URZ, URZ, URZ, URZ ;  /* 0x0000003f3f3ff290 */ /* 0x000fe2000fffe03f */
[----:B------:R-:W-:Y:S11]  /*7c40*/  BSSY B0, `(.L_x_737) ;  /* 0x0000020000007945 */ /* 0x000ff60003800000 */
[----:B------:R-:W-:-:S05]  /*7c50*/  @!P3 BRA `(.L_x_738) ;  /* 0x000001e00000b947 */ /* 0x000fca0003800000 */
[----:B------:R-:W-:Y:S01]  /*7c60*/  IADD3 R4, R31, -0x1, RZ ;  /* 0xffffffff1f047810 */ /* 0x000fe20007ffe0ff */
[----:B------:R-:W-:Y:S02]  /*7c70*/  IMAD.MOV.U32 R2, RZ, RZ, R98 ;  /* 0x000000ffff027224 */ /* 0x000fe400078e0062 */
[----:B------:R-:W-:Y:S01]  /*7c80*/  IMAD.MOV.U32 R3, RZ, RZ, R89 ;  /* 0x000000ffff037224 */ /* 0x000fe200078e0059 */
[----:B------:R-:W-:Y:S01]  /*7c90*/  SHF.R.S32.HI R6, RZ, 0x1f, R4 ;  /* 0x0000001fff067819 */ /* 0x000fe20000011404 */
[----:B------:R-:W-:Y:S02]  /*7ca0*/  IMAD R5, R152, R4, RZ ;  /* 0x0000000498057224 */ /* 0x000fe400078e02ff */
[-C--:B------:R-:W-:Y:S04]  /*7cb0*/  IMAD.WIDE.U32 R2, R4, R142.reuse, R2 ;  /* 0x0000008e04027225 */ /* 0x080fe800078e0002 */
[----:B------:R-:W-:Y:S01]  /*7cc0*/  IMAD R4, R6, R142, R5 ;  /* 0x0000008e06047224 */ /* 0x000fe200078e0205 */
[----:B------:R-:W-:Y:S03]  /*7cd0*/  IADD3 R6, -R17, 0x30, RZ ;  /* 0x0000003011067810 */ /* 0x000fe60007ffe1ff */
[----:B------:R-:W-:Y:S01]  /*7ce0*/  IMAD.IADD R3, R3, 0x1, R4 ;  /* 0x0000000103037824 */ /* 0x000fe200078e0204 */
[----:B------:R-:W-:Y:S11]  /*7cf0*/  ISETP.GE.AND P1, PT, R6, 0x1, PT ;  /* 0x000000010600780c */ /* 0x000ff60003f26270 */
[----:B------:R-:W-:Y:S02]  /*7d00*/  @!UPT UIADD3 URZ, URZ, URZ, URZ ;  /* 0x0000003f3f3ff290 */ /* 0x000fe4000fffe03f */
        /* <DEDUP_REMOVED lines=19> */
.L_x_738:
[----:B------:R-:W-:Y:S05]  /*7e40*/  BSYNC B0 ;  /* 0x0000000000007941 */ /* 0x000fea0003800000 */
.L_x_737:
[----:B------:R-:W0:Y:S01]  /*7e50*/  LDGDEPBAR ;  /* 0x00000000000079af */ /* 0x000e220000000000 */
[----:B------:R-:W-:Y:S01]  /*7e60*/  IADD3 R31, R31, -0x1, RZ ;  /* 0xffffffff1f1f7810 */ /* 0x000fe20007ffe0ff */
[----:B------:R-:W-:-:S05]  /*7e70*/  @P3 BRA `(.L_x_739) ;  /* 0xffffbda000003947 */ /* 0x000fca000383ffff */
[----:B------:R-:W-:Y:S01]  /*7e80*/  WARPSYNC 0xffffffff ;  /* 0xffffffff00007948 */ /* 0x000fe20003800000 */
[----:B------:R-:W-:Y:S06]  /*7e90*/  BAR.SYNC.DEFER_BLOCKING 0x0 ;  /* 0x0000000000007b1d */ /* 0x000fec0000010000 */
.L_x_712:
[----:B------:R-:W2:Y:S01]  /*7ea0*/  LDL R24, [R1+0x2c] ;  /* 0x00002c0001187983 */ /* 0x000ea20000100800 */
[----:B------:R-:W-:-:S05]  /*7eb0*/  IMAD.MOV.U32 R0, RZ, RZ, c[0x0][0x2c4] ;  /* 0x0000b100ff007624 */ /* 0x000fca00078e00ff */
[----:B------:R-:W-:Y:S01]  /*7ec0*/  ISETP.NE.AND P3, PT, R0, 0x1, PT ;  /* 0x000000010000780c */ /* 0x000fe20003f65270 */
[----:B-1----:R-:W-:-:S05]  /*7ed0*/  IMAD.MOV.U32 R3, RZ, RZ, c[0x0][0x32c] ;  /* 0x0000cb00ff037624 */ /* 0x002fca00078e00ff */
[----:B------:R-:W-:Y:S01]  /*7ee0*/  ISETP.GE.AND P1, PT, R3, 0x1, PT ;  /* 0x000000010300780c */ /* 0x000fe20003f26270 */
[----:B------:R-:W-:Y:S01]  /*7ef0*/  IMAD.IADD R11, R144, 0x1, R145 ;  /* 0x00000001900b7824 */ /* 0x000fe200078e0291 */
[----:B--2---:R-:W-:-:S05]  /*7f00*/  IADD3 R0, R24, 0x7f, RZ ;  /* 0x0000007f18007810 */ /* 0x004fca0007ffe0ff */
[----:B------:R-:W-:-:S05]  /*7f10*/  @P3 IMAD.HI.U32 R2, R0, c[0x0][0x2c8], RZ ;  /* 0x0000b20000023a27 */ /* 0x000fca00078e00ff */
[----:B------:R-:W-:-:S05]  /*7f20*/  @P3 SHF.R.U32.HI R0, RZ, c[0x0][0x2cc], R2 ;  /* 0x0000b300ff003a19 */ /* 0x000fca0000011602 */
[----:B------:R-:W-:-:S05]  /*7f30*/  IMAD.IADD R0, R149, 0x1, R0 ;  /* 0x0000000195007824 */ /* 0x000fca00078e0200 */
[----:B------:R-:W-:Y:S01]  /*7f40*/  IADD3 R3, R0, c[0x0][0x328], RZ ;  /* 0x0000ca0000037a10 */ /* 0x000fe20007ffe0ff */
[----:B------:R-:W-:Y:S05]  /*7f50*/  @!P1 BRA `(.L_x_740) ;  /* 0x0000011000009947 */ /* 0x000fea0003800000 */
[C---:B------:R-:W-:Y:S01]  /*7f60*/  ISETP.GT.AND P0, PT, R0.reuse, RZ, PT ;  /* 0x000000ff0000720c */ /* 0x040fe20003f04270 */
[----:B------:R-:W-:Y:S01]  /*7f70*/  BSSY B0, `(.L_x_741) ;  /* 0x000000d000007945 */ /* 0x000fe20003800000 */
[----:B------:R-:W-:Y:S01]  /*7f80*/  IADD3 R2, R0, -0x1, RZ ;  /* 0xffffffff00027810 */ /* 0x000fe20007ffe0ff */
        /* <DEDUP_REMOVED lines=8> */
.L_x_742:
[----:B------:R-:W-:-:S13]  /*8010*/  ISETP.NE.AND P0, PT, R4, 0x1, PT ;  /* 0x000000010400780c */ /* 0x000fda0003f05270 */
[----:B------:R-:W-:-:S05]  /*8020*/  @P0 IMAD.HI.U32 R0, R2, c[0x0][0x330], RZ ;  /* 0x0000cc0002000a27 */ /* 0x000fca00078e00ff */
[----:B------:R-:W-:Y:S02]  /*8030*/  @P0 SHF.R.U32.HI R2, RZ, c[0x0][0x334], R0 ;  /* 0x0000cd00ff020a19 */ /* 0x000fe40000011600 */
.L_x_743:
[----:B------:R-:W-:Y:S05]  /*8040*/  BSYNC B0 ;  /* 0x0000000000007941 */ /* 0x000fea0003800000 */
.L_x_741:
[----:B------:R-:W-:-:S05]  /*8050*/  IMAD R2, R2, R4, c[0x0][0x32c] ;  /* 0x0000cb0002027624 */ /* 0x000fca00078e0204 */
[----:B------:R-:W-:-:S04]  /*8060*/  IMNMX R3, R3, R2, PT ;  /* 0x0000000203037217 */ /* 0x000fc80003800200 */
.L_x_740:
[----:B------:R-:W-:Y:S01]  /*8070*/  IADD3 R3, R3, 0x2f, RZ ;  /* 0x0000002f03037810 */ /* 0x000fe20007ffe0ff */
[----:B------:R-:W-:-:S04]  /*8080*/  @P3 IMAD.HI.U32 R2, R24, c[0x0][0x2c8], RZ ;  /* 0x0000b20018023a27 */ /* 0x000fc800078e00ff */
[----:B------:R-:W-:-:S04]  /*8090*/  IMAD.HI R3, R3, 0x2aaaaaab, RZ ;  /* 0x2aaaaaab03037827 */ /* 0x000fc800078e02ff */
[----:B------:R-:W-:Y:S01]  /*80a0*/  IMAD.MOV.U32 R0, RZ, RZ, R24 ;  /* 0x000000ffff007224 */ /* 0x000fe200078e0018 */
[----:B------:R-:W-:Y:S02]  /*80b0*/  @P3 SHF.R.U32.HI R0, RZ, c[0x0][0x2cc], R2 ;  /* 0x0000b300ff003a19 */ /* 0x000fe40000011602 */
        /* <DEDUP_REMOVED lines=16> */
.L_x_746:
[----:B------:R-:W-:-:S04]  /*81c0*/  MOV R3, c[0x0][0x32c] ;  /* 0x0000cb0000037a02 */ /* 0x000fc80000000f00 */
[----:B------:R-:W-:-:S13]  /*81d0*/  ISETP.NE.AND P0, PT, R3, 0x1, PT ;  /* 0x000000010300780c */ /* 0x000fda0003f05270 */
[----:B------:R-:W-:-:S05]  /*81e0*/  @P0 IMAD.HI.U32 R3, R0, c[0x0][0x330], RZ ;  /* 0x0000cc0000030a27 */ /* 0x000fca00078e00ff */
[----:B------:R-:W-:Y:S02]  /*81f0*/  @P0 SHF.R.U32.HI R0, RZ, c[0x0][0x334], R3 ;  /* 0x0000cd00ff000a19 */ /* 0x000fe40000011603 */
.L_x_747:
[----:B------:R-:W-:Y:S05]  /*8200*/  BSYNC B0 ;  /* 0x0000000000007941 */ /* 0x000fea0003800000 */
.L_x_745:
[----:B------:R-:W-:-:S05]  /*8210*/  IMAD R0, R0, c[0x0][0x32c], RZ ;  /* 0x0000cb0000007a24 */ /* 0x000fca00078e02ff */
[----:B------:R-:W-:-:S05]  /*8220*/  IMNMX R2, R2, R0, !PT ;  /* 0x0000000002027217 */ /* 0x000fca0007800200 */
.L_x_744:
[----:B------:R-:W-:Y:S01]  /*8230*/  IMAD.HI R2, R2, 0x2aaaaaab, RZ ;  /* 0x2aaaaaab02027827 */ /* 0x000fe200078e02ff */
[----:B------:R-:W-:Y:S04]  /*8240*/  BSSY B0, `(.L_x_748) ;  /* 0x0000024000007945 */ /* 0x000fe80003800000 */
[----:B------:R-:W-:-:S04]  /*8250*/  SHF.R.U32.HI R0, RZ, 0x1f, R2 ;  /* 0x0000001fff007819 */ /* 0x000fc80000011602 */
[----:B------:R-:W-:Y:S01]  /*8260*/  LEA.HI.SX32 R2, R2, R0, 0x1d ;  /* 0x0000000002027211 */ /* 0x000fe200078feaff */
[----:B------:R-:W-:-:S03]  /*8270*/  IMAD.MOV.U32 R0, RZ, RZ, RZ ;  /* 0x000000ffff007224 */ /* 0x000fc600078e00ff */
[----:B------:R-:W-:-:S04]  /*8280*/  IMNMX R6, RZ, R2, !PT ;  /* 0x00000002ff067217 */ /* 0x000fc80007800200 */
[----:B------:R-:W-:-:S13]  /*8290*/  ISETP.GT.AND P0, PT, R7, R6, PT ;  /* 0x000000060700720c */ /* 0x000fda0003f04270 */
[----:B------:R-:W-:Y:S05]  /*82a0*/  @!P0 BRA `(.L_x_749) ;  /* 0x000001d000008947 */ /* 0x000fea0003800000 */
[----:B------:R-:W-:Y:S02]  /*82b0*/  IABS R2, R133 ;  /* 0x0000008500027213 */ /* 0x000fe40000000000 */
[----:B------:R-:W-:Y:S02]  /*82c0*/  IADD3 R3, R133, -0x1, R7 ;  /* 0xffffffff85037810 */ /* 0x000fe40007ffe007 */
[----:B------:R-:W1:Y:S03]  /*82d0*/  I2F.RP R0, R2 ;  /* 0x0000000200007306 */ /* 0x000e660000209400 */
[----:B------:R-:W-:-:S05]  /*82e0*/  IMAD.IADD R8, R3, 0x1, -R6 ;  /* 0x0000000103087824 */ /* 0x000fca00078e0a06 */
[----:B------:R-:W-:Y:S01]  /*82f0*/  IABS R10, R8 ;  /* 0x00000008000a7213 */ /* 0x000fe20000000000 */
[----:B-1----:R-:W1:Y:S02]  /*8300*/  MUFU.RCP R0, R0 ;  /* 0x0000000000007308 */ /* 0x002e640000001000 */
[----:B-1----:R-:W-:-:S06]  /*8310*/  IADD3 R0, R0, 0xffffffe, RZ ;  /* 0x0ffffffe00007810 */ /* 0x002fcc0007ffe0ff */
[----:B------:R-:W1:Y:S02]  /*8320*/  F2I.FTZ.U32.TRUNC.NTZ R5, R0 ;  /* 0x0000000000057305 */ /* 0x000e64000021f000 */
        /* <DEDUP_REMOVED lines=21> */
.L_x_749:
[----:B------:R-:W-:Y:S05]  /*8480*/  BSYNC B0 ;  /* 0x0000000000007941 */ /* 0x000fea0003800000 */
.L_x_748:
[----:B------:R-:W2:Y:S01]  /*8490*/  LDL R2, [R1+0x40] ;  /* 0x0000400001027983 */ /* 0x000ea20000100800 */
        /* <DEDUP_REMOVED lines=50> */
[----:B--2---:R-:W-:-:S04]  /*87c0*/  IMAD R3, R2, R0, R6 ;  /* 0x0000000002037224 */ /* 0x004fc800078e0206 */
[--C-:B------:R-:W-:Y:S01]  /*87d0*/  IMAD.IADD R2, R3, 0x1, R0.reuse ;  /* 0x0000000103027824 */ /* 0x100fe200078e0200 */
[----:B------:R1:W-:Y:S01]  /*87e0*/  STL [R1+0x20], R3 ;  /* 0x0000200301007387 */ /* 0x0003e20000100800 */
[----:B------:R-:W-:-:S03]  /*87f0*/  PRMT R0, RZ, 0x7610, R0 ;  /* 0x00007610ff007816 */ /* 0x000fc60000000000 */
[----:B------:R-:W-:-:S04]  /*8800*/  IMNMX R230, R7, R2, PT ;  /* 0x0000000207e67217 */ /* 0x000fc80003800200 */
[----:B------:R-:W-:-:S13]  /*8810*/  ISETP.GT.AND P0, PT, R230, R3, PT ;  /* 0x00000003e600720c */ /* 0x000fda0003f04270 */
[----:B------:R-:W-:Y:S05]  /*8820*/  @!P0 BRA `(.L_x_750) ;  /* 0x0001642000008947 */ /* 0x000fea0003800000 */
[----:B------:R-:W2:Y:S04]  /*8830*/  LDL R31, [R1+0x44] ;  /* 0x00004400011f7983 */ /* 0x000ea80000100800 */
[----:B------:R-:W3:Y:S01]  /*8840*/  LDL R25, [R1+0x54] ;  /* 0x0000540001197983 */ /* 0x000ee20000100800 */
[----:B------:R-:W-:-:S03]  /*8850*/  ISETP.NE.U32.AND P0, PT, RZ, c[0x0][0x340], PT ;  /* 0x0000d000ff007a0c */ /* 0x000fc60003f05070 */
[----:B------:R-:W4:Y:S01]  /*8860*/  LDL.64 R26, [R1+0x30] ;  /* 0x00003000011a7983 */ /* 0x000f220000100a00 */
[----:B------:R-:W-:-:S03]  /*8870*/  ISETP.NE.AND.EX P0, PT, RZ, c[0x0][0x344], PT, P0 ;  /* 0x0000d100ff007a0c */ /* 0x000fc60003f05300 */
[----:B------:R-:W3:Y:S04]  /*8880*/  LDL R20, [R1+0x48] ;  /* 0x0000480001147983 */ /* 0x000ee80000100800 */
[----:B------:R-:W3:Y:S06]  /*8890*/  LDL R18, [R1+0x4c] ;  /* 0x00004c0001127983 */ /* 0x000eec0000100800 */
[----:B------:R-:W-:Y:S01]  /*88a0*/  @P0 IMAD.MOV.U32 R2, RZ, RZ, 0x4 ;  /* 0x00000004ff020424 */ /* 0x000fe200078e00ff */
[----:B------:R-:W1:Y:S01]  /*88b0*/  S2R R5, SR_TID.X ;  /* 0x0000000000057919 */ /* 0x000e620000002100 */
[----:B------:R-:W-:-:S05]  /*88c0*/  SHF.R.S32.HI R0, RZ, 0x1f, R135 ;  /* 0x0000001fff007819 */ /* 0x000fca0000011487 */
[----:B------:R-:W-:Y:S01]  /*88d0*/  IMAD R0, R0, c[0x0][0x178], RZ ;  /* 0x00005e0000007a24 */ /* 0x000fe200078e02ff */
[----:B------:R-:W-:-:S03]  /*88e0*/  ISETP.NE.U32.AND P2, PT, RZ, c[0x0][0x348], PT ;  /* 0x0000d200ff007a0c */ /* 0x000fc60003f45070 */
[----:B------:R-:W-:Y:S01]  /*88f0*/  IMAD R0, R135, c[0x0][0x17c], R0 ;  /* 0x00005f0087007a24 */ /* 0x000fe200078e0200 */
[----:B-1----:R-:W-:Y:S01]  /*8900*/  SHF.R.S32.HI R4, RZ, 0x1f, R5 ;  /* 0x0000001fff047819 */ /* 0x002fe20000011405 */
[----:B--2---:R-:W-:-:S05]  /*8910*/  @P0 IMAD.WIDE R2, R31, R2, c[0x0][0x340] ;  /* 0x0000d0001f020625 */ /* 0x004fca00078e0202 */
[----:B------:R1:W2:Y:S01]  /*8920*/  @P0 LDG.E R16, [R2.64] ;  /* 0x0000000602100981 */ /* 0x0002a2000c1e1900 */
[-C--:B------:R-:W-:Y:S02]  /*8930*/  LEA.HI R4, R4, R5.reuse, RZ, 0x2 ;  /* 0x0000000504047211 */ /* 0x080fe400078f10ff */
[----:B------:R-:W-:Y:S02]  /*8940*/  SHF.R.S32.HI R19, RZ, 0x1f, R5 ;  /* 0x0000001fff137819 */ /* 0x000fe40000011405 */
[----:B------:R-:W-:Y:S02]  /*8950*/  LOP3.LUT R4, R4, 0xfffffffc, RZ, 0xc0, !PT ;  /* 0xfffffffc04047812 */ /* 0x000fe400078ec0ff */
[----:B------:R-:W-:-:S03]  /*8960*/  LEA.HI R19, R19, R5, RZ, 0x2 ;  /* 0x0000000513137211 */ /* 0x000fc600078f10ff */
[----:B------:R-:W-:Y:S01]  /*8970*/  IMAD.IADD R4, R5, 0x1, -R4 ;  /* 0x0000000105047824 */ /* 0x000fe200078e0a04 */
[----:B------:R-:W-:Y:S02]  /*8980*/  SHF.R.S32.HI R19, RZ, 0x2, R19 ;  /* 0x00000002ff137819 */ /* 0x000fe40000011413 */
[----:B------:R-:W-:Y:S02]  /*8990*/  SHF.R.S32.HI R14, RZ, 0x1f, R31 ;  /* 0x0000001fff0e7819 */ /* 0x000fe4000001141f */
[----:B------:R-:W-:Y:S01]  /*89a0*/  ISETP.NE.AND.EX P2, PT, RZ, c[0x0][0x34c], PT, P2 ;  /* 0x0000d300ff007a0c */ /* 0x000fe20003f45320 */
[----:B-1----:R-:W-:-:S04]  /*89b0*/  IMAD.WIDE.U32 R2, R135, c[0x0][0x178], RZ ;  /* 0x00005e0087027a25 */ /* 0x002fc800078e00ff */
[----:B------:R-:W-:Y:S01]  /*89c0*/  IMAD.IADD R3, R3, 0x1, R0 ;  /* 0x0000000103037824 */ /* 0x000fe200078e0200 */
[----:B------:R-:W-:Y:S02]  /*89d0*/  LEA R0, R4, R19, 0x5 ;  /* 0x0000001304007211 */ /* 0x000fe400078e28ff */
[----:B------:R-:W-:Y:S01]  /*89e0*/  SEL R6, R14, RZ, !P2 ;  /* 0x000000ff0e067207 */ /* 0x000fe20005000000 */
[----:B---3--:R-:W-:-:S04]  /*89f0*/  IMAD.WIDE.U32 R4, R25, c[0x0][0x1b8], R2 ;  /* 0x00006e0019047a25 */ /* 0x008fc800078e0002 */
[----:B------:R-:W-:Y:S01]  /*8a00*/  IMAD.IADD R10, R24, 0x1, R0 ;  /* 0x00000001180a7824 */ /* 0x000fe200078e0200 */
[----:B------:R-:W-:Y:S01]  /*8a10*/  SHF.R.S32.HI R8, RZ, 0x1f, R11 ;  /* 0x0000001fff087819 */ /* 0x000fe2000001140b */
[----:B------:R-:W-:Y:S01]  /*8a20*/  IMAD R6, R6, c[0x0][0x1c0], RZ ;  /* 0x0000700006067a24 */ /* 0x000fe200078e02ff */
[----:B------:R-:W-:Y:S01]  /*8a30*/  IADD3 R2, P1, R19, R11, RZ ;  /* 0x0000000b13027210 */ /* 0x000fe20007f3e0ff */
[----:B------:R-:W-:Y:S01]  /*8a40*/  @P3 IMAD.HI.U32 R7, R10, c[0x0][0x2c8], RZ ;  /* 0x0000b2000a073a27 */ /* 0x000fe200078e00ff */
[----:B------:R-:W-:-:S03]  /*8a50*/  SEL R3, R31, RZ, !P2 ;  /* 0x000000ff1f037207 */ /* 0x000fc60005000000 */
[----:B------:R-:W-:Y:S01]  /*8a60*/  IMAD R5, R25, c[0x0][0x1bc], R5 ;  /* 0x00006f0019057a24 */ /* 0x000fe200078e0205 */
[----:B------:R-:W-:Y:S01]  /*8a70*/  LEA.HI.X.SX32 R11, R19, R8, 0x1, P1 ;  /* 0x00000008130b7211 */ /* 0x000fe200008f0eff */
[----:B------:R-:W-:Y:S01]  /*8a80*/  IMAD.MOV.U32 R0, RZ, RZ, R10 ;  /* 0x000000ffff007224 */ /* 0x000fe200078e000a */
[----:B------:R-:W-:Y:S01]  /*8a90*/  @P3 SHF.R.U32.HI R0, RZ, c[0x0][0x2cc], R7 ;  /* 0x0000b300ff003a19 */ /* 0x000fe20000011607 */
[C---:B------:R-:W-:Y:S02]  /*8aa0*/  IMAD R13, R3.reuse, c[0x0][0x1c4], R6 ;  /* 0x00007100030d7a24 */ /* 0x040fe400078e0206 */
[----:B------:R-:W-:Y:S01]  /*8ab0*/  IMAD.WIDE.U32 R6, R3, c[0x0][0x1c0], R4 ;  /* 0x0000700003067a25 */ /* 0x000fe200078e0004 */
[----:B----4-:R-:W-:Y:S02]  /*8ac0*/  MOV R4, R26 ;  /* 0x0000001a00047202 */ /* 0x010fe40000000f00 */
[----:B------:R-:W-:Y:S01]  /*8ad0*/  ISETP.GE.AND P3, PT, R20, c[0x0][0x1d4], PT ;  /* 0x0000750014007a0c */ /* 0x000fe20003f66270 */
[----:B------:R-:W-:-:S02]  /*8ae0*/  IMAD.MOV.U32 R5, RZ, RZ, R27 ;  /* 0x000000ffff057224 */ /* 0x000fc400078e001b */
[C---:B------:R-:W-:Y:S02]  /*8af0*/  IMAD R3, R11.reuse, c[0x0][0x1e0], RZ ;  /* 0x000078000b037a24 */ /* 0x040fe400078e02ff */
[----:B------:R-:W-:Y:S01]  /*8b00*/  IMAD R15, R11, c[0x0][0x208], RZ ;  /* 0x000082000b0f7a24 */ /* 0x000fe200078e02ff */
[----:B------:R-:W-:Y:S01]  /*8b10*/  SHF.R.S32.HI R12, RZ, 0x1f, R0 ;  /* 0x0000001fff0c7819 */ /* 0x000fe20000011400 */
[----:B------:R-:W-:-:S04]  /*8b20*/  IMAD.WIDE.U32 R8, R2, c[0x0][0x1e0], R4 ;  /* 0x0000780002087a25 */ /* 0x000fc800078e0004 */
[----:B------:R-:W-:-:S04]  /*8b30*/  IMAD.WIDE.U32 R4, R2, c[0x0][0x208], R4 ;  /* 0x0000820002047a25 */ /* 0x000fc800078e0004 */
[----:B------:R-:W-:Y:S02]  /*8b40*/  IMAD.MOV R11, RZ, RZ, -R0 ;  /* 0x000000ffff0b7224 */ /* 0x000fe400078e0a00 */
[C---:B------:R-:W-:Y:S02]  /*8b50*/  IMAD R17, R2.reuse, c[0x0][0x1e4], R3 ;  /* 0x0000790002117a24 */ /* 0x040fe400078e0203 */
[----:B------:R-:W-:Y:S01]  /*8b60*/  IMAD R15, R2, c[0x0][0x20c], R15 ;  /* 0x00008300020f7a24 */ /* 0x000fe200078e020f */
[----:B------:R-:W-:Y:S01]  /*8b70*/  IADD3 R3, R7, R13, RZ ;  /* 0x0000000d07037210 */ /* 0x000fe20007ffe0ff */
[----:B------:R-:W-:Y:S01]  /*8b80*/  IMAD.MOV.U32 R2, RZ, RZ, R6 ;  /* 0x000000ffff027224 */ /* 0x000fe200078e0006 */
[----:B------:R-:W-:Y:S01]  /*8b90*/  SEL R6, RZ, 0xffffffff, P3 ;  /* 0xffffffffff067807 */ /* 0x000fe20001800000 */
[----:B------:R-:W-:Y:S01]  /*8ba0*/  IMAD R7, R12, c[0x0][0x1b0], RZ ;  /* 0x00006c000c077a24 */ /* 0x000fe200078e02ff */
[----:B------:R-:W-:Y:S01]  /*8bb0*/  ISETP.GE.AND P2, PT, R26, c[0x0][0x1d4], PT ;  /* 0x000075001a007a0c */ /* 0x000fe20003f46270 */
[----:B------:R-:W-:Y:S01]  /*8bc0*/  IMAD R10, R11, c[0x0][0x2c4], R10 ;  /* 0x0000b1000b0a7a24 */ /* 0x000fe200078e020a */
[----:B------:R-:W-:Y:S01]  /*8bd0*/  LOP3.LUT R203, R203, 0xffffff7f, RZ, 0xc0, !PT ;  /* 0xffffff7fcbcb7812 */ /* 0x000fe200078ec0ff */
[----:B------:R-:W-:-:S02]  /*8be0*/  IMAD R12, R0, c[0x0][0x1b4], R7 ;  /* 0x00006d00000c7a24 */ /* 0x000fc400078e0207 */
[----:B------:R-:W-:Y:S01]  /*8bf0*/  IMAD.WIDE.U32 R2, R0, c[0x0][0x1b0], R2 ;  /* 0x00006c0000027a25 */ /* 0x000fe200078e0002 */
[----:B------:R-:W-:-:S03]  /*8c00*/  SEL R0, RZ, 0x1, P2 ;  /* 0x00000001ff007807 */ /* 0x000fc60001000000 */
[----:B------:R-:W-:Y:S01]  /*8c10*/  IMAD.SHL.U32 R6, R6, 0x2, RZ ;  /* 0x0000000206067824 */ /* 0x000fe200078e00ff */
[----:B------:R-:W-:Y:S02]  /*8c20*/  @P3 LOP3.LUT R203, R203, 0x80, RZ, 0xfc, !PT ;  /* 0x00000080cbcb3812 */ /* 0x000fe400078efcff */
[----:B------:R-:W-:Y:S01]  /*8c30*/  SHF.R.S32.HI R11, RZ, 0x1f, R10 ;  /* 0x0000001fff0b7819 */ /* 0x000fe2000001140a */
[----:B------:R-:W-:Y:S01]  /*8c40*/  IMAD.IADD R7, R5, 0x1, R15 ;  /* 0x0000000105077824 */ /* 0x000fe200078e020f */
[----:B------:R-:W-:Y:S01]  /*8c50*/  LOP3.LUT R13, R6, 0x2, R0, 0xe2, !PT ;  /* 0x00000002060d7812 */ /* 0x000fe200078ee200 */
[----:B------:R-:W-:Y:S01]  /*8c60*/  IMAD.IADD R5, R3, 0x1, R12 ;  /* 0x0000000103057824 */ /* 0x000fe200078e020c */
[----:B------:R-:W-:Y:S01]  /*8c70*/  LOP3.LUT R203, R203, 0xfffffeff, RZ, 0xc0, !PT ;  /* 0xfffffeffcbcb7812 */ /* 0x000fe200078ec0ff */
[----:B------:R-:W-:Y:S01]  /*8c80*/  IMAD R0, R11, c[0x0][0x1a8], RZ ;  /* 0x00006a000b007a24 */ /* 0x000fe200078e02ff */
[----:B------:R-:W-:Y:S01]  /*8c90*/  MOV R6, R4 ;  /* 0x0000000400067202 */ /* 0x000fe20000000f00 */
[----:B------:R-:W-:Y:S01]  /*8ca0*/  IMAD.MOV.U32 R4, RZ, RZ, R2 ;  /* 0x000000ffff047224 */ /* 0x000fe200078e0002 */
[----:B------:R-:W-:-:S02]  /*8cb0*/  ISETP.NE.U32.AND P1, PT, RZ, c[0x0][0x350], PT ;  /* 0x0000d400ff007a0c */ /* 0x000fc40003f25070 */
[----:B------:R-:W-:Y:S01]  /*8cc0*/  IADD3 R9, R9, R17, RZ ;  /* 0x0000001109097210 */ /* 0x000fe20007ffe0ff */
[C---:B------:R-:W-:Y:S01]  /*8cd0*/  IMAD R12, R10.reuse, c[0x0][0x1ac], R0 ;  /* 0x00006b000a0c7a24 */ /* 0x040fe200078e0200 */
[----:B------:R-:W-:Y:S01]  /*8ce0*/  @P2 LOP3.LUT R203, R203, 0x100, RZ, 0xfc, !PT ;  /* 0x00000100cbcb2812 */ /* 0x000fe200078efcff */
[----:B------:R-:W-:Y:S01]  /*8cf0*/  IMAD.WIDE.U32 R10, R10, c[0x0][0x1a8], R4 ;  /* 0x00006a000a0a7a25 */ /* 0x000fe200078e0004 */
[----:B------:R-:W-:-:S03]  /*8d00*/  ISETP.GE.AND P2, PT, R18, c[0x0][0x1d4], PT ;  /* 0x0000750012007a0c */ /* 0x000fc60003f46270 */
[----:B------:R-:W-:-:S04]  /*8d10*/  IMAD.WIDE.U32 R4, R25, c[0x0][0x1e8], R8 ;  /* 0x00007a0019047a25 */ /* 0x000fc800078e0008 */
[----:B------:R-:W-:-:S04]  /*8d20*/  IMAD.WIDE.U32 R6, R25, c[0x0][0x210], R6 ;  /* 0x0000840019067a25 */ /* 0x000fc800078e0006 */
[----:B------:R-:W-:Y:S01]  /*8d30*/  IMAD R5, R25, c[0x0][0x1ec], R5 ;  /* 0x00007b0019057a24 */ /* 0x000fe200078e0205 */
[----:B------:R-:W-:Y:S01]  /*8d40*/  LOP3.LUT R203, R203, 0xffffffbf, RZ, 0xc0, !PT ;  /* 0xffffffbfcbcb7812 */ /* 0x000fe200078ec0ff */
[----:B------:R-:W-:Y:S01]  /*8d50*/  IMAD.IADD R9, R19, 0x1, R24 ;  /* 0x0000000113097824 */ /* 0x000fe200078e0218 */
[----:B------:R-:W-:Y:S02]  /*8d60*/  ISETP.GE.AND P4, PT, R26, c[0x0][0x198], PT ;  /* 0x000066001a007a0c */ /* 0x000fe40003f86270 */
[----:B------:R-:W-:Y:S02]  /*8d70*/  @P2 LOP3.LUT R203, R203, 0x40, RZ, 0xfc, !PT ;  /* 0x00000040cbcb2812 */ /* 0x000fe400078efcff */
[----:B------:R-:W-:Y:S02]  /*8d80*/  ISETP.GE.AND P3, PT, R20, c[0x0][0x198], PT ;  /* 0x0000660014007a0c */ /* 0x000fe40003f66270 */
[----:B------:R-:W-:Y:S02]  /*8d90*/  IADD3 R117, R230, -0x1, RZ ;  /* 0xffffffffe6757810 */ /* 0x000fe40007ffe0ff */
[--C-:B--2---:R-:W-:Y:S01]  /*8da0*/  @P0 SHF.R.S32.HI R3, RZ, 0x1f, R16.reuse ;  /* 0x0000001fff030819 */ /* 0x104fe20000011410 */
[----:B------:R-:W-:Y:S01]  /*8db0*/  @P0 IMAD.MOV.U32 R2, RZ, RZ, R16 ;  /* 0x000000ffff020224 */ /* 0x000fe200078e0010 */
[----:B------:R-:W-:Y:S01]  /*8dc0*/  @!P0 MOV R2, R31 ;  /* 0x0000001f00028202 */ /* 0x000fe20000000f00 */
[----:B------:R-:W-:Y:S01]  /*8dd0*/  @!P0 IMAD.MOV.U32 R3, RZ, RZ, R14 ;  /* 0x000000ffff038224 */ /* 0x000fe200078e000e */
[----:B------:R-:W-:-:S04]  /*8de0*/  ISETP.NE.AND.EX P0, PT, RZ, c[0x0][0x354], PT, P1 ;  /* 0x0000d500ff007a0c */ /* 0x000fc80003f05310 */
[----:B------:R-:W-:Y:S02]  /*8df0*/  SEL R8, R2, RZ, !P0 ;  /* 0x000000ff02087207 */ /* 0x000fe40004000000 */
[----:B------:R-:W-:Y:S02]  /*8e00*/  SEL R2, RZ, 0x4, P2 ;  /* 0x00000004ff027807 */ /* 0x000fe40001000000 */
[----:B------:R-:W-:Y:S02]  /*8e10*/  SEL R0, R3, RZ, !P0 ;  /* 0x000000ff03007207 */ /* 0x000fe40004000000 */
[----:B------:R-:W-:Y:S01]  /*8e20*/  LOP3.LUT R94, R13, R2, RZ, 0xfc, !PT ;  /* 0x000000020d5e7212 */ /* 0x000fe200078efcff */
[----:B------:R-:W-:Y:S01]  /*8e30*/  IMAD R3, R25, c[0x0][0x214], R7 ;  /* 0x0000850019037a24 */ /* 0x000fe200078e0207 */
[----:B------:R-:W-:Y:S01]  /*8e40*/  MOV R2, R6 ;  /* 0x0000000600027202 */ /* 0x000fe20000000f00 */
[----:B------:R-:W-:Y:S02]  /*8e50*/  IMAD R6, R0, c[0x0][0x1f0], RZ ;  /* 0x00007c0000067a24 */ /* 0x000fe400078e02ff */
[----:B------:R-:W-:-:S04]  /*8e60*/  IMAD.WIDE.U32 R14, R8, c[0x0][0x1f0], R4 ;  /* 0x00007c00080e7a25 */ /* 0x000fc800078e0004 */
[----:B------:R-:W-:-:S04]  /*8e70*/  IMAD.WIDE.U32 R240, R8, c[0x0][0x218], R2 ;  /* 0x0000860008f07a25 */ /* 0x000fc800078e0002 */
[----:B------:R-:W-:-:S04]  /*8e80*/  IMAD R2, R8, c[0x0][0x1f4], R6 ;  /* 0x00007d0008027a24 */ /* 0x000fc800078e0206 */
[----:B------:R-:W-:Y:S01]  /*8e90*/  IMAD.IADD R2, R15, 0x1, R2 ;  /* 0x000000010f027824 */ /* 0x000fe200078e0202 */
[----:B------:R1:W-:Y:S04]  /*8ea0*/  STL.64 [R1+0x8], R14 ;  /* 0x0000080e01007387 */ /* 0x0003e80000100a00 */
[----:B------:R1:W-:Y:S01]  /*8eb0*/  STL [R1+0x14], R2 ;  /* 0x0000140201007387 */ /* 0x0003e20000100800 */
[----:B------:R-:W-:Y:S02]  /*8ec0*/  IMAD R0, R0, c[0x0][0x218], RZ ;  /* 0x0000860000007a24 */ /* 0x000fe400078e02ff */
[----:B------:R-:W-:Y:S01]  /*8ed0*/  IMAD.IADD R7, R11, 0x1, R12 ;  /* 0x000000010b077824 */ /* 0x000fe200078e020c */
[----:B------:R-:W-:Y:S01]  /*8ee0*/  LEA R11, P0, R10, c[0x0][0x160], 0x1 ;  /* 0x000058000a0b7a11 */ /* 0x000fe200078008ff */
[----:B------:R-:W-:Y:S01]  /*8ef0*/  IMAD R0, R8, c[0x0][0x21c], R0 ;  /* 0x0000870008007a24 */ /* 0x000fe200078e0200 */
[----:B------:R-:W-:-:S02]  /*8f00*/  ISETP.GE.AND P2, PT, R18, c[0x0][0x198], PT ;  /* 0x0000660012007a0c */ /* 0x000fc40003f46270 */
[----:B------:R-:W-:Y:S02]  /*8f10*/  LEA.HI.X R10, R10, c[0x0][0x164], R7, 0x1, P0 ;  /* 0x000059000a0a7a11 */ /* 0x000fe400000f0c07 */
[----:B------:R-:W-:Y:S01]  /*8f20*/  IADD3 R249, R241, R0, RZ ;  /* 0x00000000f1f97210 */ /* 0x000fe20007ffe0ff */
[----:B------:R-:W-:Y:S06]  /*8f30*/  BRA.DIV ~URZ, `(.L_x_751) ;  /* 0x0001aa327f007947 */ /* 0x000fec000b800000 */
[----:B------:R2:W3:Y:S02]  /*8f40*/  SHFL.IDX PT, R8, R10, RZ, 0x1c1f ;  /* 0x001c1fff0a087589 */ /* 0x0004e400000e0000 */
.L_x_955:
[----:B------:R-:W-:Y:S05]  /*8f50*/  BRA.DIV ~URZ, `(.L_x_752) ;  /* 0x0001aa827f007947 */ /* 0x000fea000b800000 */
[----:B------:R4:W1:Y:S02]  /*8f60*/  SHFL.IDX PT, R0, R11, RZ, 0x1c1f ;  /* 0x001c1fff0b007589 */ /* 0x00086400000e0000 */
.L_x_956:
[----:B-12---:R-:W2:Y:S01]  /*8f70*/  LDL R2, [R1] ;  /* 0x0000000001027983 */ /* 0x006ea20000100800 */
[----:B------:R-:W-:Y:S01]  /*8f80*/  BSSY B0, `(.L_x_753) ;  /* 0x0000017000007945 */ /* 0x000fe20003800000 */
[----:B--2---:R-:W-:-:S05]  /*8f90*/  IMAD R31, R2, c[0x0][0x2c4], RZ ;  /* 0x0000b100021f7a24 */ /* 0x004fca00078e02ff */
[----:B------:R-:W-:-:S13]  /*8fa0*/  ISETP.GE.AND P0, PT, R9, R31, PT ;  /* 0x0000001f0900720c */ /* 0x000fda0003f06270 */
[----:B------:R-:W-:Y:S05]  /*8fb0*/  @P0 BRA `(.L_x_754) ;  /* 0x0000013000000947 */ /* 0x000fea0003800000 */
[----:B------:R-:W2:Y:S04]  /*8fc0*/  LDL.64 R4, [R1+0x30] ;  /* 0x0000300001047983 */ /* 0x000ea80000100a00 */
[----:B----4-:R-:W4:Y:S04]  /*8fd0*/  LDL R2, [R1+0x48] ;  /* 0x0000480001027983 */ /* 0x010f280000100800 */
[----:B---3--:R-:W3:Y:S04]  /*8fe0*/  LDL R3, [R1+0x70] ;  /* 0x0000700001037983 */ /* 0x008ee80000100800 */
[----:B------:R-:W3:Y:S04]  /*8ff0*/  LDL R13, [R1+0x4c] ;  /* 0x00004c00010d7983 */ /* 0x000ee80000100800 */
[----:B------:R-:W3:Y:S04]  /*9000*/  LDL R12, [R1+0x28] ;  /* 0x00002800010c7983 */ /* 0x000ee80000100800 */
[----:B------:R-:W3:Y:S01]  /*9010*/  LDL R14, [R1+0x6c] ;  /* 0x00006c00010e7983 */ /* 0x000ee20000100800 */
[----:B--2---:R-:W-:-:S04]  /*9020*/  LEA R6, P0, R4, R0, 0x1 ;  /* 0x0000000004067211 */ /* 0x004fc800078008ff */
[----:B------:R-:W-:Y:S02]  /*9030*/  LEA.HI.X R7, R4, R8, R5, 0x1, P0 ;  /* 0x0000000804077211 */ /* 0x000fe400000f0c05 */
[----:B----4-:R-:W-:-:S04]  /*9040*/  LEA R4, P0, R2, R0, 0x1 ;  /* 0x0000000002047211 */ /* 0x010fc800078008ff */
[----:B---3--:R-:W-:Y:S02]  /*9050*/  LEA.HI.X R5, R2, R8, R3, 0x1, P0 ;  /* 0x0000000802057211 */ /* 0x008fe400000f0c03 */
[----:B------:R-:W-:Y:S01]  /*9060*/  LEA R2, P0, R13, R0, 0x1 ;  /* 0x000000000d027211 */ /* 0x000fe200078008ff */
        /* <DEDUP_REMOVED lines=8> */
.L_x_754:
[----:B------:R-:W-:Y:S05]  /*90f0*/  BSYNC B0 ;  /* 0x0000000000007941 */ /* 0x000fea0003800000 */
.L_x_753:
[----:B------:R-:W-:Y:S05]  /*9100*/  BRA.DIV ~URZ, `(.L_x_755) ;  /* 0x0001a9327f007947 */ /* 0x000fea000b800000 */
[----:B---3--:R2:W3:Y:S04]  /*9110*/  SHFL.IDX PT, R8, R10, 0x1, 0x1c1f ;  /* 0x003c1f000a087f89 */ /* 0x0084e800000e0000 */
[----:B-1----:R2:W1:Y:S02]  /*9120*/  SHFL.IDX PT, R0, R11, 0x1, 0x1c1f ;  /* 0x003c1f000b007f89 */ /* 0x00246400000e0000 */
.L_x_957:
[----:B------:R-:W-:Y:S01]  /*9130*/  IADD3 R2, R9, 0x20, RZ ;  /* 0x0000002009027810 */ /* 0x000fe20007ffe0ff */
[----:B------:R-:W-:Y:S03]  /*9140*/  BSSY B0, `(.L_x_756) ;  /* 0x0000016000007945 */ /* 0x000fe60003800000 */
[----:B------:R-:W-:-:S13]  /*9150*/  ISETP.GE.AND P0, PT, R2, R31, PT ;  /* 0x0000001f0200720c */ /* 0x000fda0003f06270 */
[----:B------:R-:W-:Y:S05]  /*9160*/  @P0 BRA `(.L_x_757) ;  /* 0x0000013000000947 */ /* 0x000fea0003800000 */
[----:B--2---:R-:W2:Y:S04]  /*9170*/  LDL.64 R4, [R1+0x30] ;  /* 0x0000300001047983 */ /* 0x004ea80000100a00 */
[----:B----4-:R-:W4:Y:S04]  /*9180*/  LDL R3, [R1+0x48] ;  /* 0x0000480001037983 */ /* 0x010f280000100800 */
[----:B---3--:R-:W3:Y:S04]  /*9190*/  LDL R15, [R1+0x70] ;  /* 0x00007000010f7983 */ /* 0x008ee80000100800 */
[----:B------:R-:W3:Y:S04]  /*91a0*/  LDL R13, [R1+0x4c] ;  /* 0x00004c00010d7983 */ /* 0x000ee80000100800 */
[----:B------:R-:W3:Y:S04]  /*91b0*/  LDL R12, [R1+0x28] ;  /* 0x00002800010c7983 */ /* 0x000ee80000100800 */
[----:B------:R-:W3:Y:S01]  /*91c0*/  LDL R14, [R1+0x6c] ;  /* 0x00006c00010e7983 */ /* 0x000ee20000100800 */
[----:B-12---:R-:W-:-:S04]  /*91d0*/  LEA R6, P0, R4, R0, 0x1 ;  /* 0x0000000004067211 */ /* 0x006fc800078008ff */
        /* <DEDUP_REMOVED lines=12> */
.L_x_757:
[----:B------:R-:W-:Y:S05]  /*92a0*/  BSYNC B0 ;  /* 0x0000000000007941 */ /* 0x000fea0003800000 */
.L_x_756:
[----:B------:R-:W-:Y:S05]  /*92b0*/  BRA.DIV ~URZ, `(.L_x_758) ;  /* 0x0001a8427f007947 */ /* 0x000fea000b800000 */
[----:B---3--:R3:W2:Y:S02]  /*92c0*/  SHFL.IDX PT, R8, R10, 0x2, 0x1c1f ;  /* 0x005c1f000a087f89 */ /* 0x0086a400000e0000 */
.L_x_958:
[----:B------:R-:W-:Y:S05]  /*92d0*/  BRA.DIV ~URZ, `(.L_x_759) ;  /* 0x0001a8927f007947 */ /* 0x000fea000b800000 */
[----:B-1----:R1:W3:Y:S02]  /*92e0*/  SHFL.IDX PT, R0, R11, 0x2, 0x1c1f ;  /* 0x005c1f000b007f89 */ /* 0x0022e400000e0000 */
.L_x_959:
[----:B------:R-:W-:Y:S01]  /*92f0*/  IADD3 R2, R9, 0x40, RZ ;  /* 0x0000004009027810 */ /* 0x000fe20007ffe0ff */
[----:B------:R-:W-:Y:S03]  /*9300*/  BSSY B0, `(.L_x_760) ;  /* 0x0000016000007945 */ /* 0x000fe60003800000 */
[----:B------:R-:W-:-:S13]  /*9310*/  ISETP.GE.AND P0, PT, R2, R31, PT ;  /* 0x0000001f0200720c */ /* 0x000fda0003f06270 */
[----:B------:R-:W-:Y:S05]  /*9320*/  @P0 BRA `(.L_x_761) ;  /* 0x0000013000000947 */ /* 0x000fea0003800000 */
[----:B----4-:R-:W4:Y:S04]  /*9330*/  LDL.64 R4, [R1+0x30] ;  /* 0x0000300001047983 */ /* 0x010f280000100a00 */
[----:B---3--:R-:W3:Y:S04]  /*9340*/  LDL R3, [R1+0x48] ;  /* 0x0000480001037983 */ /* 0x008ee80000100800 */
[----:B--2---:R-:W2:Y:S04]  /*9350*/  LDL R15, [R1+0x70] ;  /* 0x00007000010f7983 */ /* 0x004ea80000100800 */
[----:B------:R-:W2:Y:S04]  /*9360*/  LDL R13, [R1+0x4c] ;  /* 0x00004c00010d7983 */ /* 0x000ea80000100800 */
[----:B------:R-:W2:Y:S04]  /*9370*/  LDL R12, [R1+0x28] ;  /* 0x00002800010c7983 */ /* 0x000ea80000100800 */
[----:B------:R-:W2:Y:S01]  /*9380*/  LDL R14, [R1+0x6c] ;  /* 0x00006c00010e7983 */ /* 0x000ea20000100800 */
[----:B----4-:R-:W-:-:S04]  /*9390*/  LEA R6, P0, R4, R0, 0x1 ;  /* 0x0000000004067211 */ /* 0x010fc800078008ff */
[----:B------:R-:W-:Y:S02]  /*93a0*/  LEA.HI.X R7, R4, R8, R5, 0x1, P0 ;  /* 0x0000000804077211 */ /* 0x000fe400000f0c05 */
[----:B---3--:R-:W-:-:S04]  /*93b0*/  LEA R4, P0, R3, R0, 0x1 ;  /* 0x0000000003047211 */ /* 0x008fc800078008ff */
[----:B--2---:R-:W-:Y:S02]  /*93c0*/  LEA.HI.X R5, R3, R8, R15, 0x1, P0 ;  /* 0x0000000803057211 */ /* 0x004fe400000f0c0f */
        /* <DEDUP_REMOVED lines=9> */
.L_x_761:
[----:B------:R-:W-:Y:S05]  /*9460*/  BSYNC B0 ;  /* 0x0000000000007941 */ /* 0x000fea0003800000 */
.L_x_760:
[----:B------:R-:W-:Y:S05]  /*9470*/  BRA.DIV ~URZ, `(.L_x_762) ;  /* 0x0001a7527f007947 */ /* 0x000fea000b800000 */
[----:B--2---:R2:W1:Y:S04]  /*9480*/  SHFL.IDX PT, R8, R10, 0x3, 0x1c1f ;  /* 0x007c1f000a087f89 */ /* 0x00446800000e0000 */
[----:B---3--:R2:W3:Y:S02]  /*9490*/  SHFL.IDX PT, R0, R11, 0x3, 0x1c1f ;  /* 0x007c1f000b007f89 */ /* 0x0084e400000e0000 */
.L_x_960:
[----:B--2---:R-:W2:Y:S04]  /*94a0*/  LDL.64 R12, [R1+0x30] ;  /* 0x00003000010c7983 */ /* 0x004ea80000100a00 */
[----:B----4-:R-:W4:Y:S04]  /*94b0*/  LDL R4, [R1+0x48] ;  /* 0x0000480001047983 */ /* 0x010f280000100800 */
[----:B---3--:R-:W3:Y:S04]  /*94c0*/  LDL R5, [R1+0x70] ;  /* 0x0000700001057983 */ /* 0x008ee80000100800 */
[----:B------:R-:W3:Y:S04]  /*94d0*/  LDL R10, [R1+0x4c] ;  /* 0x00004c00010a7983 */ /* 0x000ee80000100800 */
[----:B------:R-:W3:Y:S04]  /*94e0*/  LDL R96, [R1+0x28] ;  /* 0x0000280001607983 */ /* 0x000ee80000100800 */
[----:B------:R-:W3:Y:S04]  /*94f0*/  LDL R119, [R1+0x4] ;  /* 0x0000040001777983 */ /* 0x000ee80000100800 */
[----:B-1----:R-:W3:Y:S04]  /*9500*/  LDL R11, [R1+0x6c] ;  /* 0x00006c00010b7983 */ /* 0x002ee80000100800 */
[----:B------:R-:W3:Y:S04]  /*9510*/  LDL.64 R128, [R1+0x8] ;  /* 0x0000080001807983 */ /* 0x000ee80000100a00 */
[----:B------:R-:W3:Y:S04]  /*9520*/  LDL R122, [R1+0x14] ;  /* 0x00001400017a7983 */ /* 0x000ee80000100800 */
[----:B------:R1:W5:Y:S01]  /*9530*/  LDL R235, [R1+0x2c] ;  /* 0x00002c0001eb7983 */ /* 0x0003620000100800 */
[----:B------:R-:W-:-:S03]  /*9540*/  IADD3 R2, R9, 0x60, RZ ;  /* 0x0000006009027810 */ /* 0x000fc60007ffe0ff */
[----:B------:R-:W1:Y:S01]  /*9550*/  S2R R98, SR_TID.X ;  /* 0x0000000000627919 */ /* 0x000e620000002100 */
[----:B------:R-:W-:Y:S01]  /*9560*/  ISETP.GE.AND P0, PT, R2, R31, PT ;  /* 0x0000001f0200720c */ /* 0x000fe20003f06270 */
[----:B------:R-:W-:-:S04]  /*9570*/  IMAD.MOV.U32 R116, RZ, RZ, 0x30 ;  /* 0x00000030ff747424 */ /* 0x000fc800078e00ff */
[----:B------:R-:W-:Y:S01]  /*9580*/  IMAD R116, R230, -0x30, R116 ;  /* 0xffffffd0e6747824 */ /* 0x000fe200078e0274 */
[----:B------:R-:W-:Y:S02]  /*9590*/  SHF.R.S32.HI R95, RZ, 0x1f, R117 ;  /* 0x0000001fff5f7819 */ /* 0x000fe40000011475 */
[----:B-1----:R-:W-:-:S04]  /*95a0*/  SHF.R.S32.HI R123, RZ, 0x1f, R98 ;  /* 0x0000001fff7b7819 */ /* 0x002fc80000011462 */
[----:B------:R-:W-:-:S04]  /*95b0*/  LEA.HI R123, R123, R98, RZ, 0x2 ;  /* 0x000000627b7b7211 */ /* 0x000fc800078f10ff */
[----:B------:R-:W-:Y:S02]  /*95c0*/  SHF.R.S32.HI R123, RZ, 0x2, R123 ;  /* 0x00000002ff7b7819 */ /* 0x000fe4000001147b */
[C---:B------:R-:W-:Y:S02]  /*95d0*/  LOP3.LUT P5, RZ, R203.reuse, 0x100, RZ, 0xc0, !PT ;  /* 0x00000100cbff7812 */ /* 0x040fe400078ac0ff */
[----:B------:R-:W-:Y:S01]  /*95e0*/  LOP3.LUT P6, RZ, R203, 0x40, RZ, 0xc0, !PT ;  /* 0x00000040cbff7812 */ /* 0x000fe200078cc0ff */
[----:B------:R-:W-:Y:S01]  /*95f0*/  IMAD.MOV.U32 R237, RZ, RZ, c[0x0][0x2c4] ;  /* 0x0000b100ffed7624 */ /* 0x000fe200078e00ff */
[----:B--2---:R-:W-:-:S04]  /*9600*/  @!P0 LEA R6, P1, R12, R0, 0x1 ;  /* 0x000000000c068211 */ /* 0x004fc800078208ff */
[----:B------:R-:W-:Y:S02]  /*9610*/  @!P0 LEA.HI.X R7, R12, R8, R13, 0x1, P1 ;  /* 0x000000080c078211 */ /* 0x000fe400008f0c0d */
[----:B----4-:R-:W-:-:S04]  /*9620*/  @!P0 LEA R2, P1, R4, R0, 0x1 ;  /* 0x0000000004028211 */ /* 0x010fc800078208ff */
[----:B---3--:R-:W-:Y:S02]  /*9630*/  @!P0 LEA.HI.X R3, R4, R8, R5, 0x1, P1 ;  /* 0x0000000804038211 */ /* 0x008fe400008f0c05 */
[----:B------:R-:W-:Y:S01]  /*9640*/  @!P0 LEA R4, P1, R10, R0, 0x1 ;  /* 0x000000000a048211 */ /* 0x000fe200078208ff */
[----:B------:R-:W-:Y:S02]  /*9650*/  @!P0 IMAD.SHL.U32 R0, R96, 0x2, RZ ;  /* 0x0000000260008824 */ /* 0x000fe400078e00ff */
[----:B------:R-:W-:-:S03]  /*9660*/  IMAD.IADD R118, R119, 0x1, R116 ;  /* 0x0000000177767824 */ /* 0x000fc600078e0274 */
[----:B------:R-:W-:Y:S01]  /*9670*/  @!PT LDS RZ, [RZ] ;  /* 0x00000000fffff984 */ /* 0x000fe20000000800 */
[----:B------:R-:W-:Y:S01]  /*9680*/  @!PT LDS RZ, [RZ] ;  /* 0x00000000fffff984 */ /* 0x000fe20000000800 */
[----:B------:R-:W-:Y:S01]  /*9690*/  @!PT LDS RZ, [RZ] ;  /* 0x00000000fffff984 */ /* 0x000fe20000000800 */
[----:B------:R1:W-:Y:S01]  /*96a0*/  @!P0 LDGSTS.E.BYPASS.LTC128B.128 [R0+0x7880], [R6.64], !P4 ;  /* 0x0788000006008fae */ /* 0x0003e2000e101d46 */
[----:B------:R-:W-:-:S03]  /*96b0*/  @!P0 LEA.HI.X R5, R10, R8, R11, 0x1, P1 ;  /* 0x000000080a058211 */ /* 0x000fc600008f0c0b */
[----:B------:R2:W-:Y:S04]  /*96c0*/  @!P0 LDGSTS.E.BYPASS.LTC128B.128 [R0+0x9880], [R2.64], !P3 ;  /* 0x0988000002008fae */ /* 0x0005e8000d901d46 */
[----:B------:R3:W-:Y:S01]  /*96d0*/  @!P0 LDGSTS.E.BYPASS.LTC128B.128 [R0+0xb880], [R4.64], !P2 ;  /* 0x0b88000004008fae */ /* 0x0007e2000d101d46 */
[----:B------:R-:W-:Y:S02]  /*96e0*/  IMAD.MOV.U32 R120, RZ, RZ, R128 ;  /* 0x000000ffff787224 */ /* 0x000fe400078e0080 */
[----:B------:R-:W-:Y:S01]  /*96f0*/  IMAD.MOV.U32 R121, RZ, RZ, R122 ;  /* 0x000000ffff797224 */ /* 0x000fe200078e007a */
[----:B------:R-:W0:Y:S01]  /*9700*/  LDGDEPBAR ;  /* 0x00000000000079af */ /* 0x000e220000000000 */
[----:B-1----:R-:W-:Y:S01]  /*9710*/  IMNMX R6, R118, 0x30, PT ;  /* 0x0000003076067817 */ /* 0x002fe20003800200 */
[----:B------:R-:W-:-:S04]  /*9720*/  IMAD R7, R95, c[0x0][0x1e0], RZ ;  /* 0x000078005f077a24 */ /* 0x000fc800078e02ff */
[----:B------:R-:W-:Y:S02]  /*9730*/  IMAD.IADD R6, R6, 0x1, -R123 ;  /* 0x0000000106067824 */ /* 0x000fe400078e0a7b */
[----:B--2---:R-:W-:-:S03]  /*9740*/  IMAD.WIDE.U32 R2, R117, c[0x0][0x1e0], RZ ;  /* 0x0000780075027a25 */ /* 0x004fc600078e00ff */
[----:B------:R-:W-:Y:S01]  /*9750*/  ISETP.GE.AND P0, PT, R6, 0x21, PT ;  /* 0x000000210600780c */ /* 0x000fe20003f06270 */
[----:B------:R-:W-:-:S04]  /*9760*/  IMAD R7, R117, c[0x0][0x1e4], R7 ;  /* 0x0000790075077a24 */ /* 0x000fc800078e0207 */
[----:B---3--:R-:W-:Y:S02]  /*9770*/  IMAD.IADD R0, R3, 0x1, R7 ;  /* 0x0000000103007824 */ /* 0x008fe400078e0207 */
[----:B------:R-:W-:Y:S02]  /*9780*/  IMAD.MOV.U32 R7, RZ, RZ, 0x20 ;  /* 0x00000020ff077424 */ /* 0x000fe400078e00ff */
[----:B------:R-:W-:-:S04]  /*9790*/  IMAD.WIDE.U32 R2, R2, 0x30, R120 ;  /* 0x0000003002027825 */ /* 0x000fc800078e0078 */
[----:B------:R-:W-:Y:S02]  /*97a0*/  IMAD R0, R0, 0x30, RZ ;  /* 0x0000003000007824 */ /* 0x000fe400078e02ff */
[----:B------:R-:W-:-:S04]  /*97b0*/  IMAD.WIDE.U32 R4, R7, c[0x0][0x1e0], RZ ;  /* 0x0000780007047a25 */ /* 0x000fc800078e00ff */
[----:B------:R-:W-:Y:S02]  /*97c0*/  IMAD R7, R7, c[0x0][0x1e4], RZ ;  /* 0x0000790007077a24 */ /* 0x000fe400078e02ff */
[----:B------:R-:W-:Y:S01]  /*97d0*/  IMAD.IADD R0, R3, 0x1, R0 ;  /* 0x0000000103007824 */ /* 0x000fe200078e0200 */
[----:B------:R-:W-:Y:S01]  /*97e0*/  @P0 IADD3 R3, P1, R2, R4, RZ ;  /* 0x0000000402030210 */ /* 0x000fe20007f3e0ff */
[----:B------:R-:W-:Y:S03]  /*97f0*/  WARPSYNC 0xffffffff ;  /* 0xffffffff00007948 */ /* 0x000fe60003800000 */
[----:B------:R-:W-:Y:S01]  /*9800*/  @P0 IADD3.X R7, R0, R5, R7, P1, !PT ;  /* 0x0000000500070210 */ /* 0x000fe20000ffe407 */
[----:B------:R-:W-:Y:S01]  /*9810*/  BAR.SYNC.DEFER_BLOCKING 0x0 ;  /* 0x0000000000007b1d */ /* 0x000fe20000010000 */
[----:B------:R-:W-:Y:S02]  /*9820*/  ISETP.GE.AND P1, PT, R6, 0x1, PT ;  /* 0x000000010600780c */ /* 0x000fe40003f26270 */
[----:B------:R-:W-:-:S11]  /*9830*/  LOP3.LUT P4, RZ, R203, 0x80, RZ, 0xc0, !PT ;  /* 0x00000080cbff7812 */ /* 0x000fd6000788c0ff */
[----:B------:R-:W-:Y:S01]  /*9840*/  @P1 LEA R4, P2, R2, c[0x0][0x1c8], 0x1 ;  /* 0x0000720002041a11 */ /* 0x000fe200078408ff */
[----:B------:R-:W-:-:S03]  /*9850*/  @P1 IMAD.SHL.U32 R6, R96, 0x2, RZ ;  /* 0x0000000260061824 */ /* 0x000fc600078e00ff */
[----:B------:R-:W-:Y:S02]  /*9860*/  @P1 LEA.HI.X R5, R2, c[0x0][0x1cc], R0, 0x1, P2 ;  /* 0x0000730002051a11 */ /* 0x000fe400010f0c00 */
[----:B------:R-:W-:Y:S01]  /*9870*/  @P0 LEA R2, P2, R3, c[0x0][0x1c8], 0x1 ;  /* 0x0000720003020a11 */ /* 0x000fe200078408ff */
[----:B------:R-:W-:-:S03]  /*9880*/  @P0 IMAD.SHL.U32 R0, R96, 0x2, RZ ;  /* 0x0000000260000824 */ /* 0x000fc600078e00ff */
[----:B------:R-:W-:Y:S01]  /*9890*/  @P0 LEA.HI.X R3, R3, c[0x0][0x1cc], R7, 0x1, P2 ;  /* 0x0000730003030a11 */ /* 0x000fe200010f0c07 */
        /* <DEDUP_REMOVED lines=8> */
[----:B------:R1:W-:Y:S01]  /*9920*/  @P0 LDGSTS.E.BYPASS.LTC128B.128 [R0+0x5c80], [R2.64+0x80], !P6 ;  /* 0x05c8008002000fae */ /* 0x0003e2000f101d46 */
[----:B------:R-:W-:-:S03]  /*9930*/  ISETP.LT.AND P0, PT, RZ, c[0x0][0x27c], PT ;  /* 0x00009f00ff007a0c */ /* 0x000fc60003f01270 */
[----:B------:R-:W0:Y:S01]  /*9940*/  LDGDEPBAR ;  /* 0x00000000000079af */ /* 0x000e220000000000 */
[----:B------:R-:W-:-:S09]  /*9950*/  ISETP.NE.AND P5, PT, R237, 0x1, PT ;  /* 0x00000001ed00780c */ /* 0x000fd20003fa5270 */
[----:B------:R-:W-:Y:S05]  /*9960*/  @P0 BRA `(.L_x_763) ;  /* 0x0000002000000947 */ /* 0x000fea0003800000 */
[----:B------:R-:W-:-:S04]  /*9970*/  DEPBAR.LE SB0, 0x1 ;  /* 0x000080400000791a */ /* 0x000fc80000000000 */
[----:B------:R-:W-:Y:S05]  /*9980*/  BRA `(.L_x_764) ;  /* 0x00006f3000007947 */ /* 0x000fea0003800000 */
.L_x_763:
[----:B------:R-:W2:Y:S01]  /*9990*/  S2R R89, SR_TID.X ;  /* 0x0000000000597919 */ /* 0x000ea20000002100 */
[----:B------:R-:W-:Y:S01]  /*99a0*/  ULDC.U8 UR4, c[0x0][0x298] ;  /* 0x0000a60000047ab9 */ /* 0x000fe20000000000 */
[----:B-1---5:R-:W-:Y:S01]  /*99b0*/  SHF.R.S32.HI R0, RZ, 0x1f, R134 ;  /* 0x0000001fff007819 */ /* 0x022fe20000011486 */
[----:B------:R-:W-:Y:S01]  /*99c0*/  IMAD.WIDE.U32 R4, R134, c[0x0][0x280], RZ ;  /* 0x0000a00086047a25 */ /* 0x000fe200078e00ff */
[----:B------:R-:W-:Y:S01]  /*99d0*/  ISETP.NE.AND P0, PT, RZ, UR4, PT ;  /* 0x00000004ff007c0c */ /* 0x000fe2000bf05270 */
[----:B------:R-:W-:Y:S01]  /*99e0*/  BSSY B2, `(.L_x_764) ;  /* 0x00006ed000027945 */ /* 0x000fe20003800000 */
[----:B------:R-:W-:Y:S01]  /*99f0*/  LEA.HI R97, R98, R98, RZ, 0x1 ;  /* 0x0000006262617211 */ /* 0x000fe200078f08ff */
[C---:B------:R-:W-:Y:S02]  /*9a00*/  IMAD R2, R0.reuse, c[0x0][0x280], RZ ;  /* 0x0000a00000027a24 */ /* 0x040fe400078e02ff */
[----:B------:R-:W-:Y:S01]  /*9a10*/  IMAD R0, R0, c[0x0][0x290], RZ ;  /* 0x0000a40000007a24 */ /* 0x000fe200078e02ff */
[----:B------:R-:W-:Y:S01]  /*9a20*/  LOP3.LUT R97, R97, 0xfffffffe, RZ, 0xc0, !PT ;  /* 0xfffffffe61617812 */ /* 0x000fe200078ec0ff */
[----:B------:R-:W-:-:S02]  /*9a30*/  IMAD R7, R134, c[0x0][0x284], R2 ;  /* 0x0000a10086077a24 */ /* 0x000fc400078e0202 */
[C---:B------:R-:W-:Y:S01]  /*9a40*/  IMAD R6, R134.reuse, c[0x0][0x294], R0 ;  /* 0x0000a50086067a24 */ /* 0x040fe200078e0200 */
[----:B------:R-:W-:Y:S01]  /*9a50*/  IADD3 R97, -R97, R98, RZ ;  /* 0x0000006261617210 */ /* 0x000fe20007ffe1ff */
[----:B------:R-:W-:Y:S01]  /*9a60*/  IMAD.WIDE.U32 R2, R134, c[0x0][0x290], RZ ;  /* 0x0000a40086027a25 */ /* 0x000fe200078e00ff */
[----:B------:R-:W-:-:S03]  /*9a70*/  IADD3 R7, R7, R5, RZ ;  /* 0x0000000507077210 */ /* 0x000fc60007ffe0ff */
[----:B------:R-:W-:Y:S01]  /*9a80*/  IMAD.IADD R6, R6, 0x1, R3 ;  /* 0x0000000106067824 */ /* 0x000fe200078e0203 */
[----:B--2---:R-:W-:-:S04]  /*9a90*/  LEA.HI R99, R89, R89, RZ, 0x1 ;  /* 0x0000005959637211 */ /* 0x004fc800078f08ff */
[----:B------:R-:W-:-:S04]  /*9aa0*/  SHF.R.S32.HI R99, RZ, 0x1, R99 ;  /* 0x00000001ff637819 */ /* 0x000fc80000011463 */
[----:B------:R-:W-:-:S05]  /*9ab0*/  IADD3 R20, R99, R235, RZ ;  /* 0x000000eb63147210 */ /* 0x000fca0007ffe0ff */
[----:B------:R-:W-:Y:S01]  /*9ac0*/  IMAD R0, R97, 0x40, R20 ;  /* 0x0000004061007824 */ /* 0x000fe200078e0214 */
[----:B------:R-:W-:Y:S05]  /*9ad0*/  @!P0 BRA `(.L_x_765) ;  /* 0x0000376000008947 */ /* 0x000fea0003800000 */
[----:B------:R-:W-:Y:S01]  /*9ae0*/  @P5 IMAD.HI.U32 R3, R0, c[0x0][0x2c8], RZ ;  /* 0x0000b20000035a27 */ /* 0x000fe200078e00ff */
[----:B------:R-:W-:Y:S01]  /*9af0*/  BSSY B0, `(.L_x_766) ;  /* 0x0000068000007945 */ /* 0x000fe20003800000 */
[----:B------:R-:W-:Y:S01]  /*9b00*/  SHF.R.S32.HI R47, RZ, 0x1f, R29 ;  /* 0x0000001fff2f7819 */ /* 0x000fe2000001141d */
[----:B------:R-:W-:Y:S01]  /*9b10*/  CS2R R70, SRZ ;  /* 0x0000000000467805 */ /* 0x000fe2000001ff00 */
[----:B------:R-:W-:Y:S01]  /*9b20*/  IMAD.MOV.U32 R5, RZ, RZ, R7 ;  /* 0x000000ffff057224 */ /* 0x000fe200078e0007 */
[----:B------:R-:W-:Y:S01]  /*9b30*/  @P5 SHF.R.U32.HI R0, RZ, c[0x0][0x2cc], R3 ;  /* 0x0000b300ff005a19 */ /* 0x000fe20000011603 */
[----:B------:R-:W-:Y:S01]  /*9b40*/  IMAD.MOV.U32 R7, RZ, RZ, R6 ;  /* 0x000000ffff077224 */ /* 0x000fe200078e0006 */
[----:B------:R-:W-:Y:S01]  /*9b50*/  SHF.R.S32.HI R21, RZ, 0x1f, R30 ;  /* 0x0000001fff157819 */ /* 0x000fe2000001141e */
[----:B------:R-:W-:Y:S01]  /*9b60*/  IMAD.MOV.U32 R6, RZ, RZ, R2 ;  /* 0x000000ffff067224 */ /* 0x000fe200078e0002 */
[----:B------:R-:W-:Y:S01]  /*9b70*/  SHF.R.S32.HI R3, RZ, 0x1f, R0 ;  /* 0x0000001fff037819 */ /* 0x000fe20000011400 */
[----:B------:R-:W-:Y:S01]  /*9b80*/  IMAD.WIDE.U32 R4, R0, c[0x0][0x280], R4 ;  /* 0x0000a00000047a25 */ /* 0x000fe200078e0004 */
[----:B------:R-:W-:Y:S01]  /*9b90*/  SHF.R.S32.HI R48, RZ, 0x1f, R161 ;  /* 0x0000001fff307819 */ /* 0x000fe200000114a1 */
[----:B------:R-:W-:Y:S01]  /*9ba0*/  CS2R R42, SRZ ;  /* 0x00000000002a7805 */ /* 0x000fe2000001ff00 */
[----:B------:R-:W-:Y:S01]  /*9bb0*/  SHF.R.S32.HI R49, RZ, 0x1f, R28 ;  /* 0x0000001fff317819 */ /* 0x000fe2000001141c */
[C---:B------:R-:W-:Y:S01]  /*9bc0*/  IMAD R8, R3.reuse, c[0x0][0x280], RZ ;  /* 0x0000a00003087a24 */ /* 0x040fe200078e02ff */
[----:B------:R-:W-:Y:S01]  /*9bd0*/  LEA R38, P0, R4, c[0x0][0x270], 0x1 ;  /* 0x00009c0004267a11 */ /* 0x000fe200078008ff */
[----:B------:R-:W-:Y:S01]  /*9be0*/  IMAD R9, R3, c[0x0][0x290], RZ ;  /* 0x0000a40003097a24 */ /* 0x000fe200078e02ff */
[----:B------:R-:W-:Y:S01]  /*9bf0*/  SHF.R.S32.HI R46, RZ, 0x1f, R164 ;  /* 0x0000001fff2e7819 */ /* 0x000fe200000114a4 */
[C---:B------:R-:W-:Y:S01]  /*9c00*/  IMAD R8, R0.reuse, c[0x0][0x284], R8 ;  /* 0x0000a10000087a24 */ /* 0x040fe200078e0208 */
[----:B------:R-:W-:Y:S01]  /*9c10*/  CS2R R34, SRZ ;  /* 0x0000000000227805 */ /* 0x000fe2000001ff00 */
[----:B------:R-:W-:Y:S01]  /*9c20*/  IMAD.WIDE.U32 R2, R0, c[0x0][0x290], R6 ;  /* 0x0000a40000027a25 */ /* 0x000fe200078e0006 */
[----:B------:R-:W-:Y:S01]  /*9c30*/  CS2R R26, SRZ ;  /* 0x00000000001a7805 */ /* 0x000fe2000001ff00 */
[----:B------:R-:W-:Y:S01]  /*9c40*/  CS2R R22, SRZ ;  /* 0x0000000000167805 */ /* 0x000fe2000001ff00 */
[----:B------:R-:W-:Y:S01]  /*9c50*/  CS2R R16, SRZ ;  /* 0x0000000000107805 */ /* 0x000fe2000001ff00 */
[----:B------:R-:W-:Y:S01]  /*9c60*/  IMAD.IADD R5, R5, 0x1, R8 ;  /* 0x0000000105057824 */ /* 0x000fe200078e0208 */
[----:B------:R-:W-:Y:S01]  /*9c70*/  LEA R39, P1, R2, c[0x0][0x288], 0x1 ;  /* 0x0000a20002277a11 */ /* 0x000fe200078208ff */
[----:B------:R-:W-:Y:S01]  /*9c80*/  IMAD R0, R0, c[0x0][0x294], R9 ;  /* 0x0000a50000007a24 */ /* 0x000fe200078e0209 */
[----:B------:R-:W-:Y:S01]  /*9c90*/  CS2R R44, SRZ ;  /* 0x00000000002c7805 */ /* 0x000fe2000001ff00 */
[----:B------:R-:W-:Y:S01]  /*9ca0*/  CS2R R8, SRZ ;  /* 0x0000000000087805 */ /* 0x000fe2000001ff00 */
[----:B------:R-:W-:Y:S01]  /*9cb0*/  LEA.HI.X R15, R4, c[0x0][0x274], R5, 0x1, P0 ;  /* 0x00009d00040f7a11 */ /* 0x000fe200000f0c05 */
[----:B------:R-:W-:Y:S01]  /*9cc0*/  IMAD.IADD R0, R3, 0x1, R0 ;  /* 0x0000000103007824 */ /* 0x000fe200078e0200 */
[----:B------:R-:W-:Y:S01]  /*9cd0*/  ISETP.GE.AND P0, PT, R20, R31, PT ;  /* 0x0000001f1400720c */ /* 0x000fe20003f06270 */
[----:B------:R1:W2:Y:S01]  /*9ce0*/  SHFL.IDX PT, R4, R38, RZ, 0x1e1f ;  /* 0x001e1fff26047589 */ /* 0x0002a200000e0000 */
[----:B------:R-:W-:Y:S01]  /*9cf0*/  CS2R R36, SRZ ;  /* 0x0000000000247805 */ /* 0x000fe2000001ff00 */
[----:B------:R-:W-:Y:S01]  /*9d00*/  CS2R R32, SRZ ;  /* 0x0000000000207805 */ /* 0x000fe2000001ff00 */
[----:B------:R-:W-:Y:S01]  /*9d10*/  LEA.HI.X R14, R2, c[0x0][0x28c], R0, 0x1, P1 ;  /* 0x0000a300020e7a11 */ /* 0x000fe200008f0c00 */
[----:B------:R1:W3:Y:S01]  /*9d20*/  SHFL.IDX PT, R5, R15, RZ, 0x1e1f ;  /* 0x001e1fff0f057589 */ /* 0x0002e200000e0000 */
[----:B------:R-:W-:Y:S01]  /*9d30*/  CS2R R24, SRZ ;  /* 0x0000000000187805 */ /* 0x000fe2000001ff00 */
[----:B------:R-:W-:Y:S01]  /*9d40*/  CS2R R18, SRZ ;  /* 0x0000000000127805 */ /* 0x000fe2000001ff00 */
[----:B------:R-:W-:Y:S01]  /*9d50*/  CS2R R6, SRZ ;  /* 0x0000000000067805 */ /* 0x000fe2000001ff00 */
[----:B------:R1:W4:Y:S04]  /*9d60*/  SHFL.IDX PT, R2, R39, RZ, 0x1e1f ;  /* 0x001e1fff27027589 */ /* 0x00032800000e0000 */
[----:B------:R1:W1:Y:S01]  /*9d70*/  SHFL.IDX PT, R3, R14, RZ, 0x1e1f ;  /* 0x001e1fff0e037589 */ /* 0x00026200000e0000 */
[----:B------:R-:W-:Y:S05]  /*9d80*/  @P0 BRA `(.L_x_767) ;  /* 0x000003e000000947 */ /* 0x000fea0003800000 */
[----:B------:R-:W-:Y:S01]  /*9d90*/  ISETP.GE.AND P0, PT, R30, c[0x0][0x27c], PT ;  /* 0x00009f001e007a0c */ /* 0x000fe20003f06270 */
[----:B------:R-:W-:Y:S01]  /*9da0*/  CS2R R16, SRZ ;  /* 0x0000000000107805 */ /* 0x000fe2000001ff00 */
[----:B------:R-:W-:-:S11]  /*9db0*/  CS2R R18, SRZ ;  /* 0x0000000000127805 */ /* 0x000fd6000001ff00 */
[C---:B------:R-:W-:Y:S01]  /*9dc0*/  @!P0 IMAD.SHL.U32 R0, R30.reuse, 0x2, RZ ;  /* 0x000000021e008824 */ /* 0x040fe200078e00ff */
[----:B------:R-:W-:-:S04]  /*9dd0*/  @!P0 SHF.L.U64.HI R7, R30, 0x1, R21 ;  /* 0x000000011e078819 */ /* 0x000fc80000010215 */
[----:B--2---:R-:W-:-:S05]  /*9de0*/  @!P0 IADD3 R8, P1, R4, R0, RZ ;  /* 0x0000000004088210 */ /* 0x004fca0007f3e0ff */
[----:B---3--:R-:W-:Y:S01]  /*9df0*/  @!P0 IMAD.X R9, R5, 0x1, R7, P1 ;  /* 0x0000000105098824 */ /* 0x008fe200008e0607 */
[----:B----4-:R-:W-:-:S04]  /*9e00*/  @!P0 IADD3 R6, P1, R2, R0, RZ ;  /* 0x0000000002068210 */ /* 0x010fc80007f3e0ff */
[----:B------:R2:W5:Y:S01]  /*9e10*/  @!P0 LD.E.64 R16, [R8.64] ;  /* 0x0000000608108980 */ /* 0x000562000c101b00 */
[----:B-1----:R-:W-:Y:S01]  /*9e20*/  @!P0 IMAD.X R7, R3, 0x1, R7, P1 ;  /* 0x0000000103078824 */ /* 0x002fe200008e0607 */
[----:B------:R-:W-:-:S04]  /*9e30*/  ISETP.GE.AND P1, PT, R164, c[0x0][0x27c], PT ;  /* 0x00009f00a4007a0c */ /* 0x000fc80003f26270 */
[----:B------:R1:W5:Y:S09]  /*9e40*/  @!P0 LD.E.64 R18, [R6.64] ;  /* 0x0000000606128980 */ /* 0x000372000c101b00 */
[C---:B------:R-:W-:Y:S01]  /*9e50*/  @!P1 IMAD.SHL.U32 R10, R164.reuse, 0x2, RZ ;  /* 0x00000002a40a9824 */ /* 0x040fe200078e00ff */
[----:B------:R-:W-:-:S04]  /*9e60*/  @!P1 SHF.L.U64.HI R0, R164, 0x1, R46 ;  /* 0x00000001a4009819 */ /* 0x000fc8000001022e */
[----:B--2---:R-:W-:-:S05]  /*9e70*/  @!P1 IADD3 R8, P0, R4, R10, RZ ;  /* 0x0000000a04089210 */ /* 0x004fca0007f1e0ff */
[----:B------:R-:W-:Y:S01]  /*9e80*/  @!P1 IMAD.X R9, R5, 0x1, R0, P0 ;  /* 0x0000000105099824 */ /* 0x000fe200000e0600 */
[----:B-1----:R-:W-:-:S05]  /*9e90*/  @!P1 IADD3 R6, P0, R2, R10, RZ ;  /* 0x0000000a02069210 */ /* 0x002fca0007f1e0ff */
[----:B------:R-:W-:Y:S01]  /*9ea0*/  @!P1 IMAD.X R7, R3, 0x1, R0, P0 ;  /* 0x0000000103079824 */ /* 0x000fe200000e0600 */
[----:B------:R-:W-:Y:S01]  /*9eb0*/  ISETP.GE.AND P0, PT, R29, c[0x0][0x27c], PT ;  /* 0x00009f001d007a0c */ /* 0x000fe20003f06270 */
[----:B------:R-:W-:Y:S01]  /*9ec0*/  CS2R R22, SRZ ;  /* 0x0000000000167805 */ /* 0x000fe2000001ff00 */
[----:B------:R-:W-:Y:S01]  /*9ed0*/  CS2R R24, SRZ ;  /* 0x0000000000187805 */ /* 0x000fe2000001ff00 */
[----:B------:R-:W-:-:S04]  /*9ee0*/  ISETP.GE.AND P2, PT, R161, c[0x0][0x27c], PT ;  /* 0x00009f00a1007a0c */ /* 0x000fc80003f46270 */
[----:B------:R1:W5:Y:S04]  /*9ef0*/  @!P1 LD.E.64 R22, [R8.64] ;  /* 0x0000000608169980 */ /* 0x000368000c101b00 */
[----:B------:R2:W5:Y:S02]  /*9f00*/  @!P1 LD.E.64 R24, [R6.64] ;  /* 0x0000000606189980 */ /* 0x000564000c101b00 */
[C---:B------:R-:W-:Y:S01]  /*9f10*/  @!P0 IMAD.SHL.U32 R10, R29.reuse, 0x2, RZ ;  /* 0x000000021d0a8824 */ /* 0x040fe200078e00ff */
[----:B------:R-:W-:Y:S01]  /*9f20*/  @!P0 SHF.L.U64.HI R0, R29, 0x1, R47 ;  /* 0x000000011d008819 */ /* 0x000fe2000001022f */
[----:B------:R-:W-:Y:S01]  /*9f30*/  CS2R R26, SRZ ;  /* 0x00000000001a7805 */ /* 0x000fe2000001ff00 */
[----:B------:R-:W-:Y:S02]  /*9f40*/  CS2R R32, SRZ ;  /* 0x0000000000207805 */ /* 0x000fe4000001ff00 */
[----:B-1----:R-:W-:-:S05]  /*9f50*/  @!P0 IADD3 R8, P1, R4, R10, RZ ;  /* 0x0000000a04088210 */ /* 0x002fca0007f3e0ff */
[----:B------:R-:W-:Y:S01]  /*9f60*/  @!P0 IMAD.X R9, R5, 0x1, R0, P1 ;  /* 0x0000000105098824 */ /* 0x000fe200008e0600 */
[----:B--2---:R-:W-:Y:S01]  /*9f70*/  @!P0 IADD3 R6, P1, R2, R10, RZ ;  /* 0x0000000a02068210 */ /* 0x004fe20007f3e0ff */
[----:B------:R-:W-:-:S03]  /*9f80*/  @!P2 IMAD.SHL.U32 R10, R161, 0x2, RZ ;  /* 0x00000002a10aa824 */ /* 0x000fc600078e00ff */
[----:B------:R1:W5:Y:S01]  /*9f90*/  @!P0 LD.E.64 R26, [R8.64] ;  /* 0x00000006081a8980 */ /* 0x000362000c101b00 */
[----:B------:R-:W-:Y:S01]  /*9fa0*/  @!P0 IMAD.X R7, R3, 0x1, R0, P1 ;  /* 0x0000000103078824 */ /* 0x000fe200008e0600 */
[----:B------:R-:W-:-:S04]  /*9fb0*/  @!P2 SHF.L.U64.HI R0, R161, 0x1, R48 ;  /* 0x00000001a100a819 */ /* 0x000fc80000010230 */
[----:B------:R2:W5:Y:S01]  /*9fc0*/  @!P0 LD.E.64 R32, [R6.64] ;  /* 0x0000000606208980 */ /* 0x000562000c101b00 */
[----:B------:R-:W-:Y:S01]  /*9fd0*/  ISETP.GE.AND P1, PT, R162, c[0x0][0x27c], PT ;  /* 0x00009f00a2007a0c */ /* 0x000fe20003f26270 */
[----:B------:R-:W-:Y:S01]  /*9fe0*/  CS2R R34, SRZ ;  /* 0x0000000000227805 */ /* 0x000fe2000001ff00 */
[----:B------:R-:W-:Y:S01]  /*9ff0*/  CS2R R36, SRZ ;  /* 0x0000000000247805 */ /* 0x000fe2000001ff00 */
[----:B-1----:R-:W-:-:S05]  /*a000*/  @!P2 IADD3 R8, P0, R4, R10, RZ ;  /* 0x0000000a0408a210 */ /* 0x002fca0007f1e0ff */
[----:B------:R-:W-:Y:S01]  /*a010*/  @!P2 IMAD.X R9, R5, 0x1, R0, P0 ;  /* 0x000000010509a824 */ /* 0x000fe200000e0600 */
[----:B--2---:R-:W-:-:S04]  /*a020*/  @!P2 IADD3 R6, P0, R2, R10, RZ ;  /* 0x0000000a0206a210 */ /* 0x004fc80007f1e0ff */
[----:B------:R-:W-:Y:S01]  /*a030*/  @!P1 IMAD.WIDE R12, R162, 0x2, R4 ;  /* 0x00000002a20c9825 */ /* 0x000fe200078e0204 */
[----:B------:R1:W5:Y:S03]  /*a040*/  @!P2 LD.E.64 R34, [R8.64] ;  /* 0x000000060822a980 */ /* 0x000366000c101b00 */
[----:B------:R-:W-:Y:S01]  /*a050*/  @!P2 IMAD.X R7, R3, 0x1, R0, P0 ;  /* 0x000000010307a824 */ /* 0x000fe200000e0600 */
[----:B------:R-:W-:Y:S01]  /*a060*/  ISETP.GE.AND P0, PT, R28, c[0x0][0x27c], PT ;  /* 0x00009f001c007a0c */ /* 0x000fe20003f06270 */
[----:B------:R-:W-:-:S03]  /*a070*/  @!P1 IMAD.WIDE R10, R162, 0x2, R2 ;  /* 0x00000002a20a9825 */ /* 0x000fc600078e0202 */
[----:B------:R2:W5:Y:S09]  /*a080*/  @!P2 LD.E.64 R36, [R6.64] ;  /* 0x000000060624a980 */ /* 0x000572000c101b00 */
[----:B------:R-:W-:Y:S01]  /*a090*/  @!P0 IMAD.SHL.U32 R0, R28, 0x2, RZ ;  /* 0x000000021c008824 */ /* 0x000fe200078e00ff */
[----:B-1----:R-:W-:Y:S01]  /*a0a0*/  CS2R R8, SRZ ;  /* 0x0000000000087805 */ /* 0x002fe2000001ff00 */
[----:B--2---:R-:W-:-:S05]  /*a0b0*/  CS2R R6, SRZ ;  /* 0x0000000000067805 */ /* 0x004fca000001ff00 */
[----:B------:R1:W5:Y:S04]  /*a0c0*/  @!P1 LD.E.64 R8, [R12.64] ;  /* 0x000000060c089980 */ /* 0x000368000c101b00 */
[----:B------:R2:W5:Y:S01]  /*a0d0*/  @!P1 LD.E.64 R6, [R10.64] ;  /* 0x000000060a069980 */ /* 0x000562000c101b00 */
[----:B------:R-:W-:Y:S01]  /*a0e0*/  @!P0 IADD3 R4, P1, R4, R0, RZ ;  /* 0x0000000004048210 */ /* 0x000fe20007f3e0ff */
[----:B------:R-:W-:Y:S01]  /*a0f0*/  CS2R R42, SRZ ;  /* 0x00000000002a7805 */ /* 0x000fe2000001ff00 */
[----:B------:R-:W-:Y:S01]  /*a100*/  CS2R R44, SRZ ;  /* 0x00000000002c7805 */ /* 0x000fe2000001ff00 */
[----:B--2---:R-:W-:-:S05]  /*a110*/  @!P0 SHF.L.U64.HI R10, R28, 0x1, R49 ;  /* 0x000000011c0a8819 */ /* 0x004fca0000010231 */
[----:B------:R-:W-:Y:S01]  /*a120*/  @!P0 IMAD.X R5, R5, 0x1, R10, P1 ;  /* 0x0000000105058824 */ /* 0x000fe200008e060a */
[----:B------:R-:W-:-:S04]  /*a130*/  @!P0 IADD3 R2, P1, R2, R0, RZ ;  /* 0x0000000002028210 */ /* 0x000fc80007f3e0ff */
[----:B------:R1:W5:Y:S01]  /*a140*/  @!P0 LD.E.64 R42, [R4.64] ;  /* 0x00000006042a8980 */ /* 0x000362000c101b00 */
[----:B------:R-:W-:-:S05]  /*a150*/  @!P0 IMAD.X R3, R3, 0x1, R10, P1 ;  /* 0x0000000103038824 */ /* 0x000fca00008e060a */
[----:B------:R1:W5:Y:S03]  /*a160*/  @!P0 LD.E.64 R44, [R2.64] ;  /* 0x00000006022c8980 */ /* 0x000366000c101b00 */
.L_x_767:
[----:B------:R-:W-:Y:S05]  /*a170*/  BSYNC B0 ;  /* 0x0000000000007941 */ /* 0x000fea0003800000 */
.L_x_766:
[----:B------:R-:W-:Y:S01]  /*a180*/  IADD3 R0, R20, 0x40, RZ ;  /* 0x0000004014007810 */ /* 0x000fe20007ffe0ff */
[----:B-1--45:R-:W-:Y:S01]  /*a190*/  IMAD.MOV.U32 R2, RZ, RZ, R34 ;  /* 0x000000ffff027224 */ /* 0x032fe200078e0022 */
[----:B------:R-:W-:Y:S01]  /*a1a0*/  MOV R10, R6 ;  /* 0x00000006000a7202 */ /* 0x000fe20000000f00 */
[----:B--2---:R-:W-:Y:S01]  /*a1b0*/  IMAD.MOV.U32 R4, RZ, RZ, R42 ;  /* 0x000000ffff047224 */ /* 0x004fe200078e002a */
[----:B------:R-:W-:Y:S01]  /*a1c0*/  ISETP.GE.AND P0, PT, R0, R31, PT ;  /* 0x0000001f0000720c */ /* 0x000fe20003f06270 */
[----:B------:R-:W-:Y:S01]  /*a1d0*/  IMAD.MOV.U32 R0, RZ, RZ, R35 ;  /* 0x000000ffff007224 */ /* 0x000fe200078e0023 */
[----:B---3--:R-:W1:Y:S01]  /*a1e0*/  SHFL.IDX PT, R5, R15, 0x1, 0x1e1f ;  /* 0x003e1f000f057f89 */ /* 0x008e6200000e0000 */
[----:B------:R-:W-:Y:S01]  /*a1f0*/  IMAD.MOV.U32 R3, RZ, RZ, R43 ;  /* 0x000000ffff037224 */ /* 0x000fe200078e002b */
[----:B------:R-:W-:Y:S01]  /*a200*/  BSSY B0, `(.L_x_768) ;  /* 0x000006d000007945 */ /* 0x000fe20003800000 */
[----:B------:R-:W-:Y:S01]  /*a210*/  IMAD.MOV.U32 R12, RZ, RZ, R18 ;  /* 0x000000ffff0c7224 */ /* 0x000fe200078e0012 */
[----:B------:R-:W-:Y:S01]  /*a220*/  PRMT R78, R0, 0x5410, R2 ;  /* 0x00005410004e7816 */ /* 0x000fe20000000002 */
[----:B------:R-:W-:Y:S01]  /*a230*/  IMAD.MOV.U32 R2, RZ, RZ, R22 ;  /* 0x000000ffff027224 */ /* 0x000fe200078e0016 */
[----:B------:R-:W-:Y:S01]  /*a240*/  PRMT R80, R3, 0x5410, R4 ;  /* 0x0000541003507816 */ /* 0x000fe20000000004 */
[----:B------:R-:W-:Y:S01]  /*a250*/  IMAD.MOV.U32 R0, RZ, RZ, R23 ;  /* 0x000000ffff007224 */ /* 0x000fe200078e0017 */
[----:B------:R-:W-:Y:S01]  /*a260*/  MOV R4, R26 ;  /* 0x0000001a00047202 */ /* 0x000fe20000000f00 */
[----:B------:R-:W-:Y:S01]  /*a270*/  IMAD.MOV.U32 R3, RZ, RZ, R27 ;  /* 0x000000ffff037224 */ /* 0x000fe200078e001b */
[----:B------:R-:W-:Y:S01]  /*a280*/  CS2R R62, SRZ ;  /* 0x00000000003e7805 */ /* 0x000fe2000001ff00 */
[----:B------:R-:W-:Y:S01]  /*a290*/  IMAD.MOV.U32 R11, RZ, RZ, R19 ;  /* 0x000000ffff0b7224 */ /* 0x000fe200078e0013 */
[----:B------:R-:W-:Y:S01]  /*a2a0*/  PRMT R74, R0, 0x5410, R2 ;  /* 0x00005410004a7816 */ /* 0x000fe20000000002 */
[----:B------:R-:W-:Y:S01]  /*a2b0*/  IMAD.MOV.U32 R2, RZ, RZ, R8 ;  /* 0x000000ffff027224 */ /* 0x000fe200078e0008 */
[----:B------:R-:W-:Y:S01]  /*a2c0*/  PRMT R76, R3, 0x5410, R4 ;  /* 0x00005410034c7816 */ /* 0x000fe20000000004 */
[----:B------:R-:W-:Y:S01]  /*a2d0*/  IMAD.MOV.U32 R0, RZ, RZ, R9 ;  /* 0x000000ffff007224 */ /* 0x000fe200078e0009 */
[----:B------:R-:W-:Y:S01]  /*a2e0*/  MOV R4, R16 ;  /* 0x0000001000047202 */ /* 0x000fe20000000f00 */
[----:B------:R-:W-:Y:S01]  /*a2f0*/  IMAD.MOV.U32 R3, RZ, RZ, R17 ;  /* 0x000000ffff037224 */ /* 0x000fe200078e0011 */
[----:B------:R-:W-:Y:S01]  /*a300*/  PRMT R69, R11, 0x5410, R12 ;  /* 0x000054100b457816 */ /* 0x000fe2000000000c */
[----:B------:R-:W-:Y:S01]  /*a310*/  CS2R R58, SRZ ;  /* 0x00000000003a7805 */ /* 0x000fe2000001ff00 */
[----:B------:R-:W-:Y:S01]  /*a320*/  PRMT R68, R0, 0x5410, R2 ;  /* 0x0000541000447816 */ /* 0x000fe20000000002 */
[----:B------:R-:W-:Y:S01]  /*a330*/  IMAD.MOV.U32 R2, RZ, RZ, R36 ;  /* 0x000000ffff027224 */ /* 0x000fe200078e0024 */
[----:B------:R-:W-:Y:S01]  /*a340*/  PRMT R72, R3, 0x5410, R4 ;  /* 0x0000541003487816 */ /* 0x000fe20000000004 */
[----:B------:R-:W-:Y:S01]  /*a350*/  IMAD.MOV.U32 R0, RZ, RZ, R37 ;  /* 0x000000ffff007224 */ /* 0x000fe200078e0025 */
[----:B------:R-:W-:Y:S01]  /*a360*/  MOV R4, R44 ;  /* 0x0000002c00047202 */ /* 0x000fe20000000f00 */
[----:B------:R-:W-:Y:S01]  /*a370*/  IMAD.MOV.U32 R3, RZ, RZ, R45 ;  /* 0x000000ffff037224 */ /* 0x000fe200078e002d */
[----:B------:R-:W-:Y:S01]  /*a380*/  CS2R R54, SRZ ;  /* 0x0000000000367805 */ /* 0x000fe2000001ff00 */
[----:B------:R-:W-:Y:S01]  /*a390*/  CS2R R50, SRZ ;  /* 0x0000000000327805 */ /* 0x000fe2000001ff00 */
[----:B------:R-:W-:Y:S01]  /*a3a0*/  PRMT R77, R0, 0x5410, R2 ;  /* 0x00005410004d7816 */ /* 0x000fe20000000002 */
[----:B------:R-:W-:Y:S01]  /*a3b0*/  IMAD.MOV.U32 R2, RZ, RZ, R24 ;  /* 0x000000ffff027224 */ /* 0x000fe200078e0018 */
[----:B------:R-:W-:Y:S01]  /*a3c0*/  PRMT R79, R3, 0x5410, R4 ;  /* 0x00005410034f7816 */ /* 0x000fe20000000004 */
[----:B------:R-:W-:Y:S01]  /*a3d0*/  IMAD.MOV.U32 R3, RZ, RZ, R33 ;  /* 0x000000ffff037224 */ /* 0x000fe200078e0021 */
[----:B------:R-:W-:Y:S01]  /*a3e0*/  MOV R0, R25 ;  /* 0x0000001900007202 */ /* 0x000fe20000000f00 */
[----:B------:R-:W-:Y:S01]  /*a3f0*/  CS2R R66, SRZ ;  /* 0x0000000000427805 */ /* 0x000fe2000001ff00 */
[----:B------:R-:W-:Y:S01]  /*a400*/  MOV R4, R32 ;  /* 0x0000002000047202 */ /* 0x000fe20000000f00 */
[----:B------:R-:W-:Y:S01]  /*a410*/  CS2R R64, SRZ ;  /* 0x0000000000407805 */ /* 0x000fe2000001ff00 */
[----:B------:R-:W-:Y:S01]  /*a420*/  PRMT R73, R0, 0x5410, R2 ;  /* 0x0000541000497816 */ /* 0x000fe20000000002 */
[----:B------:R-:W-:Y:S01]  /*a430*/  IMAD.MOV.U32 R0, RZ, RZ, R7 ;  /* 0x000000ffff007224 */ /* 0x000fe200078e0007 */
[----:B------:R-:W-:Y:S01]  /*a440*/  PRMT R75, R3, 0x5410, R4 ;  /* 0x00005410034b7816 */ /* 0x000fe20000000004 */
[----:B------:R-:W2:Y:S01]  /*a450*/  SHFL.IDX PT, R2, R39, 0x1, 0x1e1f ;  /* 0x003e1f0027027f89 */ /* 0x000ea200000e0000 */
[----:B------:R-:W-:Y:S01]  /*a460*/  CS2R R60, SRZ ;  /* 0x00000000003c7805 */ /* 0x000fe2000001ff00 */
[----:B------:R-:W-:Y:S01]  /*a470*/  CS2R R56, SRZ ;  /* 0x0000000000387805 */ /* 0x000fe2000001ff00 */
[----:B------:R-:W-:Y:S01]  /*a480*/  PRMT R20, R0, 0x5410, R10 ;  /* 0x0000541000147816 */ /* 0x000fe2000000000a */
[----:B------:R3:W4:Y:S01]  /*a490*/  SHFL.IDX PT, R4, R38, 0x1, 0x1e1f ;  /* 0x003e1f0026047f89 */ /* 0x00072200000e0000 */
[----:B------:R-:W-:Y:S01]  /*a4a0*/  CS2R R52, SRZ ;  /* 0x0000000000347805 */ /* 0x000fe2000001ff00 */
[----:B------:R-:W-:-:S02]  /*a4b0*/  CS2R R40, SRZ ;  /* 0x0000000000287805 */ /* 0x000fc4000001ff00 */
[----:B------:R1:W1:Y:S01]  /*a4c0*/  SHFL.IDX PT, R3, R14, 0x1, 0x1e1f ;  /* 0x003e1f000e037f89 */ /* 0x00026200000e0000 */
[----:B---3--:R-:W-:Y:S01]  /*a4d0*/  CS2R R38, SRZ ;  /* 0x0000000000267805 */ /* 0x008fe2000001ff00 */
[----:B------:R-:W-:Y:S05]  /*a4e0*/  @P0 BRA `(.L_x_769) ;  /* 0x000003e000000947 */ /* 0x000fea0003800000 */
[----:B--2-4-:R-:W-:Y:S01]  /*a4f0*/  ISETP.GE.AND P0, PT, R30, c[0x0][0x27c], PT ;  /* 0x00009f001e007a0c */ /* 0x014fe20003f06270 */
[----:B------:R-:W-:Y:S01]  /*a500*/  CS2R R50, SRZ ;  /* 0x0000000000327805 */ /* 0x000fe2000001ff00 */
[----:B------:R-:W-:-:S11]  /*a510*/  CS2R R52, SRZ ;  /* 0x0000000000347805 */ /* 0x000fd6000001ff00 */
[C---:B------:R-:W-:Y:S01]  /*a520*/  @!P0 IMAD.SHL.U32 R0, R30.reuse, 0x2, RZ ;  /* 0x000000021e008824 */ /* 0x040fe200078e00ff */
[----:B------:R-:W-:-:S04]  /*a530*/  @!P0 SHF.L.U64.HI R11, R30, 0x1, R21 ;  /* 0x000000011e0b8819 */ /* 0x000fc80000010215 */
[----:B------:R-:W-:-:S05]  /*a540*/  @!P0 IADD3 R12, P1, R4, R0, RZ ;  /* 0x00000000040c8210 */ /* 0x000fca0007f3e0ff */
[----:B-1----:R-:W-:Y:S01]  /*a550*/  @!P0 IMAD.X R13, R5, 0x1, R11, P1 ;  /* 0x00000001050d8824 */ /* 0x002fe200008e060b */
[----:B------:R-:W-:-:S04]  /*a560*/  @!P0 IADD3 R10, P1, R2, R0, RZ ;  /* 0x00000000020a8210 */ /* 0x000fc80007f3e0ff */
[----:B------:R1:W5:Y:S01]  /*a570*/  @!P0 LD.E.64 R50, [R12.64] ;  /* 0x000000060c328980 */ /* 0x000362000c101b00 */
[----:B------:R-:W-:Y:S01]  /*a580*/  @!P0 IMAD.X R11, R3, 0x1, R11, P1 ;  /* 0x00000001030b8824 */ /* 0x000fe200008e060b */
[----:B------:R-:W-:-:S04]  /*a590*/  ISETP.GE.AND P1, PT, R164, c[0x0][0x27c], PT ;  /* 0x00009f00a4007a0c */ /* 0x000fc80003f26270 */
[----:B------:R2:W5:Y:S09]  /*a5a0*/  @!P0 LD.E.64 R52, [R10.64] ;  /* 0x000000060a348980 */ /* 0x000572000c101b00 */
[----:B------:R-:W-:-:S05]  /*a5b0*/  @!P1 IMAD.SHL.U32 R0, R164, 0x2, RZ ;  /* 0x00000002a4009824 */ /* 0x000fca00078e00ff */
[----:B-1----:R-:W-:Y:S02]  /*a5c0*/  @!P1 IADD3 R12, P0, R4, R0, RZ ;  /* 0x00000000040c9210 */ /* 0x002fe40007f1e0ff */
[----:B--2---:R-:W-:-:S05]  /*a5d0*/  @!P1 SHF.L.U64.HI R11, R164, 0x1, R46 ;  /* 0x00000001a40b9819 */ /* 0x004fca000001022e */
[----:B------:R-:W-:Y:S01]  /*a5e0*/  @!P1 IMAD.X R13, R5, 0x1, R11, P0 ;  /* 0x00000001050d9824 */ /* 0x000fe200000e060b */
[----:B------:R-:W-:-:S05]  /*a5f0*/  @!P1 IADD3 R10, P0, R2, R0, RZ ;  /* 0x00000000020a9210 */ /* 0x000fca0007f1e0ff */
[----:B------:R-:W-:Y:S01]  /*a600*/  @!P1 IMAD.X R11, R3, 0x1, R11, P0 ;  /* 0x00000001030b9824 */ /* 0x000fe200000e060b */
[----:B------:R-:W-:Y:S01]  /*a610*/  ISETP.GE.AND P0, PT, R29, c[0x0][0x27c], PT ;  /* 0x00009f001d007a0c */ /* 0x000fe20003f06270 */
[----:B------:R-:W-:Y:S01]  /*a620*/  CS2R R54, SRZ ;  /* 0x0000000000367805 */ /* 0x000fe2000001ff00 */
[----:B------:R-:W-:Y:S01]  /*a630*/  CS2R R56, SRZ ;  /* 0x0000000000387805 */ /* 0x000fe2000001ff00 */
[----:B------:R-:W-:-:S04]  /*a640*/  ISETP.GE.AND P2, PT, R161, c[0x0][0x27c], PT ;  /* 0x00009f00a1007a0c */ /* 0x000fc80003f46270 */
[----:B------:R1:W5:Y:S04]  /*a650*/  @!P1 LD.E.64 R54, [R12.64] ;  /* 0x000000060c369980 */ /* 0x000368000c101b00 */
[----:B------:R2:W5:Y:S02]  /*a660*/  @!P1 LD.E.64 R56, [R10.64] ;  /* 0x000000060a389980 */ /* 0x000564000c101b00 */
[----:B------:R-:W-:Y:S01]  /*a670*/  @!P0 IMAD.SHL.U32 R0, R29, 0x2, RZ ;  /* 0x000000021d008824 */ /* 0x000fe200078e00ff */
[----:B------:R-:W-:Y:S01]  /*a680*/  CS2R R58, SRZ ;  /* 0x00000000003a7805 */ /* 0x000fe2000001ff00 */
[----:B------:R-:W-:-:S03]  /*a690*/  CS2R R60, SRZ ;  /* 0x00000000003c7805 */ /* 0x000fc6000001ff00 */
[----:B-1----:R-:W-:Y:S02]  /*a6a0*/  @!P0 IADD3 R12, P1, R4, R0, RZ ;  /* 0x00000000040c8210 */ /* 0x002fe40007f3e0ff */
[----:B--2---:R-:W-:-:S05]  /*a6b0*/  @!P0 SHF.L.U64.HI R11, R29, 0x1, R47 ;  /* 0x000000011d0b8819 */ /* 0x004fca000001022f */
[----:B------:R-:W-:Y:S01]  /*a6c0*/  @!P0 IMAD.X R13, R5, 0x1, R11, P1 ;  /* 0x00000001050d8824 */ /* 0x000fe200008e060b */
[----:B------:R-:W-:Y:S01]  /*a6d0*/  @!P0 IADD3 R10, P1, R2, R0, RZ ;  /* 0x00000000020a8210 */ /* 0x000fe20007f3e0ff */
[----:B------:R-:W-:-:S03]  /*a6e0*/  @!P2 IMAD.SHL.U32 R0, R161, 0x2, RZ ;  /* 0x00000002a100a824 */ /* 0x000fc600078e00ff */
[----:B------:R1:W5:Y:S01]  /*a6f0*/  @!P0 LD.E.64 R58, [R12.64] ;  /* 0x000000060c3a8980 */ /* 0x000362000c101b00 */
[----:B------:R-:W-:-:S05]  /*a700*/  @!P0 IMAD.X R11, R3, 0x1, R11, P1 ;  /* 0x00000001030b8824 */ /* 0x000fca00008e060b */
[----:B------:R2:W5:Y:S01]  /*a710*/  @!P0 LD.E.64 R60, [R10.64] ;  /* 0x000000060a3c8980 */ /* 0x000562000c101b00 */
[----:B------:R-:W-:Y:S01]  /*a720*/  ISETP.GE.AND P1, PT, R162, c[0x0][0x27c], PT ;  /* 0x00009f00a2007a0c */ /* 0x000fe20003f26270 */
[----:B------:R-:W-:Y:S01]  /*a730*/  CS2R R62, SRZ ;  /* 0x00000000003e7805 */ /* 0x000fe2000001ff00 */
[----:B-1----:R-:W-:Y:S02]  /*a740*/  @!P2 IADD3 R12, P0, R4, R0, RZ ;  /* 0x00000000040ca210 */ /* 0x002fe40007f1e0ff */
[----:B--2---:R-:W-:-:S05]  /*a750*/  @!P2 SHF.L.U64.HI R11, R161, 0x1, R48 ;  /* 0x00000001a10ba819 */ /* 0x004fca0000010230 */
[--C-:B------:R-:W-:Y:S01]  /*a760*/  @!P2 IMAD.X R13, R5, 0x1, R11.reuse, P0 ;  /* 0x00000001050da824 */ /* 0x100fe200000e060b */
[----:B------:R-:W-:Y:S01]  /*a770*/  @!P2 IADD3 R10, P0, R2, R0, RZ ;  /* 0x00000000020aa210 */ /* 0x000fe20007f1e0ff */
[----:B------:R-:W-:Y:S01]  /*a780*/  CS2R R64, SRZ ;  /* 0x0000000000407805 */ /* 0x000fe2000001ff00 */
[----:B------:R-:W-:Y:S01]  /*a790*/  CS2R R38, SRZ ;  /* 0x0000000000267805 */ /* 0x000fe2000001ff00 */
[----:B------:R-:W-:Y:S01]  /*a7a0*/  CS2R R40, SRZ ;  /* 0x0000000000287805 */ /* 0x000fe2000001ff00 */
[----:B------:R1:W5:Y:S01]  /*a7b0*/  @!P2 LD.E.64 R62, [R12.64] ;  /* 0x000000060c3ea980 */ /* 0x000362000c101b00 */
[----:B------:R-:W-:Y:S01]  /*a7c0*/  @!P2 IMAD.X R11, R3, 0x1, R11, P0 ;  /* 0x00000001030ba824 */ /* 0x000fe200000e060b */
[----:B------:R-:W-:-:S04]  /*a7d0*/  ISETP.GE.AND P0, PT, R28, c[0x0][0x27c], PT ;  /* 0x00009f001c007a0c */ /* 0x000fc80003f06270 */
[----:B------:R2:W5:Y:S09]  /*a7e0*/  @!P2 LD.E.64 R64, [R10.64] ;  /* 0x000000060a40a980 */ /* 0x000572000c101b00 */
[----:B------:R-:W-:Y:S02]  /*a7f0*/  @!P0 IMAD.SHL.U32 R0, R28, 0x2, RZ ;  /* 0x000000021c008824 */ /* 0x000fe400078e00ff */
[----:B-1----:R-:W-:-:S05]  /*a800*/  @!P1 IMAD.WIDE R12, R162, 0x2, R4 ;  /* 0x00000002a20c9825 */ /* 0x002fca00078e0204 */
[----:B------:R1:W5:Y:S01]  /*a810*/  @!P1 LD.E.64 R38, [R12.64] ;  /* 0x000000060c269980 */ /* 0x000362000c101b00 */
[----:B--2---:R-:W-:-:S05]  /*a820*/  @!P1 IMAD.WIDE R10, R162, 0x2, R2 ;  /* 0x00000002a20a9825 */ /* 0x004fca00078e0202 */
        /* <DEDUP_REMOVED lines=10> */
.L_x_769:
[----:B--2-4-:R-:W-:Y:S05]  /*a8d0*/  BSYNC B0 ;  /* 0x0000000000007941 */ /* 0x014fea0003800000 */
.L_x_768:
[----:B-----5:R-:W-:Y:S01]  /*a8e0*/  IMAD.MOV.U32 R0, RZ, RZ, R70 ;  /* 0x000000ffff007224 */ /* 0x020fe200078e0046 */
[----:B------:R-:W-:-:S04]  /*a8f0*/  DEPBAR.LE SB0, 0x1 ;  /* 0x000080400000791a */ /* 0x000fc80000000000 */
[----:B-1----:R-:W-:Y:S01]  /*a900*/  IMAD.MOV.U32 R4, RZ, RZ, R71 ;  /* 0x000000ffff047224 */ /* 0x002fe200078e0047 */
[----:B------:R-:W-:Y:S01]  /*a910*/  BSSY B1, `(.L_x_770) ;  /* 0x000015c000017945 */ /* 0x000fe20003800000 */
[----:B------:R-:W-:Y:S02]  /*a920*/  IMAD.MOV.U32 R3, RZ, RZ, R62 ;  /* 0x000000ffff037224 */ /* 0x000fe400078e003e */
[----:B------:R-:W-:Y:S01]  /*a930*/  IMAD.MOV.U32 R2, RZ, RZ, R63 ;  /* 0x000000ffff027224 */ /* 0x000fe200078e003f */
[----:B------:R-:W-:Y:S01]  /*a940*/  PRMT R88, R4, 0x5410, R0 ;  /* 0x0000541004587816 */ /* 0x000fe20000000000 */
[----:B------:R-:W-:Y:S01]  /*a950*/  IMAD.MOV.U32 R0, RZ, RZ, R58 ;  /* 0x000000ffff007224 */ /* 0x000fe200078e003a */
[----:B------:R-:W-:Y:S02]  /*a960*/  MOV R4, R59 ;  /* 0x0000003b00047202 */ /* 0x000fe40000000f00 */
[----:B------:R-:W-:Y:S01]  /*a970*/  PRMT R86, R2, 0x5410, R3 ;  /* 0x0000541002567816 */ /* 0x000fe20000000003 */
[----:B------:R-:W-:Y:S01]  /*a980*/  IMAD.MOV.U32 R3, RZ, RZ, R54 ;  /* 0x000000ffff037224 */ /* 0x000fe200078e0036 */
[----:B------:R-:W-:Y:S01]  /*a990*/  PRMT R84, R84, 0x5410, R0 ;  /* 0x0000541054547816 */ /* 0x000fe20000000000 */
[----:B------:R-:W-:-:S02]  /*a9a0*/  IMAD.MOV.U32 R0, RZ, RZ, R50 ;  /* 0x000000ffff007224 */ /* 0x000fc400078e0032 */
[----:B------:R-:W-:Y:S01]  /*a9b0*/  IMAD.MOV.U32 R2, RZ, RZ, R55 ;  /* 0x000000ffff027224 */ /* 0x000fe200078e0037 */
[----:B------:R-:W-:Y:S01]  /*a9c0*/  PRMT R84, R4, 0x7610, R84 ;  /* 0x0000761004547816 */ /* 0x000fe20000000054 */
        /* <DEDUP_REMOVED lines=9> */
[----:B------:R-:W-:-:S02]  /*aa60*/  MOV R3, R38 ;  /* 0x0000002600037202 */ /* 0x000fc40000000f00 */
[----:B------:R-:W-:Y:S01]  /*aa70*/  PRMT R87, R4, 0x7610, R87 ;  /* 0x0000761004577816 */ /* 0x000fe20000000057 */
[----:B------:R-:W-:Y:S01]  /*aa80*/  IMAD.IADD R4, R31, 0x1, -R235 ;  /* 0x000000011f047824 */ /* 0x000fe200078e0aeb */
[----:B------:R-:W-:Y:S01]  /*aa90*/  PRMT R47, R2, 0x5410, R3 ;  /* 0x00005410022f7816 */ /* 0x000fe20000000003 */
[----:B------:R-:W-:Y:S01]  /*aaa0*/  IMAD.MOV.U32 R2, RZ, RZ, R65 ;  /* 0x000000ffff027224 */ /* 0x000fe200078e0041 */
[----:B------:R-:W-:Y:S02]  /*aab0*/  MOV R3, R64 ;  /* 0x0000004000037202 */ /* 0x000fe40000000f00 */
[----:B------:R-:W-:Y:S01]  /*aac0*/  IMNMX R31, R4, 0x80, PT ;  /* 0x00000080041f7817 */ /* 0x000fe20003800200 */
[----:B------:R-:W-:Y:S01]  /*aad0*/  IMAD.MOV.U32 R4, RZ, RZ, R52 ;  /* 0x000000ffff047224 */ /* 0x000fe200078e0034 */
[----:B------:R-:W-:Y:S01]  /*aae0*/  PRMT R83, R83, 0x5410, R0 ;  /* 0x0000541053537816 */ /* 0x000fe20000000000 */
[----:B------:R-:W-:Y:S01]  /*aaf0*/  IMAD.MOV.U32 R0, RZ, RZ, R57 ;  /* 0x000000ffff007224 */ /* 0x000fe200078e0039 */
[----:B------:R-:W-:Y:S01]  /*ab00*/  BAR.SYNC.DEFER_BLOCKING 0x0 ;  /* 0x0000000000007b1d */ /* 0x000fe20000010000 */
[----:B------:R-:W-:-:S02]  /*ab10*/  ISETP.GE.AND P0, PT, R99, R31, PT ;  /* 0x0000001f6300720c */ /* 0x000fc40003f06270 */
[----:B------:R-:W-:Y:S01]  /*ab20*/  PRMT R85, R2, 0x5410, R3 ;  /* 0x0000541002557816 */ /* 0x000fe20000000003 */
[----:B------:R-:W-:Y:S01]  /*ab30*/  IMAD.MOV.U32 R3, RZ, RZ, R61 ;  /* 0x000000ffff037224 */ /* 0x000fe200078e003d */
[----:B------:R-:W-:-:S04]  /*ab40*/  MOV R2, R56 ;  /* 0x0000003800027202 */ /* 0x000fc80000000f00 */
[----:B------:R-:W-:Y:S01]  /*ab50*/  PRMT R81, R0, 0x5410, R2 ;  /* 0x0000541000517816 */ /* 0x000fe20000000002 */
[----:B------:R-:W-:Y:S01]  /*ab60*/  IMAD.MOV.U32 R2, RZ, RZ, R40 ;  /* 0x000000ffff027224 */ /* 0x000fe200078e0028 */
[----:B------:R-:W-:Y:S01]  /*ab70*/  PRMT R83, R3, 0x7610, R83 ;  /* 0x0000761003537816 */ /* 0x000fe20000000053 */
[----:B------:R-:W-:Y:S01]  /*ab80*/  IMAD.MOV.U32 R0, RZ, RZ, R41 ;  /* 0x000000ffff007224 */ /* 0x000fe200078e0029 */
[----:B------:R-:W-:-:S04]  /*ab90*/  MOV R3, R53 ;  /* 0x0000003500037202 */ /* 0x000fc80000000f00 */
[----:B------:R-:W-:Y:S02]  /*aba0*/  PRMT R48, R3, 0x5410, R4 ;  /* 0x0000541003307816 */ /* 0x000fe40000000004 */
[----:B------:R-:W-:Y:S01]  /*abb0*/  PRMT R46, R0, 0x5410, R2 ;  /* 0x00005410002e7816 */ /* 0x000fe20000000002 */
[----:B------:R-:W-:Y:S05]  /*abc0*/  @P0 BRA `(.L_x_771) ;  /* 0x0000130000000947 */ /* 0x000fea0003800000 */
[----:B------:R-:W-:Y:S01]  /*abd0*/  ISETP.GE.AND P0, PT, R162, c[0x0][0x27c], PT ;  /* 0x00009f00a2007a0c */ /* 0x000fe20003f06270 */
[----:B------:R-:W-:-:S12]  /*abe0*/  BSSY B0, `(.L_x_772) ;  /* 0x0000031000007945 */ /* 0x000fd80003800000 */
[----:B------:R-:W-:Y:S05]  /*abf0*/  @P0 BRA `(.L_x_773) ;  /* 0x000002f000000947 */ /* 0x000fea0003800000 */
[----:B------:R-:W2:Y:S01]  /*ac00*/  LDL R90, [R1+0x18] ;  /* 0x00001800015a7983 */ /* 0x000ea20000100800 */
[----:B------:R-:W-:Y:S02]  /*ac10*/  SHF.R.U32.HI R0, RZ, 0x10, R9 ;  /* 0x00000010ff007819 */ /* 0x000fe40000011609 */
[--C-:B------:R-:W-:Y:S02]  /*ac20*/  SHF.R.U32.HI R2, RZ, 0x10, R7.reuse ;  /* 0x00000010ff027819 */ /* 0x100fe40000011607 */
[----:B------:R-:W-:Y:S02]  /*ac30*/  SHF.R.U64 R4, R6, 0x10, R7 ;  /* 0x0000001006047819 */ /* 0x000fe40000001207 */
[----:B------:R-:W-:Y:S02]  /*ac40*/  PRMT R6, R68, 0x5410, R0 ;  /* 0x0000541044067816 */ /* 0x000fe40000000000 */
[----:B------:R-:W-:Y:S02]  /*ac50*/  PRMT R0, R20, 0x5410, R2 ;  /* 0x0000541014007816 */ /* 0x000fe40000000002 */
[----:B------:R-:W-:-:S02]  /*ac60*/  SHF.R.U64 R3, R8, 0x10, R9 ;  /* 0x0000001008037819 */ /* 0x000fc40000001209 */
[----:B------:R-:W-:Y:S02]  /*ac70*/  LOP3.LUT R21, R0, 0xffff0000, RZ, 0xc0, !PT ;  /* 0xffff000000157812 */ /* 0x000fe400078ec0ff */
[----:B------:R-:W-:Y:S02]  /*ac80*/  PRMT R8, R20, 0x5432, R4 ;  /* 0x0000543214087816 */ /* 0x000fe40000000004 */
[----:B------:R-:W-:Y:S02]  /*ac90*/  LOP3.LUT R20, R6, 0xffff0000, RZ, 0xc0, !PT ;  /* 0xffff000006147812 */ /* 0x000fe400078ec0ff */
[----:B------:R-:W-:Y:S01]  /*aca0*/  PRMT R9, R68, 0x5432, R3 ;  /* 0x0000543244097816 */ /* 0x000fe20000000003 */
[----:B--2---:R-:W1:Y:S02]  /*acb0*/  LDS.128 R12, [R90+0x4800] ;  /* 0x004800005a0c7984 */ /* 0x004e640000000c00 */
[C---:B-1----:R-:W-:Y:S01]  /*acc0*/  LOP3.LUT R7, R14.reuse, 0xffff0000, RZ, 0xc0, !PT ;  /* 0xffff00000e077812 */ /* 0x042fe200078ec0ff */
[C---:B------:R-:W-:Y:S01]  /*acd0*/  IMAD.U32 R10, R15.reuse, 0x10000, RZ ;  /* 0x000100000f0a7824 */ /* 0x040fe200078e00ff */
[----:B------:R-:W-:Y:S01]  /*ace0*/  LOP3.LUT R2, R15, 0xffff0000, RZ, 0xc0, !PT ;  /* 0xffff00000f027812 */ /* 0x000fe200078ec0ff */
[----:B------:R-:W-:Y:S01]  /*acf0*/  IMAD.U32 R11, R14, 0x10000, RZ ;  /* 0x000100000e0b7824 */ /* 0x000fe200078e00ff */
[----:B------:R-:W-:Y:S01]  /*ad00*/  SHF.L.U32 R5, R12, 0x10, RZ ;  /* 0x000000100c057819 */ /* 0x000fe200000006ff */
[----:B------:R-:W-:Y:S01]  /*ad10*/  IMAD.U32 R15, R0, 0x10000, RZ ;  /* 0x00010000000f7824 */ /* 0x000fe200078e00ff */
[----:B------:R-:W-:Y:S01]  /*ad20*/  LOP3.LUT R4, R12, 0xffff0000, RZ, 0xc0, !PT ;  /* 0xffff00000c047812 */ /* 0x000fe200078ec0ff */
[----:B------:R-:W-:Y:S01]  /*ad30*/  IMAD.U32 R14, R6, 0x10000, RZ ;  /* 0x00010000060e7824 */ /* 0x000fe200078e00ff */
[----:B------:R-:W-:Y:S01]  /*ad40*/  SHF.L.U32 R3, R13, 0x10, RZ ;  /* 0x000000100d037819 */ /* 0x000fe200000006ff */
[----:B------:R-:W-:Y:S01]  /*ad50*/  FMUL.FTZ R12, R7, R15 ;  /* 0x0000000f070c7220 */ /* 0x000fe20000410000 */
[----:B------:R-:W-:Y:S01]  /*ad60*/  LOP3.LUT R0, R13, 0xffff0000, RZ, 0xc0, !PT ;  /* 0xffff00000d007812 */ /* 0x000fe200078ec0ff */
[----:B------:R-:W-:-:S02]  /*ad70*/  FMUL.FTZ R7, R7, R14 ;  /* 0x0000000e07077220 */ /* 0x000fc40000410000 */
[C---:B------:R-:W-:Y:S02]  /*ad80*/  FMUL.FTZ R6, R2.reuse, R21 ;  /* 0x0000001502067220 */ /* 0x040fe40000410000 */
[----:B------:R-:W-:Y:S01]  /*ad90*/  FFMA.FTZ R13, R11, R14, -R12 ;  /* 0x0000000e0b0d7223 */ /* 0x000fe2000001080c */
[----:B------:R-:W-:Y:S01]  /*ada0*/  SHF.L.U32 R14, R9, 0x10, RZ ;  /* 0x00000010090e7819 */ /* 0x000fe200000006ff */
[----:B------:R-:W-:Y:S01]  /*adb0*/  FFMA.FTZ R12, R11, R15, R7 ;  /* 0x0000000f0b0c7223 */ /* 0x000fe20000010007 */
[----:B------:R-:W-:Y:S01]  /*adc0*/  LOP3.LUT R9, R9, 0xffff0000, RZ, 0xc0, !PT ;  /* 0xffff000009097812 */ /* 0x000fe200078ec0ff */
[-C--:B------:R-:W-:Y:S02]  /*add0*/  FMUL.FTZ R2, R2, R20.reuse ;  /* 0x0000001402027220 */ /* 0x080fe40000410000 */
[----:B------:R-:W-:Y:S01]  /*ade0*/  FFMA.FTZ R11, R10, R20, -R6 ;  /* 0x000000140a0b7223 */ /* 0x000fe20000010806 */
[C---:B------:R-:W-:Y:S01]  /*adf0*/  LOP3.LUT R20, R8.reuse, 0xffff0000, RZ, 0xc0, !PT ;  /* 0xffff000008147812 */ /* 0x040fe200078ec0ff */
[----:B------:R-:W-:-:S02]  /*ae00*/  IMAD.U32 R15, R8, 0x10000, RZ ;  /* 0x00010000080f7824 */ /* 0x000fc400078e00ff */
[----:B------:R-:W-:Y:S02]  /*ae10*/  FFMA.FTZ R7, R10, R21, R2 ;  /* 0x000000150a077223 */ /* 0x000fe40000010002 */
[----:B------:R-:W-:Y:S02]  /*ae20*/  FMUL.FTZ R6, R4, R15 ;  /* 0x0000000f04067220 */ /* 0x000fe40000410000 */
[----:B------:R-:W-:Y:S01]  /*ae30*/  FMUL.FTZ R2, R0, R20 ;  /* 0x0000001400027220 */ /* 0x000fe20000410000 */
[----:B------:R-:W-:Y:S01]  /*ae40*/  F2FP.BF16.PACK_AB R7, R7, R11 ;  /* 0x0000000b0707723e */ /* 0x000fe200000010ff */
[-C--:B------:R-:W-:Y:S02]  /*ae50*/  FMUL.FTZ R4, R4, R14.reuse ;  /* 0x0000000e04047220 */ /* 0x080fe40000410000 */
[----:B------:R-:W-:Y:S02]  /*ae60*/  FMUL.FTZ R0, R0, R9 ;  /* 0x0000000900007220 */ /* 0x000fe40000410000 */
[C---:B------:R-:W-:Y:S01]  /*ae70*/  FFMA.FTZ R8, R5.reuse, R14, -R6 ;  /* 0x0000000e05087223 */ /* 0x040fe20000010806 */
[----:B------:R-:W-:Y:S01]  /*ae80*/  F2FP.BF16.PACK_AB R6, R12, R13 ;  /* 0x0000000d0c06723e */ /* 0x000fe200000010ff */
[----:B------:R-:W-:-:S02]  /*ae90*/  FFMA.FTZ R4, R5, R15, R4 ;  /* 0x0000000f05047223 */ /* 0x000fc40000010004 */
[C---:B------:R-:W-:Y:S02]  /*aea0*/  FFMA.FTZ R2, R3.reuse, R9, -R2 ;  /* 0x0000000903027223 */ /* 0x040fe40000010802 */
[----:B------:R-:W-:Y:S01]  /*aeb0*/  FFMA.FTZ R0, R3, R20, R0 ;  /* 0x0000001403007223 */ /* 0x000fe20000010000 */
[----:B------:R-:W-:-:S04]  /*aec0*/  F2FP.BF16.PACK_AB R4, R4, R8 ;  /* 0x000000080404723e */ /* 0x000fc800000010ff */
[----:B------:R-:W-:-:S05]  /*aed0*/  F2FP.BF16.PACK_AB R5, R0, R2 ;  /* 0x000000020005723e */ /* 0x000fca00000010ff */
[----:B------:R1:W-:Y:S02]  /*aee0*/  STS.128 [R90+0x4800], R4 ;  /* 0x004800045a007388 */ /* 0x0003e40000000c00 */
.L_x_773:
[----:B------:R-:W-:Y:S05]  /*aef0*/  BSYNC B0 ;  /* 0x0000000000007941 */ /* 0x000fea0003800000 */
.L_x_772:
[----:B------:R-:W-:Y:S01]  /*af00*/  ISETP.GE.AND P0, PT, R30, c[0x0][0x27c], PT ;  /* 0x00009f001e007a0c */ /* 0x000fe20003f06270 */
[----:B------:R-:W-:-:S12]  /*af10*/  BSSY B0, `(.L_x_774) ;  /* 0x0000031000007945 */ /* 0x000fd80003800000 */
[----:B------:R-:W-:Y:S05]  /*af20*/  @P0 BRA `(.L_x_775) ;  /* 0x000002f000000947 */ /* 0x000fea0003800000 */
[----:B------:R-:W2:Y:S01]  /*af30*/  LDL R20, [R1+0x1c] ;  /* 0x00001c0001147983 */ /* 0x000ea20000100800 */
[--C-:B------:R-:W-:Y:S02]  /*af40*/  SHF.R.U64 R0, R16, 0x10, R17.reuse ;  /* 0x0000001010007819 */ /* 0x100fe40000001211 */
[----:B------:R-:W-:Y:S02]  /*af50*/  SHF.R.U32.HI R2, RZ, 0x10, R17 ;  /* 0x00000010ff027819 */ /* 0x000fe40000011611 */
[----:B------:R-:W-:Y:S02]  /*af60*/  SHF.R.U32.HI R9, RZ, 0x10, R19 ;  /* 0x00000010ff097819 */ /* 0x000fe40000011613 */
[C---:B------:R-:W-:Y:S02]  /*af70*/  PRMT R11, R72.reuse, 0x5432, R0 ;  /* 0x00005432480b7816 */ /* 0x040fe40000000000 */
[----:B------:R-:W-:Y:S02]  /*af80*/  PRMT R8, R72, 0x5410, R2 ;  /* 0x0000541048087816 */ /* 0x000fe40000000002 */
[----:B------:R-:W-:-:S02]  /*af90*/  PRMT R0, R69, 0x5410, R9 ;  /* 0x0000541045007816 */ /* 0x000fc40000000009 */
[----:B------:R-:W-:Y:S01]  /*afa0*/  SHF.R.U64 R3, R18, 0x10, R19 ;  /* 0x0000001012037819 */ /* 0x000fe20000001213 */
[----:B------:R-:W-:Y:S01]  /*afb0*/  IMAD.U32 R14, R8, 0x10000, RZ ;  /* 0x00010000080e7824 */ /* 0x000fe200078e00ff */
[C---:B------:R-:W-:Y:S01]  /*afc0*/  LOP3.LUT R17, R0.reuse, 0xffff0000, RZ, 0xc0, !PT ;  /* 0xffff000000117812 */ /* 0x040fe200078ec0ff */
[----:B------:R-:W-:Y:S01]  /*afd0*/  IMAD.U32 R15, R0, 0x10000, RZ ;  /* 0x00010000000f7824 */ /* 0x000fe200078e00ff */
[----:B------:R-:W-:Y:S02]  /*afe0*/  PRMT R10, R69, 0x5432, R3 ;  /* 0x00005432450a7816 */ /* 0x000fe40000000003 */
[----:B------:R-:W-:Y:S01]  /*aff0*/  LOP3.LUT R16, R8, 0xffff0000, RZ, 0xc0, !PT ;  /* 0xffff000008107812 */ /* 0x000fe200078ec0ff */
[----:B-12---:R-:W1:Y:S02]  /*b000*/  LDS.128 R4, [R20+0x4800] ;  /* 0x0048000014047984 */ /* 0x006e640000000c00 */
[C---:B-1----:R-:W-:Y:S01]  /*b010*/  LOP3.LUT R9, R6.reuse, 0xffff0000, RZ, 0xc0, !PT ;  /* 0xffff000006097812 */ /* 0x042fe200078ec0ff */
[C---:B------:R-:W-:Y:S01]  /*b020*/  IMAD.U32 R12, R7.reuse, 0x10000, RZ ;  /* 0x00010000070c7824 */ /* 0x040fe200078e00ff */
[----:B------:R-:W-:Y:S01]  /*b030*/  LOP3.LUT R2, R7, 0xffff0000, RZ, 0xc0, !PT ;  /* 0xffff000007027812 */ /* 0x000fe200078ec0ff */
[----:B------:R-:W-:Y:S01]  /*b040*/  IMAD.U32 R13, R6, 0x10000, RZ ;  /* 0x00010000060d7824 */ /* 0x000fe200078e00ff */
[C---:B------:R-:W-:Y:S01]  /*b050*/  SHF.L.U32 R6, R4.reuse, 0x10, RZ ;  /* 0x0000001004067819 */ /* 0x040fe200000006ff */
[----:B------:R-:W-:Y:S01]  /*b060*/  FMUL.FTZ R7, R9, R14 ;  /* 0x0000000e09077220 */ /* 0x000fe20000410000 */
[----:B------:R-:W-:Y:S01]  /*b070*/  SHF.L.U32 R3, R5, 0x10, RZ ;  /* 0x0000001005037819 */ /* 0x000fe200000006ff */
[-C--:B------:R-:W-:Y:S01]  /*b080*/  FMUL.FTZ R8, R9, R15.reuse ;  /* 0x0000000f09087220 */ /* 0x080fe20000410000 */
[----:B------:R-:W-:Y:S01]  /*b090*/  LOP3.LUT R0, R5, 0xffff0000, RZ, 0xc0, !PT ;  /* 0xffff000005007812 */ /* 0x000fe200078ec0ff */
[----:B------:R-:W-:Y:S01]  /*b0a0*/  FFMA.FTZ R9, R13, R15, R7 ;  /* 0x0000000f0d097223 */ /* 0x000fe20000010007 */
[----:B------:R-:W-:Y:S01]  /*b0b0*/  LOP3.LUT R4, R4, 0xffff0000, RZ, 0xc0, !PT ;  /* 0xffff000004047812 */ /* 0x000fe200078ec0ff */
[----:B------:R-:W-:-:S02]  /*b0c0*/  FMUL.FTZ R5, R2, R17 ;  /* 0x0000001102057220 */ /* 0x000fc40000410000 */
[----:B------:R-:W-:Y:S01]  /*b0d0*/  FFMA.FTZ R14, R13, R14, -R8 ;  /* 0x0000000e0d0e7223 */ /* 0x000fe20000010808 */
[C---:B------:R-:W-:Y:S01]  /*b0e0*/  SHF.L.U32 R13, R11.reuse, 0x10, RZ ;  /* 0x000000100b0d7819 */ /* 0x040fe200000006ff */
[C---:B------:R-:W-:Y:S01]  /*b0f0*/  IMAD.U32 R15, R10.reuse, 0x10000, RZ ;  /* 0x000100000a0f7824 */ /* 0x040fe200078e00ff */
[----:B------:R-:W-:Y:S01]  /*b100*/  LOP3.LUT R10, R10, 0xffff0000, RZ, 0xc0, !PT ;  /* 0xffff00000a0a7812 */ /* 0x000fe200078ec0ff */
[-C--:B------:R-:W-:Y:S01]  /*b110*/  FMUL.FTZ R2, R2, R16.reuse ;  /* 0x0000001002027220 */ /* 0x080fe20000410000 */
[----:B------:R-:W-:Y:S01]  /*b120*/  LOP3.LUT R11, R11, 0xffff0000, RZ, 0xc0, !PT ;  /* 0xffff00000b0b7812 */ /* 0x000fe200078ec0ff */
[C---:B------:R-:W-:Y:S02]  /*b130*/  FFMA.FTZ R8, R12.reuse, R16, -R5 ;  /* 0x000000100c087223 */ /* 0x040fe40000010805 */
[----:B------:R-:W-:Y:S02]  /*b140*/  FFMA.FTZ R7, R12, R17, R2 ;  /* 0x000000110c077223 */ /* 0x000fe40000010002 */
[----:B------:R-:W-:-:S02]  /*b150*/  FMUL.FTZ R5, R4, R15 ;  /* 0x0000000f04057220 */ /* 0x000fc40000410000 */
[----:B------:R-:W-:Y:S01]  /*b160*/  FMUL.FTZ R4, R4, R13 ;  /* 0x0000000d04047220 */ /* 0x000fe20000410000 */
[----:B------:R-:W-:Y:S01]  /*b170*/  F2FP.BF16.PACK_AB R7, R7, R8 ;  /* 0x000000080707723e */ /* 0x000fe200000010ff */
[C---:B------:R-:W-:Y:S02]  /*b180*/  FMUL.FTZ R2, R0.reuse, R10 ;  /* 0x0000000a00027220 */ /* 0x040fe40000410000 */
[----:B------:R-:W-:Y:S02]  /*b190*/  FMUL.FTZ R0, R0, R11 ;  /* 0x0000000b00007220 */ /* 0x000fe40000410000 */
[C---:B------:R-:W-:Y:S02]  /*b1a0*/  FFMA.FTZ R5, R6.reuse, R13, -R5 ;  /* 0x0000000d06057223 */ /* 0x040fe40000010805 */
[----:B------:R-:W-:Y:S01]  /*b1b0*/  FFMA.FTZ R4, R6, R15, R4 ;  /* 0x0000000f06047223 */ /* 0x000fe20000010004 */
[----:B------:R-:W-:Y:S01]  /*b1c0*/  F2FP.BF16.PACK_AB R6, R9, R14 ;  /* 0x0000000e0906723e */ /* 0x000fe200000010ff */
[----:B------:R-:W-:-:S02]  /*b1d0*/  FFMA.FTZ R2, R3, R11, -R2 ;  /* 0x0000000b03027223 */ /* 0x000fc40000010802 */
[----:B------:R-:W-:Y:S01]  /*b1e0*/  FFMA.FTZ R0, R3, R10, R0 ;  /* 0x0000000a03007223 */ /* 0x000fe20000010000 */
[----:B------:R-:W-:-:S04]  /*b1f0*/  F2FP.BF16.PACK_AB R4, R4, R5 ;  /* 0x000000050404723e */ /* 0x000fc800000010ff */
[----:B------:R-:W-:-:S05]  /*b200*/  F2FP.BF16.PACK_AB R5, R0, R2 ;  /* 0x000000020005723e */ /* 0x000fca00000010ff */
[----:B------:R1:W-:Y:S02]  /*b210*/  STS.128 [R20+0x4800], R4 ;  /* 0x0048000414007388 */ /* 0x0003e40000000c00 */
.L_x_775:
[----:B------:R-:W-:Y:S05]  /*b220*/  BSYNC B0 ;  /* 0x0000000000007941 */ /* 0x000fea0003800000 */
.L_x_774:
        /* <DEDUP_REMOVED lines=50> */
.L_x_777:
[----:B------:R-:W-:Y:S05]  /*b550*/  BSYNC B0 ;  /* 0x0000000000007941 */ /* 0x000fea0003800000 */
.L_x_776:
[----:B------:R-:W-:Y:S01]  /*b560*/  ISETP.GE.AND P0, PT, R29, c[0x0][0x27c], PT ;  /* 0x00009f001d007a0c */ /* 0x000fe20003f06270 */
[----:B------:R-:W-:-:S12]  /*b570*/  BSSY B0, `(.L_x_778) ;  /* 0x0000031000007945 */ /* 0x000fd80003800000 */
[----:B------:R-:W-:Y:S05]  /*b580*/  @P0 BRA `(.L_x_779) ;  /* 0x000002f000000947 */ /* 0x000fea0003800000 */
[----:B-1----:R-:W2:Y:S01]  /*b590*/  LDL R18, [R1+0x1c] ;  /* 0x00001c0001127983 */ /* 0x002ea20000100800 */
        /* <DEDUP_REMOVED lines=12> */
[----:B--2---:R-:W1:Y:S02]  /*b660*/  LDS.128 R4, [R18+0x6800] ;  /* 0x0068000012047984 */ /* 0x004e640000000c00 */
        /* <DEDUP_REMOVED lines=33> */
.L_x_779:
[----:B------:R-:W-:Y:S05]  /*b880*/  BSYNC B0 ;  /* 0x0000000000007941 */ /* 0x000fea0003800000 */
.L_x_778:
        /* <DEDUP_REMOVED lines=50> */
.L_x_781:
[----:B------:R-:W-:Y:S05]  /*bbb0*/  BSYNC B0 ;  /* 0x0000000000007941 */ /* 0x000fea0003800000 */
.L_x_780:
[----:B------:R-:W-:-:S13]  /*bbc0*/  ISETP.GE.AND P0, PT, R28, c[0x0][0x27c], PT ;  /* 0x00009f001c007a0c */ /* 0x000fda0003f06270 */
        /* <DEDUP_REMOVED lines=48> */
.L_x_771:
[----:B------:R-:W-:Y:S05]  /*bed0*/  BSYNC B1 ;  /* 0x0000000000017941 */ /* 0x000fea0003800000 */
.L_x_770:
[----:B------:R-:W-:-:S04]  /*bee0*/  LEA.HI R0, R89, R89, RZ, 0x1 ;  /* 0x0000005959007211 */ /* 0x000fc800078f08ff */
[----:B------:R-:W-:-:S04]  /*bef0*/  SHF.R.S32.HI R0, RZ, 0x1, R0 ;  /* 0x00000001ff007819 */ /* 0x000fc80000011400 */
[----:B------:R-:W-:-:S04]  /*bf00*/  IADD3 R0, R0, 0x40, RZ ;  /* 0x0000004000007810 */ /* 0x000fc80007ffe0ff */
[----:B------:R-:W-:-:S13]  /*bf10*/  ISETP.GE.AND P0, PT, R0, R31, PT ;  /* 0x0000001f0000720c */ /* 0x000fda0003f06270 */
[----:B------:R-:W-:Y:S05]  /*bf20*/  @P0 BRA `(.L_x_782) ;  /* 0x0000498000000947 */ /* 0x000fea0003800000 */
        /* <DEDUP_REMOVED lines=50> */
.L_x_784:
[----:B------:R-:W-:Y:S05]  /*c250*/  BSYNC B0 ;  /* 0x0000000000007941 */ /* 0x000fea0003800000 */
.L_x_783:
        /* <DEDUP_REMOVED lines=50> */
.L_x_786:
[----:B------:R-:W-:Y:S05]  /*c580*/  BSYNC B0 ;  /* 0x0000000000007941 */ /* 0x000fea0003800000 */
.L_x_785:
        /* <DEDUP_REMOVED lines=50> */
.L_x_788:
[----:B------:R-:W-:Y:S05]  /*c8b0*/  BSYNC B0 ;  /* 0x0000000000007941 */ /* 0x000fea0003800000 */
.L_x_787:
        /* <DEDUP_REMOVED lines=50> */
.L_x_790:
[----:B------:R-:W-:Y:S05]  /*cbe0*/  BSYNC B0 ;  /* 0x0000000000007941 */ /* 0x000fea0003800000 */
.L_x_789:
        /* <DEDUP_REMOVED lines=50> */
.L_x_792:
[----:B------:R-:W-:Y:S05]  /*cf10*/  BSYNC B0 ;  /* 0x0000000000007941 */ /* 0x000fea0003800000 */
.L_x_791:
        /* <DEDUP_REMOVED lines=50> */
.L_x_765:
[----:B------:R1:W5:Y:S04]  /*d240*/  LDL R28, [R1+0x84] ;  /* 0x00008400011c7983 */ /* 0x0003680000100800 */
[----:B------:R1:W5:Y:S01]  /*d250*/  LDL R26, [R1+0x80] ;  /* 0x00008000011a7983 */ /* 0x0003620000100800 */
[----:B------:R-:W-:Y:S01]  /*d260*/  @P5 IMAD.HI.U32 R3, R0, c[0x0][0x2c8], RZ ;  /* 0x0000b20000035a27 */ /* 0x000fe200078e00ff */
[----:B------:R-:W-:Y:S01]  /*d270*/  MOV R5, R7 ;  /* 0x0000000700057202 */ /* 0x000fe20000000f00 */
[----:B------:R-:W-:Y:S01]  /*d280*/  BSSY B0, `(.L_x_793) ;  /* 0x0000045000007945 */ /* 0x000fe20003800000 */
[----:B------:R-:W-:Y:S01]  /*d290*/  MOV R7, R6 ;  /* 0x0000000600077202 */ /* 0x000fe20000000f00 */
[----:B------:R-:W-:Y:S01]  /*d2a0*/  IMAD.MOV.U32 R6, RZ, RZ, R2 ;  /* 0x000000ffff067224 */ /* 0x000fe200078e0002 */
[----:B------:R-:W-:Y:S01]  /*d2b0*/  @P5 SHF.R.U32.HI R0, RZ, c[0x0][0x2cc], R3 ;  /* 0x0000b300ff005a19 */ /* 0x000fe20000011603 */
[----:B------:R-:W-:Y:S01]  /*d2c0*/  CS2R R70, SRZ ;  /* 0x0000000000467805 */ /* 0x000fe2000001ff00 */
[----:B------:R-:W-:Y:S01]  /*d2d0*/  CS2R R42, SRZ ;  /* 0x00000000002a7805 */ /* 0x000fe2000001ff00 */
[----:B------:R-:W-:Y:S01]  /*d2e0*/  CS2R R40, SRZ ;  /* 0x0000000000287805 */ /* 0x000fe2000001ff00 */
[----:B------:R-:W-:Y:S01]  /*d2f0*/  SHF.R.S32.HI R3, RZ, 0x1f, R0 ;  /* 0x0000001fff037819 */ /* 0x000fe20000011400 */
[----:B------:R-:W-:Y:S01]  /*d300*/  IMAD.WIDE.U32 R4, R0, c[0x0][0x280], R4 ;  /* 0x0000a00000047a25 */ /* 0x000fe200078e0004 */
[----:B------:R-:W-:Y:S01]  /*d310*/  CS2R R34, SRZ ;  /* 0x0000000000227805 */ /* 0x000fe2000001ff00 */
[----:B------:R-:W-:Y:S01]  /*d320*/  CS2R R32, SRZ ;  /* 0x0000000000207805 */ /* 0x000fe2000001ff00 */
[----:B------:R-:W-:Y:S01]  /*d330*/  CS2R R10, SRZ ;  /* 0x00000000000a7805 */ /* 0x000fe2000001ff00 */
[C---:B------:R-:W-:Y:S01]  /*d340*/  IMAD R9, R3.reuse, c[0x0][0x280], RZ ;  /* 0x0000a00003097a24 */ /* 0x040fe200078e02ff */
[----:B------:R-:W-:Y:S01]  /*d350*/  LEA R21, P1, R4, c[0x0][0x270], 0x1 ;  /* 0x00009c0004157a11 */ /* 0x000fe200078208ff */
[----:B------:R-:W-:Y:S01]  /*d360*/  IMAD R8, R3, c[0x0][0x290], RZ ;  /* 0x0000a40003087a24 */ /* 0x000fe200078e02ff */
[----:B------:R-:W-:Y:S01]  /*d370*/  CS2R R46, SRZ ;  /* 0x00000000002e7805 */ /* 0x000fe2000001ff00 */
[C---:B------:R-:W-:Y:S01]  /*d380*/  IMAD.WIDE.U32 R2, R0.reuse, c[0x0][0x290], R6 ;  /* 0x0000a40000027a25 */ /* 0x040fe200078e0006 */
[----:B------:R-:W-:Y:S01]  /*d390*/  CS2R R44, SRZ ;  /* 0x00000000002c7805 */ /* 0x000fe2000001ff00 */
[----:B------:R1:W2:Y:S01]  /*d3a0*/  SHFL.IDX PT, R12, R21, RZ, 0x1e1f ;  /* 0x001e1fff150c7589 */ /* 0x0002a200000e0000 */
[----:B------:R-:W-:Y:S01]  /*d3b0*/  CS2R R38, SRZ ;  /* 0x0000000000267805 */ /* 0x000fe2000001ff00 */
[----:B------:R-:W-:Y:S01]  /*d3c0*/  IMAD R6, R0, c[0x0][0x284], R9 ;  /* 0x0000a10000067a24 */ /* 0x000fe200078e0209 */
[----:B------:R-:W-:Y:S01]  /*d3d0*/  LEA R22, P0, R2, c[0x0][0x288], 0x1 ;  /* 0x0000a20002167a11 */ /* 0x000fe200078008ff */
[----:B------:R-:W-:Y:S01]  /*d3e0*/  IMAD R0, R0, c[0x0][0x294], R8 ;  /* 0x0000a50000007a24 */ /* 0x000fe200078e0208 */
[----:B------:R-:W-:Y:S01]  /*d3f0*/  CS2R R36, SRZ ;  /* 0x0000000000247805 */ /* 0x000fe2000001ff00 */
[----:B------:R-:W-:Y:S01]  /*d400*/  CS2R R8, SRZ ;  /* 0x0000000000087805 */ /* 0x000fe2000001ff00 */
[----:B------:R-:W-:Y:S01]  /*d410*/  IADD3 R6, R5, R6, RZ ;  /* 0x0000000605067210 */ /* 0x000fe20007ffe0ff */
[----:B------:R-:W-:-:S03]  /*d420*/  IMAD.IADD R0, R3, 0x1, R0 ;  /* 0x0000000103007824 */ /* 0x000fc600078e0200 */
[----:B------:R-:W-:Y:S02]  /*d430*/  LEA.HI.X R19, R4, c[0x0][0x274], R6, 0x1, P1 ;  /* 0x00009d0004137a11 */ /* 0x000fe400008f0c06 */
[----:B------:R-:W-:Y:S01]  /*d440*/  LEA.HI.X R18, R2, c[0x0][0x28c], R0, 0x1, P0 ;  /* 0x0000a30002127a11 */ /* 0x000fe200000f0c00 */
[----:B------:R-:W-:Y:S01]  /*d450*/  CS2R R6, SRZ ;  /* 0x0000000000067805 */ /* 0x000fe2000001ff00 */
[----:B------:R-:W-:Y:S01]  /*d460*/  ISETP.GE.AND P0, PT, R20, R31, PT ;  /* 0x0000001f1400720c */ /* 0x000fe20003f06270 */
[----:B------:R1:W3:Y:S01]  /*d470*/  SHFL.IDX PT, R2, R22, RZ, 0x1e1f ;  /* 0x001e1fff16027589 */ /* 0x0002e200000e0000 */
[----:B------:R-:W-:-:S03]  /*d480*/  CS2R R4, SRZ ;  /* 0x0000000000047805 */ /* 0x000fc6000001ff00 */
[----:B------:R1:W4:Y:S04]  /*d490*/  SHFL.IDX PT, R13, R19, RZ, 0x1e1f ;  /* 0x001e1fff130d7589 */ /* 0x00032800000e0000 */
[----:B------:R1:W1:Y:S04]  /*d4a0*/  SHFL.IDX PT, R3, R18, RZ, 0x1e1f ;  /* 0x001e1fff12037589 */ /* 0x00026800000e0000 */
[----:B------:R-:W-:Y:S05]  /*d4b0*/  @P0 BRA `(.L_x_794) ;  /* 0x0000021000000947 */ /* 0x000fea0003800000 */
[----:B--2---:R-:W-:Y:S01]  /*d4c0*/  ISETP.GE.AND P1, PT, R124, c[0x0][0x27c], PT ;  /* 0x00009f007c007a0c */ /* 0x004fe20003f26270 */
[----:B------:R-:W-:Y:S01]  /*d4d0*/  CS2R R34, SRZ ;  /* 0x0000000000227805 */ /* 0x000fe2000001ff00 */
[----:B------:R-:W-:Y:S01]  /*d4e0*/  CS2R R32, SRZ ;  /* 0x0000000000207805 */ /* 0x000fe2000001ff00 */
[----:B------:R-:W-:Y:S01]  /*d4f0*/  CS2R R38, SRZ ;  /* 0x0000000000267805 */ /* 0x000fe2000001ff00 */
[----:B------:R-:W-:-:S09]  /*d500*/  CS2R R36, SRZ ;  /* 0x0000000000247805 */ /* 0x000fd2000001ff00 */
[C---:B------:R-:W-:Y:S01]  /*d510*/  @!P1 IMAD.SHL.U32 R0, R124.reuse, 0x2, RZ ;  /* 0x000000027c009824 */ /* 0x040fe200078e00ff */
[----:B------:R-:W-:-:S04]  /*d520*/  @!P1 SHF.L.U64.HI R4, R124, 0x1, R125 ;  /* 0x000000017c049819 */ /* 0x000fc8000001027d */
[----:B------:R-:W-:-:S04]  /*d530*/  @!P1 IADD3 R16, P0, R12, R0, RZ ;  /* 0x000000000c109210 */ /* 0x000fc80007f1e0ff */
[----:B----4-:R-:W-:Y:S02]  /*d540*/  @!P1 IADD3.X R17, R13, R4, RZ, P0, !PT ;  /* 0x000000040d119210 */ /* 0x010fe400007fe4ff */
[----:B---3--:R-:W-:-:S05]  /*d550*/  @!P1 IADD3 R14, P0, R2, R0, RZ ;  /* 0x00000000020e9210 */ /* 0x008fca0007f1e0ff */
[----:B-1----:R-:W-:Y:S01]  /*d560*/  @!P1 IMAD.X R15, R3, 0x1, R4, P0 ;  /* 0x00000001030f9824 */ /* 0x002fe200000e0604 */
[----:B------:R-:W-:-:S13]  /*d570*/  ISETP.GE.AND P0, PT, R160, c[0x0][0x27c], PT ;  /* 0x00009f00a0007a0c */ /* 0x000fda0003f06270 */
[----:B-----5:R-:W-:-:S05]  /*d580*/  @!P0 SHF.L.U32 R0, R28, 0x3, RZ ;  /* 0x000000031c008819 */ /* 0x020fca00000006ff */
[----:B------:R-:W-:-:S04]  /*d590*/  @!P0 IMAD.WIDE R6, R0, 0x2, R12 ;  /* 0x0000000200068825 */ /* 0x000fc800078e020c */
[----:B------:R-:W-:Y:S01]  /*d5a0*/  @!P0 IMAD.WIDE R4, R0, 0x2, R2 ;  /* 0x0000000200048825 */ /* 0x000fe200078e0202 */
[----:B------:R1:W5:Y:S04]  /*d5b0*/  @!P0 LD.E.128 R32, [R6.64] ;  /* 0x0000000606208980 */ /* 0x000368000c101d00 */
[----:B------:R2:W5:Y:S01]  /*d5c0*/  @!P0 LD.E.128 R36, [R4.64] ;  /* 0x0000000604248980 */ /* 0x000562000c101d00 */
[----:B------:R-:W-:Y:S01]  /*d5d0*/  ISETP.GE.AND P0, PT, R127, c[0x0][0x27c], PT ;  /* 0x00009f007f007a0c */ /* 0x000fe20003f06270 */
[----:B------:R-:W-:Y:S01]  /*d5e0*/  CS2R R42, SRZ ;  /* 0x00000000002a7805 */ /* 0x000fe2000001ff00 */
[----:B------:R-:W-:Y:S01]  /*d5f0*/  CS2R R40, SRZ ;  /* 0x0000000000287805 */ /* 0x000fe2000001ff00 */
[----:B------:R-:W-:-:S10]  /*d600*/  CS2R R46, SRZ ;  /* 0x00000000002e7805 */ /* 0x000fd4000001ff00 */
[----:B------:R-:W-:Y:S01]  /*d610*/  @!P0 IMAD.SHL.U32 R0, R26, 0x8, RZ ;  /* 0x000000081a008824 */ /* 0x000fe200078e00ff */
[----:B------:R-:W-:Y:S01]  /*d620*/  CS2R R44, SRZ ;  /* 0x00000000002c7805 */ /* 0x000fe2000001ff00 */
[----:B------:R-:W-:Y:S01]  /*d630*/  CS2R R10, SRZ ;  /* 0x00000000000a7805 */ /* 0x000fe2000001ff00 */
[----:B------:R-:W-:Y:S01]  /*d640*/  CS2R R8, SRZ ;  /* 0x0000000000087805 */ /* 0x000fe2000001ff00 */
[----:B------:R-:W-:Y:S01]  /*d650*/  @!P0 IMAD.WIDE R2, R0, 0x2, R2 ;  /* 0x0000000200028825 */ /* 0x000fe200078e0202 */
[----:B-1----:R-:W-:-:S04]  /*d660*/  CS2R R6, SRZ ;  /* 0x0000000000067805 */ /* 0x002fc8000001ff00 */
[----:B------:R1:W5:Y:S01]  /*d670*/  @!P0 LD.E.128 R44, [R2.64] ;  /* 0x00000006022c8980 */ /* 0x000362000c101d00 */
[----:B--2---:R-:W-:-:S03]  /*d680*/  @!P0 IMAD.WIDE R4, R0, 0x2, R12 ;  /* 0x0000000200048825 */ /* 0x004fc600078e020c */
[----:B------:R1:W5:Y:S04]  /*d690*/  @!P1 LD.E.128 R8, [R16.64] ;  /* 0x0000000610089980 */ /* 0x000368000c101d00 */
[----:B------:R2:W5:Y:S02]  /*d6a0*/  @!P0 LD.E.128 R40, [R4.64] ;  /* 0x0000000604288980 */ /* 0x000564000c101d00 */
[----:B--2---:R-:W-:-:S06]  /*d6b0*/  CS2R R4, SRZ ;  /* 0x0000000000047805 */ /* 0x004fcc000001ff00 */
[----:B------:R1:W5:Y:S02]  /*d6c0*/  @!P1 LD.E.128 R4, [R14.64] ;  /* 0x000000060e049980 */ /* 0x000364000c101d00 */
.L_x_794:
[----:B--2---:R-:W-:Y:S05]  /*d6d0*/  BSYNC B0 ;  /* 0x0000000000007941 */ /* 0x004fea0003800000 */
.L_x_793:
[----:B------:R-:W-:Y:S01]  /*d6e0*/  IADD3 R0, R20, 0x40, RZ ;  /* 0x0000004014007810 */ /* 0x000fe20007ffe0ff */
[----:B-1-3-5:R-:W-:Y:S01]  /*d6f0*/  IMAD.MOV.U32 R2, RZ, RZ, R40 ;  /* 0x000000ffff027224 */ /* 0x02afe200078e0028 */
[----:B------:R-:W-:Y:S01]  /*d700*/  MOV R14, R4 ;  /* 0x00000004000e7202 */ /* 0x000fe20000000f00 */
[----:B------:R-:W-:Y:S01]  /*d710*/  IMAD.MOV.U32 R12, RZ, RZ, R42 ;  /* 0x000000ffff0c7224 */ /* 0x000fe200078e002a */
[----:B------:R-:W-:Y:S01]  /*d720*/  ISETP.GE.AND P0, PT, R0, R31, PT ;  /* 0x0000001f0000720c */ /* 0x000fe20003f06270 */
[----:B------:R-:W-:Y:S01]  /*d730*/  IMAD.MOV.U32 R0, RZ, RZ, R41 ;  /* 0x000000ffff007224 */ /* 0x000fe200078e0029 */
[----:B----4-:R-:W1:Y:S01]  /*d740*/  SHFL.IDX PT, R13, R19, 0x1, 0x1e1f ;  /* 0x003e1f00130d7f89 */ /* 0x010e6200000e0000 */
        /* <DEDUP_REMOVED lines=23> */
[----:B------:R-:W-:Y:S01]  /*d8c0*/  PRMT R25, R12, 0x7610, R25 ;  /* 0x000076100c197816 */ /* 0x000fe20000000019 */
[----:B------:R-:W-:Y:S01]  /*d8d0*/  IMAD.MOV.U32 R3, RZ, RZ, R47 ;  /* 0x000000ffff037224 */ /* 0x000fe200078e002f */
[----:B------:R-:W-:Y:S01]  /*d8e0*/  MOV R12, R46 ;  /* 0x0000002e000c7202 */ /* 0x000fe20000000f00 */
        /* <DEDUP_REMOVED lines=12> */
[----:B------:R2:W3:Y:S01]  /*d9b0*/  SHFL.IDX PT, R2, R22, 0x1, 0x1e1f ;  /* 0x003e1f0016027f89 */ /* 0x0004e200000e0000 */
[----:B------:R-:W-:Y:S01]  /*d9c0*/  CS2R R66, SRZ ;  /* 0x0000000000427805 */ /* 0x000fe2000001ff00 */
[----:B------:R-:W-:Y:S01]  /*d9d0*/  CS2R R64, SRZ ;  /* 0x0000000000407805 */ /* 0x000fe2000001ff00 */
[----:B------:R-:W-:Y:S01]  /*d9e0*/  CS2R R62, SRZ ;  /* 0x00000000003e7805 */ /* 0x000fe2000001ff00 */
[----:B------:R4:W1:Y:S01]  /*d9f0*/  SHFL.IDX PT, R12, R21, 0x1, 0x1e1f ;  /* 0x003e1f00150c7f89 */ /* 0x00086200000e0000 */
[----:B------:R-:W-:Y:S01]  /*da00*/  CS2R R60, SRZ ;  /* 0x00000000003c7805 */ /* 0x000fe2000001ff00 */
[----:B------:R-:W-:Y:S01]  /*da10*/  CS2R R54, SRZ ;  /* 0x0000000000367805 */ /* 0x000fe2000001ff00 */
[----:B------:R-:W-:Y:S01]  /*da20*/  CS2R R52, SRZ ;  /* 0x0000000000347805 */ /* 0x000fe2000001ff00 */
[----:B------:R4:W1:Y:S01]  /*da30*/  SHFL.IDX PT, R3, R18, 0x1, 0x1e1f ;  /* 0x003e1f0012037f89 */ /* 0x00086200000e0000 */
[----:B--2---:R-:W-:Y:S01]  /*da40*/  PRMT R22, R0, 0x5410, R14 ;  /* 0x0000541000167816 */ /* 0x004fe2000000000e */
[----:B------:R-:W-:Y:S05]  /*da50*/  @P0 BRA `(.L_x_796) ;  /* 0x0000021000000947 */ /* 0x000fea0003800000 */
[----:B---3--:R-:W-:Y:S01]  /*da60*/  ISETP.GE.AND P1, PT, R124, c[0x0][0x27c], PT ;  /* 0x00009f007c007a0c */ /* 0x008fe20003f26270 */
[----:B------:R-:W-:Y:S01]  /*da70*/  CS2R R58, SRZ ;  /* 0x00000000003a7805 */ /* 0x000fe2000001ff00 */
[----:B------:R-:W-:Y:S01]  /*da80*/  CS2R R56, SRZ ;  /* 0x0000000000387805 */ /* 0x000fe2000001ff00 */
[----:B------:R-:W-:Y:S01]  /*da90*/  CS2R R62, SRZ ;  /* 0x00000000003e7805 */ /* 0x000fe2000001ff00 */
[----:B------:R-:W-:-:S09]  /*daa0*/  CS2R R60, SRZ ;  /* 0x00000000003c7805 */ /* 0x000fd2000001ff00 */
[C---:B------:R-:W-:Y:S01]  /*dab0*/  @!P1 IMAD.SHL.U32 R0, R124.reuse, 0x2, RZ ;  /* 0x000000027c009824 */ /* 0x040fe200078e00ff */
[----:B------:R-:W-:-:S04]  /*dac0*/  @!P1 SHF.L.U64.HI R15, R124, 0x1, R125 ;  /* 0x000000017c0f9819 */ /* 0x000fc8000001027d */
[----:B-1----:R-:W-:-:S04]  /*dad0*/  @!P1 IADD3 R16, P0, R12, R0, RZ ;  /* 0x000000000c109210 */ /* 0x002fc80007f1e0ff */
[----:B------:R-:W-:Y:S02]  /*dae0*/  @!P1 IADD3.X R17, R13, R15, RZ, P0, !PT ;  /* 0x0000000f0d119210 */ /* 0x000fe400007fe4ff */
[----:B------:R-:W-:-:S05]  /*daf0*/  @!P1 IADD3 R14, P0, R2, R0, RZ ;  /* 0x00000000020e9210 */ /* 0x000fca0007f1e0ff */
[----:B------:R-:W-:Y:S01]  /*db00*/  @!P1 IMAD.X R15, R3, 0x1, R15, P0 ;  /* 0x00000001030f9824 */ /* 0x000fe200000e060f */
[----:B------:R-:W-:-:S13]  /*db10*/  ISETP.GE.AND P0, PT, R160, c[0x0][0x27c], PT ;  /* 0x00009f00a0007a0c */ /* 0x000fda0003f06270 */
[----:B------:R-:W-:-:S05]  /*db20*/  @!P0 SHF.L.U32 R0, R28, 0x3, RZ ;  /* 0x000000031c008819 */ /* 0x000fca00000006ff */
[----:B----4-:R-:W-:-:S04]  /*db30*/  @!P0 IMAD.WIDE R20, R0, 0x2, R12 ;  /* 0x0000000200148825 */ /* 0x010fc800078e020c */
[----:B------:R-:W-:Y:S01]  /*db40*/  @!P0 IMAD.WIDE R18, R0, 0x2, R2 ;  /* 0x0000000200128825 */ /* 0x000fe200078e0202 */
[----:B------:R1:W5:Y:S04]  /*db50*/  @!P0 LD.E.128 R56, [R20.64] ;  /* 0x0000000614388980 */ /* 0x000368000c101d00 */
[----:B------:R1:W5:Y:S01]  /*db60*/  @!P0 LD.E.128 R60, [R18.64] ;  /* 0x00000006123c8980 */ /* 0x000362000c101d00 */
[----:B------:R-:W-:Y:S01]  /*db70*/  ISETP.GE.AND P0, PT, R127, c[0x0][0x27c], PT ;  /* 0x00009f007f007a0c */ /* 0x000fe20003f06270 */
[----:B------:R-:W-:Y:S01]  /*db80*/  CS2R R70, SRZ ;  /* 0x0000000000467805 */ /* 0x000fe2000001ff00 */
[----:B------:R-:W-:Y:S01]  /*db90*/  CS2R R68, SRZ ;  /* 0x0000000000447805 */ /* 0x000fe2000001ff00 */
[----:B------:R-:W-:Y:S01]  /*dba0*/  CS2R R66, SRZ ;  /* 0x0000000000427805 */ /* 0x000fe2000001ff00 */
[----:B------:R-:W-:Y:S01]  /*dbb0*/  CS2R R64, SRZ ;  /* 0x0000000000407805 */ /* 0x000fe2000001ff00 */
[----:B------:R-:W-:Y:S01]  /*dbc0*/  CS2R R50, SRZ ;  /* 0x0000000000327805 */ /* 0x000fe2000001ff00 */
[----:B------:R-:W-:Y:S01]  /*dbd0*/  CS2R R48, SRZ ;  /* 0x0000000000307805 */ /* 0x000fe2000001ff00 */
[----:B------:R-:W-:Y:S01]  /*dbe0*/  CS2R R54, SRZ ;  /* 0x0000000000367805 */ /* 0x000fe2000001ff00 */
[----:B------:R-:W-:-:S04]  /*dbf0*/  CS2R R52, SRZ ;  /* 0x0000000000347805 */ /* 0x000fc8000001ff00 */
[----:B------:R1:W5:Y:S01]  /*dc00*/  @!P1 LD.E.128 R48, [R16.64] ;  /* 0x0000000610309980 */ /* 0x000362000c101d00 */
[----:B------:R-:W-:-:S03]  /*dc10*/  @!P0 IMAD.SHL.U32 R0, R26, 0x8, RZ ;  /* 0x000000081a008824 */ /* 0x000fc600078e00ff */
[----:B------:R1:W5:Y:S01]  /*dc20*/  @!P1 LD.E.128 R52, [R14.64] ;  /* 0x000000060e349980 */ /* 0x000362000c101d00 */
[----:B------:R-:W-:-:S04]  /*dc30*/  @!P0 IMAD.WIDE R12, R0, 0x2, R12 ;  /* 0x00000002000c8825 */ /* 0x000fc800078e020c */
[----:B------:R-:W-:Y:S01]  /*dc40*/  @!P0 IMAD.WIDE R2, R0, 0x2, R2 ;  /* 0x0000000200028825 */ /* 0x000fe200078e0202 */
[----:B------:R1:W5:Y:S04]  /*dc50*/  @!P0 LD.E.128 R68, [R12.64] ;  /* 0x000000060c448980 */ /* 0x000368000c101d00 */
[----:B------:R1:W5:Y:S02]  /*dc60*/  @!P0 LD.E.128 R64, [R2.64] ;  /* 0x0000000602408980 */ /* 0x000364000c101d00 */
.L_x_796:
[----:B---3--:R-:W-:Y:S05]  /*dc70*/  BSYNC B0 ;  /* 0x0000000000007941 */ /* 0x008fea0003800000 */
.L_x_795:
        /* <DEDUP_REMOVED lines=47> */
[----:B------:R1:W5:Y:S04]  /*df70*/  LDL R101, [R1+0x74] ;  /* 0x0000740001657983 */ /* 0x0003680000100800 */
[----:B------:R1:W5:Y:S04]  /*df80*/  LDL R100, [R1+0x78] ;  /* 0x0000780001647983 */ /* 0x0003680000100800 */
[----:B------:R1:W5:Y:S01]  /*df90*/  LDL R99, [R1+0x7c] ;  /* 0x00007c0001637983 */ /* 0x0003620000100800 */
[----:B------:R-:W-:Y:S01]  /*dfa0*/  ISETP.GE.AND P0, PT, R124, c[0x0][0x27c], PT ;  /* 0x00009f007c007a0c */ /* 0x000fe20003f06270 */
[----:B------:R-:W-:-:S12]  /*dfb0*/  BSSY B0, `(.L_x_799) ;  /* 0x000006a000007945 */ /* 0x000fd80003800000 */
[----:B------:R-:W-:Y:S05]  /*dfc0*/  @P0 BRA `(.L_x_800) ;  /* 0x0000068000000947 */ /* 0x000fea0003800000 */
[----:B------:R-:W2:Y:S01]  /*dfd0*/  LDL R102, [R1+0x98] ;  /* 0x0000980001667983 */ /* 0x000ea20000100800 */
[----:B------:R-:W-:Y:S01]  /*dfe0*/  IMAD.MOV.U32 R0, RZ, RZ, c[0x0][0x27c] ;  /* 0x00009f00ff007624 */ /* 0x000fe200078e00ff */
[--C-:B----4-:R-:W-:Y:S02]  /*dff0*/  SHF.R.U64 R21, R8, 0x10, R9.reuse ;  /* 0x0000001008157819 */ /* 0x110fe40000001209 */
[----:B------:R-:W-:Y:S02]  /*e000*/  SHF.R.U32.HI R8, RZ, 0x10, R9 ;  /* 0x00000010ff087819 */ /* 0x000fe40000011609 */
[----:B------:R-:W-:Y:S02]  /*e010*/  LEA.HI R0, R0, R97, RZ, 0x1d ;  /* 0x0000006100007211 */ /* 0x000fe400078fe8ff */
[----:B------:R-:W-:Y:S02]  /*e020*/  SHF.R.U64 R9, R10, 0x10, R11 ;  /* 0x000000100a097819 */ /* 0x000fe4000000120b */
[----:B------:R-:W-:Y:S01]  /*e030*/  SHF.R.S32.HI R3, RZ, 0x1f, R0 ;  /* 0x0000001fff037819 */ /* 0x000fe20000011400 */
[----:B------:R-:W-:Y:S01]  /*e040*/  IMAD.SHL.U32 R2, R0, 0x8, RZ ;  /* 0x0000000800027824 */ /* 0x000fe200078e00ff */
[----:B------:R-:W-:-:S02]  /*e050*/  SHF.R.U64 R4, R4, 0x10, R5 ;  /* 0x0000001004047819 */ /* 0x000fc40000001205 */
[----:B------:R-:W-:Y:S02]  /*e060*/  LEA.HI R0, R3, R0, RZ, 0x2 ;  /* 0x0000000003007211 */ /* 0x000fe400078f10ff */
[----:B-----5:R-:W-:Y:S02]  /*e070*/  LOP3.LUT R2, R101, 0x18, R2, 0xf8, !PT ;  /* 0x0000001865027812 */ /* 0x020fe400078ef802 */
[----:B------:R-:W-:Y:S01]  /*e080*/  SHF.R.U32.HI R3, RZ, 0x10, R11 ;  /* 0x00000010ff037819 */ /* 0x000fe2000001160b */
[----:B------:R-:W-:Y:S01]  /*e090*/  IMAD.SHL.U32 R0, R0, 0x400, RZ ;  /* 0x0000040000007824 */ /* 0x000fe200078e00ff */
[----:B------:R-:W-:Y:S02]  /*e0a0*/  LOP3.LUT R2, R2, R100, RZ, 0x3c, !PT ;  /* 0x0000006402027212 */ /* 0x000fe400078e3cff */
[----:B------:R-:W-:Y:S02]  /*e0b0*/  PRMT R28, R25, 0x5410, R9 ;  /* 0x00005410191c7816 */ /* 0x000fe40000000009 */
[----:B------:R-:W-:-:S02]  /*e0c0*/  LOP3.LUT R0, R0, 0x7ffff000, RZ, 0xc0, !PT ;  /* 0x7ffff00000007812 */ /* 0x000fc400078ec0ff */
[----:B------:R-:W-:Y:S02]  /*e0d0*/  PRMT R21, R24, 0x5432, R21 ;  /* 0x0000543218157816 */ /* 0x000fe40000000015 */
[----:B------:R-:W-:Y:S02]  /*e0e0*/  IADD3 R0, R2, R0, R99 ;  /* 0x0000000002007210 */ /* 0x000fe40007ffe063 */
[----:B------:R-:W-:Y:S02]  /*e0f0*/  SHF.R.U32.HI R2, RZ, 0x10, R5 ;  /* 0x00000010ff027819 */ /* 0x000fe40000011605 */
[--C-:B------:R-:W-:Y:S01]  /*e100*/  SHF.R.U64 R5, R6, 0x10, R7.reuse ;  /* 0x0000001006057819 */ /* 0x100fe20000001207 */
[----:B------:R-:W-:Y:S01]  /*e110*/  IMAD.SHL.U32 R30, R0, 0x2, RZ ;  /* 0x00000002001e7824 */ /* 0x000fe200078e00ff */
[----:B------:R-:W-:Y:S02]  /*e120*/  SHF.R.U32.HI R0, RZ, 0x10, R7 ;  /* 0x00000010ff007819 */ /* 0x000fe40000011607 */
[----:B------:R-:W-:-:S02]  /*e130*/  PRMT R20, R24, 0x5410, R8 ;  /* 0x0000541018147816 */ /* 0x000fc40000000008 */
[----:B------:R-:W3:Y:S01]  /*e140*/  LDS.128 R12, [R30+0x6080] ;  /* 0x006080001e0c7984 */ /* 0x000ee20000000c00 */
[C---:B------:R-:W-:Y:S02]  /*e150*/  PRMT R11, R22.reuse, 0x5432, R4 ;  /* 0x00005432160b7816 */ /* 0x040fe40000000004 */
[C---:B------:R-:W-:Y:S02]  /*e160*/  PRMT R26, R23.reuse, 0x5432, R5 ;  /* 0x00005432171a7816 */ /* 0x040fe40000000005 */
[----:B------:R-:W-:Y:S02]  /*e170*/  PRMT R25, R23, 0x5410, R0 ;  /* 0x0000541017197816 */ /* 0x000fe40000000000 */
[----:B------:R-:W-:Y:S02]  /*e180*/  PRMT R10, R22, 0x5410, R2 ;  /* 0x00005410160a7816 */ /* 0x000fe40000000002 */
[----:B------:R-:W-:Y:S01]  /*e190*/  PRMT R27, R27, 0x5410, R3 ;  /* 0x000054101b1b7816 */ /* 0x000fe20000000003 */
[----:B------:R-:W-:-:S02]  /*e1a0*/  IMAD.U32 R72, R25, 0x10000, RZ ;  /* 0x0001000019487824 */ /* 0x000fc400078e00ff */
[C---:B---3--:R-:W-:Y:S01]  /*e1b0*/  IMAD.U32 R8, R12.reuse, 0x10000, RZ ;  /* 0x000100000c087824 */ /* 0x048fe200078e00ff */
[----:B------:R-:W-:Y:S01]  /*e1c0*/  SHF.L.U32 R6, R13, 0x10, RZ ;  /* 0x000000100d067819 */ /* 0x000fe200000006ff */
[----:B------:R-:W-:Y:S01]  /*e1d0*/  IMAD.U32 R2, R15, 0x10000, RZ ;  /* 0x000100000f027824 */ /* 0x000fe200078e00ff */
[----:B------:R-:W-:Y:S02]  /*e1e0*/  LOP3.LUT R7, R12, 0xffff0000, RZ, 0xc0, !PT ;  /* 0xffff00000c077812 */ /* 0x000fe400078ec0ff */
[----:B------:R-:W-:Y:S01]  /*e1f0*/  LOP3.LUT R5, R13, 0xffff0000, RZ, 0xc0, !PT ;  /* 0xffff00000d057812 */ /* 0x000fe200078ec0ff */
[----:B------:R-:W-:Y:S01]  /*e200*/  IMAD.U32 R13, R21, 0x10000, RZ ;  /* 0x00010000150d7824 */ /* 0x000fe200078e00ff */
[C---:B------:R-:W-:Y:S02]  /*e210*/  SHF.L.U32 R4, R14.reuse, 0x10, RZ ;  /* 0x000000100e047819 */ /* 0x040fe400000006ff */
[----:B------:R-:W-:Y:S01]  /*e220*/  LOP3.LUT R3, R14, 0xffff0000, RZ, 0xc0, !PT ;  /* 0xffff00000e037812 */ /* 0x000fe200078ec0ff */
[----:B------:R-:W-:Y:S01]  /*e230*/  IMAD.U32 R14, R10, 0x10000, RZ ;  /* 0x000100000a0e7824 */ /* 0x000fe200078e00ff */
[----:B------:R-:W-:-:S02]  /*e240*/  LOP3.LUT R0, R15, 0xffff0000, RZ, 0xc0, !PT ;  /* 0xffff00000f007812 */ /* 0x000fc400078ec0ff */
[----:B------:R-:W-:Y:S01]  /*e250*/  SHF.L.U32 R15, R27, 0x10, RZ ;  /* 0x000000101b0f7819 */ /* 0x000fe200000006ff */
[----:B--2---:R-:W2:Y:S02]  /*e260*/  LDS.128 R16, [R102] ;  /* 0x0000000066107984 */ /* 0x004ea40000000c00 */
[C---:B--2---:R-:W-:Y:S01]  /*e270*/  IMAD.U32 R23, R16.reuse, 0x10000, RZ ;  /* 0x0001000010177824 */ /* 0x044fe200078e00ff */
[----:B------:R-:W-:Y:S01]  /*e280*/  LOP3.LUT R24, R16, 0xffff0000, RZ, 0xc0, !PT ;  /* 0xffff000010187812 */ /* 0x000fe200078ec0ff */
[----:B------:R-:W-:Y:S01]  /*e290*/  IMAD.U32 R9, R19, 0x10000, RZ ;  /* 0x0001000013097824 */ /* 0x000fe200078e00ff */
[C---:B------:R-:W-:Y:S02]  /*e2a0*/  SHF.L.U32 R22, R17.reuse, 0x10, RZ ;  /* 0x0000001011167819 */ /* 0x040fe400000006ff */
[----:B------:R-:W-:Y:S01]  /*e2b0*/  LOP3.LUT R16, R17, 0xffff0000, RZ, 0xc0, !PT ;  /* 0xffff000011107812 */ /* 0x000fe200078ec0ff */
[C---:B------:R-:W-:Y:S01]  /*e2c0*/  IMAD.U32 R17, R18.reuse, 0x10000, RZ ;  /* 0x0001000012117824 */ /* 0x040fe200078e00ff */
[----:B------:R-:W-:-:S02]  /*e2d0*/  LOP3.LUT R29, R18, 0xffff0000, RZ, 0xc0, !PT ;  /* 0xffff0000121d7812 */ /* 0x000fc400078ec0ff */
[----:B------:R-:W-:Y:S01]  /*e2e0*/  LOP3.LUT R18, R19, 0xffff0000, RZ, 0xc0, !PT ;  /* 0xffff000013127812 */ /* 0x000fe200078ec0ff */
[----:B------:R-:W-:-:S04]  /*e2f0*/  IMAD.U32 R19, R11, 0x10000, RZ ;  /* 0x000100000b137824 */ /* 0x000fc800078e00ff */
[C---:B------:R-:W-:Y:S02]  /*e300*/  FMUL.FTZ R12, R8.reuse, R19 ;  /* 0x00000013080c7220 */ /* 0x040fe40000410000 */
[-C--:B------:R-:W-:Y:S02]  /*e310*/  FMUL.FTZ R8, R8, R13.reuse ;  /* 0x0000000d08087220 */ /* 0x080fe40000410000 */
[C---:B------:R-:W-:Y:S02]  /*e320*/  FFMA.FTZ R31, R23.reuse, R13, -R12 ;  /* 0x0000000d171f7223 */ /* 0x040fe4000001080c */
[----:B------:R-:W-:Y:S02]  /*e330*/  IMAD.U32 R13, R20, 0x10000, RZ ;  /* 0x00010000140d7824 */ /* 0x000fe400078e00ff */
[----:B------:R-:W-:Y:S02]  /*e340*/  FMUL.FTZ R12, R6, R14 ;  /* 0x0000000e060c7220 */ /* 0x000fe40000410000 */
[----:B------:R-:W-:-:S02]  /*e350*/  FFMA.FTZ R23, R23, R19, R8 ;  /* 0x0000001317177223 */ /* 0x000fc40000010008 */
[-C--:B------:R-:W-:Y:S02]  /*e360*/  FMUL.FTZ R8, R6, R13.reuse ;  /* 0x0000000d06087220 */ /* 0x080fe40000410000 */
[----:B------:R-:W-:Y:S01]  /*e370*/  FFMA.FTZ R19, R22, R13, -R12 ;  /* 0x0000000d16137223 */ /* 0x000fe2000001080c */
[----:B------:R-:W-:Y:S01]  /*e380*/  LOP3.LUT R12, R11, 0xffff0000, RZ, 0xc0, !PT ;  /* 0xffff00000b0c7812 */ /* 0x000fe200078ec0ff */
[-C--:B------:R-:W-:Y:S01]  /*e390*/  FMUL.FTZ R6, R2, R72.reuse ;  /* 0x0000004802067220 */ /* 0x080fe20000410000 */
[----:B------:R-:W-:Y:S01]  /*e3a0*/  LOP3.LUT R11, R10, 0xffff0000, RZ, 0xc0, !PT ;  /* 0xffff00000a0b7812 */ /* 0x000fe200078ec0ff */
[-C--:B------:R-:W-:Y:S02]  /*e3b0*/  FMUL.FTZ R2, R2, R15.reuse ;  /* 0x0000000f02027220 */ /* 0x080fe40000410000 */
[----:B------:R-:W-:Y:S01]  /*e3c0*/  FFMA.FTZ R15, R9, R15, -R6 ;  /* 0x0000000f090f7223 */ /* 0x000fe20000010806 */
[----:B------:R-:W-:Y:S01]  /*e3d0*/  LOP3.LUT R6, R21, 0xffff0000, RZ, 0xc0, !PT ;  /* 0xffff000015067812 */ /* 0x000fe200078ec0ff */
[----:B------:R-:W-:Y:S01]  /*e3e0*/  FFMA.FTZ R13, R9, R72, R2 ;  /* 0x00000048090d7223 */ /* 0x000fe20000010002 */
[----:B------:R-:W-:Y:S01]  /*e3f0*/  LOP3.LUT R9, R20, 0xffff0000, RZ, 0xc0, !PT ;  /* 0xffff000014097812 */ /* 0x000fe200078ec0ff */
[----:B------:R-:W-:Y:S01]  /*e400*/  FMUL.FTZ R2, R7, R12 ;  /* 0x0000000c07027220 */ /* 0x000fe20000410000 */
[----:B------:R-:W-:Y:S01]  /*e410*/  LOP3.LUT R20, R26, 0xffff0000, RZ, 0xc0, !PT ;  /* 0xffff00001a147812 */ /* 0x000fe200078ec0ff */
[----:B------:R-:W-:-:S02]  /*e420*/  FFMA.FTZ R14, R22, R14, R8 ;  /* 0x0000000e160e7223 */ /* 0x000fc40000010008 */
[----:B------:R-:W-:Y:S02]  /*e430*/  IMAD.U32 R21, R26, 0x10000, RZ ;  /* 0x000100001a157824 */ /* 0x000fe400078e00ff */
[-C--:B------:R-:W-:Y:S02]  /*e440*/  FFMA.FTZ R8, R24, R6.reuse, -R2 ;  /* 0x0000000618087223 */ /* 0x080fe40000010802 */
[----:B------:R-:W-:Y:S02]  /*e450*/  FMUL.FTZ R7, R7, R6 ;  /* 0x0000000607077220 */ /* 0x000fe40000410000 */
[C---:B------:R-:W-:Y:S01]  /*e460*/  FMUL.FTZ R2, R5.reuse, R9 ;  /* 0x0000000905027220 */ /* 0x040fe20000410000 */
[----:B------:R-:W-:Y:S01]  /*e470*/  F2FP.BF16.PACK_AB R8, R8, R31 ;  /* 0x0000001f0808723e */ /* 0x000fe200000010ff */
[----:B------:R-:W-:Y:S02]  /*e480*/  IMAD.U32 R10, R28, 0x10000, RZ ;  /* 0x000100001c0a7824 */ /* 0x000fe400078e00ff */
[----:B------:R-:W-:-:S02]  /*e490*/  FMUL.FTZ R6, R5, R11 ;  /* 0x0000000b05067220 */ /* 0x000fc40000410000 */
[----:B------:R-:W-:Y:S02]  /*e4a0*/  FMUL.FTZ R5, R4, R21 ;  /* 0x0000001504057220 */ /* 0x000fe40000410000 */
[C---:B------:R-:W-:Y:S02]  /*e4b0*/  FFMA.FTZ R11, R16.reuse, R11, R2 ;  /* 0x0000000b100b7223 */ /* 0x040fe40000010002 */
[----:B------:R-:W-:Y:S01]  /*e4c0*/  FFMA.FTZ R9, R16, R9, -R6 ;  /* 0x0000000910097223 */ /* 0x000fe20000010806 */
[----:B------:R-:W-:Y:S01]  /*e4d0*/  LOP3.LUT R6, R28, 0xffff0000, RZ, 0xc0, !PT ;  /* 0xffff00001c067812 */ /* 0x000fe200078ec0ff */
[-C--:B------:R-:W-:Y:S01]  /*e4e0*/  FMUL.FTZ R2, R4, R10.reuse ;  /* 0x0000000a04027220 */ /* 0x080fe20000410000 */
[----:B------:R-:W-:Y:S01]  /*e4f0*/  LOP3.LUT R16, R25, 0xffff0000, RZ, 0xc0, !PT ;  /* 0xffff000019107812 */ /* 0x000fe200078ec0ff */
[----:B------:R-:W-:Y:S01]  /*e500*/  FFMA.FTZ R10, R17, R10, -R5 ;  /* 0x0000000a110a7223 */ /* 0x000fe20000010805 */
[----:B------:R-:W-:Y:S01]  /*e510*/  LOP3.LUT R5, R27, 0xffff0000, RZ, 0xc0, !PT ;  /* 0xffff00001b057812 */ /* 0x000fe200078ec0ff */
[----:B------:R-:W-:Y:S01]  /*e520*/  FFMA.FTZ R12, R24, R12, R7 ;  /* 0x0000000c180c7223 */ /* 0x000fe20000010007 */
[----:B------:R-:W-:Y:S01]  /*e530*/  F2FP.BF16.PACK_AB R9, R9, R19 ;  /* 0x000000130909723e */ /* 0x000fe200000010ff */
[----:B------:R-:W-:-:S02]  /*e540*/  FFMA.FTZ R7, R17, R21, R2 ;  /* 0x0000001511077223 */ /* 0x000fc40000010002 */
[C---:B------:R-:W-:Y:S02]  /*e550*/  FMUL.FTZ R4, R3.reuse, R20 ;  /* 0x0000001403047220 */ /* 0x040fe40000410000 */
[----:B------:R-:W-:Y:S02]  /*e560*/  FMUL.FTZ R3, R3, R6 ;  /* 0x0000000603037220 */ /* 0x000fe40000410000 */
[C---:B------:R-:W-:Y:S02]  /*e570*/  FMUL.FTZ R2, R0.reuse, R16 ;  /* 0x0000001000027220 */ /* 0x040fe40000410000 */
[----:B------:R-:W-:Y:S02]  /*e580*/  FMUL.FTZ R0, R0, R5 ;  /* 0x0000000500007220 */ /* 0x000fe40000410000 */
[C---:B------:R-:W-:Y:S01]  /*e590*/  FFMA.FTZ R6, R29.reuse, R6, -R4 ;  /* 0x000000061d067223 */ /* 0x040fe20000010804 */
[----:B------:R-:W-:Y:S01]  /*e5a0*/  F2FP.BF16.PACK_AB R4, R12, R23 ;  /* 0x000000170c04723e */ /* 0x000fe200000010ff */
[----:B------:R-:W-:-:S02]  /*e5b0*/  FFMA.FTZ R3, R29, R20, R3 ;  /* 0x000000141d037223 */ /* 0x000fc40000010003 */
[C---:B------:R-:W-:Y:S01]  /*e5c0*/  FFMA.FTZ R2, R18.reuse, R5, -R2 ;  /* 0x0000000512027223 */ /* 0x040fe20000010802 */
[----:B------:R-:W-:Y:S01]  /*e5d0*/  F2FP.BF16.PACK_AB R5, R11, R14 ;  /* 0x0000000e0b05723e */ /* 0x000fe200000010ff */
[----:B------:R-:W-:Y:S01]  /*e5e0*/  FFMA.FTZ R0, R18, R16, R0 ;  /* 0x0000001012007223 */ /* 0x000fe20000010000 */
[----:B------:R-:W-:Y:S02]  /*e5f0*/  F2FP.BF16.PACK_AB R10, R6, R10 ;  /* 0x0000000a060a723e */ /* 0x000fe400000010ff */
[----:B------:R-:W-:Y:S02]  /*e600*/  F2FP.BF16.PACK_AB R6, R3, R7 ;  /* 0x000000070306723e */ /* 0x000fe400000010ff */
[----:B------:R-:W-:Y:S02]  /*e610*/  F2FP.BF16.PACK_AB R11, R2, R15 ;  /* 0x0000000f020b723e */ /* 0x000fe400000010ff */
[----:B------:R-:W-:-:S03]  /*e620*/  F2FP.BF16.PACK_AB R7, R0, R13 ;  /* 0x0000000d0007723e */ /* 0x000fc600000010ff */
[----:B------:R2:W-:Y:S04]  /*e630*/  STS.128 [R102], R8 ;  /* 0x0000000866007388 */ /* 0x0005e80000000c00 */
[----:B------:R2:W-:Y:S02]  /*e640*/  STS.128 [R30+0x6080], R4 ;  /* 0x006080041e007388 */ /* 0x0005e40000000c00 */
.L_x_800:
[----:B------:R-:W-:Y:S05]  /*e650*/  BSYNC B0 ;  /* 0x0000000000007941 */ /* 0x000fea0003800000 */
.L_x_799:
[----:B------:R-:W-:Y:S01]  /*e660*/  ISETP.GE.AND P0, PT, R160, c[0x0][0x27c], PT ;  /* 0x00009f00a0007a0c */ /* 0x000fe20003f06270 */
[----:B------:R-:W-:-:S12]  /*e670*/  BSSY B0, `(.L_x_801) ;  /* 0x000006b000007945 */ /* 0x000fd80003800000 */
[----:B------:R-:W-:Y:S05]  /*e680*/  @P0 BRA `(.L_x_802) ;  /* 0x0000069000000947 */ /* 0x000fea0003800000 */
[----:B------:R-:W3:Y:S04]  /*e690*/  LDL R2, [R1+0x84] ;  /* 0x0000840001027983 */ /* 0x000ee80000100800 */
[----:B--2---:R-:W2:Y:S01]  /*e6a0*/  LDL R72, [R1+0xa8] ;  /* 0x0000a80001487983 */ /* 0x004ea20000100800 */
[----:B------:R-:W-:Y:S01]  /*e6b0*/  IMAD.MOV.U32 R0, RZ, RZ, c[0x0][0x27c] ;  /* 0x00009f00ff007624 */ /* 0x000fe200078e00ff */
[----:B------:R-:W-:Y:S02]  /*e6c0*/  SHF.R.U64 R14, R36, 0x10, R37 ;  /* 0x00000010240e7819 */ /* 0x000fe40000001225 */
[----:B------:R-:W-:Y:S02]  /*e6d0*/  SHF.R.U64 R17, R38, 0x10, R39 ;  /* 0x0000001026117819 */ /* 0x000fe40000001227 */
[----:B------:R-:W-:-:S02]  /*e6e0*/  PRMT R14, R74, 0x5432, R14 ;  /* 0x000054324a0e7816 */ /* 0x000fc4000000000e */
[----:B------:R-:W-:Y:S02]  /*e6f0*/  SHF.R.U32.HI R13, RZ, 0x10, R37 ;  /* 0x00000010ff0d7819 */ /* 0x000fe40000011625 */
[----:B----4-:R-:W-:Y:S01]  /*e700*/  SHF.R.U32.HI R18, RZ, 0x10, R39 ;  /* 0x00000010ff127819 */ /* 0x010fe20000011627 */
[----:B------:R-:W-:Y:S01]  /*e710*/  IMAD.U32 R29, R14, 0x10000, RZ ;  /* 0x000100000e1d7824 */ /* 0x000fe200078e00ff */
[C---:B------:R-:W-:Y:S02]  /*e720*/  PRMT R23, R75.reuse, 0x5432, R17 ;  /* 0x000054324b177816 */ /* 0x040fe40000000011 */
[----:B------:R-:W-:Y:S02]  /*e730*/  SHF.R.U32.HI R12, RZ, 0x10, R35 ;  /* 0x00000010ff0c7819 */ /* 0x000fe40000011623 */
[----:B------:R-:W-:Y:S02]  /*e740*/  PRMT R13, R74, 0x5410, R13 ;  /* 0x000054104a0d7816 */ /* 0x000fe4000000000d */
[----:B------:R-:W-:-:S02]  /*e750*/  PRMT R22, R75, 0x5410, R18 ;  /* 0x000054104b167816 */ /* 0x000fc40000000012 */
[----:B------:R-:W-:-:S03]  /*e760*/  PRMT R24, R77, 0x5410, R12 ;  /* 0x000054104d187816 */ /* 0x000fc6000000000c */
[----:B------:R-:W-:Y:S01]  /*e770*/  IMAD.U32 R31, R22, 0x10000, RZ ;  /* 0x00010000161f7824 */ /* 0x000fe200078e00ff */
[----:B---3--:R-:W-:-:S04]  /*e780*/  LEA.HI R0, R0, R2, RZ, 0x1d ;  /* 0x0000000200007211 */ /* 0x008fc800078fe8ff */
[----:B------:R-:W-:Y:S01]  /*e790*/  SHF.R.S32.HI R2, RZ, 0x1f, R0 ;  /* 0x0000001fff027819 */ /* 0x000fe20000011400 */
[----:B------:R-:W-:Y:S01]  /*e7a0*/  IMAD.SHL.U32 R3, R0, 0x8, RZ ;  /* 0x0000000800037824 */ /* 0x000fe200078e00ff */
[----:B--2---:R-:W2:Y:S02]  /*e7b0*/  LDS.128 R8, [R72] ;  /* 0x0000000048087984 */ /* 0x004ea40000000c00 */
[----:B------:R-:W-:Y:S02]  /*e7c0*/  LEA.HI R0, R2, R0, RZ, 0x2 ;  /* 0x0000000002007211 */ /* 0x000fe400078f10ff */
[----:B-----5:R-:W-:Y:S02]  /*e7d0*/  LOP3.LUT R2, R101, 0x18, R3, 0xf8, !PT ;  /* 0x0000001865027812 */ /* 0x020fe400078ef803 */
[----:B------:R-:W-:Y:S01]  /*e7e0*/  SHF.R.U64 R3, R34, 0x10, R35 ;  /* 0x0000001022037819 */ /* 0x000fe20000001223 */
[----:B------:R-:W-:Y:S01]  /*e7f0*/  IMAD.SHL.U32 R0, R0, 0x400, RZ ;  /* 0x0000040000007824 */ /* 0x000fe200078e00ff */
[----:B------:R-:W-:-:S02]  /*e800*/  LOP3.LUT R2, R2, R100, RZ, 0x3c, !PT ;  /* 0x0000006402027212 */ /* 0x000fc400078e3cff */
[----:B------:R-:W-:Y:S02]  /*e810*/  PRMT R26, R77, 0x5432, R3 ;  /* 0x000054324d1a7816 */ /* 0x000fe40000000003 */
[----:B------:R-:W-:-:S04]  /*e820*/  LOP3.LUT R0, R0, 0x7ffff000, RZ, 0xc0, !PT ;  /* 0x7ffff00000007812 */ /* 0x000fc800078ec0ff */
[----:B------:R-:W-:Y:S02]  /*e830*/  IADD3 R0, R2, R0, R99 ;  /* 0x0000000002007210 */ /* 0x000fe40007ffe063 */
[----:B------:R-:W-:-:S03]  /*e840*/  SHF.R.U32.HI R2, RZ, 0x10, R33 ;  /* 0x00000010ff027819 */ /* 0x000fc60000011621 */
[----:B------:R-:W-:Y:S01]  /*e850*/  IMAD.SHL.U32 R28, R0, 0x2, RZ ;  /* 0x00000002001c7824 */ /* 0x000fe200078e00ff */
[----:B------:R-:W-:Y:S01]  /*e860*/  SHF.R.U64 R0, R32, 0x10, R33 ;  /* 0x0000001020007819 */ /* 0x000fe20000001221 */
[----:B------:R-:W-:Y:S01]  /*e870*/  IMAD.U32 R32, R13, 0x10000, RZ ;  /* 0x000100000d207824 */ /* 0x000fe200078e00ff */
[C---:B------:R-:W-:Y:S02]  /*e880*/  PRMT R15, R76.reuse, 0x5410, R2 ;  /* 0x000054104c0f7816 */ /* 0x040fe40000000002 */
[----:B------:R-:W3:Y:S01]  /*e890*/  LDS.128 R4, [R28+0x6080] ;  /* 0x006080001c047984 */ /* 0x000ee20000000c00 */
[----:B------:R-:W-:Y:S02]  /*e8a0*/  PRMT R16, R76, 0x5432, R0 ;  /* 0x000054324c107816 */ /* 0x000fe40000000000 */
[----:B------:R-:W-:-:S03]  /*e8b0*/  LOP3.LUT R33, R14, 0xffff0000, RZ, 0xc0, !PT ;  /* 0xffff00000e217812 */ /* 0x000fc600078ec0ff */
[----:B------:R-:W-:Y:S02]  /*e8c0*/  IMAD.U32 R30, R16, 0x10000, RZ ;  /* 0x00010000101e7824 */ /* 0x000fe400078e00ff */
[C---:B--2---:R-:W-:Y:S01]  /*e8d0*/  IMAD.U32 R20, R10.reuse, 0x10000, RZ ;  /* 0x000100000a147824 */ /* 0x044fe200078e00ff */
[----:B------:R-:W-:Y:S01]  /*e8e0*/  LOP3.LUT R25, R10, 0xffff0000, RZ, 0xc0, !PT ;  /* 0xffff00000a197812 */ /* 0x000fe200078ec0ff */
[C---:B------:R-:W-:Y:S01]  /*e8f0*/  IMAD.U32 R18, R8.reuse, 0x10000, RZ ;  /* 0x0001000008127824 */ /* 0x040fe200078e00ff */
[----:B------:R-:W-:Y:S01]  /*e900*/  SHF.L.U32 R17, R9, 0x10, RZ ;  /* 0x0000001009117819 */ /* 0x000fe200000006ff */
[----:B------:R-:W-:Y:S01]  /*e910*/  IMAD.U32 R12, R11, 0x10000, RZ ;  /* 0x000100000b0c7824 */ /* 0x000fe200078e00ff */
[----:B------:R-:W-:Y:S02]  /*e920*/  LOP3.LUT R19, R9, 0xffff0000, RZ, 0xc0, !PT ;  /* 0xffff000009137812 */ /* 0x000fe400078ec0ff */
[----:B------:R-:W-:Y:S02]  /*e930*/  LOP3.LUT R21, R8, 0xffff0000, RZ, 0xc0, !PT ;  /* 0xffff000008157812 */ /* 0x000fe400078ec0ff */
[----:B------:R-:W-:Y:S01]  /*e940*/  LOP3.LUT R11, R11, 0xffff0000, RZ, 0xc0, !PT ;  /* 0xffff00000b0b7812 */ /* 0x000fe200078ec0ff */
[C---:B---3--:R-:W-:Y:S01]  /*e950*/  IMAD.U32 R10, R4.reuse, 0x10000, RZ ;  /* 0x00010000040a7824 */ /* 0x048fe200078e00ff */
[----:B------:R-:W-:Y:S01]  /*e960*/  LOP3.LUT R9, R4, 0xffff0000, RZ, 0xc0, !PT ;  /* 0xffff000004097812 */ /* 0x000fe200078ec0ff */
[----:B------:R-:W-:Y:S01]  /*e970*/  IMAD.U32 R2, R7, 0x10000, RZ ;  /* 0x0001000007027824 */ /* 0x000fe200078e00ff */
[----:B------:R-:W-:Y:S01]  /*e980*/  SHF.L.U32 R4, R6, 0x10, RZ ;  /* 0x0000001006047819 */ /* 0x000fe200000006ff */
[-C--:B------:R-:W-:Y:S01]  /*e990*/  FMUL.FTZ R27, R10, R29.reuse ;  /* 0x0000001d0a1b7220 */ /* 0x080fe20000410000 */
[----:B------:R-:W-:Y:S01]  /*e9a0*/  LOP3.LUT R3, R6, 0xffff0000, RZ, 0xc0, !PT ;  /* 0xffff000006037812 */ /* 0x000fe200078ec0ff */
[-C--:B------:R-:W-:Y:S01]  /*e9b0*/  FMUL.FTZ R6, R10, R30.reuse ;  /* 0x0000001e0a067220 */ /* 0x080fe20000410000 */
[----:B------:R-:W-:Y:S01]  /*e9c0*/  SHF.L.U32 R8, R5, 0x10, RZ ;  /* 0x0000001005087819 */ /* 0x000fe200000006ff */
[C---:B------:R-:W-:Y:S01]  /*e9d0*/  FFMA.FTZ R30, R18.reuse, R30, -R27 ;  /* 0x0000001e121e7223 */ /* 0x040fe2000001081b */
[----:B------:R-:W-:Y:S01]  /*e9e0*/  LOP3.LUT R0, R7, 0xffff0000, RZ, 0xc0, !PT ;  /* 0xffff000007007812 */ /* 0x000fe200078ec0ff */
[----:B------:R-:W-:Y:S01]  /*e9f0*/  FFMA.FTZ R29, R18, R29, R6 ;  /* 0x0000001d121d7223 */ /* 0x000fe20000010006 */
[----:B------:R-:W-:Y:S01]  /*ea00*/  SHF.L.U32 R18, R24, 0x10, RZ ;  /* 0x0000001018127819 */ /* 0x000fe200000006ff */
[----:B------:R-:W-:Y:S01]  /*ea10*/  IMAD.U32 R27, R15, 0x10000, RZ ;  /* 0x000100000f1b7824 */ /* 0x000fe200078e00ff */
[----:B------:R-:W-:Y:S01]  /*ea20*/  LOP3.LUT R5, R5, 0xffff0000, RZ, 0xc0, !PT ;  /* 0xffff000005057812 */ /* 0x000fe200078ec0ff */
[C---:B------:R-:W-:Y:S01]  /*ea30*/  FMUL.FTZ R10, R8.reuse, R32 ;  /* 0x00000020080a7220 */ /* 0x040fe20000410000 */
[----:B------:R-:W-:Y:S01]  /*ea40*/  LOP3.LUT R15, R15, 0xffff0000, RZ, 0xc0, !PT ;  /* 0xffff00000f0f7812 */ /* 0x000fe200078ec0ff */
[----:B------:R-:W-:-:S02]  /*ea50*/  FMUL.FTZ R7, R8, R27 ;  /* 0x0000001b08077220 */ /* 0x000fc40000410000 */
[C---:B------:R-:W-:Y:S02]  /*ea60*/  FMUL.FTZ R6, R2.reuse, R31 ;  /* 0x0000001f02067220 */ /* 0x040fe40000410000 */
[----:B------:R-:W-:Y:S02]  /*ea70*/  FMUL.FTZ R2, R2, R18 ;  /* 0x0000001202027220 */ /* 0x000fe40000410000 */
[C---:B------:R-:W-:Y:S02]  /*ea80*/  FFMA.FTZ R27, R17.reuse, R27, -R10 ;  /* 0x0000001b111b7223 */ /* 0x040fe4000001080a */
[----:B------:R-:W-:Y:S01]  /*ea90*/  FFMA.FTZ R17, R17, R32, R7 ;  /* 0x0000002011117223 */ /* 0x000fe20000010007 */
[----:B------:R-:W-:Y:S01]  /*eaa0*/  LOP3.LUT R7, R16, 0xffff0000, RZ, 0xc0, !PT ;  /* 0xffff000010077812 */ /* 0x000fe200078ec0ff */
[C---:B------:R-:W-:Y:S01]  /*eab0*/  FFMA.FTZ R14, R12.reuse, R31, R2 ;  /* 0x0000001f0c0e7223 */ /* 0x040fe20000010002 */
[----:B------:R-:W-:Y:S01]  /*eac0*/  LOP3.LUT R16, R23, 0xffff0000, RZ, 0xc0, !PT ;  /* 0xffff000017107812 */ /* 0x000fe200078ec0ff */
[----:B------:R-:W-:Y:S01]  /*ead0*/  FFMA.FTZ R18, R12, R18, -R6 ;  /* 0x000000120c127223 */ /* 0x000fe20000010806 */
[----:B------:R-:W-:Y:S01]  /*eae0*/  LOP3.LUT R12, R13, 0xffff0000, RZ, 0xc0, !PT ;  /* 0xffff00000d0c7812 */ /* 0x000fe200078ec0ff */
[----:B------:R-:W-:-:S02]  /*eaf0*/  FMUL.FTZ R2, R9, R33 ;  /* 0x0000002109027220 */ /* 0x000fc40000410000 */
        /* <DEDUP_REMOVED lines=8> */
[----:B------:R-:W-:Y:S02]  /*eb80*/  FFMA.FTZ R12, R19, R12, R2 ;  /* 0x0000000c130c7223 */ /* 0x000fe40000010002 */
[----:B------:R-:W-:Y:S01]  /*eb90*/  FFMA.FTZ R13, R21, R33, R6 ;  /* 0x00000021150d7223 */ /* 0x000fe20000010006 */
[----:B------:R-:W-:Y:S01]  /*eba0*/  LOP3.LUT R6, R26, 0xffff0000, RZ, 0xc0, !PT ;  /* 0xffff00001a067812 */ /* 0x000fe200078ec0ff */
[----:B------:R-:W-:Y:S01]  /*ebb0*/  FFMA.FTZ R9, R19, R15, -R7 ;  /* 0x0000000f13097223 */ /* 0x000fe20000010807 */
[----:B------:R-:W-:Y:S01]  /*ebc0*/  LOP3.LUT R15, R22, 0xffff0000, RZ, 0xc0, !PT ;  /* 0xffff0000160f7812 */ /* 0x000fe200078ec0ff */
[-C--:B------:R-:W-:Y:S02]  /*ebd0*/  FMUL.FTZ R2, R4, R10.reuse ;  /* 0x0000000a04027220 */ /* 0x080fe40000410000 */
[----:B------:R-:W-:Y:S01]  /*ebe0*/  FFMA.FTZ R10, R20, R10, -R5 ;  /* 0x0000000a140a7223 */ /* 0x000fe20000010805 */
[----:B------:R-:W-:Y:S01]  /*ebf0*/  LOP3.LUT R5, R24, 0xffff0000, RZ, 0xc0, !PT ;  /* 0xffff000018057812 */ /* 0x000fe200078ec0ff */
[----:B------:R-:W-:Y:S01]  /*ec00*/  FFMA.FTZ R7, R20, R31, R2 ;  /* 0x0000001f14077223 */ /* 0x000fe20000010002 */
[----:B------:R-:W-:Y:S01]  /*ec10*/  F2FP.BF16.PACK_AB R9, R9, R27 ;  /* 0x0000001b0909723e */ /* 0x000fe200000010ff */
[----:B------:R-:W-:-:S02]  /*ec20*/  FMUL.FTZ R4, R3, R16 ;  /* 0x0000001003047220 */ /* 0x000fc40000410000 */
[-C--:B------:R-:W-:Y:S02]  /*ec30*/  FMUL.FTZ R3, R3, R6.reuse ;  /* 0x0000000603037220 */ /* 0x080fe40000410000 */
[C---:B------:R-:W-:Y:S02]  /*ec40*/  FMUL.FTZ R2, R0.reuse, R15 ;  /* 0x0000000f00027220 */ /* 0x040fe40000410000 */
[----:B------:R-:W-:Y:S02]  /*ec50*/  FMUL.FTZ R0, R0, R5 ;  /* 0x0000000500007220 */ /* 0x000fe40000410000 */
[----:B------:R-:W-:Y:S01]  /*ec60*/  FFMA.FTZ R6, R25, R6, -R4 ;  /* 0x0000000619067223 */ /* 0x000fe20000010804 */
[----:B------:R-:W-:Y:S01]  /*ec70*/  F2FP.BF16.PACK_AB R4, R13, R29 ;  /* 0x0000001d0d04723e */ /* 0x000fe200000010ff */
[----:B------:R-:W-:Y:S02]  /*ec80*/  FFMA.FTZ R3, R25, R16, R3 ;  /* 0x0000001019037223 */ /* 0x000fe40000010003 */
[C---:B------:R-:W-:Y:S01]  /*ec90*/  FFMA.FTZ R2, R11.reuse, R5, -R2 ;  /* 0x000000050b027223 */ /* 0x040fe20000010802 */
[----:B------:R-:W-:Y:S01]  /*eca0*/  F2FP.BF16.PACK_AB R10, R6, R10 ;  /* 0x0000000a060a723e */ /* 0x000fe200000010ff */
[----:B------:R-:W-:Y:S01]  /*ecb0*/  FFMA.FTZ R0, R11, R15, R0 ;  /* 0x0000000f0b007223 */ /* 0x000fe20000010000 */
[----:B------:R-:W-:-:S02]  /*ecc0*/  F2FP.BF16.PACK_AB R6, R3, R7 ;  /* 0x000000070306723e */ /* 0x000fc400000010ff */
[----:B------:R-:W-:Y:S02]  /*ecd0*/  F2FP.BF16.PACK_AB R11, R2, R18 ;  /* 0x00000012020b723e */ /* 0x000fe400000010ff */
[----:B------:R-:W-:Y:S02]  /*ece0*/  F2FP.BF16.PACK_AB R5, R12, R17 ;  /* 0x000000110c05723e */ /* 0x000fe400000010ff */
[----:B------:R-:W-:Y:S01]  /*ecf0*/  F2FP.BF16.PACK_AB R7, R0, R14 ;  /* 0x0000000e0007723e */ /* 0x000fe200000010ff */
[----:B------:R2:W-:Y:S04]  /*ed00*/  STS.128 [R72], R8 ;  /* 0x0000000848007388 */ /* 0x0005e80000000c00 */
[----:B------:R2:W-:Y:S02]  /*ed10*/  STS.128 [R28+0x6080], R4 ;  /* 0x006080041c007388 */ /* 0x0005e40000000c00 */
.L_x_802:
[----:B------:R-:W-:Y:S05]  /*ed20*/  BSYNC B0 ;  /* 0x0000000000007941 */ /* 0x000fea0003800000 */
.L_x_801:
[----:B------:R-:W-:-:S13]  /*ed30*/  ISETP.GE.AND P0, PT, R127, c[0x0][0x27c], PT ;  /* 0x00009f007f007a0c */ /* 0x000fda0003f06270 */
        /* <DEDUP_REMOVED lines=14> */
[----:B------:R-:W-:Y:S01]  /*ee20*/  PRMT R24, R81, 0x5410, R12 ;  /* 0x0000541051187816 */ /* 0x000fe2000000000c */
[----:B------:R-:W-:Y:S01]  /*ee30*/  IMAD.U32 R32, R13, 0x10000, RZ ;  /* 0x000100000d207824 */ /* 0x000fe200078e00ff */
[----:B------:R-:W-:Y:S01]  /*ee40*/  LOP3.LUT R33, R14, 0xffff0000, RZ, 0xc0, !PT ;  /* 0xffff00000e217812 */ /* 0x000fe200078ec0ff */
        /* <DEDUP_REMOVED lines=15> */
[----:B------:R-:W-:Y:S02]  /*ef40*/  SHF.R.U64 R0, R40, 0x10, R41 ;  /* 0x0000001028007819 */ /* 0x000fe40000001229 */
[C---:B------:R-:W-:Y:S02]  /*ef50*/  PRMT R15, R80.reuse, 0x5410, R2 ;  /* 0x00005410500f7816 */ /* 0x040fe40000000002 */
[----:B------:R-:W3:Y:S01]  /*ef60*/  LDS.128 R4, [R28+0x6080] ;  /* 0x006080001c047984 */ /* 0x000ee20000000c00 */
[----:B------:R-:W-:-:S05]  /*ef70*/  PRMT R16, R80, 0x5432, R0 ;  /* 0x0000543250107816 */ /* 0x000fca0000000000 */
        /* <DEDUP_REMOVED lines=70> */
.L_x_798:
[----:B------:R-:W-:Y:S05]  /*f3e0*/  BSYNC B1 ;  /* 0x0000000000017941 */ /* 0x000fea0003800000 */
.L_x_797:
[----:B------:R-:W-:-:S04]  /*f3f0*/  LEA.HI R0, R98, R98, RZ, 0x1 ;  /* 0x0000006262007211 */ /* 0x000fc800078f08ff */
[----:B------:R-:W-:-:S04]  /*f400*/  SHF.R.S32.HI R0, RZ, 0x1, R0 ;  /* 0x00000001ff007819 */ /* 0x000fc80000011400 */
[----:B------:R-:W-:-:S04]  /*f410*/  IADD3 R0, R0, 0x40, RZ ;  /* 0x0000004000007810 */ /* 0x000fc80007ffe0ff */
[----:B------:R-:W-:-:S13]  /*f420*/  ISETP.GE.AND P0, PT, R0, R73, PT ;  /* 0x000000490000720c */ /* 0x000fda0003f06270 */
[----:B------:R-:W-:Y:S05]  /*f430*/  @P0 BRA `(.L_x_782) ;  /* 0x0000147000000947 */ /* 0x000fea0003800000 */
[----:B------:R3:W5:Y:S04]  /*f440*/  LDL R37, [R1+0x8c] ;  /* 0x00008c0001257983 */ /* 0x0007680000100800 */
[----:B------:R3:W5:Y:S04]  /*f450*/  LDL R36, [R1+0x90] ;  /* 0x0000900001247983 */ /* 0x0007680000100800 */
[----:B------:R3:W5:Y:S01]  /*f460*/  LDL R35, [R1+0x94] ;  /* 0x0000940001237983 */ /* 0x0007620000100800 */
[----:B------:R-:W-:Y:S01]  /*f470*/  ISETP.GE.AND P0, PT, R124, c[0x0][0x27c], PT ;  /* 0x00009f007c007a0c */ /* 0x000fe20003f06270 */
[----:B------:R-:W-:-:S12]  /*f480*/  BSSY B0, `(.L_x_803) ;  /* 0x000006a000007945 */ /* 0x000fd80003800000 */
[----:B------:R-:W-:Y:S05]  /*f490*/  @P0 BRA `(.L_x_804) ;  /* 0x0000068000000947 */ /* 0x000fea0003800000 */
[----:B--2---:R-:W2:Y:S01]  /*f4a0*/  LDL R34, [R1+0xac] ;  /* 0x0000ac0001227983 */ /* 0x004ea20000100800 */
[----:B------:R-:W-:Y:S01]  /*f4b0*/  IMAD.MOV.U32 R0, RZ, RZ, c[0x0][0x27c] ;  /* 0x00009f00ff007624 */ /* 0x000fe200078e00ff */
[----:B------:R-:W-:Y:S02]  /*f4c0*/  SHF.R.U64 R14, R52, 0x10, R53 ;  /* 0x00000010340e7819 */ /* 0x000fe40000001235 */
[----:B------:R-:W-:Y:S02]  /*f4d0*/  SHF.R.U64 R17, R54, 0x10, R55 ;  /* 0x0000001036117819 */ /* 0x000fe40000001237 */
[----:B------:R-:W-:Y:S02]  /*f4e0*/  LEA.HI R0, R0, R97, RZ, 0x1d ;  /* 0x0000006100007211 */ /* 0x000fe400078fe8ff */
[----:B------:R-:W-:Y:S02]  /*f4f0*/  PRMT R14, R82, 0x5432, R14 ;  /* 0x00005432520e7816 */ /* 0x000fe4000000000e */
[----:B------:R-:W-:Y:S01]  /*f500*/  SHF.R.S32.HI R3, RZ, 0x1f, R0 ;  /* 0x0000001fff037819 */ /* 0x000fe20000011400 */
[----:B------:R-:W-:Y:S01]  /*f510*/  IMAD.SHL.U32 R2, R0, 0x8, RZ ;  /* 0x0000000800027824 */ /* 0x000fe200078e00ff */
[----:B------:R-:W-:Y:S01]  /*f520*/  SHF.R.U32.HI R13, RZ, 0x10, R53 ;  /* 0x00000010ff0d7819 */ /* 0x000fe20000011635 */
[----:B------:R-:W-:Y:S01]  /*f530*/  IMAD.U32 R29, R14, 0x10000, RZ ;  /* 0x000100000e1d7824 */ /* 0x000fe200078e00ff */
[----:B------:R-:W-:-:S02]  /*f540*/  LEA.HI R0, R3, R0, RZ, 0x2 ;  /* 0x0000000003007211 */ /* 0x000fc400078f10ff */
[----:B-----5:R-:W-:Y:S02]  /*f550*/  LOP3.LUT R2, R37, 0x18, R2, 0xf8, !PT ;  /* 0x0000001825027812 */ /* 0x020fe400078ef802 */
[----:B------:R-:W-:Y:S01]  /*f560*/  SHF.R.U64 R3, R50, 0x10, R51 ;  /* 0x0000001032037819 */ /* 0x000fe20000001233 */
[----:B------:R-:W-:Y:S01]  /*f570*/  IMAD.SHL.U32 R0, R0, 0x400, RZ ;  /* 0x0000040000007824 */ /* 0x000fe200078e00ff */
[----:B------:R-:W-:Y:S02]  /*f580*/  LOP3.LUT R2, R2, R36, RZ, 0x3c, !PT ;  /* 0x0000002402027212 */ /* 0x000fe400078e3cff */
[----:B----4-:R-:W-:Y:S02]  /*f590*/  SHF.R.U32.HI R18, RZ, 0x10, R55 ;  /* 0x00000010ff127819 */ /* 0x010fe40000011637 */
[----:B------:R-:W-:Y:S02]  /*f5a0*/  LOP3.LUT R0, R0, 0x7ffff000, RZ, 0xc0, !PT ;  /* 0x7ffff00000007812 */ /* 0x000fe400078ec0ff */
[----:B------:R-:W-:-:S02]  /*f5b0*/  PRMT R23, R83, 0x5432, R17 ;  /* 0x0000543253177816 */ /* 0x000fc40000000011 */
[----:B------:R-:W-:Y:S02]  /*f5c0*/  IADD3 R0, R2, R0, R35 ;  /* 0x0000000002007210 */ /* 0x000fe40007ffe023 */
[----:B------:R-:W-:Y:S02]  /*f5d0*/  SHF.R.U32.HI R2, RZ, 0x10, R49 ;  /* 0x00000010ff027819 */ /* 0x000fe40000011631 */
[----:B------:R-:W-:Y:S01]  /*f5e0*/  SHF.R.U32.HI R12, RZ, 0x10, R51 ;  /* 0x00000010ff0c7819 */ /* 0x000fe20000011633 */
[----:B------:R-:W-:Y:S01]  /*f5f0*/  IMAD.SHL.U32 R28, R0, 0x2, RZ ;  /* 0x00000002001c7824 */ /* 0x000fe200078e00ff */
[----:B------:R-:W-:Y:S02]  /*f600*/  SHF.R.U64 R0, R48, 0x10, R49 ;  /* 0x0000001030007819 */ /* 0x000fe40000001231 */
[----:B------:R-:W-:Y:S02]  /*f610*/  PRMT R26, R85, 0x5432, R3 ;  /* 0x00005432551a7816 */ /* 0x000fe40000000003 */
[----:B------:R-:W4:Y:S01]  /*f620*/  LDS.128 R4, [R28+0x6080] ;  /* 0x006080001c047984 */ /* 0x000f220000000c00 */
[----:B------:R-:W-:-:S02]  /*f630*/  PRMT R16, R84, 0x5432, R0 ;  /* 0x0000543254107816 */ /* 0x000fc40000000000 */
[----:B------:R-:W-:Y:S02]  /*f640*/  PRMT R13, R82, 0x5410, R13 ;  /* 0x00005410520d7816 */ /* 0x000fe4000000000d */
[----:B------:R-:W-:Y:S01]  /*f650*/  PRMT R22, R83, 0x5410, R18 ;  /* 0x0000541053167816 */ /* 0x000fe20000000012 */
[----:B------:R-:W-:Y:S01]  /*f660*/  IMAD.U32 R30, R16, 0x10000, RZ ;  /* 0x00010000101e7824 */ /* 0x000fe200078e00ff */
[----:B------:R-:W-:Y:S01]  /*f670*/  PRMT R15, R84, 0x5410, R2 ;  /* 0x00005410540f7816 */ /* 0x000fe20000000002 */
[----:B------:R-:W-:Y:S01]  /*f680*/  IMAD.U32 R32, R13, 0x10000, RZ ;  /* 0x000100000d207824 */ /* 0x000fe200078e00ff */
[----:B------:R-:W-:Y:S01]  /*f690*/  PRMT R24, R85, 0x5410, R12 ;  /* 0x0000541055187816 */ /* 0x000fe2000000000c */
[----:B------:R-:W-:Y:S01]  /*f6a0*/  IMAD.U32 R31, R22, 0x10000, RZ ;  /* 0x00010000161f7824 */ /* 0x000fe200078e00ff */
[----:B------:R-:W-:Y:S02]  /*f6b0*/  LOP3.LUT R33, R14, 0xffff0000, RZ, 0xc0, !PT ;  /* 0xffff00000e217812 */ /* 0x000fe400078ec0ff */
[----:B----4-:R-:W-:Y:S01]  /*f6c0*/  LOP3.LUT R3, R6, 0xffff0000, RZ, 0xc0, !PT ;  /* 0xffff000006037812 */ /* 0x010fe200078ec0ff */
[C---:B------:R-:W-:Y:S01]  /*f6d0*/  IMAD.U32 R2, R7.reuse, 0x10000, RZ ;  /* 0x0001000007027824 */ /* 0x040fe200078e00ff */
[----:B------:R-:W-:Y:S01]  /*f6e0*/  LOP3.LUT R0, R7, 0xffff0000, RZ, 0xc0, !PT ;  /* 0xffff000007007812 */ /* 0x000fe200078ec0ff */
[----:B--2---:R-:W2:Y:S02]  /*f6f0*/  LDS.128 R8, [R34] ;  /* 0x0000000022087984 */ /* 0x004ea40000000c00 */
[C---:B--2---:R-:W-:Y:S01]  /*f700*/  IMAD.U32 R20, R10.reuse, 0x10000, RZ ;  /* 0x000100000a147824 */ /* 0x044fe200078e00ff */
[----:B------:R-:W-:Y:S01]  /*f710*/  LOP3.LUT R25, R10, 0xffff0000, RZ, 0xc0, !PT ;  /* 0xffff00000a197812 */ /* 0x000fe200078ec0ff */
[----:B------:R-:W-:Y:S01]  /*f720*/  IMAD.U32 R10, R4, 0x10000, RZ ;  /* 0x00010000040a7824 */ /* 0x000fe200078e00ff */
[C---:B------:R-:W-:Y:S01]  /*f730*/  SHF.L.U32 R17, R9.reuse, 0x10, RZ ;  /* 0x0000001009117819 */ /* 0x040fe200000006ff */
[----:B------:R-:W-:Y:S01]  /*f740*/  IMAD.U32 R18, R8, 0x10000, RZ ;  /* 0x0001000008127824 */ /* 0x000fe200078e00ff */
[----:B------:R-:W-:Y:S01]  /*f750*/  LOP3.LUT R19, R9, 0xffff0000, RZ, 0xc0, !PT ;  /* 0xffff000009137812 */ /* 0x000fe200078ec0ff */
[-C--:B------:R-:W-:Y:S01]  /*f760*/  FMUL.FTZ R27, R10, R29.reuse ;  /* 0x0000001d0a1b7220 */ /* 0x080fe20000410000 */
[----:B------:R-:W-:Y:S01]  /*f770*/  LOP3.LUT R9, R4, 0xffff0000, RZ, 0xc0, !PT ;  /* 0xffff000004097812 */ /* 0x000fe200078ec0ff */
[----:B------:R-:W-:Y:S01]  /*f780*/  IMAD.U32 R12, R11, 0x10000, RZ ;  /* 0x000100000b0c7824 */ /* 0x000fe200078e00ff */
[----:B------:R-:W-:Y:S01]  /*f790*/  SHF.L.U32 R4, R6, 0x10, RZ ;  /* 0x0000001006047819 */ /* 0x000fe200000006ff */
[-C--:B------:R-:W-:Y:S01]  /*f7a0*/  FMUL.FTZ R6, R10, R30.reuse ;  /* 0x0000001e0a067220 */ /* 0x080fe20000410000 */
[----:B------:R-:W-:Y:S01]  /*f7b0*/  LOP3.LUT R21, R8, 0xffff0000, RZ, 0xc0, !PT ;  /* 0xffff000008157812 */ /* 0x000fe200078ec0ff */
[C---:B------:R-:W-:Y:S01]  /*f7c0*/  FFMA.FTZ R30, R18.reuse, R30, -R27 ;  /* 0x0000001e121e7223 */ /* 0x040fe2000001081b */
[----:B------:R-:W-:Y:S01]  /*f7d0*/  SHF.L.U32 R8, R5, 0x10, RZ ;  /* 0x0000001005087819 */ /* 0x000fe200000006ff */
[----:B------:R-:W-:Y:S01]  /*f7e0*/  FFMA.FTZ R29, R18, R29, R6 ;  /* 0x0000001d121d7223 */ /* 0x000fe20000010006 */
[----:B------:R-:W-:Y:S01]  /*f7f0*/  SHF.L.U32 R18, R24, 0x10, RZ ;  /* 0x0000001018127819 */ /* 0x000fe200000006ff */
[----:B------:R-:W-:Y:S01]  /*f800*/  IMAD.U32 R27, R15, 0x10000, RZ ;  /* 0x000100000f1b7824 */ /* 0x000fe200078e00ff */
[----:B------:R-:W-:Y:S01]  /*f810*/  LOP3.LUT R5, R5, 0xffff0000, RZ, 0xc0, !PT ;  /* 0xffff000005057812 */ /* 0x000fe200078ec0ff */
[C---:B------:R-:W-:Y:S01]  /*f820*/  FMUL.FTZ R10, R8.reuse, R32 ;  /* 0x00000020080a7220 */ /* 0x040fe20000410000 */
[----:B------:R-:W-:Y:S01]  /*f830*/  LOP3.LUT R15, R15, 0xffff0000, RZ, 0xc0, !PT ;  /* 0xffff00000f0f7812 */ /* 0x000fe200078ec0ff */
[----:B------:R-:W-:Y:S01]  /*f840*/  FMUL.FTZ R7, R8, R27 ;  /* 0x0000001b08077220 */ /* 0x000fe20000410000 */
[----:B------:R-:W-:Y:S01]  /*f850*/  LOP3.LUT R11, R11, 0xffff0000, RZ, 0xc0, !PT ;  /* 0xffff00000b0b7812 */ /* 0x000fe200078ec0ff */
[----:B------:R-:W-:-:S02]  /*f860*/  FMUL.FTZ R6, R2, R31 ;  /* 0x0000001f02067220 */ /* 0x000fc40000410000 */
        /* <DEDUP_REMOVED lines=43> */
.L_x_804:
[----:B------:R-:W-:Y:S05]  /*fb20*/  BSYNC B0 ;  /* 0x0000000000007941 */ /* 0x000fea0003800000 */
.L_x_803:
[----:B------:R-:W-:Y:S01]  /*fb30*/  ISETP.GE.AND P0, PT, R160, c[0x0][0x27c], PT ;  /* 0x00009f00a0007a0c */ /* 0x000fe20003f06270 */
[----:B------:R-:W-:-:S12]  /*fb40*/  BSSY B0, `(.L_x_805) ;  /* 0x000006b000007945 */ /* 0x000fd80003800000 */
[----:B------:R-:W-:Y:S05]  /*fb50*/  @P0 BRA `(.L_x_806) ;  /* 0x0000069000000947 */ /* 0x000fea0003800000 */
[----:B--2---:R-:W2:Y:S04]  /*fb60*/  LDL R2, [R1+0x84] ;  /* 0x0000840001027983 */ /* 0x004ea80000100800 */
[----:B---3--:R-:W3:Y:S01]  /*fb70*/  LDL R34, [R1+0xa4] ;  /* 0x0000a40001227983 */ /* 0x008ee20000100800 */
        /* <DEDUP_REMOVED lines=15> */
[----:B--2---:R-:W-:-:S04]  /*fc70*/  LEA.HI R0, R0, R2, RZ, 0x1d ;  /* 0x0000000200007211 */ /* 0x004fc800078fe8ff */
[----:B------:R-:W-:Y:S01]  /*fc80*/  SHF.R.S32.HI R2, RZ, 0x1f, R0 ;  /* 0x0000001fff027819 */ /* 0x000fe20000011400 */
[----:B------:R-:W-:Y:S01]  /*fc90*/  IMAD.SHL.U32 R3, R0, 0x8, RZ ;  /* 0x0000000800037824 */ /* 0x000fe200078e00ff */
[----:B---3--:R-:W2:Y:S02]  /*fca0*/  LDS.128 R8, [R34] ;  /* 0x0000000022087984 */ /* 0x008ea40000000c00 */
        /* <DEDUP_REMOVED lines=84> */
.L_x_806:
[----:B------:R-:W-:Y:S05]  /*101f0*/  BSYNC B0 ;  /* 0x0000000000007941 */ /* 0x000fea0003800000 */
.L_x_805:
[----:B------:R-:W-:-:S13]  /*10200*/  ISETP.GE.AND P0, PT, R127, c[0x0][0x27c], PT ;  /* 0x00009f007f007a0c */ /* 0x000fda0003f06270 */
        /* <DEDUP_REMOVED lines=106> */
.L_x_782:
[----:B------:R-:W-:Y:S05]  /*108b0*/  BSYNC B2 ;  /* 0x0000000000027941 */ /* 0x000fea0003800000 */
.L_x_764:
[----:B--2---:R-:W2:Y:S01]  /*108c0*/  LDL R232, [R1+0x20] ;  /* 0x0000200001e87983 */ /* 0x004ea20000100800 */
[----:B-1----:R-:W-:Y:S01]  /*108d0*/  IMAD R0, R95, c[0x0][0x208], RZ ;  /* 0x000082005f007a24 */ /* 0x002fe200078e02ff */
[----:B------:R-:W-:-:S04]  /*108e0*/  DEPBAR.LE SB0, 0x0 ;  /* 0x000080000000791a */ /* 0x000fc80000000000 */
[----:B------:R-:W1:Y:S01]  /*108f0*/  S2R R22, SR_TID.X ;  /* 0x0000000000167919 */ /* 0x000e620000002100 */
[C---:B------:R-:W-:Y:S01]  /*10900*/  IMAD.WIDE.U32 R2, R117.reuse, c[0x0][0x208], RZ ;  /* 0x0000820075027a25 */ /* 0x040fe200078e00ff */
[----:B------:R-:W-:Y:S02]  /*10910*/  LOP3.LUT P2, RZ, R94, 0x1, RZ, 0xc0, !PT ;  /* 0x000000015eff7812 */ /* 0x000fe4000784c0ff */
[----:B------:R-:W-:Y:S01]  /*10920*/  BAR.SYNC.DEFER_BLOCKING 0x0 ;  /* 0x0000000000007b1d */ /* 0x000fe20000010000 */
[----:B------:R-:W-:Y:S01]  /*10930*/  IMAD R0, R117, c[0x0][0x20c], R0 ;  /* 0x0000830075007a24 */ /* 0x000fe200078e0200 */
[----:B------:R-:W-:Y:S01]  /*10940*/  LOP3.LUT R203, R203, 0xfffffdff, RZ, 0xc0, !PT ;  /* 0xfffffdffcbcb7812 */ /* 0x000fe200078ec0ff */
[----:B------:R-:W-:Y:S02]  /*10950*/  IMAD.MOV.U32 R4, RZ, RZ, R240 ;  /* 0x000000ffff047224 */ /* 0x000fe400078e00f0 */
[----:B------:R-:W-:Y:S02]  /*10960*/  IMAD.IADD R0, R3, 0x1, R0 ;  /* 0x0000000103007824 */ /* 0x000fe400078e0200 */
[----:B------:R-:W-:-:S02]  /*10970*/  IMAD.MOV.U32 R5, RZ, RZ, R249 ;  /* 0x000000ffff057224 */ /* 0x000fc400078e00f9 */
[----:B------:R-:W-:Y:S02]  /*10980*/  IMAD R0, R0, 0x30, RZ ;  /* 0x0000003000007824 */ /* 0x000fe400078e02ff */
[----:B------:R-:W-:-:S04]  /*10990*/  IMAD.WIDE.U32 R4, R2, 0x30, R4 ;  /* 0x0000003002047825 */ /* 0x000fc800078e0004 */
[----:B------:R-:W-:Y:S01]  /*109a0*/  IMAD.IADD R3, R5, 0x1, R0 ;  /* 0x0000000105037824 */ /* 0x000fe200078e0200 */
[----:B------:R-:W-:Y:S01]  /*109b0*/  LEA R2, P0, R4, c[0x0][0x1f8], 0x1 ;  /* 0x00007e0004027a11 */ /* 0x000fe200078008ff */
[----:B------:R-:W-:Y:S01]  /*109c0*/  IMAD.SHL.U32 R204, R96, 0x2, RZ ;  /* 0x0000000260cc7824 */ /* 0x000fe200078e00ff */
[----:B-1----:R-:W-:Y:S02]  /*109d0*/  ISETP.GT.AND P1, PT, R22, 0x3f, PT ;  /* 0x0000003f1600780c */ /* 0x002fe40003f24270 */
[----:B------:R-:W-:Y:S01]  /*109e0*/  LEA.HI.X R3, R4, c[0x0][0x1fc], R3, 0x1, P0 ;  /* 0x00007f0004037a11 */ /* 0x000fe200000f0c03 */
[----:B------:R-:W-:Y:S04]  /*109f0*/  LDSM.16.M88.4 R8, [R192+0x1000] ;  /* 0x00100000c008783b */ /* 0x000fe80000000200 */
[----:B-----5:R-:W1:Y:S04]  /*10a00*/  LDSM.16.M88.4 R32, [R165] ;  /* 0x00000000a520783b */ /* 0x020e680000000200 */
[----:B------:R-:W3:Y:S02]  /*10a10*/  LDSM.16.M88.4 R28, [R165+0x400] ;  /* 0x00040000a51c783b */ /* 0x000ee40000000200 */
[----:B------:R-:W-:Y:S01]  /*10a20*/  @!P1 IMAD.MOV.U32 R0, RZ, RZ, c[0x0][0x208] ;  /* 0x00008200ff009624 */ /* 0x000fe200078e00ff */
[----:B------:R-:W-:Y:S01]  /*10a30*/  @P1 LOP3.LUT R203, R203, 0x200, RZ, 0xfc, !PT ;  /* 0x00000200cbcb1812 */ /* 0x000fe200078efcff */
[----:B------:R-:W-:Y:S01]  /*10a40*/  @!P1 IMAD.MOV.U32 R5, RZ, RZ, c[0x0][0x20c] ;  /* 0x00008300ff059624 */ /* 0x000fe200078e00ff */
[----:B------:R-:W4:Y:S02]  /*10a50*/  LDSM.16.M88.4 R24, [R165+0x800] ;  /* 0x00080000a518783b */ /* 0x000f240000000200 */
[----:B------:R-:W-:-:S02]  /*10a60*/  @!P1 LEA R20, P0, R0, R2, 0x6 ;  /* 0x0000000200149211 */ /* 0x000fc400078030ff */
[----:B------:R-:W1:Y:S02]  /*10a70*/  LDSM.16.M88.4 R12, [R192] ;  /* 0x00000000c00c783b */ /* 0x000e640000000200 */
[----:B----4-:R-:W-:Y:S02]  /*10a80*/  @!P1 LEA.HI.X R21, R0, R3, R5, 0x6, P0 ;  /* 0x0000000300159211 */ /* 0x010fe400000f3405 */
[----:B------:R-:W-:Y:S01]  /*10a90*/  IADD3 R0, R116, R119, -R123 ;  /* 0x0000007774007210 */ /* 0x000fe20007ffe87b */
[----:B------:R-:W-:Y:S01]  /*10aa0*/  LDSM.16.M88.4 R16, [R193] ;  /* 0x00000000c110783b */ /* 0x000fe20000000200 */
[----:B------:R-:W-:Y:S02]  /*10ab0*/  LOP3.LUT P1, RZ, R94, 0x2, RZ, 0xc0, !PT ;  /* 0x000000025eff7812 */ /* 0x000fe4000782c0ff */
[C---:B------:R-:W-:Y:S01]  /*10ac0*/  ISETP.LT.OR P0, PT, R0.reuse, 0x1, !P2 ;  /* 0x000000010000780c */ /* 0x040fe20005701670 */
[----:B------:R-:W-:Y:S04]  /*10ad0*/  LDSM.16.M88.4 R4, [R193+0x1000] ;  /* 0x00100000c104783b */ /* 0x000fe80000000200 */
[----:B------:R-:W4:Y:S04]  /*10ae0*/  LDSM.16.M88.4 R36, [R194] ;  /* 0x00000000c224783b */ /* 0x000f280000000200 */
[----:B------:R-:W4:Y:S04]  /*10af0*/  LDSM.16.M88.4 R40, [R202] ;  /* 0x00000000ca28783b */ /* 0x000f280000000200 */
[----:B------:R-:W4:Y:S04]  /*10b00*/  LDSM.16.M88.4 R44, [R201] ;  /* 0x00000000c92c783b */ /* 0x000f280000000200 */
[----:B------:R-:W-:Y:S01]  /*10b10*/  @!PT LDS RZ, [RZ] ;  /* 0x00000000fffff984 */ /* 0x000fe20000000800 */
[----:B------:R-:W-:Y:S01]  /*10b20*/  @!PT LDS RZ, [RZ] ;  /* 0x00000000fffff984 */ /* 0x000fe20000000800 */
[----:B------:R-:W-:Y:S01]  /*10b30*/  @!PT LDS RZ, [RZ] ;  /* 0x00000000fffff984 */ /* 0x000fe20000000800 */
[----:B------:R2:W-:Y:S01]  /*10b40*/  LDGSTS.E.BYPASS.LTC128B.128 [R204+0x1880], [R2.64], !P0 ;  /* 0x0188000002cc7fae */ /* 0x0005e2000c101d46 */
[----:B------:R-:W-:-:S13]  /*10b50*/  ISETP.LT.OR P0, PT, R0, 0x1, !P1 ;  /* 0x000000010000780c */ /* 0x000fda0004f01670 */
[----:B------:R2:W-:Y:S01]  /*10b60*/  LDGSTS.E.BYPASS.LTC128B.128 [R204+0x2480], [R2.64+0x40], !P0 ;  /* 0x0248004002cc7fae */ /* 0x0005e2000c101d46 */
[----:B------:R-:W-:-:S04]  /*10b70*/  LOP3.LUT P0, RZ, R94, 0x4, RZ, 0xc0, !PT ;  /* 0x000000045eff7812 */ /* 0x000fc8000780c0ff */
[----:B------:R-:W-:Y:S01]  /*10b80*/  ISETP.LT.OR P3, PT, R0, 0x1, !P0 ;  /* 0x000000010000780c */ /* 0x000fe20004761670 */
[C---:B-1----:R-:W-:Y:S08]  /*10b90*/  HMMA.16816.F32.BF16 R64, R8.reuse, R32, RZ ;  /* 0x000000200840723c */ /* 0x042ff000000418ff */
[----:B---3--:R-:W-:Y:S04]  /*10ba0*/  HMMA.16816.F32.BF16 R56, R8, R28, RZ ;  /* 0x0000001c0838723c */ /* 0x008fe800000418ff */
[----:B------:R1:W-:Y:S01]  /*10bb0*/  LDGSTS.E.BYPASS.LTC128B.128 [R204+0x3080], [R2.64+0x80], !P3 ;  /* 0x0308008002cc7fae */ /* 0x0003e2000d901d46 */
[----:B------:R-:W-:-:S03]  /*10bc0*/  ISETP.GT.AND P3, PT, R22, 0x3f, PT ;  /* 0x0000003f1600780c */ /* 0x000fc60003f64270 */
[C---:B------:R-:W-:Y:S08]  /*10bd0*/  HMMA.16816.F32.BF16 R48, R8.reuse, R24, RZ ;  /* 0x000000180830723c */ /* 0x040ff000000418ff */
[C---:B------:R-:W-:Y:S08]  /*10be0*/  HMMA.16816.F32.BF16 R60, R8.reuse, R34, RZ ;  /* 0x00000022083c723c */ /* 0x040ff000000418ff */
[C---:B------:R-:W-:Y:S08]  /*10bf0*/  HMMA.16816.F32.BF16 R52, R8.reuse, R30, RZ ;  /* 0x0000001e0834723c */ /* 0x040ff000000418ff */
[----:B------:R-:W-:Y:S01]  /*10c00*/  HMMA.16816.F32.BF16 R8, R8, R26, RZ ;  /* 0x0000001a0808723c */ /* 0x000fe200000418ff */
[----:B------:R-:W-:-:S02]  /*10c10*/  @!P3 ISETP.LT.OR P2, PT, R0, 0x21, !P2 ;  /* 0x000000210000b80c */ /* 0x000fc40005741670 */
[C---:B------:R-:W-:Y:S02]  /*10c20*/  @!P3 ISETP.LT.OR P1, PT, R0.reuse, 0x21, !P1 ;  /* 0x000000210000b80c */ /* 0x040fe40004f21670 */
[----:B------:R-:W-:-:S03]  /*10c30*/  @!P3 ISETP.LT.OR P0, PT, R0, 0x21, !P0 ;  /* 0x000000210000b80c */ /* 0x000fc60004701670 */
[C---:B------:R-:W-:Y:S06]  /*10c40*/  HMMA.16816.F32.BF16 R68, R12.reuse, R32, RZ ;  /* 0x000000200c44723c */ /* 0x040fec00000418ff */
[----:B------:R3:W-:Y:S02]  /*10c50*/  @!P3 LDGSTS.E.BYPASS.LTC128B.128 [R204+0x2080], [R20.64], !P2 ;  /* 0x0208000014ccbfae */ /* 0x0007e4000d101d46 */
[C---:B------:R-:W-:Y:S02]  /*10c60*/  HMMA.16816.F32.BF16 R88, R12.reuse, R34, RZ ;  /* 0x000000220c58723c */ /* 0x040fe400000418ff */
[----:B------:R3:W-:Y:S04]  /*10c70*/  @!P3 LDGSTS.E.BYPASS.LTC128B.128 [R204+0x2c80], [R20.64+0x40], !P1 ;  /* 0x02c8004014ccbfae */ /* 0x0007e8000c901d46 */
[----:B------:R3:W-:Y:S02]  /*10c80*/  @!P3 LDGSTS.E.BYPASS.LTC128B.128 [R204+0x3880], [R20.64+0x80], !P0 ;  /* 0x0388008014ccbfae */ /* 0x0007e4000c101d46 */
[C---:B------:R-:W-:Y:S02]  /*10c90*/  HMMA.16816.F32.BF16 R72, R12.reuse, R28, RZ ;  /* 0x0000001c0c48723c */ /* 0x040fe400000418ff */
[----:B------:R-:W-:Y:S04]  /*10ca0*/  LDSM.16.M88.4 R32, [R165+0xc00] ;  /* 0x000c0000a520783b */ /* 0x000fe80000000200 */
[----:B------:R-:W0:Y:S02]  /*10cb0*/  LDGDEPBAR ;  /* 0x00000000000079af */ /* 0x000e240000000000 */
[C---:B------:R-:W-:Y:S02]  /*10cc0*/  HMMA.16816.F32.BF16 R84, R12.reuse, R30, RZ ;  /* 0x0000001e0c54723c */ /* 0x040fe400000418ff */
[----:B------:R-:W-:Y:S06]  /*10cd0*/  LDSM.16.M88.4 R28, [R165+0x1000] ;  /* 0x00100000a51c783b */ /* 0x000fec0000000200 */
[C---:B------:R-:W-:Y:S08]  /*10ce0*/  HMMA.16816.F32.BF16 R76, R12.reuse, R24, RZ ;  /* 0x000000180c4c723c */ /* 0x040ff000000418ff */
[----:B------:R-:W-:Y:S01]  /*10cf0*/  HMMA.16816.F32.BF16 R24, R12, R26, RZ ;  /* 0x0000001a0c18723c */ /* 0x000fe200000418ff */
[----:B------:R-:W-:Y:S04]  /*10d00*/  LDSM.16.M88.4 R12, [R165+0x1400] ;  /* 0x00140000a50c783b */ /* 0x000fe80000000200 */
[----:B---3--:R-:W-:Y:S03]  /*10d10*/  LDSM.16.M88.4 R20, [R193+0x3000] ;  /* 0x00300000c114783b */ /* 0x008fe60000000200 */
[C---:B----4-:R-:W-:Y:S08]  /*10d20*/  HMMA.16816.F32.BF16 R108, R4.reuse, R36, R64 ;  /* 0x00000024046c723c */ /* 0x050ff00000041840 */
        /* <DEDUP_REMOVED lines=12> */
[C---:B------:R-:W-:Y:S08]  /*10df0*/  HMMA.16816.F32.BF16 R60, R16.reuse, R40, R72 ;  /* 0x00000028103c723c */ /* 0x040ff00000041848 */
[C---:B------:R-:W-:Y:S08]  /*10e00*/  HMMA.16816.F32.BF16 R64, R16.reuse, R44, R76 ;  /* 0x0000002c1040723c */ /* 0x040ff0000004184c */
[C---:B------:R-:W-:Y:S08]  /*10e10*/  HMMA.16816.F32.BF16 R40, R16.reuse, R42, R84 ;  /* 0x0000002a1028723c */ /* 0x040ff00000041854 */
[----:B------:R-:W-:Y:S01]  /*10e20*/  HMMA.16816.F32.BF16 R16, R16, R46, R24 ;  /* 0x0000002e1010723c */ /* 0x000fe20000041818 */
[----:B------:R-:W1:Y:S04]  /*10e30*/  LDSM.16.M88.4 R24, [R193+0x2000] ;  /* 0x00200000c118783b */ /* 0x000e680000000200 */
[----:B------:R-:W-:Y:S03]  /*10e40*/  LDSM.16.M88.4 R44, [R165+0x1800] ;  /* 0x00180000a52c783b */ /* 0x000fe60000000200 */
[C---:B---3--:R-:W-:Y:S08]  /*10e50*/  HMMA.16816.F32.BF16 R76, R4.reuse, R32, R108 ;  /* 0x00000020044c723c */ /* 0x048ff0000004186c */
[C---:B------:R-:W-:Y:S08]  /*10e60*/  HMMA.16816.F32.BF16 R100, R4.reuse, R12, R100 ;  /* 0x0000000c0464723c */ /* 0x040ff00000041864 */
[C---:B------:R-:W-:Y:S08]  /*10e70*/  HMMA.16816.F32.BF16 R104, R4.reuse, R28, R104 ;  /* 0x0000001c0468723c */ /* 0x040ff00000041868 */
[C---:B------:R-:W-:Y:S08]  /*10e80*/  HMMA.16816.F32.BF16 R96, R4.reuse, R34, R96 ;  /* 0x000000220460723c */ /* 0x040ff00000041860 */
[----:B------:R-:W-:Y:S08]  /*10e90*/  HMMA.16816.F32.BF16 R80, R4, R14, R80 ;  /* 0x0000000e0450723c */ /* 0x000ff00000041850 */
[----:B----4-:R-:W-:Y:S08]  /*10ea0*/  HMMA.16816.F32.BF16 R72, R8, R32, R68 ;  /* 0x000000200848723c */ /* 0x010ff00000041844 */
[----:B------:R-:W-:Y:S08]  /*10eb0*/  HMMA.16816.F32.BF16 R92, R4, R30, R92 ;  /* 0x0000001e045c723c */ /* 0x000ff0000004185c */
[C---:B------:R-:W-:Y:S01]  /*10ec0*/  HMMA.16816.F32.BF16 R68, R8.reuse, R34, R36 ;  /* 0x000000220844723c */ /* 0x040fe20000041824 */
[----:B------:R-:W-:Y:S07]  /*10ed0*/  LDSM.16.M88.4 R36, [R165+0x2000] ;  /* 0x00200000a524783b */ /* 0x000fee0000000200 */
[C---:B------:R-:W-:Y:S08]  /*10ee0*/  HMMA.16816.F32.BF16 R32, R8.reuse, R28, R60 ;  /* 0x0000001c0820723c */ /* 0x040ff0000004183c */
[C---:B------:R-:W-:Y:S01]  /*10ef0*/  HMMA.16816.F32.BF16 R28, R8.reuse, R30, R40 ;  /* 0x0000001e081c723c */ /* 0x040fe20000041828 */
[----:B------:R-:W-:Y:S07]  /*10f00*/  LDSM.16.M88.4 R40, [R165+0x1c00] ;  /* 0x001c0000a528783b */ /* 0x000fee0000000200 */
[C---:B------:R-:W-:Y:S08]  /*10f10*/  HMMA.16816.F32.BF16 R4, R8.reuse, R12, R64 ;  /* 0x0000000c0804723c */ /* 0x040ff00000041840 */
        /* <DEDUP_REMOVED lines=9> */
[----:B------:R-:W-:Y:S07]  /*10fb0*/  LDSM.16.M88.4 R20, [R195] ;  /* 0x00000000c314783b */ /* 0x000fee0000000200 */
[C---:B-1----:R-:W-:Y:S08]  /*10fc0*/  HMMA.16816.F32.BF16 R96, R24.reuse, R52, R72 ;  /* 0x000000341860723c */ /* 0x042ff00000041848 */
[C---:B------:R-:W-:Y:S08]  /*10fd0*/  HMMA.16816.F32.BF16 R92, R24.reuse, R54, R68 ;  /* 0x00000036185c723c */ /* 0x040ff00000041844 */
[C---:B------:R-:W-:Y:S01]  /*10fe0*/  HMMA.16816.F32.BF16 R88, R24.reuse, R48, R32 ;  /* 0x000000301858723c */ /* 0x040fe20000041820 */
[----:B------:R-:W-:Y:S07]  /*10ff0*/  LDSM.16.M88.4 R32, [R197] ;  /* 0x00000000c520783b */ /* 0x000fee0000000200 */
[C---:B------:R-:W-:Y:S01]  /*11000*/  HMMA.16816.F32.BF16 R84, R24.reuse, R50, R28 ;  /* 0x000000321854723c */ /* 0x040fe2000004181c */
[----:B------:R-:W-:Y:S07]  /*11010*/  LDSM.16.M88.4 R28, [R196] ;  /* 0x00000000c41c783b */ /* 0x000fee0000000200 */
[C---:B------:R-:W-:Y:S01]  /*11020*/  HMMA.16816.F32.BF16 R80, R24.reuse, R56, R4 ;  /* 0x000000381850723c */ /* 0x040fe20000041804 */
[----:B------:R-:W1:Y:S07]  /*11030*/  LDSM.16.M88.4 R4, [R193+0x5000] ;  /* 0x00500000c104783b */ /* 0x000e6e0000000200 */
[----:B------:R-:W-:Y:S01]  /*11040*/  HMMA.16816.F32.BF16 R76, R24, R58, R8 ;  /* 0x0000003a184c723c */ /* 0x000fe20000041808 */
[----:B------:R-:W1:Y:S01]  /*11050*/  LDSM.16.M88.4 R8, [R193+0x4000] ;  /* 0x00400000c108783b */ /* 0x000e620000000200 */
[----:B--2---:R-:W-:Y:S01]  /*11060*/  ISETP.GT.AND P0, PT, R117, R232, PT ;  /* 0x000000e87500720c */ /* 0x004fe20003f04270 */
[----:B------:R-:W-:-:S05]  /*11070*/  DEPBAR.LE SB0, 0x0 ;  /* 0x000080000000791a */ /* 0x000fca0000000000 */
[C---:B---3--:R-:W-:Y:S08]  /*11080*/  HMMA.16816.F32.BF16 R72, R12.reuse, R44, R64 ;  /* 0x0000002c0c48723c */ /* 0x048ff00000041840 */
[C---:B------:R-:W-:Y:S08]  /*11090*/  HMMA.16816.F32.BF16 R52, R12.reuse, R38, R100 ;  /* 0x000000260c34723c */ /* 0x040ff00000041864 */
[----:B------:R-:W-:Y:S08]  /*110a0*/  HMMA.16816.F32.BF16 R68, R12, R46, R60 ;  /* 0x0000002e0c44723c */ /* 0x000ff0000004183c */
[----:B----4-:R-:W-:Y:S08]  /*110b0*/  HMMA.16816.F32.BF16 R48, R16, R44, R96 ;  /* 0x0000002c1030723c */ /* 0x010ff00000041860 */
[C---:B------:R-:W-:Y:S08]  /*110c0*/  HMMA.16816.F32.BF16 R64, R12.reuse, R40, R108 ;  /* 0x000000280c40723c */ /* 0x040ff0000004186c */
[C---:B------:R-:W-:Y:S08]  /*110d0*/  HMMA.16816.F32.BF16 R60, R12.reuse, R42, R104 ;  /* 0x0000002a0c3c723c */ /* 0x040ff00000041868 */
[----:B------:R-:W-:Y:S08]  /*110e0*/  HMMA.16816.F32.BF16 R56, R12, R36, R112 ;  /* 0x000000240c38723c */ /* 0x000ff00000041870 */
[C---:B------:R-:W-:Y:S08]  /*110f0*/  HMMA.16816.F32.BF16 R44, R16.reuse, R46, R92 ;  /* 0x0000002e102c723c */ /* 0x040ff0000004185c */
[C---:B------:R-:W-:Y:S08]  /*11100*/  HMMA.16816.F32.BF16 R24, R16.reuse, R40, R88 ;  /* 0x000000281018723c */ /* 0x040ff00000041858 */
[C---:B------:R-:W-:Y:S08]  /*11110*/  HMMA.16816.F32.BF16 R40, R16.reuse, R42, R84 ;  /* 0x0000002a1028723c */ /* 0x040ff00000041854 */
[C---:B------:R-:W-:Y:S08]  /*11120*/  HMMA.16816.F32.BF16 R12, R16.reuse, R36, R80 ;  /* 0x00000024100c723c */ /* 0x040ff00000041850 */
[----:B------:R-:W-:Y:S01]  /*11130*/  HMMA.16816.F32.BF16 R16, R16, R38, R76 ;  /* 0x000000261010723c */ /* 0x000fe2000004184c */
[----:B------:R-:W-:Y:S07]  /*11140*/  BSSY B0, `(.L_x_807) ;  /* 0x0000032000007945 */ /* 0x000fee0003800000 */
[C---:B-1----:R-:W-:Y:S08]  /*11150*/  HMMA.16816.F32.BF16 R76, R4.reuse, R32, R72 ;  /* 0x00000020044c723c */ /* 0x042ff00000041848 */
[----:B------:R-:W-:Y:S08]  /*11160*/  HMMA.16816.F32.BF16 R72, R4, R22, R52 ;  /* 0x000000160448723c */ /* 0x000ff00000041834 */
[----:B------:R-:W-:Y:S08]  /*11170*/  HMMA.16816.F32.BF16 R52, R8, R32, R48 ;  /* 0x000000200834723c */ /* 0x000ff00000041830 */
[-C--:B------:R-:W-:Y:S08]  /*11180*/  HMMA.16816.F32.BF16 R68, R4, R34.reuse, R68 ;  /* 0x000000220444723c */ /* 0x080ff00000041844 */
[C---:B------:R-:W-:Y:S08]  /*11190*/  HMMA.16816.F32.BF16 R48, R8.reuse, R34, R44 ;  /* 0x000000220830723c */ /* 0x040ff0000004182c */
[----:B------:R-:W-:Y:S08]  /*111a0*/  HMMA.16816.F32.BF16 R32, R8, R30, R40 ;  /* 0x0000001e0820723c */ /* 0x000ff00000041828 */
[C---:B------:R-:W-:Y:S08]  /*111b0*/  HMMA.16816.F32.BF16 R64, R4.reuse, R28, R64 ;  /* 0x0000001c0440723c */ /* 0x040ff00000041840 */
        /* <DEDUP_REMOVED lines=10> */
[----:B------:R-:W-:Y:S02]  /*11260*/  ISETP.GE.AND P0, PT, R6, 0x21, PT ;  /* 0x000000210600780c */ /* 0x000fe40003f06270 */
[----:B------:R-:W-:Y:S02]  /*11270*/  SHF.R.S32.HI R2, RZ, 0x1f, R0 ;  /* 0x0000001fff027819 */ /* 0x000fe40000011400 */
[----:B------:R-:W-:-:S03]  /*11280*/  LOP3.LUT P3, RZ, R203, 0x100, RZ, 0xc0, !PT ;  /* 0x00000100cbff7812 */ /* 0x000fc6000786c0ff */
        /* <DEDUP_REMOVED lines=29> */
.L_x_808:
[----:B------:R-:W-:Y:S05]  /*11460*/  BSYNC B0 ;  /* 0x0000000000007941 */ /* 0x000fea0003800000 */
.L_x_807:
[----:B------:R-:W2:Y:S04]  /*11470*/  LDL R0, [R1+0x50] ;  /* 0x0000500001007983 */ /* 0x000ea80000100800 */
[----:B-1----:R-:W3:Y:S04]  /*11480*/  LDL R4, [R1+0x10] ;  /* 0x0000100001047983 */ /* 0x002ee80000100800 */
[----:B------:R-:W4:Y:S01]  /*11490*/  LDL R20, [R1] ;  /* 0x0000000001147983 */ /* 0x000f220000100800 */
[----:B------:R-:W-:Y:S01]  /*114a0*/  IMAD.MOV.U32 R233, RZ, RZ, c[0x0][0x32c] ;  /* 0x0000cb00ffe97624 */ /* 0x000fe200078e00ff */
[----:B------:R-:W-:-:S02]  /*114b0*/  ULDC UR4, c[0x0][0x324] ;  /* 0x0000c90000047ab9 */ /* 0x000fc40000000800 */
[----:B------:R-:W-:Y:S01]  /*114c0*/  ULOP3.LUT UR4, URZ, UR4, URZ, 0x33, !UPT ;  /* 0x000000043f047292 */ /* 0x000fe2000f8e333f */
[----:B------:R-:W0:Y:S01]  /*114d0*/  LDGDEPBAR ;  /* 0x00000000000079af */ /* 0x000e220000000000 */
[----:B------:R-:W-:Y:S01]  /*114e0*/  ISETP.GE.AND P1, PT, R233, 0x1, PT ;  /* 0x00000001e900780c */ /* 0x000fe20003f26270 */
[----:B--2---:R-:W-:-:S04]  /*114f0*/  IMAD.IADD R0, R0, 0x1, R235 ;  /* 0x0000000100007824 */ /* 0x004fc800078e02eb */
[----:B------:R-:W-:-:S04]  /*11500*/  @P5 IMAD.HI.U32 R2, R0, c[0x0][0x2c8], RZ ;  /* 0x0000b20000025a27 */ /* 0x000fc800078e00ff */
[----:B------:R-:W-:Y:S01]  /*11510*/  IMAD.MOV.U32 R6, RZ, RZ, R0 ;  /* 0x000000ffff067224 */ /* 0x000fe200078e0000 */
[----:B------:R-:W-:Y:S01]  /*11520*/  @P5 SHF.R.U32.HI R6, RZ, c[0x0][0x2cc], R2 ;  /* 0x0000b300ff065a19 */ /* 0x000fe20000011602 */
[----:B---3--:R-:W-:Y:S01]  /*11530*/  IMAD.IADD R8, R118, 0x1, -R4 ;  /* 0x0000000176087824 */ /* 0x008fe200078e0a04 */
[----:B------:R-:W-:Y:S01]  /*11540*/  IADD3 R0, -R4, 0x1, R118 ;  /* 0x0000000104007810 */ /* 0x000fe20007ffe176 */
[----:B------:R-:W-:Y:S02]  /*11550*/  IMAD.IADD R10, R116, 0x1, -R4 ;  /* 0x00000001740a7824 */ /* 0x000fe400078e0a04 */
[----:B------:R-:W1:Y:S01]  /*11560*/  SHFL.IDX PT, R3, R6, RZ, 0x1c1f ;  /* 0x001c1fff06037589 */ /* 0x000e6200000e0000 */
[----:B----4-:R-:W-:-:S04]  /*11570*/  IADD3 R0, R0, -R20, RZ ;  /* 0x8000001400007210 */ /* 0x010fc80007ffe0ff */
        /* <DEDUP_REMOVED lines=17> */
.L_x_811:
[----:B------:R-:W-:-:S04]  /*11690*/  MOV R4, c[0x0][0x32c] ;  /* 0x0000cb0000047a02 */ /* 0x000fc80000000f00 */
[----:B------:R-:W-:-:S13]  /*116a0*/  ISETP.NE.AND P0, PT, R4, 0x1, PT ;  /* 0x000000010400780c */ /* 0x000fda0003f05270 */
[----:B------:R-:W-:-:S05]  /*116b0*/  @P0 IMAD.HI.U32 R4, R3, c[0x0][0x330], RZ ;  /* 0x0000cc0003040a27 */ /* 0x000fca00078e00ff */
[----:B------:R-:W-:Y:S02]  /*116c0*/  @P0 SHF.R.U32.HI R3, RZ, c[0x0][0x334], R4 ;  /* 0x0000cd00ff030a19 */ /* 0x000fe40000011604 */
.L_x_812:
[----:B------:R-:W-:Y:S05]  /*116d0*/  BSYNC B0 ;  /* 0x0000000000007941 */ /* 0x000fea0003800000 */
.L_x_810:
[----:B------:R-:W-:-:S05]  /*116e0*/  IMAD R3, R3, c[0x0][0x32c], R10 ;  /* 0x0000cb0003037a24 */ /* 0x000fca00078e020a */
[----:B------:R-:W-:Y:S02]  /*116f0*/  IADD3 R4, R3, c[0x0][0x32c], RZ ;  /* 0x0000cb0003047a10 */ /* 0x000fe40007ffe0ff */
[----:B------:R-:W-:Y:S02]  /*11700*/  IMNMX R0, R0, R3, !PT ;  /* 0x0000000300007217 */ /* 0x000fe40007800200 */
[----:B------:R-:W-:Y:S02]  /*11710*/  IMNMX R2, R2, R4, PT ;  /* 0x0000000402027217 */ /* 0x000fe40003800200 */
.L_x_809:
        /* <DEDUP_REMOVED lines=16> */
.L_x_815:
[----:B------:R-:W-:-:S04]  /*11820*/  MOV R11, c[0x0][0x32c] ;  /* 0x0000cb00000b7a02 */ /* 0x000fc80000000f00 */
[----:B------:R-:W-:-:S13]  /*11830*/  ISETP.NE.AND P0, PT, R11, 0x1, PT ;  /* 0x000000010b00780c */ /* 0x000fda0003f05270 */
[----:B------:R-:W-:-:S05]  /*11840*/  @P0 IMAD.HI.U32 R11, R5, c[0x0][0x330], RZ ;  /* 0x0000cc00050b0a27 */ /* 0x000fca00078e00ff */
[----:B------:R-:W-:Y:S02]  /*11850*/  @P0 SHF.R.U32.HI R5, RZ, c[0x0][0x334], R11 ;  /* 0x0000cd00ff050a19 */ /* 0x000fe4000001160b */
.L_x_816:
[----:B------:R-:W-:Y:S05]  /*11860*/  BSYNC B0 ;  /* 0x0000000000007941 */ /* 0x000fea0003800000 */
.L_x_814:
[----:B------:R-:W-:-:S05]  /*11870*/  IMAD R5, R5, c[0x0][0x32c], R10 ;  /* 0x0000cb0005057a24 */ /* 0x000fca00078e020a */
[----:B------:R-:W-:Y:S02]  /*11880*/  IADD3 R11, R5, c[0x0][0x32c], RZ ;  /* 0x0000cb00050b7a10 */ /* 0x000fe40007ffe0ff */
[----:B------:R-:W-:Y:S02]  /*11890*/  IMNMX R3, R3, R5, !PT ;  /* 0x0000000503037217 */ /* 0x000fe40007800200 */
[----:B------:R-:W-:Y:S02]  /*118a0*/  IMNMX R4, R4, R11, PT ;  /* 0x0000000b04047217 */ /* 0x000fe40003800200 */
.L_x_813:
        /* <DEDUP_REMOVED lines=71> */
.L_x_819:
[----:B------:R-:W-:-:S04]  /*11d20*/  MOV R17, c[0x0][0x32c] ;  /* 0x0000cb0000117a02 */ /* 0x000fc80000000f00 */
[----:B------:R-:W-:-:S13]  /*11d30*/  ISETP.NE.AND P0, PT, R17, 0x1, PT ;  /* 0x000000011100780c */ /* 0x000fda0003f05270 */
[----:B------:R-:W-:-:S05]  /*11d40*/  @P0 IMAD.HI.U32 R17, R5, c[0x0][0x330], RZ ;  /* 0x0000cc0005110a27 */ /* 0x000fca00078e00ff */
[----:B------:R-:W-:Y:S02]  /*11d50*/  @P0 SHF.R.U32.HI R5, RZ, c[0x0][0x334], R17 ;  /* 0x0000cd00ff050a19 */ /* 0x000fe40000011611 */
.L_x_820:
[----:B------:R-:W-:Y:S05]  /*11d60*/  BSYNC B0 ;  /* 0x0000000000007941 */ /* 0x000fea0003800000 */
.L_x_818:
[----:B------:R-:W-:-:S05]  /*11d70*/  IMAD R5, R5, c[0x0][0x32c], R10 ;  /* 0x0000cb0005057a24 */ /* 0x000fca00078e020a */
[----:B------:R-:W-:Y:S02]  /*11d80*/  IADD3 R17, R5, c[0x0][0x32c], RZ ;  /* 0x0000cb0005117a10 */ /* 0x000fe40007ffe0ff */
[----:B------:R-:W-:Y:S02]  /*11d90*/  IMNMX R0, R0, R5, !PT ;  /* 0x0000000500007217 */ /* 0x000fe40007800200 */
[----:B------:R-:W-:Y:S02]  /*11da0*/  IMNMX R2, R2, R17, PT ;  /* 0x0000001102027217 */ /* 0x000fe40003800200 */
.L_x_817:
        /* <DEDUP_REMOVED lines=102> */
.L_x_823:
[----:B------:R-:W-:-:S04]  /*12410*/  MOV R4, c[0x0][0x32c] ;  /* 0x0000cb0000047a02 */ /* 0x000fc80000000f00 */
[----:B------:R-:W-:-:S13]  /*12420*/  ISETP.NE.AND P0, PT, R4, 0x1, PT ;  /* 0x000000010400780c */ /* 0x000fda0003f05270 */
[----:B------:R-:W-:-:S05]  /*12430*/  @P0 IMAD.HI.U32 R4, R3, c[0x0][0x330], RZ ;  /* 0x0000cc0003040a27 */ /* 0x000fca00078e00ff */
[----:B------:R-:W-:Y:S02]  /*12440*/  @P0 SHF.R.U32.HI R3, RZ, c[0x0][0x334], R4 ;  /* 0x0000cd00ff030a19 */ /* 0x000fe40000011604 */
.L_x_824:
[----:B------:R-:W-:Y:S05]  /*12450*/  BSYNC B0 ;  /* 0x0000000000007941 */ /* 0x000fea0003800000 */
.L_x_822:
[----:B------:R-:W-:-:S05]  /*12460*/  IMAD R3, R3, c[0x0][0x32c], R10 ;  /* 0x0000cb0003037a24 */ /* 0x000fca00078e020a */
[----:B------:R-:W-:Y:S02]  /*12470*/  IADD3 R4, R3, c[0x0][0x32c], RZ ;  /* 0x0000cb0003047a10 */ /* 0x000fe40007ffe0ff */
[----:B------:R-:W-:Y:S02]  /*12480*/  IMNMX R0, R0, R3, !PT ;  /* 0x0000000300007217 */ /* 0x000fe40007800200 */
[----:B------:R-:W-:Y:S02]  /*12490*/  IMNMX R2, R2, R4, PT ;  /* 0x0000000402027217 */ /* 0x000fe40003800200 */
.L_x_821:
[----:B------:R-:W-:Y:S01]  /*124a0*/  ISETP.NE.AND P0, PT, R14, RZ, PT ;  /* 0x000000ff0e00720c */ /* 0x000fe20003f05270 */
[----:B------:R-:W-:Y:S01]  /*124b0*/  LDSM.16.MT88.4 R48, [R166] ;  /* 0x00000000a630783b */ /* 0x000fe20000004200 */
[----:B------:R-:W-:Y:S02]  /*124c0*/  FMNMX.FTZ R3, R18, R19, !PT ;  /* 0x0000001312037209 */ /* 0x000fe40007810000 */
[----:B------:R-:W-:Y:S01]  /*124d0*/  ISETP.GT.AND P0, PT, R0, 0x8, !P0 ;  /* 0x000000080000780c */ /* 0x000fe20004704270 */
[----:B------:R-:W-:Y:S01]  /*124e0*/  LDSM.16.MT88.4 R52, [R167+0x1800] ;  /* 0x00180000a734783b */ /* 0x000fe20000004200 */
[----:B------:R-:W-:-:S02]  /*124f0*/  FMNMX.FTZ R3, R21, R3, !PT ;  /* 0x0000000315037209 */ /* 0x000fc40007810000 */
[----:B------:R-:W-:Y:S01]  /*12500*/  ISETP.LT.OR P0, PT, R2, 0x9, P0 ;  /* 0x000000090200780c */ /* 0x000fe20000701670 */
[----:B------:R-:W-:Y:S01]  /*12510*/  LDSM.16.MT88.4 R152, [R167+0x800] ;  /* 0x00080000a798783b */ /* 0x000fe20000004200 */
[----:B------:R-:W-:Y:S02]  /*12520*/  FMNMX.FTZ R3, R22, R3, !PT ;  /* 0x0000000316037209 */ /* 0x000fe40007810000 */
[----:B------:R-:W-:Y:S02]  /*12530*/  FSEL R14, R70, -INF , !P0 ;  /* 0xff800000460e7808 */ /* 0x000fe40004000000 */
[----:B------:R-:W-:Y:S02]  /*12540*/  ISETP.NE.AND P0, PT, R13, RZ, PT ;  /* 0x000000ff0d00720c */ /* 0x000fe40003f05270 */
[----:B------:R-:W-:Y:S02]  /*12550*/  FMNMX.FTZ R3, R23, R3, !PT ;  /* 0x0000000317037209 */ /* 0x000fe40007810000 */
[----:B------:R-:W-:-:S02]  /*12560*/  ISETP.GT.AND P0, PT, R0, 0x9, !P0 ;  /* 0x000000090000780c */ /* 0x000fc40004704270 */
[----:B------:R-:W-:Y:S02]  /*12570*/  FMNMX.FTZ R3, R24, R3, !PT ;  /* 0x0000000318037209 */ /* 0x000fe40007810000 */
[----:B------:R-:W-:Y:S02]  /*12580*/  ISETP.LT.OR P0, PT, R2, 0xa, P0 ;  /* 0x0000000a0200780c */ /* 0x000fe40000701670 */
[----:B------:R-:W-:Y:S02]  /*12590*/  FMNMX.FTZ R3, R26, R3, !PT ;  /* 0x000000031a037209 */ /* 0x000fe40007810000 */
[----:B------:R-:W-:Y:S02]  /*125a0*/  FSEL R10, R71, -INF , !P0 ;  /* 0xff800000470a7808 */ /* 0x000fe40004000000 */
[----:B------:R-:W-:Y:S01]  /*125b0*/  ISETP.GT.AND P0, PT, R0, 0x10, !P6 ;  /* 0x000000100000780c */ /* 0x000fe20007704270 */
[----:B------:R-:W-:Y:S01]  /*125c0*/  LDSM.16.MT88.4 R68, [R167+0x400] ;  /* 0x00040000a744783b */ /* 0x000fe20000004200 */
[----:B------:R-:W-:-:S02]  /*125d0*/  FMNMX.FTZ R3, R28, R3, !PT ;  /* 0x000000031c037209 */ /* 0x000fc40007810000 */
[----:B------:R-:W-:Y:S02]  /*125e0*/  ISETP.LT.OR P0, PT, R2, 0x11, P0 ;  /* 0x000000110200780c */ /* 0x000fe40000701670 */
[----:B------:R-:W-:Y:S02]  /*125f0*/  FMNMX.FTZ R3, R138, R3, !PT ;  /* 0x000000038a037209 */ /* 0x000fe40007810000 */
[----:B------:R-:W-:Y:S02]  /*12600*/  ISETP.NE.AND P6, PT, R12, RZ, PT ;  /* 0x000000ff0c00720c */ /* 0x000fe40003fc5270 */
[----:B------:R-:W-:Y:S02]  /*12610*/  FSEL R12, R66, -INF , !P0 ;  /* 0xff800000420c7808 */ /* 0x000fe40004000000 */
[----:B------:R-:W-:Y:S02]  /*12620*/  ISETP.GT.AND P0, PT, R0, 0x11, !P5 ;  /* 0x000000110000780c */ /* 0x000fe40006f04270 */
[----:B------:R-:W-:-:S02]  /*12630*/  FMNMX.FTZ R3, R137, R3, !PT ;  /* 0x0000000389037209 */ /* 0x000fc40007810000 */
[----:B------:R-:W-:Y:S02]  /*12640*/  ISETP.LT.OR P0, PT, R2, 0x12, P0 ;  /* 0x000000120200780c */ /* 0x000fe40000701670 */
[----:B------:R-:W-:Y:S02]  /*12650*/  FMNMX.FTZ R3, R136, R3, !PT ;  /* 0x0000000388037209 */ /* 0x000fe40007810000 */
[----:B------:R-:W-:Y:S02]  /*12660*/  FSEL R13, R67, -INF , !P0 ;  /* 0xff800000430d7808 */ /* 0x000fe40004000000 */
[----:B------:R-:W-:Y:S01]  /*12670*/  FMNMX.FTZ R3, R135, R3, !PT ;  /* 0x0000000387037209 */ /* 0x000fe20007810000 */
[----:B------:R-:W-:Y:S01]  /*12680*/  LDSM.16.MT88.4 R64, [R166+0xc00] ;  /* 0x000c0000a640783b */ /* 0x000fe20000004200 */
[----:B------:R-:W-:Y:S02]  /*12690*/  ISETP.GT.AND P0, PT, R0, 0x18, !P4 ;  /* 0x000000180000780c */ /* 0x000fe40006704270 */
[----:B------:R-:W-:Y:S01]  /*126a0*/  ISETP.NE.AND P4, PT, R15, RZ, PT ;  /* 0x000000ff0f00720c */ /* 0x000fe20003f85270 */
[----:B------:R-:W1:Y:S01]  /*126b0*/  SHFL.BFLY PT, R4, R3, 0x2, 0x1f ;  /* 0x0c401f0003047f89 */ /* 0x000e6200000e0000 */
[----:B------:R-:W-:-:S02]  /*126c0*/  ISETP.LT.OR P0, PT, R2, 0x19, P0 ;  /* 0x000000190200780c */ /* 0x000fc40000701670 */
[----:B------:R-:W-:Y:S02]  /*126d0*/  ISETP.NE.AND P5, PT, R16, RZ, PT ;  /* 0x000000ff1000720c */ /* 0x000fe40003fa5270 */
[----:B------:R-:W-:Y:S02]  /*126e0*/  FSEL R15, R62, -INF , !P0 ;  /* 0xff8000003e0f7808 */ /* 0x000fe40004000000 */
[----:B------:R-:W-:-:S04]  /*126f0*/  ISETP.GT.AND P0, PT, R0, 0x19, !P3 ;  /* 0x000000190000780c */ /* 0x000fc80005f04270 */
        /* <DEDUP_REMOVED lines=38> */
[----:B------:R-:W-:Y:S02]  /*12960*/  FMNMX.FTZ R3, R32, R3, !PT ;  /* 0x0000000320037209 */ /* 0x000fe40007810000 */
[----:B------:R-:W-:Y:S02]  /*12970*/  FMNMX.FTZ R6, R44, R6, !PT ;  /* 0x000000062c067209 */ /* 0x000fe40007810000 */
[----:B------:R-:W-:Y:S01]  /*12980*/  FMNMX.FTZ R3, R34, R3, !PT ;  /* 0x0000000322037209 */ /* 0x000fe20007810000 */
[----:B-1----:R-:W-:-:S03]  /*12990*/  FFMA.FTZ R5, R19, c[0x0][0x2d0], -R20 ;  /* 0x0000b40013057a23 */ /* 0x002fc60000010814 */
[----:B------:R-:W-:Y:S01]  /*129a0*/  FMNMX.FTZ R3, R35, R3, !PT ;  /* 0x0000000323037209 */ /* 0x000fe20007810000 */
[----:B------:R1:W2:Y:S03]  /*129b0*/  MUFU.EX2 R205, R5 ;  /* 0x0000000500cd7308 */ /* 0x0002a60000000800 */
[----:B------:R-:W-:-:S04]  /*129c0*/  FMNMX.FTZ R3, R134, R3, !PT ;  /* 0x0000000386037209 */ /* 0x000fc80007810000 */
[----:B------:R-:W-:-:S04]  /*129d0*/  FMNMX.FTZ R3, R133, R3, !PT ;  /* 0x0000000385037209 */ /* 0x000fc80007810000 */
[----:B------:R-:W-:-:S04]  /*129e0*/  FMNMX.FTZ R3, R132, R3, !PT ;  /* 0x0000000384037209 */ /* 0x000fc80007810000 */
[----:B------:R-:W-:Y:S01]  /*129f0*/  FMNMX.FTZ R3, R115, R3, !PT ;  /* 0x0000000373037209 */ /* 0x000fe20007810000 */
[----:B-1----:R-:W-:Y:S01]  /*12a00*/  FFMA.FTZ R5, R21, c[0x0][0x2d0], -R20 ;  /* 0x0000b40015057a23 */ /* 0x002fe20000010814 */
[----:B--2---:R-:W-:-:S03]  /*12a10*/  F2FP.BF16.PACK_AB R16, R205, R206 ;  /* 0x000000cecd10723e */ /* 0x004fc600000010ff */
        /* <DEDUP_REMOVED lines=19> */
[----:B------:R-:W-:Y:S01]  /*12b50*/  ISETP.GT.AND P0, PT, R0, 0x29, !P6 ;  /* 0x000000290000780c */ /* 0x000fe20007704270 */
[--C-:B------:R-:W-:Y:S01]  /*12b60*/  FFMA.FTZ R0, R25, c[0x0][0x2d0], -R3.reuse ;  /* 0x0000b40019007a23 */ /* 0x100fe20000010803 */
[----:B------:R-:W-:Y:S02]  /*12b70*/  FMNMX.FTZ R4, R39, R4, !PT ;  /* 0x0000000427047209 */ /* 0x000fe40007810000 */
[----:B------:R-:W-:Y:S01]  /*12b80*/  ISETP.LT.OR P0, PT, R2, 0x2a, P0 ;  /* 0x0000002a0200780c */ /* 0x000fe20000701670 */
[----:B------:R-:W-:Y:S01]  /*12b90*/  MUFU.EX2 R218, R0 ;  /* 0x0000000000da7308 */ /* 0x000fe20000000800 */
[----:B------:R-:W-:Y:S01]  /*12ba0*/  FMNMX.FTZ R4, R40, R4, !PT ;  /* 0x0000000428047209 */ /* 0x000fe20007810000 */
[----:B------:R-:W-:Y:S01]  /*12bb0*/  FFMA.FTZ R2, R27, c[0x0][0x2d0], -R3 ;  /* 0x0000b4001b027a23 */ /* 0x000fe20000010803 */
[----:B------:R-:W-:Y:S01]  /*12bc0*/  FSEL R21, R75, -INF , !P0 ;  /* 0xff8000004b157808 */ /* 0x000fe20004000000 */
[----:B-1----:R-:W-:Y:S01]  /*12bd0*/  FFMA.FTZ R5, R26, c[0x0][0x2d0], -R20 ;  /* 0x0000b4001a057a23 */ /* 0x002fe20000010814 */
[----:B------:R-:W-:-:S02]  /*12be0*/  FMNMX.FTZ R4, R41, R4, !PT ;  /* 0x0000000429047209 */ /* 0x000fc40007810000 */
[----:B------:R-:W-:Y:S01]  /*12bf0*/  ISETP.NE.AND P6, PT, R237, 0x1, PT ;  /* 0x00000001ed00780c */ /* 0x000fe20003fc5270 */
[----:B------:R1:W-:Y:S01]  /*12c00*/  MUFU.EX2 R228, R5 ;  /* 0x0000000500e47308 */ /* 0x0003e20000000800 */
[----:B------:R-:W-:-:S04]  /*12c10*/  FMNMX.FTZ R4, R114, R4, !PT ;  /* 0x0000000472047209 */ /* 0x000fc80007810000 */
[----:B------:R-:W-:-:S03]  /*12c20*/  FMNMX.FTZ R4, R113, R4, !PT ;  /* 0x0000000471047209 */ /* 0x000fc60007810000 */
[----:B------:R2:W-:Y:S01]  /*12c30*/  MUFU.EX2 R216, R2 ;  /* 0x0000000200d87308 */ /* 0x0005e20000000800 */
[----:B------:R-:W-:-:S04]  /*12c40*/  FMNMX.FTZ R4, R112, R4, !PT ;  /* 0x0000000470047209 */ /* 0x000fc80007810000 */
[----:B------:R-:W-:Y:S01]  /*12c50*/  FMNMX.FTZ R4, R111, R4, !PT ;  /* 0x000000046f047209 */ /* 0x000fe20007810000 */
[----:B-1----:R-:W-:-:S04]  /*12c60*/  FFMA.FTZ R5, R28, c[0x0][0x2d0], -R20 ;  /* 0x0000b4001c057a23 */ /* 0x002fc80000010814 */
[----:B------:R-:W1:Y:S01]  /*12c70*/  SHFL.BFLY PT, R7, R4, 0x2, 0x1f ;  /* 0x0c401f0004077f89 */ /* 0x000e6200000e0000 */
[----:B------:R3:W-:Y:S01]  /*12c80*/  MUFU.EX2 R229, R5 ;  /* 0x0000000500e57308 */ /* 0x0007e20000000800 */
[----:B--2---:R-:W-:-:S07]  /*12c90*/  FFMA.FTZ R2, R29, c[0x0][0x2d0], -R3 ;  /* 0x0000b4001d027a23 */ /* 0x004fce0000010803 */
[----:B------:R2:W4:Y:S01]  /*12ca0*/  MUFU.EX2 R217, R2 ;  /* 0x0000000200d97308 */ /* 0x0005220000000800 */
[----:B---3--:R-:W-:-:S07]  /*12cb0*/  FFMA.FTZ R5, R17, c[0x0][0x2d0], -R3 ;  /* 0x0000b40011057a23 */ /* 0x008fce0000010803 */
[----:B------:R3:W5:Y:S01]  /*12cc0*/  MUFU.EX2 R219, R5 ;  /* 0x0000000500db7308 */ /* 0x0007620000000800 */
[----:B-1----:R-:W-:Y:S01]  /*12cd0*/  FMNMX.FTZ R4, R4, R7, !PT ;  /* 0x0000000704047209 */ /* 0x002fe20007810000 */
[----:B--2---:R-:W-:Y:S01]  /*12ce0*/  FFMA.FTZ R2, R30, c[0x0][0x2d0], -R3 ;  /* 0x0000b4001e027a23 */ /* 0x004fe20000010803 */
[----:B----4-:R-:W-:-:S05]  /*12cf0*/  F2FP.BF16.PACK_AB R19, R217, R216 ;  /* 0x000000d8d913723e */ /* 0x010fca00000010ff */
[----:B------:R1:W-:Y:S01]  /*12d00*/  MUFU.EX2 R220, R2 ;  /* 0x0000000200dc7308 */ /* 0x0003e20000000800 */
[----:B---3--:R-:W-:Y:S02]  /*12d10*/  FMNMX.FTZ R5, R108, R6, !PT ;  /* 0x000000066c057209 */ /* 0x008fe40007810000 */
[----:B------:R-:W2:Y:S01]  /*12d20*/  SHFL.BFLY PT, R6, R4, 0x1, 0x1f ;  /* 0x0c201f0004067f89 */ /* 0x000ea200000e0000 */
[----:B-----5:R-:W-:Y:S02]  /*12d30*/  F2FP.BF16.PACK_AB R17, R218, R219 ;  /* 0x000000dbda11723e */ /* 0x020fe400000010ff */
[----:B------:R-:W-:Y:S01]  /*12d40*/  FMNMX.FTZ R0, R110, R5, !PT ;  /* 0x000000056e007209 */ /* 0x000fe20007810000 */
[----:B-1----:R-:W-:-:S03]  /*12d50*/  FFMA.FTZ R2, R32, c[0x0][0x2d0], -R3 ;  /* 0x0000b40020027a23 */ /* 0x002fc60000010803 */
[----:B------:R-:W-:Y:S01]  /*12d60*/  FMNMX.FTZ R0, R109, R0, !PT ;  /* 0x000000006d007209 */ /* 0x000fe20007810000 */
[----:B------:R-:W-:Y:S01]  /*12d70*/  HMMA.16816.F32.BF16 R76, R16, R50, RZ ;  /* 0x00000032104c723c */ /* 0x000fe200000418ff */
[----:B------:R1:W-:Y:S02]  /*12d80*/  MUFU.EX2 R221, R2 ;  /* 0x0000000200dd7308 */ /* 0x0003e40000000800 */
[----:B------:R-:W-:-:S05]  /*12d90*/  FMNMX.FTZ R0, R21, R0, !PT ;  /* 0x0000000015007209 */ /* 0x000fca0007810000 */
[----:B------:R-:W3:Y:S01]  /*12da0*/  SHFL.BFLY PT, R5, R0, 0x2, 0x1f ;  /* 0x0c401f0000057f89 */ /* 0x000ee200000e0000 */
[----:B------:R-:W-:Y:S01]  /*12db0*/  HMMA.16816.F32.BF16 R104, R16, R64, RZ ;  /* 0x000000401068723c */ /* 0x000fe200000418ff */
[----:B--2---:R-:W-:Y:S01]  /*12dc0*/  FMNMX.FTZ R120, R4, R6, !PT ;  /* 0x0000000604787209 */ /* 0x004fe20007810000 */
[----:B------:R-:W-:-:S06]  /*12dd0*/  FFMA.FTZ R4, R34, c[0x0][0x2d0], -R3 ;  /* 0x0000b40022047a23 */ /* 0x000fcc0000010803 */
[C---:B------:R-:W-:Y:S01]  /*12de0*/  HMMA.16816.F32.BF16 R100, R16.reuse, R60, RZ ;  /* 0x0000003c1064723c */ /* 0x040fe200000418ff */
[C---:B------:R-:W-:Y:S01]  /*12df0*/  FSETP.NEU.FTZ.AND P0, PT, R120.reuse, -INF , PT ;  /* 0xff8000007800780b */ /* 0x040fe20003f1d000 */
[----:B-1----:R-:W-:Y:S01]  /*12e00*/  FMUL.FTZ R2, R120, c[0x0][0x2d0] ;  /* 0x0000b40078027a20 */ /* 0x002fe20000410000 */
[----:B------:R1:W-:Y:S04]  /*12e10*/  MUFU.EX2 R222, R4 ;  /* 0x0000000400de7308 */ /* 0x0003e80000000800 */
[----:B------:R-:W-:Y:S01]  /*12e20*/  FSEL R2, R2, RZ, P0 ;  /* 0x000000ff02027208 */ /* 0x000fe20000000000 */
[----:B------:R-:W-:Y:S01]  /*12e30*/  HMMA.16816.F32.BF16 R96, R16, R56, RZ ;  /* 0x000000381060723c */ /* 0x000fe200000418ff */
[----:B---3--:R-:W-:-:S07]  /*12e40*/  FMNMX.FTZ R0, R0, R5, !PT ;  /* 0x0000000500007209 */ /* 0x008fce0007810000 */
[----:B------:R-:W-:Y:S01]  /*12e50*/  HMMA.16816.F32.BF16 R92, R16, R52, RZ ;  /* 0x00000034105c723c */ /* 0x000fe200000418ff */
[----:B------:R-:W2:Y:S01]  /*12e60*/  SHFL.BFLY PT, R5, R0, 0x1, 0x1f ;  /* 0x0c201f0000057f89 */ /* 0x000ea200000e0000 */
[----:B-1----:R-:W-:-:S04]  /*12e70*/  FFMA.FTZ R4, R35, c[0x0][0x2d0], -R3 ;  /* 0x0000b40023047a23 */ /* 0x002fc80000010803 */
[----:B------:R1:W3:Y:S02]  /*12e80*/  MUFU.EX2 R223, R4 ;  /* 0x0000000400df7308 */ /* 0x0002e40000000800 */
[----:B-1----:R-:W-:Y:S01]  /*12e90*/  FFMA.FTZ R4, R31, c[0x0][0x2d0], -R2 ;  /* 0x0000b4001f047a23 */ /* 0x002fe20000010802 */
[----:B---3--:R-:W-:Y:S01]  /*12ea0*/  F2FP.BF16.PACK_AB R11, R223, R222 ;  /* 0x000000dedf0b723e */ /* 0x008fe200000010ff */
[----:B------:R-:W-:Y:S01]  /*12eb0*/  LDSM.16.MT88.4 R28, [R166+0x400] ;  /* 0x00040000a61c783b */ /* 0x000fe20000004200 */
[----:B--2---:R-:W-:-:S03]  /*12ec0*/  FMNMX.FTZ R119, R0, R5, !PT ;  /* 0x0000000500777209 */ /* 0x004fc60007810000 */
[----:B------:R1:W-:Y:S01]  /*12ed0*/  MUFU.EX2 R210, R4 ;  /* 0x0000000400d27308 */ /* 0x0003e20000000800 */
[----:B------:R-:W-:Y:S01]  /*12ee0*/  FFMA.FTZ R0, R40, c[0x0][0x2d0], -R2 ;  /* 0x0000b40028007a23 */ /* 0x000fe20000010802 */
[----:B------:R-:W-:-:S06]  /*12ef0*/  FSETP.NEU.FTZ.AND P0, PT, R119, -INF , PT ;  /* 0xff8000007700780b */ /* 0x000fcc0003f1d000 */
[----:B------:R2:W-:Y:S01]  /*12f00*/  MUFU.EX2 R213, R0 ;  /* 0x0000000000d57308 */ /* 0x0005e20000000800 */
[----:B-1----:R-:W-:Y:S02]  /*12f10*/  FFMA.FTZ R4, R33, c[0x0][0x2d0], -R2 ;  /* 0x0000b40021047a23 */ /* 0x002fe40000010802 */
[----:B------:R-:W-:Y:S05]  /*12f20*/  HMMA.16816.F32.BF16 R32, R16, R48, RZ ;  /* 0x000000301020723c */ /* 0x000fea00000418ff */
[----:B------:R1:W-:Y:S01]  /*12f30*/  MUFU.EX2 R208, R4 ;  /* 0x0000000400d07308 */ /* 0x0003e20000000800 */
[----:B--2---:R-:W-:-:S05]  /*12f40*/  FMUL.FTZ R0, R119, c[0x0][0x2d0] ;  /* 0x0000b40077007a20 */ /* 0x004fca0000410000 */
[----:B------:R-:W-:Y:S01]  /*12f50*/  FSEL R0, R0, RZ, P0 ;  /* 0x000000ff00007208 */ /* 0x000fe20000000000 */
[----:B-1----:R-:W-:-:S04]  /*12f60*/  FFMA.FTZ R4, R36, c[0x0][0x2d0], -R2 ;  /* 0x0000b40024047a23 */ /* 0x002fc80000010802 */
[----:B------:R1:W-:Y:S02]  /*12f70*/  MUFU.EX2 R209, R4 ;  /* 0x0000000400d17308 */ /* 0x0003e40000000800 */
[----:B-1----:R-:W-:-:S06]  /*12f80*/  FFMA.FTZ R4, R37, c[0x0][0x2d0], -R2 ;  /* 0x0000b40025047a23 */ /* 0x002fcc0000010802 */
[----:B------:R1:W-:Y:S02]  /*12f90*/  MUFU.EX2 R211, R4 ;  /* 0x0000000400d37308 */ /* 0x0003e40000000800 */
[----:B-1----:R-:W-:-:S06]  /*12fa0*/  FFMA.FTZ R4, R38, c[0x0][0x2d0], -R2 ;  /* 0x0000b40026047a23 */ /* 0x002fcc0000010802 */
[----:B------:R1:W-:Y:S02]  /*12fb0*/  MUFU.EX2 R212, R4 ;  /* 0x0000000400d47308 */ /* 0x0003e40000000800 */
[--C-:B-1----:R-:W-:Y:S02]  /*12fc0*/  FFMA.FTZ R4, R39, c[0x0][0x2d0], -R2.reuse ;  /* 0x0000b40027047a23 */ /* 0x102fe40000010802 */
[----:B------:R-:W1:Y:S04]  /*12fd0*/  LDSM.16.MT88.4 R36, [R167] ;  /* 0x00000000a724783b */ /* 0x000e680000004200 */
[----:B------:R2:W-:Y:S02]  /*12fe0*/  MUFU.EX2 R214, R4 ;  /* 0x0000000400d67308 */ /* 0x0005e40000000800 */
[----:B--2---:R-:W-:-:S06]  /*12ff0*/  FFMA.FTZ R4, R41, c[0x0][0x2d0], -R2 ;  /* 0x0000b40029047a23 */ /* 0x004fcc0000010802 */
[----:B------:R2:W3:Y:S02]  /*13000*/  MUFU.EX2 R215, R4 ;  /* 0x0000000400d77308 */ /* 0x0004e40000000800 */
[----:B--2---:R-:W-:Y:S01]  /*13010*/  FFMA.FTZ R4, R8, c[0x0][0x2d0], -R0 ;  /* 0x0000b40008047a23 */ /* 0x004fe20000010800 */
[----:B------:R-:W-:Y:S01]  /*13020*/  F2FP.BF16.PACK_AB R8, R227, R226 ;  /* 0x000000e2e308723e */ /* 0x000fe200000010ff */
[----:B-1----:R-:W-:Y:S01]  /*13030*/  HMMA.16816.F32.BF16 R40, R16, R36, RZ ;  /* 0x000000241028723c */ /* 0x002fe200000418ff */
[----:B---3--:R-:W-:-:S03]  /*13040*/  F2FP.BF16.PACK_AB R6, R215, R213 ;  /* 0x000000d5d706723e */ /* 0x008fc600000010ff */
[----:B------:R1:W-:Y:S02]  /*13050*/  MUFU.EX2 R23, R4 ;  /* 0x0000000400177308 */ /* 0x0003e40000000800 */
[----:B-1----:R-:W-:Y:S01]  /*13060*/  FFMA.FTZ R4, R9, c[0x0][0x2d0], -R0 ;  /* 0x0000b40009047a23 */ /* 0x002fe20000010800 */
[----:B------:R-:W-:-:S05]  /*13070*/  F2FP.BF16.PACK_AB R9, R221, R220 ;  /* 0x000000dcdd09723e */ /* 0x000fca00000010ff */
[----:B------:R1:W2:Y:S02]  /*13080*/  MUFU.EX2 R22, R4 ;  /* 0x0000000400167308 */ /* 0x0002a40000000800 */
[----:B-1----:R-:W-:Y:S01]  /*13090*/  FFMA.FTZ R4, R14, c[0x0][0x2d0], -R0 ;  /* 0x0000b4000e047a23 */ /* 0x002fe20000010800 */
[----:B------:R-:W-:-:S05]  /*130a0*/  F2FP.BF16.PACK_AB R14, R211, R209 ;  /* 0x000000d1d30e723e */ /* 0x000fca00000010ff */
[----:B------:R1:W-:Y:S02]  /*130b0*/  MUFU.EX2 R207, R4 ;  /* 0x0000000400cf7308 */ /* 0x0003e40000000800 */
[----:B-1----:R-:W-:Y:S01]  /*130c0*/  FFMA.FTZ R4, R10, c[0x0][0x2d0], -R0 ;  /* 0x0000b4000a047a23 */ /* 0x002fe20000010800 */
[----:B------:R-:W-:-:S05]  /*130d0*/  F2FP.BF16.PACK_AB R10, R229, R228 ;  /* 0x000000e4e50a723e */ /* 0x000fca00000010ff */
[----:B------:R1:W3:Y:S02]  /*130e0*/  MUFU.EX2 R116, R4 ;  /* 0x0000000400747308 */ /* 0x0002e40000000800 */
[C---:B------:R-:W-:Y:S01]  /*130f0*/  HMMA.16816.F32.BF16 R128, R8.reuse, R28, R32 ;  /* 0x0000001c0880723c */ /* 0x040fe20000041820 */
[----:B------:R-:W4:Y:S07]  /*13100*/  LDSM.16.MT88.4 R32, [R166+0x1c00] ;  /* 0x001c0000a620783b */ /* 0x000f2e0000004200 */
[----:B------:R-:W-:Y:S01]  /*13110*/  HMMA.16816.F32.BF16 R156, R8, R68, R40 ;  /* 0x00000044089c723c */ /* 0x000fe20000041828 */
[----:B------:R-:W5:Y:S01]  /*13120*/  LDSM.16.MT88.4 R40, [R167+0x1000] ;  /* 0x00100000a728783b */ /* 0x000f620000004200 */
[----:B-1----:R-:W-:Y:S01]  /*13130*/  FFMA.FTZ R4, R12, c[0x0][0x2d0], -R0 ;  /* 0x0000b4000c047a23 */ /* 0x002fe20000010800 */
[----:B------:R-:W-:-:S03]  /*13140*/  F2FP.BF16.PACK_AB R12, R208, R210 ;  /* 0x000000d2d00c723e */ /* 0x000fc600000010ff */
[----:B------:R1:W-:Y:S02]  /*13150*/  MUFU.EX2 R117, R4 ;  /* 0x0000000400757308 */ /* 0x0003e40000000800 */
[----:B------:R-:W-:Y:S01]  /*13160*/  HMMA.16816.F32.BF16 R140, R8, R30, R76 ;  /* 0x0000001e088c723c */ /* 0x000fe2000004184c */
[----:B-1----:R-:W-:Y:S01]  /*13170*/  FFMA.FTZ R4, R13, c[0x0][0x2d0], -R0 ;  /* 0x0000b4000d047a23 */ /* 0x002fe20000010800 */
[----:B--2---:R-:W-:-:S04]  /*13180*/  F2FP.BF16.PACK_AB R13, R22, R23 ;  /* 0x00000017160d723e */ /* 0x004fc800000010ff */
[----:B------:R1:W2:Y:S02]  /*13190*/  MUFU.EX2 R118, R4 ;  /* 0x0000000400767308 */ /* 0x0002a40000000800 */
[C---:B----4-:R-:W-:Y:S08]  /*131a0*/  HMMA.16816.F32.BF16 R172, R8.reuse, R32, R96 ;  /* 0x0000002008ac723c */ /* 0x050ff00000041860 */
[----:B-----5:R-:W-:Y:S01]  /*131b0*/  HMMA.16816.F32.BF16 R176, R8, R40, R100 ;  /* 0x0000002808b0723c */ /* 0x020fe20000041864 */
[----:B-1----:R-:W-:Y:S01]  /*131c0*/  FFMA.FTZ R4, R15, c[0x0][0x2d0], -R0 ;  /* 0x0000b4000f047a23 */ /* 0x002fe20000010800 */
[----:B---3--:R-:W-:-:S02]  /*131d0*/  F2FP.BF16.PACK_AB R15, R116, R207 ;  /* 0x000000cf740f723e */ /* 0x008fc400000010ff */
[----:B--2---:R-:W-:Y:S01]  /*131e0*/  F2FP.BF16.PACK_AB R5, R118, R117 ;  /* 0x000000757605723e */ /* 0x004fe200000010ff */
[----:B------:R1:W-:Y:S04]  /*131f0*/  MUFU.EX2 R126, R4 ;  /* 0x00000004007e7308 */ /* 0x0003e80000000800 */
[C---:B------:R-:W-:Y:S08]  /*13200*/  HMMA.16816.F32.BF16 R24, R12.reuse, R48, RZ ;  /* 0x000000300c18723c */ /* 0x040ff000000418ff */
[----:B------:R-:W-:Y:S01]  /*13210*/  HMMA.16816.F32.BF16 R72, R12, R36, RZ ;  /* 0x000000240c48723c */ /* 0x000fe200000418ff */
[----:B-1----:R-:W-:-:S02]  /*13220*/  FFMA.FTZ R4, R44, c[0x0][0x2d0], -R0 ;  /* 0x0000b4002c047a23 */ /* 0x002fc40000010800 */
[----:B------:R-:W-:Y:S02]  /*13230*/  LDSM.16.MT88.4 R44, [R166+0x1000] ;  /* 0x00100000a62c783b */ /* 0x000fe40000004200 */
[----:B------:R1:W2:Y:S03]  /*13240*/  MUFU.EX2 R123, R4 ;  /* 0x00000004007b7308 */ /* 0x0002a60000000800 */
[C---:B------:R-:W-:Y:S08]  /*13250*/  HMMA.16816.F32.BF16 R80, R12.reuse, R56, RZ ;  /* 0x000000380c50723c */ /* 0x040ff000000418ff */
[----:B------:R-:W-:Y:S01]  /*13260*/  HMMA.16816.F32.BF16 R48, R12, R50, RZ ;  /* 0x000000320c30723c */ /* 0x000fe200000418ff */
[----:B-1----:R-:W-:-:S07]  /*13270*/  F2FP.BF16.PACK_AB R4, R214, R212 ;  /* 0x000000d4d604723e */ /* 0x002fce00000010ff */
[----:B------:R-:W-:Y:S01]  /*13280*/  HMMA.16816.F32.BF16 R88, R12, R64, RZ ;  /* 0x000000400c58723c */ /* 0x000fe200000418ff */
[----:B--2---:R-:W-:-:S07]  /*13290*/  F2FP.BF16.PACK_AB R7, R123, R126 ;  /* 0x0000007e7b07723e */ /* 0x004fce00000010ff */
[C---:B------:R-:W-:Y:S01]  /*132a0*/  HMMA.16816.F32.BF16 R144, R4.reuse, R28, R24 ;  /* 0x0000001c0490723c */ /* 0x040fe20000041818 */
[----:B------:R-:W1:Y:S07]  /*132b0*/  LDSM.16.MT88.4 R24, [R167+0x1c00] ;  /* 0x001c0000a718783b */ /* 0x000e6e0000004200 */
[----:B------:R-:W-:Y:S08]  /*132c0*/  HMMA.16816.F32.BF16 R148, R4, R68, R72 ;  /* 0x000000440494723c */ /* 0x000ff00000041848 */
[----:B------:R-:W-:Y:S08]  /*132d0*/  HMMA.16816.F32.BF16 R72, R12, R52, RZ ;  /* 0x000000340c48723c */ /* 0x000ff000000418ff */
[C---:B------:R-:W-:Y:S08]  /*132e0*/  HMMA.16816.F32.BF16 R180, R4.reuse, R32, R80 ;  /* 0x0000002004b4723c */ /* 0x040ff00000041850 */
[----:B------:R-:W-:Y:S08]  /*132f0*/  HMMA.16816.F32.BF16 R80, R4, R30, R48 ;  /* 0x0000001e0450723c */ /* 0x000ff00000041830 */
[----:B------:R-:W-:Y:S08]  /*13300*/  HMMA.16816.F32.BF16 R84, R12, R60, RZ ;  /* 0x0000003c0c54723c */ /* 0x000ff000000418ff */
[----:B-1----:R-:W-:Y:S08]  /*13310*/  HMMA.16816.F32.BF16 R188, R4, R24, R72 ;  /* 0x0000001804bc723c */ /* 0x002ff00000041848 */
[C---:B------:R-:W-:Y:S08]  /*13320*/  HMMA.16816.F32.BF16 R76, R12.reuse, R38, RZ ;  /* 0x000000260c4c723c */ /* 0x040ff000000418ff */
[C---:B------:R-:W-:Y:S08]  /*13330*/  HMMA.16816.F32.BF16 R72, R12.reuse, R66, RZ ;  /* 0x000000420c48723c */ /* 0x040ff000000418ff */
[C---:B------:R-:W-:Y:S08]  /*13340*/  HMMA.16816.F32.BF16 R48, R12.reuse, R62, RZ ;  /* 0x0000003e0c30723c */ /* 0x040ff000000418ff */
[----:B------:R-:W-:Y:S08]  /*13350*/  HMMA.16816.F32.BF16 R28, R12, R58, RZ ;  /* 0x0000003a0c1c723c */ /* 0x000ff000000418ff */
[C---:B------:R-:W-:Y:S08]  /*13360*/  HMMA.16816.F32.BF16 R36, R16.reuse, R38, RZ ;  /* 0x000000261024723c */ /* 0x040ff000000418ff */
[C---:B------:R-:W-:Y:S08]  /*13370*/  HMMA.16816.F32.BF16 R64, R16.reuse, R66, RZ ;  /* 0x000000421040723c */ /* 0x040ff000000418ff */
[C---:B------:R-:W-:Y:S08]  /*13380*/  HMMA.16816.F32.BF16 R60, R16.reuse, R62, RZ ;  /* 0x0000003e103c723c */ /* 0x040ff000000418ff */
[C---:B------:R-:W-:Y:S08]  /*13390*/  HMMA.16816.F32.BF16 R56, R16.reuse, R58, RZ ;  /* 0x0000003a1038723c */ /* 0x040ff000000418ff */
[-C--:B------:R-:W-:Y:S08]  /*133a0*/  HMMA.16816.F32.BF16 R16, R16, R54.reuse, RZ ;  /* 0x000000361010723c */ /* 0x080ff000000418ff */
[----:B------:R-:W-:Y:S08]  /*133b0*/  HMMA.16816.F32.BF16 R12, R12, R54, RZ ;  /* 0x000000360c0c723c */ /* 0x000ff000000418ff */
[----:B------:R-:W-:Y:S08]  /*133c0*/  HMMA.16816.F32.BF16 R184, R4, R40, R84 ;  /* 0x0000002804b8723c */ /* 0x000ff00000041854 */
        /* <DEDUP_REMOVED lines=8> */
[----:B------:R-:W-:Y:S07]  /*13450*/  HMMA.16816.F32.BF16 R24, R4, R26, R12 ;  /* 0x0000001a0418723c */ /* 0x000fee000004180c */
[----:B------:R-:W-:Y:S01]  /*13460*/  FFMA.FTZ R4, R138, c[0x0][0x2d0], -R20 ;  /* 0x0000b4008a047a23 */ /* 0x000fe20000010814 */
[----:B------:R-:W-:Y:S01]  /*13470*/  HMMA.16816.F32.BF16 R56, R8, R34, R56 ;  /* 0x000000220838723c */ /* 0x000fe20000041838 */
[----:B------:R-:W-:-:S02]  /*13480*/  FADD.FTZ R13, R219, R218 ;  /* 0x000000dadb0d7221 */ /* 0x000fc40000010000 */
[----:B------:R1:W-:Y:S01]  /*13490*/  MUFU.EX2 R35, R4 ;  /* 0x0000000400237308 */ /* 0x0003e20000000800 */
[----:B------:R-:W-:Y:S02]  /*134a0*/  FADD.FTZ R12, R210, R208 ;  /* 0x000000d0d20c7221 */ /* 0x000fe40000010000 */
[----:B------:R-:W-:Y:S02]  /*134b0*/  FADD.FTZ R13, R216, R13 ;  /* 0x0000000dd80d7221 */ /* 0x000fe40000010000 */
[----:B------:R-:W-:Y:S01]  /*134c0*/  HMMA.16816.F32.BF16 R36, R8, R70, R36 ;  /* 0x000000460824723c */ /* 0x000fe20000041824 */
[----:B------:R-:W-:Y:S02]  /*134d0*/  FADD.FTZ R12, R209, R12 ;  /* 0x0000000cd10c7221 */ /* 0x000fe40000010000 */
[----:B------:R-:W-:Y:S02]  /*134e0*/  FADD.FTZ R13, R217, R13 ;  /* 0x0000000dd90d7221 */ /* 0x000fe40000010000 */
[----:B------:R-:W-:-:S02]  /*134f0*/  FADD.FTZ R12, R211, R12 ;  /* 0x0000000cd30c7221 */ /* 0x000fc40000010000 */
[----:B------:R-:W-:Y:S01]  /*13500*/  FADD.FTZ R13, R220, R13 ;  /* 0x0000000ddc0d7221 */ /* 0x000fe20000010000 */
[----:B------:R-:W-:Y:S01]  /*13510*/  HMMA.16816.F32.BF16 R64, R8, R46, R64 ;  /* 0x0000002e0840723c */ /* 0x000fe20000041840 */
[----:B------:R-:W-:Y:S02]  /*13520*/  FADD.FTZ R12, R212, R12 ;  /* 0x0000000cd40c7221 */ /* 0x000fe40000010000 */
[----:B-1----:R-:W-:-:S04]  /*13530*/  FFMA.FTZ R4, R137, c[0x0][0x2d0], -R20 ;  /* 0x0000b40089047a23 */ /* 0x002fc80000010814 */
[----:B------:R1:W2:Y:S01]  /*13540*/  MUFU.EX2 R40, R4 ;  /* 0x0000000400287308 */ /* 0x0002a20000000800 */
[----:B------:R-:W-:Y:S01]  /*13550*/  HMMA.16816.F32.BF16 R88, R8, R42, R60 ;  /* 0x0000002a0858723c */ /* 0x000fe2000004183c */
[----:B------:R-:W-:Y:S06]  /*13560*/  LDSM.16.MT88.4 R60, [R167+0x1400] ;  /* 0x00140000a73c783b */ /* 0x000fec0000004200 */
[----:B------:R-:W-:Y:S01]  /*13570*/  FADD.FTZ R11, R206, R205 ;  /* 0x000000cdce0b7221 */ /* 0x000fe20000010000 */
[----:B------:R-:W-:-:S03]  /*13580*/  IADD3 R205, R230, -0x2, RZ ;  /* 0xfffffffee6cd7810 */ /* 0x000fc60007ffe0ff */
[----:B------:R-:W-:Y:S02]  /*13590*/  FADD.FTZ R11, R225, R11 ;  /* 0x0000000be10b7221 */ /* 0x000fe40000010000 */
[----:B-1----:R-:W-:Y:S01]  /*135a0*/  FFMA.FTZ R4, R136, c[0x0][0x2d0], -R20 ;  /* 0x0000b40088047a23 */ /* 0x002fe20000010814 */
[----:B--2---:R-:W-:Y:S01]  /*135b0*/  F2FP.BF16.PACK_AB R96, R40, R35 ;  /* 0x000000232860723e */ /* 0x004fe200000010ff */
[----:B------:R-:W1:Y:S01]  /*135c0*/  LDSM.16.MT88.4 R136, [R166+0x800] ;  /* 0x00080000a688783b */ /* 0x000e620000004200 */
[----:B------:R-:W-:Y:S01]  /*135d0*/  FADD.FTZ R11, R224, R11 ;  /* 0x0000000be00b7221 */ /* 0x000fe20000010000 */
[----:B------:R2:W-:Y:S03]  /*135e0*/  MUFU.EX2 R41, R4 ;  /* 0x0000000400297308 */ /* 0x0005e60000000800 */
[----:B------:R-:W-:-:S04]  /*135f0*/  FADD.FTZ R11, R226, R11 ;  /* 0x0000000be20b7221 */ /* 0x000fc80000010000 */
[----:B------:R-:W-:Y:S02]  /*13600*/  FADD.FTZ R11, R227, R11 ;  /* 0x0000000be30b7221 */ /* 0x000fe40000010000 */
[----:B--2---:R-:W-:-:S04]  /*13610*/  FFMA.FTZ R4, R135, c[0x0][0x2d0], -R20 ;  /* 0x0000b40087047a23 */ /* 0x004fc80000010814 */
[----:B------:R2:W3:Y:S02]  /*13620*/  MUFU.EX2 R234, R4 ;  /* 0x0000000400ea7308 */ /* 0x0004e40000000800 */
[----:B--2---:R-:W-:Y:S01]  /*13630*/  FFMA.FTZ R4, R134, c[0x0][0x2d0], -R3 ;  /* 0x0000b40086047a23 */ /* 0x004fe20000010803 */
[----:B---3--:R-:W-:-:S05]  /*13640*/  F2FP.BF16.PACK_AB R98, R234, R41 ;  /* 0x00000029ea62723e */ /* 0x008fca00000010ff */
[----:B------:R2:W-:Y:S02]  /*13650*/  MUFU.EX2 R32, R4 ;  /* 0x0000000400207308 */ /* 0x0005e40000000800 */
[----:B--2---:R-:W-:-:S06]  /*13660*/  FFMA.FTZ R4, R133, c[0x0][0x2d0], -R3 ;  /* 0x0000b40085047a23 */ /* 0x004fcc0000010803 */
[----:B------:R2:W3:Y:S02]  /*13670*/  MUFU.EX2 R33, R4 ;  /* 0x0000000400217308 */ /* 0x0004e40000000800 */
[--C-:B--2---:R-:W-:Y:S01]  /*13680*/  FFMA.FTZ R4, R132, c[0x0][0x2d0], -R3.reuse ;  /* 0x0000b40084047a23 */ /* 0x104fe20000010803 */
[----:B---3--:R-:W-:Y:S01]  /*13690*/  F2FP.BF16.PACK_AB R97, R33, R32 ;  /* 0x000000202161723e */ /* 0x008fe200000010ff */
[----:B------:R-:W-:-:S04]  /*136a0*/  FFMA.FTZ R3, R115, c[0x0][0x2d0], -R3 ;  /* 0x0000b40073037a23 */ /* 0x000fc80000010803 */
[----:B------:R2:W-:Y:S08]  /*136b0*/  MUFU.EX2 R34, R4 ;  /* 0x0000000400227308 */ /* 0x0005f00000000800 */
[----:B------:R3:W4:Y:S01]  /*136c0*/  MUFU.EX2 R236, R3 ;  /* 0x0000000300ec7308 */ /* 0x0007220000000800 */
[----:B--2---:R-:W2:Y:S01]  /*136d0*/  LDSM.16.MT88.4 R4, [R167+0x2000] ;  /* 0x00200000a704783b */ /* 0x004ea20000004200 */
[----:B---3--:R-:W-:Y:S01]  /*136e0*/  FFMA.FTZ R3, R114, c[0x0][0x2d0], -R2 ;  /* 0x0000b40072037a23 */ /* 0x008fe20000010802 */
[----:B----4-:R-:W-:-:S05]  /*136f0*/  F2FP.BF16.PACK_AB R99, R236, R34 ;  /* 0x00000022ec63723e */ /* 0x010fca00000010ff */
[----:B------:R3:W-:Y:S02]  /*13700*/  MUFU.EX2 R14, R3 ;  /* 0x00000003000e7308 */ /* 0x0007e40000000800 */
[C---:B-1----:R-:W-:Y:S08]  /*13710*/  HMMA.16816.F32.BF16 R128, R96.reuse, R136, R128 ;  /* 0x000000886080723c */ /* 0x042ff00000041880 */
[----:B------:R-:W-:Y:S01]  /*13720*/  HMMA.16816.F32.BF16 R140, R96, R138, R140 ;  /* 0x0000008a608c723c */ /* 0x000fe2000004188c */
[----:B---3--:R-:W-:-:S04]  /*13730*/  FFMA.FTZ R3, R113, c[0x0][0x2d0], -R2 ;  /* 0x0000b40071037a23 */ /* 0x008fc80000010802 */
[----:B------:R1:W3:Y:S03]  /*13740*/  MUFU.EX2 R15, R3 ;  /* 0x00000003000f7308 */ /* 0x0002e60000000800 */
[C---:B------:R-:W-:Y:S08]  /*13750*/  HMMA.16816.F32.BF16 R52, R96.reuse, R60, R176 ;  /* 0x0000003c6034723c */ /* 0x040ff000000418b0 */
[----:B--2---:R-:W-:Y:S01]  /*13760*/  HMMA.16816.F32.BF16 R84, R96, R4, R84 ;  /* 0x000000046054723c */ /* 0x004fe20000041854 */
[--C-:B-1----:R-:W-:Y:S01]  /*13770*/  FFMA.FTZ R3, R112, c[0x0][0x2d0], -R2.reuse ;  /* 0x0000b40070037a23 */ /* 0x102fe20000010802 */
[----:B---3--:R-:W-:Y:S01]  /*13780*/  F2FP.BF16.PACK_AB R92, R15, R14 ;  /* 0x0000000e0f5c723e */ /* 0x008fe200000010ff */
[----:B------:R-:W-:-:S02]  /*13790*/  FFMA.FTZ R2, R111, c[0x0][0x2d0], -R2 ;  /* 0x0000b4006f027a23 */ /* 0x000fc40000010802 */
[----:B------:R-:W-:Y:S08]  /*137a0*/  MUFU.EX2 R20, R3 ;  /* 0x0000000300147308 */ /* 0x000ff00000000800 */
        /* <DEDUP_REMOVED lines=8> */
[----:B------:R-:W-:Y:S01]  /*13830*/  FFMA.FTZ R0, R21, c[0x0][0x2d0], -R0 ;  /* 0x0000b40015007a23 */ /* 0x000fe20000010800 */
[----:B------:R-:W1:Y:S03]  /*13840*/  LDSM.16.MT88.4 R108, [R166+0x1400] ;  /* 0x00140000a66c783b */ /* 0x000e660000004200 */
[----:B------:R2:W-:Y:S08]  /*13850*/  MUFU.EX2 R3, R2 ;  /* 0x0000000200037308 */ /* 0x0005f00000000800 */
[----:B------:R-:W3:Y:S01]  /*13860*/  MUFU.EX2 R8, R0 ;  /* 0x0000000000087308 */ /* 0x000ee20000000800 */
[----:B--2---:R-:W-:Y:S01]  /*13870*/  @P6 IMAD.HI.U32 R2, R235, c[0x0][0x2c8], RZ ;  /* 0x0000b200eb026a27 */ /* 0x004fe200078e00ff */
[----:B---3--:R-:W-:-:S03]  /*13880*/  F2FP.BF16.PACK_AB R95, R8, R3 ;  /* 0x00000003085f723e */ /* 0x008fc600000010ff */
[----:B------:R-:W-:Y:S01]  /*13890*/  IMAD.MOV.U32 R0, RZ, RZ, R235 ;  /* 0x000000ffff007224 */ /* 0x000fe200078e00eb */
[----:B------:R-:W-:Y:S02]  /*138a0*/  @P6 SHF.R.U32.HI R0, RZ, c[0x0][0x2cc], R2 ;  /* 0x0000b300ff006a19 */ /* 0x000fe40000011602 */
[----:B------:R-:W-:Y:S01]  /*138b0*/  ISETP.GE.AND P6, PT, R233, 0x1, PT ;  /* 0x00000001e900780c */ /* 0x000fe20003fc6270 */
[----:B------:R-:W-:Y:S02]  /*138c0*/  HMMA.16816.F32.BF16 R132, R92, R136, R144 ;  /* 0x000000885c84723c */ /* 0x000fe40000041890 */
[----:B------:R-:W-:Y:S02]  /*138d0*/  IMAD.IADD R2, R231, 0x1, R0 ;  /* 0x00000001e7027824 */ /* 0x000fe400078e0200 */
[----:B------:R-:W-:-:S04]  /*138e0*/  FADD.FTZ R0, R23, R22 ;  /* 0x0000001617007221 */ /* 0x000fc80000010000 */
[----:B------:R-:W-:Y:S01]  /*138f0*/  FADD.FTZ R0, R207, R0 ;  /* 0x00000000cf007221 */ /* 0x000fe20000010000 */
[----:B------:R-:W-:Y:S03]  /*13900*/  HMMA.16816.F32.BF16 R144, R96, R152, R156 ;  /* 0x000000986090723c */ /* 0x000fe6000004189c */
[----:B------:R-:W-:-:S05]  /*13910*/  FADD.FTZ R0, R116, R0 ;  /* 0x0000000074007221 */ /* 0x000fca0000010000 */
[----:B------:R-:W-:Y:S08]  /*13920*/  HMMA.16816.F32.BF16 R148, R92, R152, R148 ;  /* 0x000000985c94723c */ /* 0x000ff00000041894 */
[-C--:B------:R-:W-:Y:S08]  /*13930*/  HMMA.16816.F32.BF16 R156, R96, R154.reuse, R36 ;  /* 0x0000009a609c723c */ /* 0x080ff00000041824 */
[----:B------:R-:W-:Y:S01]  /*13940*/  HMMA.16816.F32.BF16 R152, R92, R154, R76 ;  /* 0x0000009a5c98723c */ /* 0x000fe2000004184c */
[----:B------:R-:W2:Y:S07]  /*13950*/  LDSM.16.MT88.4 R76, [R166+0x2000] ;  /* 0x00200000a64c783b */ /* 0x000eae0000004200 */
[C---:B-1----:R-:W-:Y:S08]  /*13960*/  HMMA.16816.F32.BF16 R112, R96.reuse, R110, R64 ;  /* 0x0000006e6070723c */ /* 0x042ff00000041840 */
[----:B------:R-:W-:Y:S08]  /*13970*/  HMMA.16816.F32.BF16 R64, R96, R62, R88 ;  /* 0x0000003e6040723c */ /* 0x000ff00000041858 */
        /* <DEDUP_REMOVED lines=17> */
[----:B------:R-:W-:Y:S08]  /*13a90*/  HMMA.16816.F32.BF16 R108, R92, R110, R72 ;  /* 0x0000006e5c6c723c */ /* 0x000ff00000041848 */
[C---:B--2---:R-:W-:Y:S08]  /*13aa0*/  HMMA.16816.F32.BF16 R80, R96.reuse, R78, R56 ;  /* 0x0000004e6050723c */ /* 0x044ff00000041838 */
[----:B------:R-:W-:Y:S08]  /*13ab0*/  HMMA.16816.F32.BF16 R68, R96, R76, R172 ;  /* 0x0000004c6044723c */ /* 0x000ff000000418ac */
[C---:B------:R-:W-:Y:S08]  /*13ac0*/  HMMA.16816.F32.BF16 R56, R92.reuse, R60, R184 ;  /* 0x0000003c5c38723c */ /* 0x040ff000000418b8 */
        /* <DEDUP_REMOVED lines=16> */
[----:B------:R-:W-:Y:S01]  /*13bd0*/  FADD.FTZ R247, R8, R3 ;  /* 0x0000000308f77221 */ /* 0x000fe20000010000 */
[----:B------:R-:W-:Y:S01]  /*13be0*/  IADD3 R3, R2, c[0x0][0x328], RZ ;  /* 0x0000ca0002037a10 */ /* 0x000fe20007ffe0ff */
[----:B------:R-:W-:-:S02]  /*13bf0*/  FADD.FTZ R234, R234, R0 ;  /* 0x00000000eaea7221 */ /* 0x000fc40000010000 */
[----:B------:R-:W-:Y:S02]  /*13c00*/  FADD.FTZ R236, R236, R5 ;  /* 0x00000005ecec7221 */ /* 0x000fe40000010000 */
[----:B------:R-:W-:Y:S01]  /*13c10*/  FADD.FTZ R246, R246, R6 ;  /* 0x00000006f6f67221 */ /* 0x000fe20000010000 */
        /* <DEDUP_REMOVED lines=12> */
.L_x_827:
[----:B------:R-:W-:-:S13]  /*13ce0*/  ISETP.NE.AND P0, PT, R4, 0x1, PT ;  /* 0x000000010400780c */ /* 0x000fda0003f05270 */
[----:B------:R-:W-:-:S05]  /*13cf0*/  @P0 IMAD.HI.U32 R2, R0, c[0x0][0x330], RZ ;  /* 0x0000cc0000020a27 */ /* 0x000fca00078e00ff */
[----:B------:R-:W-:Y:S02]  /*13d00*/  @P0 SHF.R.U32.HI R0, RZ, c[0x0][0x334], R2 ;  /* 0x0000cd00ff000a19 */ /* 0x000fe40000011602 */
.L_x_828:
[----:B------:R-:W-:Y:S05]  /*13d10*/  BSYNC B0 ;  /* 0x0000000000007941 */ /* 0x000fea0003800000 */
.L_x_826:
[----:B------:R-:W-:-:S05]  /*13d20*/  IMAD R0, R0, R4, c[0x0][0x32c] ;  /* 0x0000cb0000007624 */ /* 0x000fca00078e0204 */
[----:B------:R-:W-:-:S05]  /*13d30*/  IMNMX R3, R3, R0, PT ;  /* 0x0000000003037217 */ /* 0x000fca0003800200 */
.L_x_825:
[----:B------:R-:W-:-:S05]  /*13d40*/  IMAD.HI R3, R3, 0x2aaaaaab, RZ ;  /* 0x2aaaaaab03037827 */ /* 0x000fca00078e02ff */
[----:B------:R-:W-:-:S04]  /*13d50*/  SHF.R.U32.HI R0, RZ, 0x1f, R3 ;  /* 0x0000001fff007819 */ /* 0x000fc80000011603 */
        /* <DEDUP_REMOVED lines=9> */
.L_x_850:
        /* <DEDUP_REMOVED lines=52> */
.L_x_831:
[----:B-1-34-:R-:W-:Y:S05]  /*14130*/  BSYNC B0 ;  /* 0x0000000000007941 */ /* 0x01afea0003800000 */
.L_x_830:
        /* <DEDUP_REMOVED lines=99> */
[----:B------:R-:W-:Y:S01]  /*14770*/  SHF.R.S32.HI R3, RZ, 0x1f, R119 ;  /* 0x0000001fff037819 */ /* 0x000fe20000011477 */
[----:B------:R-:W2:Y:S01]  /*14780*/  LDL.64 R206, [R1+0x8] ;  /* 0x0000080001ce7983 */ /* 0x000ea20000100a00 */
[----:B------:R-:W-:Y:S02]  /*14790*/  IADD3 R0, R205, -0x1, RZ ;  /* 0xffffffffcd007810 */ /* 0x000fe40007ffe0ff */
[----:B------:R-:W-:Y:S01]  /*147a0*/  LEA.HI R3, R3, R119, RZ, 0x2 ;  /* 0x0000007703037211 */ /* 0x000fe200078f10ff */
[----:B------:R-:W3:Y:S01]  /*147b0*/  LDL R122, [R1+0x14] ;  /* 0x00001400017a7983 */ /* 0x000ee20000100800 */
        /* <DEDUP_REMOVED lines=17> */
[----:B--2---:R-:W-:Y:S05]  /*148d0*/  @P1 IADD3 R2, P2, R206, R2, RZ ;  /* 0x00000002ce021210 */ /* 0x004fea0007f5e0ff */
[----:B---3--:R-:W-:Y:S01]  /*148e0*/  @P1 IMAD.X R0, R0, 0x1, R122, P2 ;  /* 0x0000000100001824 */ /* 0x008fe200010e067a */
        /* <DEDUP_REMOVED lines=15> */
.L_x_833:
[----:B------:R-:W-:Y:S05]  /*149e0*/  BSYNC B0 ;  /* 0x0000000000007941 */ /* 0x000fea0003800000 */
.L_x_832:
        /* <DEDUP_REMOVED lines=8> */
[----:B------:R-:W3:Y:S01]  /*14a70*/  LDL R187, [R1+0x10] ;  /* 0x0000100001bb7983 */ /* 0x000ee20000100800 */
[----:B------:R-:W-:Y:S03]  /*14a80*/  ISETP.GE.AND P1, PT, R190, 0x1, PT ;  /* 0x00000001be00780c */ /* 0x000fe60003f26270 */
[----:B------:R-:W4:Y:S04]  /*14a90*/  LDL R189, [R1+0x4] ;  /* 0x0000040001bd7983 */ /* 0x000f280000100800 */
[----:B------:R-:W4:Y:S04]  /*14aa0*/  LDL R188, [R1] ;  /* 0x0000000001bc7983 */ /* 0x000f280000100800 */
[----:B------:R-:W0:Y:S01]  /*14ab0*/  LDGDEPBAR ;  /* 0x00000000000079af */ /* 0x000e220000000000 */
[----:B--2---:R-:W-:Y:S04]  /*14ac0*/  IMAD.IADD R168, R0, 0x1, R2 ;  /* 0x0000000100a87824 */ /* 0x004fe800078e0202 */
[----:B------:R-:W-:Y:S05]  /*14ad0*/  @P0 IMAD.HI.U32 R0, R168, c[0x0][0x2c8], RZ ;  /* 0x0000b200a8000a27 */ /* 0x000fea00078e00ff */
[----:B------:R-:W-:Y:S02]  /*14ae0*/  @P0 SHF.R.U32.HI R168, RZ, c[0x0][0x2cc], R0 ;  /* 0x0000b300ffa80a19 */ /* 0x000fe40000011600 */
[----:B---3--:R-:W-:Y:S03]  /*14af0*/  IADD3 R0, -R187, 0x1, R3 ;  /* 0x00000001bb007810 */ /* 0x008fe60007ffe103 */
[----:B------:R-:W1:Y:S01]  /*14b00*/  SHFL.IDX PT, R2, R168, RZ, 0x1c1f ;  /* 0x001c1fffa8027589 */ /* 0x000e6200000e0000 */
[----:B----4-:R-:W-:Y:S04]  /*14b10*/  IADD3 R0, -R188, R0, R189 ;  /* 0x00000000bc007210 */ /* 0x010fe80007ffe1bd */
        /* <DEDUP_REMOVED lines=18> */
.L_x_836:
[----:B------:R-:W-:Y:S04]  /*14c40*/  MOV R119, c[0x0][0x32c] ;  /* 0x0000cb0000777a02 */ /* 0x000fe80000000f00 */
[----:B------:R-:W-:Y:S11]  /*14c50*/  ISETP.NE.AND P0, PT, R119, 0x1, PT ;  /* 0x000000017700780c */ /* 0x000ff60003f05270 */
[----:B------:R-:W-:Y:S02]  /*14c60*/  @!UPT UIADD3 URZ, URZ, URZ, URZ ;  /* 0x0000003f3f3ff290 */ /* 0x000fe4000fffe03f */
[----:B------:R-:W-:Y:S05]  /*14c70*/  @P0 IMAD.HI.U32 R119, R2, c[0x0][0x330], RZ ;  /* 0x0000cc0002770a27 */ /* 0x000fea00078e00ff */
[----:B------:R-:W-:Y:S02]  /*14c80*/  @P0 SHF.R.U32.HI R2, RZ, c[0x0][0x334], R119 ;  /* 0x0000cd00ff020a19 */ /* 0x000fe40000011677 */
.L_x_837:
[----:B------:R-:W-:Y:S05]  /*14c90*/  BSYNC B0 ;  /* 0x0000000000007941 */ /* 0x000fea0003800000 */
.L_x_835:
[----:B------:R-:W-:Y:S04]  /*14ca0*/  IMAD.IADD R119, R3, 0x1, -R187 ;  /* 0x0000000103777824 */ /* 0x000fe800078e0abb */
[----:B------:R-:W-:Y:S05]  /*14cb0*/  IMAD R2, R2, c[0x0][0x32c], R119 ;  /* 0x0000cb0002027a24 */ /* 0x000fea00078e0277 */
[----:B------:R-:W-:Y:S02]  /*14cc0*/  IADD3 R119, R2, c[0x0][0x32c], RZ ;  /* 0x0000cb0002777a10 */ /* 0x000fe40007ffe0ff */
[----:B------:R-:W-:Y:S02]  /*14cd0*/  IMNMX R0, R0, R2, !PT ;  /* 0x0000000200007217 */ /* 0x000fe40007800200 */
[----:B------:R-:W-:Y:S02]  /*14ce0*/  IMNMX R122, R122, R119, PT ;  /* 0x000000777a7a7217 */ /* 0x000fe40003800200 */
.L_x_834:
        /* <DEDUP_REMOVED lines=17> */
.L_x_840:
[----:B------:R-:W-:Y:S04]  /*14e00*/  MOV R120, c[0x0][0x32c] ;  /* 0x0000cb0000787a02 */ /* 0x000fe80000000f00 */
[----:B------:R-:W-:Y:S11]  /*14e10*/  ISETP.NE.AND P0, PT, R120, 0x1, PT ;  /* 0x000000017800780c */ /* 0x000ff60003f05270 */
[----:B------:R-:W-:Y:S02]  /*14e20*/  @!UPT UIADD3 URZ, URZ, URZ, URZ ;  /* 0x0000003f3f3ff290 */ /* 0x000fe4000fffe03f */
[----:B------:R-:W-:Y:S05]  /*14e30*/  @P0 IMAD.HI.U32 R120, R2, c[0x0][0x330], RZ ;  /* 0x0000cc0002780a27 */ /* 0x000fea00078e00ff */
[----:B------:R-:W-:Y:S02]  /*14e40*/  @P0 SHF.R.U32.HI R2, RZ, c[0x0][0x334], R120 ;  /* 0x0000cd00ff020a19 */ /* 0x000fe40000011678 */
.L_x_841:
[----:B------:R-:W-:Y:S05]  /*14e50*/  BSYNC B0 ;  /* 0x0000000000007941 */ /* 0x000fea0003800000 */
.L_x_839:
[----:B------:R-:W-:Y:S04]  /*14e60*/  IMAD.IADD R120, R3, 0x1, -R187 ;  /* 0x0000000103787824 */ /* 0x000fe800078e0abb */
[----:B------:R-:W-:Y:S05]  /*14e70*/  IMAD R2, R2, c[0x0][0x32c], R120 ;  /* 0x0000cb0002027a24 */ /* 0x000fea00078e0278 */
[----:B------:R-:W-:Y:S02]  /*14e80*/  IADD3 R120, R2, c[0x0][0x32c], RZ ;  /* 0x0000cb0002787a10 */ /* 0x000fe40007ffe0ff */
[----:B------:R-:W-:Y:S02]  /*14e90*/  IMNMX R119, R119, R2, !PT ;  /* 0x0000000277777217 */ /* 0x000fe40007800200 */
[----:B------:R-:W-:Y:S02]  /*14ea0*/  IMNMX R121, R121, R120, PT ;  /* 0x0000007879797217 */ /* 0x000fe40003800200 */
.L_x_838:
        /* <DEDUP_REMOVED lines=17> */
.L_x_844:
[----:B------:R-:W-:Y:S04]  /*14fc0*/  MOV R171, c[0x0][0x32c] ;  /* 0x0000cb0000ab7a02 */ /* 0x000fe80000000f00 */
[----:B------:R-:W-:Y:S11]  /*14fd0*/  ISETP.NE.AND P0, PT, R171, 0x1, PT ;  /* 0x00000001ab00780c */ /* 0x000ff60003f05270 */
[----:B------:R-:W-:Y:S02]  /*14fe0*/  @!UPT UIADD3 URZ, URZ, URZ, URZ ;  /* 0x0000003f3f3ff290 */ /* 0x000fe4000fffe03f */
[----:B------:R-:W-:Y:S05]  /*14ff0*/  @P0 IMAD.HI.U32 R171, R126, c[0x0][0x330], RZ ;  /* 0x0000cc007eab0a27 */ /* 0x000fea00078e00ff */
[----:B------:R-:W-:Y:S02]  /*15000*/  @P0 SHF.R.U32.HI R126, RZ, c[0x0][0x334], R171 ;  /* 0x0000cd00ff7e0a19 */ /* 0x000fe400000116ab */
.L_x_845:
[----:B------:R-:W-:Y:S05]  /*15010*/  BSYNC B0 ;  /* 0x0000000000007941 */ /* 0x000fea0003800000 */
.L_x_843:
[----:B------:R-:W-:Y:S04]  /*15020*/  IMAD.IADD R171, R3, 0x1, -R187 ;  /* 0x0000000103ab7824 */ /* 0x000fe800078e0abb */
[----:B------:R-:W-:Y:S05]  /*15030*/  IMAD R126, R126, c[0x0][0x32c], R171 ;  /* 0x0000cb007e7e7a24 */ /* 0x000fea00078e02ab */
[----:B------:R-:W-:Y:S02]  /*15040*/  IADD3 R171, R126, c[0x0][0x32c], RZ ;  /* 0x0000cb007eab7a10 */ /* 0x000fe40007ffe0ff */
[----:B------:R-:W-:Y:S02]  /*15050*/  IMNMX R2, R2, R126, !PT ;  /* 0x0000007e02027217 */ /* 0x000fe40007800200 */
[----:B------:R-:W-:Y:S02]  /*15060*/  IMNMX R120, R120, R171, PT ;  /* 0x000000ab78787217 */ /* 0x000fe40003800200 */
.L_x_842:
[C---:B------:R-:W-:Y:S02]  /*15070*/  ISETP.GE.AND P2, PT, R3.reuse, 0x9, PT ;  /* 0x000000090300780c */ /* 0x040fe40003f46270 */
[----:B------:R-:W-:Y:S02]  /*15080*/  ISETP.GE.AND P1, PT, R3, 0xa, PT ;  /* 0x0000000a0300780c */ /* 0x000fe40003f26270 */
        /* <DEDUP_REMOVED lines=99> */
[C---:B------:R-:W-:Y:S04]  /*156c0*/  LOP3.LUT P0, RZ, R203.reuse, 0x20, RZ, 0xc0, !PT ;  /* 0x00000020cbff7812 */ /* 0x040fe8000780c0ff */
[----:B------:R-:W-:Y:S04]  /*156d0*/  ISETP.GT.AND P0, PT, R2, 0x8, !P0 ;  /* 0x000000080200780c */ /* 0x000fe80004704270 */
[----:B------:R-:W-:Y:S04]  /*156e0*/  ISETP.LT.OR P0, PT, R120, 0x9, P0 ;  /* 0x000000097800780c */ /* 0x000fe80000701670 */
[----:B------:R-:W-:Y:S02]  /*156f0*/  FSEL R21, R12, -INF , !P0 ;  /* 0xff8000000c157808 */ /* 0x000fe40004000000 */
[----:B------:R-:W-:Y:S04]  /*15700*/  LOP3.LUT P0, RZ, R203, 0x10, RZ, 0xc0, !PT ;  /* 0x00000010cbff7812 */ /* 0x000fe8000780c0ff */
        /* <DEDUP_REMOVED lines=51> */
.L_x_848:
[----:B------:R-:W-:Y:S04]  /*15a40*/  MOV R5, c[0x0][0x32c] ;  /* 0x0000cb0000057a02 */ /* 0x000fe80000000f00 */
[----:B------:R-:W-:Y:S11]  /*15a50*/  ISETP.NE.AND P0, PT, R5, 0x1, PT ;  /* 0x000000010500780c */ /* 0x000ff60003f05270 */
[----:B------:R-:W-:Y:S02]  /*15a60*/  @!UPT UIADD3 URZ, URZ, URZ, URZ ;  /* 0x0000003f3f3ff290 */ /* 0x000fe4000fffe03f */
[----:B------:R-:W-:Y:S05]  /*15a70*/  @P0 IMAD.HI.U32 R5, R4, c[0x0][0x330], RZ ;  /* 0x0000cc0004050a27 */ /* 0x000fea00078e00ff */
[----:B------:R-:W-:Y:S02]  /*15a80*/  @P0 SHF.R.U32.HI R4, RZ, c[0x0][0x334], R5 ;  /* 0x0000cd00ff040a19 */ /* 0x000fe40000011605 */
.L_x_849:
[----:B------:R-:W-:Y:S05]  /*15a90*/  BSYNC B0 ;  /* 0x0000000000007941 */ /* 0x000fea0003800000 */
.L_x_847:
[----:B------:R-:W-:Y:S04]  /*15aa0*/  IMAD.IADD R3, R3, 0x1, -R187 ;  /* 0x0000000103037824 */ /* 0x000fe800078e0abb */
[----:B------:R-:W-:Y:S05]  /*15ab0*/  IMAD R3, R4, c[0x0][0x32c], R3 ;  /* 0x0000cb0004037a24 */ /* 0x000fea00078e0203 */
[----:B------:R-:W-:Y:S02]  /*15ac0*/  IADD3 R4, R3, c[0x0][0x32c], RZ ;  /* 0x0000cb0003047a10 */ /* 0x000fe40007ffe0ff */
[----:B------:R-:W-:Y:S02]  /*15ad0*/  IMNMX R0, R0, R3, !PT ;  /* 0x0000000300007217 */ /* 0x000fe40007800200 */
[----:B------:R-:W-:Y:S02]  /*15ae0*/  IMNMX R2, R2, R4, PT ;  /* 0x0000000402027217 */ /* 0x000fe40003800200 */
.L_x_846:
[----:B------:R-:W-:Y:S02]  /*15af0*/  ISETP.GT.AND P0, PT, R0, RZ, !P2 ;  /* 0x000000ff0000720c */ /* 0x000fe40005704270 */
        /* <DEDUP_REMOVED lines=25> */
[----:B------:R-:W-:Y:S02]  /*15c90*/  FMNMX.FTZ R3, R39, R3, !PT ;  /* 0x0000000327037209 */ /* 0x000fe40007810000 */
[----:B------:R-:W-:Y:S02]  /*15ca0*/  ISETP.GT.AND P0, PT, R0, 0x10, !P0 ;  /* 0x000000100000780c */ /* 0x000fe40004704270 */
[----:B------:R-:W-:Y:S02]  /*15cb0*/  FMNMX.FTZ R4, R19, R4, !PT ;  /* 0x0000000413047209 */ /* 0x000fe40007810000 */
[----:B------:R-:W-:Y:S02]  /*15cc0*/  FMNMX.FTZ R3, R37, R3, !PT ;  /* 0x0000000325037209 */ /* 0x000fe40007810000 */
[----:B------:R-:W-:Y:S02]  /*15cd0*/  ISETP.LT.OR P0, PT, R2, 0x11, P0 ;  /* 0x000000110200780c */ /* 0x000fe40000701670 */
[----:B------:R-:W-:Y:S01]  /*15ce0*/  FMNMX.FTZ R4, R173, R4, !PT ;  /* 0x00000004ad047209 */ /* 0x000fe20007810000 */
[----:B------:R-:W1:Y:S01]  /*15cf0*/  SHFL.BFLY PT, R6, R3, 0x2, 0x1f ;  /* 0x0c401f0003067f89 */ /* 0x000e6200000e0000 */
[----:B------:R-:W-:Y:S02]  /*15d00*/  FSEL R187, R26, -INF , !P0 ;  /* 0xff8000001abb7808 */ /* 0x000fe40004000000 */
[C---:B------:R-:W-:Y:S02]  /*15d10*/  LOP3.LUT P0, RZ, R203.reuse, 0x4, RZ, 0xc0, !PT ;  /* 0x00000004cbff7812 */ /* 0x040fe4000780c0ff */
[----:B------:R-:W-:Y:S02]  /*15d20*/  FMNMX.FTZ R4, R174, R4, !PT ;  /* 0x00000004ae047209 */ /* 0x000fe40007810000 */
[----:B------:R-:W-:Y:S02]  /*15d30*/  ISETP.GT.AND P0, PT, R0, 0x11, !P0 ;  /* 0x000000110000780c */ /* 0x000fe40004704270 */
[----:B------:R-:W-:Y:S02]  /*15d40*/  FMNMX.FTZ R4, R186, R4, !PT ;  /* 0x00000004ba047209 */ /* 0x000fe40007810000 */
[----:B------:R-:W-:Y:S02]  /*15d50*/  ISETP.LT.OR P0, PT, R2, 0x12, P0 ;  /* 0x000000120200780c */ /* 0x000fe40000701670 */
[----:B------:R-:W-:Y:S02]  /*15d60*/  LOP3.LUT P1, RZ, R203, 0x2, RZ, 0xc0, !PT ;  /* 0x00000002cbff7812 */ /* 0x000fe4000782c0ff */
[----:B------:R-:W-:Y:S02]  /*15d70*/  FMNMX.FTZ R4, R184, R4, !PT ;  /* 0x00000004b8047209 */ /* 0x000fe40007810000 */
[----:B------:R-:W-:Y:S02]  /*15d80*/  FSEL R188, R27, -INF , !P0 ;  /* 0xff8000001bbc7808 */ /* 0x000fe40004000000 */
        /* <DEDUP_REMOVED lines=8> */
[----:B------:R-:W-:Y:S02]  /*15e10*/  FMNMX.FTZ R5, R12, R118, !PT ;  /* 0x000000760c057209 */ /* 0x000fe40007810000 */
[----:B------:R-:W-:Y:S02]  /*15e20*/  ISETP.LT.OR P0, PT, R2, 0x1a, P0 ;  /* 0x0000001a0200780c */ /* 0x000fe40000701670 */
[----:B-1----:R-:W-:Y:S02]  /*15e30*/  FMNMX.FTZ R3, R3, R6, !PT ;  /* 0x0000000603037209 */ /* 0x002fe40007810000 */
[----:B------:R-:W-:Y:S02]  /*15e40*/  FMNMX.FTZ R4, R177, R4, !PT ;  /* 0x00000004b1047209 */ /* 0x000fe40007810000 */
[----:B------:R-:W-:Y:S01]  /*15e50*/  FMNMX.FTZ R5, R20, R5, !PT ;  /* 0x0000000514057209 */ /* 0x000fe20007810000 */
[----:B------:R-:W1:Y:S01]  /*15e60*/  SHFL.BFLY PT, R6, R3, 0x1, 0x1f ;  /* 0x0c201f0003067f89 */ /* 0x000e6200000e0000 */
        /* <DEDUP_REMOVED lines=19> */
[----:B------:R-:W-:Y:S02]  /*15fa0*/  ISETP.GT.AND P0, PT, R0, 0x29, !P6 ;  /* 0x000000290000780c */ /* 0x000fe40007704270 */
[----:B-1----:R-:W-:Y:S02]  /*15fb0*/  FMNMX.FTZ R122, R3, R6, !PT ;  /* 0x00000006037a7209 */ /* 0x002fe40007810000 */
[----:B------:R-:W-:Y:S02]  /*15fc0*/  ISETP.LT.OR P0, PT, R2, 0x2a, P0 ;  /* 0x0000002a0200780c */ /* 0x000fe40000701670 */
[----:B------:R-:W-:Y:S01]  /*15fd0*/  FMNMX.FTZ R5, R25, R5, !PT ;  /* 0x0000000519057209 */ /* 0x000fe20007810000 */
[----:B------:R-:W-:Y:S01]  /*15fe0*/  FMUL.FTZ R3, R122, c[0x0][0x2d0] ;  /* 0x0000b4007a037a20 */ /* 0x000fe20000410000 */
[----:B------:R-:W-:Y:S02]  /*15ff0*/  FSEL R126, R47, -INF , !P0 ;  /* 0xff8000002f7e7808 */ /* 0x000fe40004000000 */
[----:B------:R-:W-:Y:S02]  /*16000*/  FMNMX.FTZ R0, R24, R5, !PT ;  /* 0x0000000518007209 */ /* 0x000fe40007810000 */
[----:B------:R-:W-:Y:S02]  /*16010*/  FSETP.NEU.FTZ.AND P0, PT, R122, -INF , PT ;  /* 0xff8000007a00780b */ /* 0x000fe40003f1d000 */
[----:B------:R-:W-:Y:S02]  /*16020*/  FMNMX.FTZ R2, R35, R0, !PT ;  /* 0x0000000023027209 */ /* 0x000fe40007810000 */
[----:B--2---:R-:W-:Y:S02]  /*16030*/  FMNMX.FTZ R0, R4, R7, !PT ;  /* 0x0000000704007209 */ /* 0x004fe40007810000 */
[----:B------:R-:W-:Y:S02]  /*16040*/  FSEL R7, R3, RZ, P0 ;  /* 0x000000ff03077208 */ /* 0x000fe40000000000 */
[----:B------:R-:W-:Y:S01]  /*16050*/  FMNMX.FTZ R2, R28, R2, !PT ;  /* 0x000000021c027209 */ /* 0x000fe20007810000 */
[----:B------:R-:W1:Y:S02]  /*16060*/  SHFL.BFLY PT, R5, R0, 0x1, 0x1f ;  /* 0x0c201f0000057f89 */ /* 0x000e6400000e0000 */
[--C-:B------:R-:W-:Y:S02]  /*16070*/  FFMA.FTZ R3, R16, c[0x0][0x2d0], -R7.reuse ;  /* 0x0000b40010037a23 */ /* 0x100fe40000010807 */
[--C-:B------:R-:W-:Y:S02]  /*16080*/  FFMA.FTZ R4, R17, c[0x0][0x2d0], -R7.reuse ;  /* 0x0000b40011047a23 */ /* 0x100fe40000010807 */
[----:B------:R2:W-:Y:S01]  /*16090*/  MUFU.EX2 R233, R3 ;  /* 0x0000000300e97308 */ /* 0x0005e20000000800 */
[--C-:B------:R-:W-:Y:S01]  /*160a0*/  FFMA.FTZ R216, R39, c[0x0][0x2d0], -R7.reuse ;  /* 0x0000b40027d87a23 */ /* 0x100fe20000010807 */
[----:B------:R-:W3:Y:S01]  /*160b0*/  SHFL.BFLY PT, R6, R2, 0x2, 0x1f ;  /* 0x0c401f0002067f89 */ /* 0x000ee200000e0000 */
[--C-:B------:R-:W-:Y:S02]  /*160c0*/  FFMA.FTZ R215, R37, c[0x0][0x2d0], -R7.reuse ;  /* 0x0000b40025d77a23 */ /* 0x100fe40000010807 */
[--C-:B------:R-:W-:Y:S02]  /*160d0*/  FFMA.FTZ R218, R176, c[0x0][0x2d0], -R7.reuse ;  /* 0x0000b400b0da7a23 */ /* 0x100fe40000010807 */
[--C-:B------:R-:W-:Y:S02]  /*160e0*/  FFMA.FTZ R217, R175, c[0x0][0x2d0], -R7.reuse ;  /* 0x0000b400afd97a23 */ /* 0x100fe40000010807 */
[--C-:B------:R-:W-:Y:S01]  /*160f0*/  FFMA.FTZ R185, R185, c[0x0][0x2d0], -R7.reuse ;  /* 0x0000b400b9b97a23 */ /* 0x100fe20000010807 */
[----:B------:R4:W5:Y:S01]  /*16100*/  MUFU.EX2 R250, R4 ;  /* 0x0000000400fa7308 */ /* 0x0009620000000800 */
[--C-:B------:R-:W-:Y:S02]  /*16110*/  FFMA.FTZ R183, R183, c[0x0][0x2d0], -R7.reuse ;  /* 0x0000b400b7b77a23 */ /* 0x100fe40000010807 */
[--C-:B------:R-:W-:Y:S02]  /*16120*/  FFMA.FTZ R181, R181, c[0x0][0x2d0], -R7.reuse ;  /* 0x0000b400b5b57a23 */ /* 0x100fe40000010807 */
[--C-:B------:R-:W-:Y:S01]  /*16130*/  FFMA.FTZ R179, R179, c[0x0][0x2d0], -R7.reuse ;  /* 0x0000b400b3b37a23 */ /* 0x100fe20000010807 */
[----:B-1----:R-:W-:Y:S04]  /*16140*/  FMNMX.FTZ R121, R0, R5, !PT ;  /* 0x0000000500797209 */ /* 0x002fe80007810000 */
[----:B------:R-:W-:Y:S01]  /*16150*/  MUFU.EX2 R232, R179 ;  /* 0x000000b300e87308 */ /* 0x000fe20000000800 */
[----:B--2---:R-:W-:Y:S02]  /*16160*/  FMNMX.FTZ R3, R10, R123, !PT ;  /* 0x0000007b0a037209 */ /* 0x004fe40007810000 */
[----:B---3--:R-:W-:Y:S02]  /*16170*/  FMNMX.FTZ R2, R2, R6, !PT ;  /* 0x0000000602027209 */ /* 0x008fe40007810000 */
[----:B------:R-:W-:Y:S05]  /*16180*/  FMNMX.FTZ R3, R13, R3, !PT ;  /* 0x000000030d037209 */ /* 0x000fea0007810000 */
[----:B------:R-:W-:Y:S01]  /*16190*/  MUFU.EX2 R225, R185 ;  /* 0x000000b900e17308 */ /* 0x000fe20000000800 */
[----:B------:R-:W-:Y:S01]  /*161a0*/  FMNMX.FTZ R3, R11, R3, !PT ;  /* 0x000000030b037209 */ /* 0x000fe20007810000 */
[--C-:B----4-:R-:W-:Y:S01]  /*161b0*/  FFMA.FTZ R4, R171, c[0x0][0x2d0], -R7.reuse ;  /* 0x0000b400ab047a23 */ /* 0x110fe20000010807 */
[----:B-----5:R-:W-:Y:S02]  /*161c0*/  F2FP.BF16.PACK_AB R168, R250, R233 ;  /* 0x000000e9faa8723e */ /* 0x020fe400000010ff */
[----:B------:R-:W-:Y:S02]  /*161d0*/  FMNMX.FTZ R0, R15, R3, !PT ;  /* 0x000000030f007209 */ /* 0x000fe40007810000 */
[----:B------:R-:W-:Y:S03]  /*161e0*/  FSEL R3, R122, RZ, P0 ;  /* 0x000000ff7a037208 */ /* 0x000fe60000000000 */
[----:B------:R1:W-:Y:S01]  /*161f0*/  MUFU.EX2 R251, R4 ;  /* 0x0000000400fb7308 */ /* 0x0003e20000000800 */
[----:B------:R-:W-:Y:S01]  /*16200*/  FMNMX.FTZ R5, R187, R0, !PT ;  /* 0x00000000bb057209 */ /* 0x000fe20007810000 */
[C---:B------:R-:W-:Y:S01]  /*16210*/  FMUL.FTZ R0, R121.reuse, c[0x0][0x2d0] ;  /* 0x0000b40079007a20 */ /* 0x040fe20000410000 */
[----:B------:R-:W-:Y:S02]  /*16220*/  FSETP.NEU.FTZ.AND P0, PT, R121, -INF , PT ;  /* 0xff8000007900780b */ /* 0x000fe40003f1d000 */
[----:B------:R-:W-:Y:S02]  /*16230*/  FMNMX.FTZ R6, R188, R5, !PT ;  /* 0x00000005bc067209 */ /* 0x000fe40007810000 */
[----:B------:R-:W-:Y:S01]  /*16240*/  FSEL R8, R0, RZ, P0 ;  /* 0x000000ff00087208 */ /* 0x000fe20000000000 */
[----:B------:R-:W2:Y:S02]  /*16250*/  SHFL.BFLY PT, R5, R2, 0x1, 0x1f ;  /* 0x0c201f0002057f89 */ /* 0x000ea400000e0000 */
[----:B------:R-:W-:Y:S02]  /*16260*/  MUFU.EX2 R228, R183 ;  /* 0x000000b700e47308 */ /* 0x000fe40000000800 */
[--C-:B------:R-:W-:Y:S02]  /*16270*/  FFMA.FTZ R0, R18, c[0x0][0x2d0], -R8.reuse ;  /* 0x0000b40012007a23 */ /* 0x100fe40000010808 */
[--C-:B------:R-:W-:Y:S02]  /*16280*/  FFMA.FTZ R212, R38, c[0x0][0x2d0], -R8.reuse ;  /* 0x0000b40026d47a23 */ /* 0x100fe40000010808 */
[--C-:B------:R-:W-:Y:S02]  /*16290*/  FFMA.FTZ R211, R36, c[0x0][0x2d0], -R8.reuse ;  /* 0x0000b40024d37a23 */ /* 0x100fe40000010808 */
[----:B------:R-:W-:Y:S01]  /*162a0*/  LDSM.16.MT88.4 R36, [R167] ;  /* 0x00000000a724783b */ /* 0x000fe20000004200 */
[--C-:B------:R-:W-:Y:S01]  /*162b0*/  FFMA.FTZ R176, R186, c[0x0][0x2d0], -R8.reuse ;  /* 0x0000b400bab07a23 */ /* 0x100fe20000010808 */
[----:B------:R3:W-:Y:S01]  /*162c0*/  MUFU.EX2 R220, R0 ;  /* 0x0000000000dc7308 */ /* 0x0007e20000000800 */
[--C-:B------:R-:W-:Y:S02]  /*162d0*/  FFMA.FTZ R175, R184, c[0x0][0x2d0], -R8.reuse ;  /* 0x0000b400b8af7a23 */ /* 0x100fe40000010808 */
[--C-:B------:R-:W-:Y:S02]  /*162e0*/  FFMA.FTZ R214, R178, c[0x0][0x2d0], -R8.reuse ;  /* 0x0000b400b2d67a23 */ /* 0x100fe40000010808 */
[----:B-1----:R-:W-:Y:S02]  /*162f0*/  FFMA.FTZ R4, R172, c[0x0][0x2d0], -R7 ;  /* 0x0000b400ac047a23 */ /* 0x002fe40000010807 */
[--C-:B------:R-:W-:Y:S03]  /*16300*/  FFMA.FTZ R213, R177, c[0x0][0x2d0], -R8.reuse ;  /* 0x0000b400b1d57a23 */ /* 0x100fe60000010808 */
[----:B------:R1:W4:Y:S01]  /*16310*/  MUFU.EX2 R248, R4 ;  /* 0x0000000400f87308 */ /* 0x0003220000000800 */
[----:B--2---:R-:W-:Y:S02]  /*16320*/  FMNMX.FTZ R120, R2, R5, !PT ;  /* 0x0000000502787209 */ /* 0x004fe40007810000 */
[----:B------:R-:W-:Y:S02]  /*16330*/  FSEL R5, R121, RZ, P0 ;  /* 0x000000ff79057208 */ /* 0x000fe40000000000 */
[----:B------:R-:W-:Y:S05]  /*16340*/  FSETP.NEU.FTZ.AND P0, PT, R120, -INF , PT ;  /* 0xff8000007800780b */ /* 0x000fea0003f1d000 */
[----:B------:R-:W-:Y:S01]  /*16350*/  MUFU.EX2 R224, R176 ;  /* 0x000000b000e07308 */ /* 0x000fe20000000800 */
[--C-:B---3--:R-:W-:Y:S09]  /*16360*/  FFMA.FTZ R0, R19, c[0x0][0x2d0], -R8.reuse ;  /* 0x0000b40013007a23 */ /* 0x108ff20000010808 */
[----:B------:R2:W3:Y:S01]  /*16370*/  MUFU.EX2 R242, R0 ;  /* 0x0000000000f27308 */ /* 0x0004e20000000800 */
[----:B-1----:R-:W-:Y:S01]  /*16380*/  FMNMX.FTZ R4, R189, R6, !PT ;  /* 0x00000006bd047209 */ /* 0x002fe20007810000 */
[--C-:B------:R-:W-:Y:S01]  /*16390*/  FFMA.FTZ R6, R174, c[0x0][0x2d0], -R8.reuse ;  /* 0x0000b400ae067a23 */ /* 0x100fe20000010808 */
[----:B----4-:R-:W-:Y:S01]  /*163a0*/  F2FP.BF16.PACK_AB R170, R248, R251 ;  /* 0x000000fbf8aa723e */ /* 0x010fe200000010ff */
[--C-:B------:R-:W-:Y:S01]  /*163b0*/  FFMA.FTZ R174, R182, c[0x0][0x2d0], -R8.reuse ;  /* 0x0000b400b6ae7a23 */ /* 0x100fe20000010808 */
[----:B------:R-:W-:Y:S05]  /*163c0*/  FMNMX.FTZ R4, R190, R4, !PT ;  /* 0x00000004be047209 */ /* 0x000fea0007810000 */
[----:B------:R-:W-:Y:S01]  /*163d0*/  MUFU.EX2 R244, R6 ;  /* 0x0000000600f47308 */ /* 0x000fe20000000800 */
[----:B------:R-:W-:Y:S04]  /*163e0*/  FMNMX.FTZ R4, R207, R4, !PT ;  /* 0x00000004cf047209 */ /* 0x000fe80007810000 */
[----:B------:R-:W-:Y:S05]  /*163f0*/  FMNMX.FTZ R4, R208, R4, !PT ;  /* 0x00000004d0047209 */ /* 0x000fea0007810000 */
[----:B------:R-:W-:Y:S01]  /*16400*/  MUFU.EX2 R227, R175 ;  /* 0x000000af00e37308 */ /* 0x000fe20000000800 */
[----:B--2---:R-:W-:Y:S01]  /*16410*/  FMNMX.FTZ R0, R209, R4, !PT ;  /* 0x00000004d1007209 */ /* 0x004fe20007810000 */
[--C-:B------:R-:W-:Y:S01]  /*16420*/  FFMA.FTZ R4, R173, c[0x0][0x2d0], -R8.reuse ;  /* 0x0000b400ad047a23 */ /* 0x100fe20000010808 */
[----:B---3--:R-:W-:Y:S01]  /*16430*/  F2FP.BF16.PACK_AB R169, R242, R220 ;  /* 0x000000dcf2a9723e */ /* 0x008fe200000010ff */
[----:B------:R-:W-:Y:S01]  /*16440*/  FFMA.FTZ R173, R180, c[0x0][0x2d0], -R8 ;  /* 0x0000b400b4ad7a23 */ /* 0x000fe20000010808 */
[----:B------:R-:W-:Y:S05]  /*16450*/  FMNMX.FTZ R0, R126, R0, !PT ;  /* 0x000000007e007209 */ /* 0x000fea0007810000 */
[----:B------:R1:W2:Y:S01]  /*16460*/  MUFU.EX2 R243, R4 ;  /* 0x0000000400f37308 */ /* 0x0002a20000000800 */
[----:B------:R-:W3:Y:S09]  /*16470*/  SHFL.BFLY PT, R2, R0, 0x2, 0x1f ;  /* 0x0c401f0000027f89 */ /* 0x000ef200000e0000 */
[----:B------:R-:W-:Y:S10]  /*16480*/  MUFU.EX2 R230, R181 ;  /* 0x000000b500e67308 */ /* 0x000ff40000000800 */
[----:B------:R-:W-:Y:S01]  /*16490*/  MUFU.EX2 R229, R174 ;  /* 0x000000ae00e57308 */ /* 0x000fe20000000800 */
[----:B-1----:R-:W-:Y:S01]  /*164a0*/  FMUL.FTZ R4, R120, c[0x0][0x2d0] ;  /* 0x0000b40078047a20 */ /* 0x002fe20000410000 */
[----:B--2---:R-:W-:Y:S04]  /*164b0*/  F2FP.BF16.PACK_AB R171, R244, R243 ;  /* 0x000000f3f4ab723e */ /* 0x004fe800000010ff */
[----:B------:R-:W-:Y:S04]  /*164c0*/  FSEL R9, R4, RZ, P0 ;  /* 0x000000ff04097208 */ /* 0x000fe80000000000 */
[----:B------:R-:W-:Y:S01]  /*164d0*/  MUFU.EX2 R231, R173 ;  /* 0x000000ad00e77308 */ /* 0x000fe20000000800 */
[--C-:B------:R-:W-:Y:S02]  /*164e0*/  FFMA.FTZ R4, R12, c[0x0][0x2d0], -R9.reuse ;  /* 0x0000b4000c047a23 */ /* 0x100fe40000010809 */
[--C-:B------:R-:W-:Y:S02]  /*164f0*/  FFMA.FTZ R172, R32, c[0x0][0x2d0], -R9.reuse ;  /* 0x0000b40020ac7a23 */ /* 0x100fe40000010809 */
[--C-:B------:R-:W-:Y:S05]  /*16500*/  FFMA.FTZ R177, R29, c[0x0][0x2d0], -R9.reuse ;  /* 0x0000b4001db17a23 */ /* 0x100fea0000010809 */
[----:B------:R1:W-:Y:S01]  /*16510*/  MUFU.EX2 R235, R4 ;  /* 0x0000000400eb7308 */ /* 0x0003e20000000800 */
[--C-:B------:R-:W-:Y:S02]  /*16520*/  FFMA.FTZ R210, R25, c[0x0][0x2d0], -R9.reuse ;  /* 0x0000b40019d27a23 */ /* 0x100fe40000010809 */
[--C-:B------:R-:W-:Y:S02]  /*16530*/  FFMA.FTZ R184, R24, c[0x0][0x2d0], -R9.reuse ;  /* 0x0000b40018b87a23 */ /* 0x100fe40000010809 */
[--C-:B------:R-:W-:Y:S02]  /*16540*/  FFMA.FTZ R182, R35, c[0x0][0x2d0], -R9.reuse ;  /* 0x0000b40023b67a23 */ /* 0x100fe40000010809 */
[--C-:B------:R-:W-:Y:S03]  /*16550*/  FFMA.FTZ R186, R28, c[0x0][0x2d0], -R9.reuse ;  /* 0x0000b4001cba7a23 */ /* 0x100fe60000010809 */
[----:B------:R-:W-:Y:S10]  /*16560*/  MUFU.EX2 R226, R172 ;  /* 0x000000ac00e27308 */ /* 0x000ff40000000800 */
[----:B------:R-:W-:Y:S01]  /*16570*/  MUFU.EX2 R221, R177 ;  /* 0x000000b100dd7308 */ /* 0x000fe20000000800 */
[--C-:B-1----:R-:W-:Y:S09]  /*16580*/  FFMA.FTZ R4, R20, c[0x0][0x2d0], -R9.reuse ;  /* 0x0000b40014047a23 */ /* 0x102ff20000010809 */
[----:B------:R3:W-:Y:S10]  /*16590*/  MUFU.EX2 R237, R4 ;  /* 0x0000000400ed7308 */ /* 0x0007f40000000800 */
[----:B------:R-:W-:Y:S10]  /*165a0*/  MUFU.EX2 R183, R218 ;  /* 0x000000da00b77308 */ /* 0x000ff40000000800 */
[----:B------:R-:W-:Y:S01]  /*165b0*/  MUFU.EX2 R185, R214 ;  /* 0x000000d600b97308 */ /* 0x000fe20000000800 */
[----:B---3--:R-:W-:Y:S01]  /*165c0*/  FMNMX.FTZ R4, R0, R2, !PT ;  /* 0x0000000200047209 */ /* 0x008fe20007810000 */
[----:B------:R-:W-:Y:S02]  /*165d0*/  FFMA.FTZ R0, R21, c[0x0][0x2d0], -R9 ;  /* 0x0000b40015007a23 */ /* 0x000fe40000010809 */
[----:B------:R-:W-:Y:S02]  /*165e0*/  FADD.FTZ R2, -R5, R117 ;  /* 0x0000007505027221 */ /* 0x000fe40000010100 */
[----:B------:R-:W1:Y:S04]  /*165f0*/  SHFL.BFLY PT, R6, R4, 0x1, 0x1f ;  /* 0x0c201f0004067f89 */ /* 0x000e6800000e0000 */
[----:B------:R2:W-:Y:S01]  /*16600*/  MUFU.EX2 R238, R0 ;  /* 0x0000000000ee7308 */ /* 0x0005e20000000800 */
[----:B------:R-:W-:Y:S09]  /*16610*/  FMUL.FTZ R2, R2, c[0x0][0x2d0] ;  /* 0x0000b40002027a20 */ /* 0x000ff20000410000 */
[----:B------:R-:W3:Y:S10]  /*16620*/  MUFU.EX2 R2, R2 ;  /* 0x0000000200027308 */ /* 0x000ef40000000800 */
[----:B------:R-:W-:Y:S01]  /*16630*/  MUFU.EX2 R215, R215 ;  /* 0x000000d700d77308 */ /* 0x000fe20000000800 */
[----:B-1----:R-:W-:Y:S01]  /*16640*/  FMNMX.FTZ R119, R4, R6, !PT ;  /* 0x0000000604777209 */ /* 0x002fe20007810000 */
[--C-:B--2---:R-:W-:Y:S02]  /*16650*/  FFMA.FTZ R0, R22, c[0x0][0x2d0], -R9.reuse ;  /* 0x0000b40016007a23 */ /* 0x104fe40000010809 */
[----:B------:R-:W1:Y:S02]  /*16660*/  LDSM.16.MT88.4 R20, [R166] ;  /* 0x00000000a614783b */ /* 0x000e640000004200 */
[----:B------:R-:W-:Y:S04]  /*16670*/  FMUL.FTZ R4, R119, c[0x0][0x2d0] ;  /* 0x0000b40077047a20 */ /* 0x000fe80000410000 */
[----:B------:R2:W4:Y:S01]  /*16680*/  MUFU.EX2 R252, R0 ;  /* 0x0000000000fc7308 */ /* 0x0005220000000800 */
        /* <DEDUP_REMOVED lines=12> */
[----:B--2---:R-:W-:Y:S01]  /*16750*/  FADD.FTZ R0, -R3, R116 ;  /* 0x0000007403007221 */ /* 0x004fe20000010100 */
[----:B----4-:R-:W-:Y:S01]  /*16760*/  F2FP.BF16.PACK_AB R130, R252, R238 ;  /* 0x000000eefc82723e */ /* 0x010fe200000010ff */
[----:B------:R-:W-:Y:S02]  /*16770*/  FMUL.FTZ R67, R2, R67 ;  /* 0x0000004302437220 */ /* 0x000fe40000410000 */
[----:B------:R-:W-:Y:S02]  /*16780*/  FMUL.FTZ R0, R0, c[0x0][0x2d0] ;  /* 0x0000b40000007a20 */ /* 0x000fe40000410000 */
[C---:B------:R-:W-:Y:S01]  /*16790*/  FMUL.FTZ R70, R2.reuse, R70 ;  /* 0x0000004602467220 */ /* 0x040fe20000410000 */
[----:B------:R-:W2:Y:S01]  /*167a0*/  MUFU.EX2 R184, R184 ;  /* 0x000000b800b87308 */ /* 0x000ea20000000800 */
[C---:B------:R-:W-:Y:S02]  /*167b0*/  FMUL.FTZ R71, R2.reuse, R71 ;  /* 0x0000004702477220 */ /* 0x040fe40000410000 */
[C---:B------:R-:W-:Y:S02]  /*167c0*/  FMUL.FTZ R82, R2.reuse, R82 ;  /* 0x0000005202527220 */ /* 0x040fe40000410000 */
[C---:B------:R-:W-:Y:S02]  /*167d0*/  FMUL.FTZ R83, R2.reuse, R83 ;  /* 0x0000005302537220 */ /* 0x040fe40000410000 */
[C---:B------:R-:W-:Y:S02]  /*167e0*/  FMUL.FTZ R86, R2.reuse, R86 ;  /* 0x0000005602567220 */ /* 0x040fe40000410000 */
[C---:B------:R-:W-:Y:S01]  /*167f0*/  FMUL.FTZ R87, R2.reuse, R87 ;  /* 0x0000005702577220 */ /* 0x040fe20000410000 */
[----:B------:R3:W4:Y:S01]  /*16800*/  MUFU.EX2 R3, R0 ;  /* 0x0000000000037308 */ /* 0x0007220000000800 */
[C---:B------:R-:W-:Y:S02]  /*16810*/  FMUL.FTZ R98, R2.reuse, R98 ;  /* 0x0000006202627220 */ /* 0x040fe40000410000 */
[----:B------:R-:W-:Y:S01]  /*16820*/  FMUL.FTZ R99, R2, R99 ;  /* 0x0000006302637220 */ /* 0x000fe20000410000 */
[----:B--2---:R-:W-:Y:S02]  /*16830*/  F2FP.BF16.PACK_AB R172, R184, R181 ;  /* 0x000000b5b8ac723e */ /* 0x004fe400000010ff */
[----:B---3--:R-:W-:Y:S01]  /*16840*/  FSEL R0, R120, RZ, P0 ;  /* 0x000000ff78007208 */ /* 0x008fe20000000000 */
[----:B----4-:R-:W-:Y:S01]  /*16850*/  FMUL.FTZ R5, R3, R129 ;  /* 0x0000008103057220 */ /* 0x010fe20000410000 */
[----:B------:R-:W-:Y:S01]  /*16860*/  FSETP.NEU.FTZ.AND P0, PT, R119, -INF , PT ;  /* 0xff8000007700780b */ /* 0x000fe20003f1d000 */
[----:B------:R-:W-:Y:S02]  /*16870*/  FMUL.FTZ R16, R3, R140 ;  /* 0x0000008c03107220 */ /* 0x000fe40000410000 */
[----:B------:R-:W-:Y:S01]  /*16880*/  FADD.FTZ R0, -R0, R118 ;  /* 0x0000007600007221 */ /* 0x000fe20000010100 */
[----:B------:R-:W-:Y:S01]  /*16890*/  FSEL R117, R4, RZ, P0 ;  /* 0x000000ff04757208 */ /* 0x000fe20000000000 */
[----:B------:R-:W-:Y:S02]  /*168a0*/  FFMA.FTZ R118, R33, c[0x0][0x2d0], -R9 ;  /* 0x0000b40021767a23 */ /* 0x000fe40000010809 */
[----:B------:R-:W-:Y:S02]  /*168b0*/  FMUL.FTZ R0, R0, c[0x0][0x2d0] ;  /* 0x0000b40000007a20 */ /* 0x000fe40000410000 */
[--C-:B------:R-:W-:Y:S01]  /*168c0*/  FFMA.FTZ R4, R15, c[0x0][0x2d0], -R117.reuse ;  /* 0x0000b4000f047a23 */ /* 0x100fe20000010875 */
[----:B------:R-:W-:Y:S01]  /*168d0*/  MUFU.EX2 R223, R118 ;  /* 0x0000007600df7308 */ /* 0x000fe20000000800 */
[C---:B------:R-:W-:Y:S02]  /*168e0*/  FMUL.FTZ R17, R3.reuse, R141 ;  /* 0x0000008d03117220 */ /* 0x040fe40000410000 */
[C---:B------:R-:W-:Y:S01]  /*168f0*/  FMUL.FTZ R32, R3.reuse, R156 ;  /* 0x0000009c03207220 */ /* 0x040fe20000410000 */
[----:B------:R-:W-:Y:S01]  /*16900*/  LDSM.16.MT88.4 R140, [R166+0x800] ;  /* 0x00080000a68c783b */ /* 0x000fe20000004200 */
[C---:B------:R-:W-:Y:S02]  /*16910*/  FMUL.FTZ R33, R3.reuse, R157 ;  /* 0x0000009d03217220 */ /* 0x040fe40000410000 */
[C---:B------:R-:W-:Y:S02]  /*16920*/  FMUL.FTZ R48, R3.reuse, R112 ;  /* 0x0000007003307220 */ /* 0x040fe40000410000 */
[C---:B------:R-:W-:Y:S01]  /*16930*/  FMUL.FTZ R49, R3.reuse, R113 ;  /* 0x0000007103317220 */ /* 0x040fe20000410000 */
[----:B------:R2:W3:Y:S01]  /*16940*/  MUFU.EX2 R116, R0 ;  /* 0x0000000000747308 */ /* 0x0004e20000000800 */
[C---:B------:R-:W-:Y:S01]  /*16950*/  FMUL.FTZ R52, R3.reuse, R52 ;  /* 0x0000003403347220 */ /* 0x040fe20000410000 */
[----:B------:R-:W-:Y:S01]  /*16960*/  LDSM.16.MT88.4 R112, [R167+0x400] ;  /* 0x00040000a770783b */ /* 0x000fe20000004200 */
        /* <DEDUP_REMOVED lines=9> */
[C---:B------:R-:W-:Y:S02]  /*16a00*/  FMUL.FTZ R85, R3.reuse, R85 ;  /* 0x0000005503557220 */ /* 0x040fe40000410000 */
[C---:B------:R-:W-:Y:S02]  /*16a10*/  FMUL.FTZ R96, R3.reuse, R96 ;  /* 0x0000006003607220 */ /* 0x040fe40000410000 */
[C---:B------:R-:W-:Y:S02]  /*16a20*/  FMUL.FTZ R97, R3.reuse, R97 ;  /* 0x0000006103617220 */ /* 0x040fe40000410000 */
[--C-:B--2---:R-:W-:Y:S02]  /*16a30*/  FFMA.FTZ R0, R10, c[0x0][0x2d0], -R117.reuse ;  /* 0x0000b4000a007a23 */ /* 0x104fe40000010875 */
[C---:B---3--:R-:W-:Y:S02]  /*16a40*/  FMUL.FTZ R8, R116.reuse, R132 ;  /* 0x0000008474087220 */ /* 0x048fe40000410000 */
[----:B------:R2:W-:Y:S01]  /*16a50*/  MUFU.EX2 R191, R0 ;  /* 0x0000000000bf7308 */ /* 0x0005e20000000800 */
[C---:B------:R-:W-:Y:S02]  /*16a60*/  FMUL.FTZ R12, R116.reuse, R136 ;  /* 0x00000088740c7220 */ /* 0x040fe40000410000 */
[C---:B------:R-:W-:Y:S02]  /*16a70*/  FMUL.FTZ R24, R116.reuse, R148 ;  /* 0x0000009474187220 */ /* 0x040fe40000410000 */
[----:B----4-:R-:W-:Y:S01]  /*16a80*/  FMUL.FTZ R4, R3, R128 ;  /* 0x0000008003047220 */ /* 0x010fe20000410000 */
[----:B------:R-:W-:Y:S01]  /*16a90*/  F2FP.BF16.PACK_AB R128, R237, R235 ;  /* 0x000000ebed80723e */ /* 0x000fe200000010ff */
[C---:B------:R-:W-:Y:S02]  /*16aa0*/  FMUL.FTZ R40, R116.reuse, R104 ;  /* 0x0000006874287220 */ /* 0x040fe40000410000 */
[C---:B------:R-:W-:Y:S02]  /*16ab0*/  FMUL.FTZ R41, R116.reuse, R105 ;  /* 0x0000006974297220 */ /* 0x040fe40000410000 */
[C---:B------:R-:W-:Y:S01]  /*16ac0*/  FMUL.FTZ R56, R116.reuse, R56 ;  /* 0x0000003874387220 */ /* 0x040fe20000410000 */
[-C--:B-1----:R-:W-:Y:S01]  /*16ad0*/  HMMA.16816.F32.BF16 R4, R168, R20.reuse, R4 ;  /* 0x00000014a804723c */ /* 0x082fe20000041804 */
[C---:B------:R-:W-:Y:S02]  /*16ae0*/  FMUL.FTZ R25, R116.reuse, R149 ;  /* 0x0000009574197220 */ /* 0x040fe40000410000 */
[C---:B------:R-:W-:Y:S02]  /*16af0*/  FMUL.FTZ R28, R116.reuse, R152 ;  /* 0x00000098741c7220 */ /* 0x040fe40000410000 */
[C---:B------:R-:W-:Y:S02]  /*16b00*/  FMUL.FTZ R29, R116.reuse, R153 ;  /* 0x00000099741d7220 */ /* 0x040fe40000410000 */
[C---:B------:R-:W-:Y:S02]  /*16b10*/  FMUL.FTZ R44, R116.reuse, R108 ;  /* 0x0000006c742c7220 */ /* 0x040fe40000410000 */
[C---:B------:R-:W-:Y:S03]  /*16b20*/  FMUL.FTZ R45, R116.reuse, R109 ;  /* 0x0000006d742d7220 */ /* 0x040fe60000410000 */
[--C-:B--2---:R-:W-:Y:S02]  /*16b30*/  FFMA.FTZ R0, R13, c[0x0][0x2d0], -R117.reuse ;  /* 0x0000b4000d007a23 */ /* 0x104fe40000010875 */
[C---:B------:R-:W-:Y:S02]  /*16b40*/  FMUL.FTZ R13, R116.reuse, R137 ;  /* 0x00000089740d7220 */ /* 0x040fe40000410000 */
[----:B------:R1:W2:Y:S01]  /*16b50*/  MUFU.EX2 R206, R0 ;  /* 0x0000000000ce7308 */ /* 0x0002a20000000800 */
[C---:B------:R-:W-:Y:S02]  /*16b60*/  FMUL.FTZ R57, R116.reuse, R57 ;  /* 0x0000003974397220 */ /* 0x040fe40000410000 */
        /* <DEDUP_REMOVED lines=9> */
[----:B------:R-:W-:Y:S02]  /*16c00*/  FMUL.FTZ R93, R116, R93 ;  /* 0x0000005d745d7220 */ /* 0x000fe40000410000 */
[----:B-1----:R-:W-:Y:S01]  /*16c10*/  FFMA.FTZ R0, R11, c[0x0][0x2d0], -R117 ;  /* 0x0000b4000b007a23 */ /* 0x002fe20000010875 */
[----:B--2---:R-:W-:Y:S03]  /*16c20*/  F2FP.BF16.PACK_AB R129, R206, R191 ;  /* 0x000000bfce81723e */ /* 0x004fe600000010ff */
[----:B------:R1:W2:Y:S02]  /*16c30*/  MUFU.EX2 R245, R0 ;  /* 0x0000000000f57308 */ /* 0x0002a40000000800 */
[----:B-1----:R-:W-:Y:S02]  /*16c40*/  FSEL R0, R119, RZ, P0 ;  /* 0x000000ff77007208 */ /* 0x002fe40000000000 */
[----:B--2---:R-:W-:Y:S03]  /*16c50*/  F2FP.BF16.PACK_AB R131, R239, R245 ;  /* 0x000000f5ef83723e */ /* 0x004fe600000010ff */
[----:B------:R-:W-:Y:S02]  /*16c60*/  FADD.FTZ R0, -R0, R123 ;  /* 0x0000007b00007221 */ /* 0x000fe40000010100 */
[----:B------:R-:W-:Y:S02]  /*16c70*/  FFMA.FTZ R123, R34, c[0x0][0x2d0], -R9 ;  /* 0x0000b400227b7a23 */ /* 0x000fe40000010809 */
[----:B------:R-:W-:Y:S02]  /*16c80*/  FMUL.FTZ R0, R0, c[0x0][0x2d0] ;  /* 0x0000b40000007a20 */ /* 0x000fe40000410000 */
[----:B------:R-:W-:Y:S01]  /*16c90*/  FMUL.FTZ R9, R116, R133 ;  /* 0x0000008574097220 */ /* 0x000fe20000410000 */
[----:B------:R-:W1:Y:S01]  /*16ca0*/  MUFU.EX2 R222, R123 ;  /* 0x0000007b00de7308 */ /* 0x000e620000000800 */
[----:B------:R-:W-:Y:S02]  /*16cb0*/  FMUL.FTZ R34, R2, R158 ;  /* 0x0000009e02227220 */ /* 0x000fe40000410000 */
[----:B------:R-:W-:Y:S07]  /*16cc0*/  LDSM.16.MT88.4 R156, [R167+0x800] ;  /* 0x00080000a79c783b */ /* 0x000fee0000004200 */
[----:B------:R-:W2:Y:S01]  /*16cd0*/  MUFU.EX2 R0, R0 ;  /* 0x0000000000007308 */ /* 0x000ea20000000800 */
[----:B-1----:R-:W-:Y:S01]  /*16ce0*/  F2FP.BF16.PACK_AB R108, R223, R222 ;  /* 0x000000dedf6c723e */ /* 0x002fe200000010ff */
[C---:B--2---:R-:W-:Y:S02]  /*16cf0*/  FMUL.FTZ R10, R0.reuse, R134 ;  /* 0x00000086000a7220 */ /* 0x044fe40000410000 */
[C---:B------:R-:W-:Y:S02]  /*16d00*/  FMUL.FTZ R11, R0.reuse, R135 ;  /* 0x00000087000b7220 */ /* 0x040fe40000410000 */
[----:B------:R-:W1:Y:S01]  /*16d10*/  LDSM.16.MT88.4 R132, [R166+0xc00] ;  /* 0x000c0000a684783b */ /* 0x000e620000004200 */
[C---:B------:R-:W-:Y:S02]  /*16d20*/  FMUL.FTZ R42, R0.reuse, R106 ;  /* 0x0000006a002a7220 */ /* 0x040fe40000410000 */
[C---:B------:R-:W-:Y:S02]  /*16d30*/  FMUL.FTZ R43, R0.reuse, R107 ;  /* 0x0000006b002b7220 */ /* 0x040fe40000410000 */
[C---:B------:R-:W-:Y:S01]  /*16d40*/  HMMA.16816.F32.BF16 R8, R128.reuse, R20, R8 ;  /* 0x000000148008723c */ /* 0x040fe20000041808 */
[C---:B------:R-:W-:Y:S02]  /*16d50*/  FMUL.FTZ R14, R0.reuse, R138 ;  /* 0x0000008a000e7220 */ /* 0x040fe40000410000 */
[C---:B------:R-:W-:Y:S01]  /*16d60*/  FMUL.FTZ R15, R0.reuse, R139 ;  /* 0x0000008b000f7220 */ /* 0x040fe20000410000 */
[----:B------:R-:W-:Y:S01]  /*16d70*/  LDSM.16.MT88.4 R104, [R166+0x400] ;  /* 0x00040000a668783b */ /* 0x000fe20000004200 */
[C---:B------:R-:W-:Y:S02]  /*16d80*/  FMUL.FTZ R58, R0.reuse, R58 ;  /* 0x0000003a003a7220 */ /* 0x040fe40000410000 */
[C---:B------:R-:W-:Y:S02]  /*16d90*/  FMUL.FTZ R20, R3.reuse, R144 ;  /* 0x0000009003147220 */ /* 0x040fe40000410000 */
[----:B------:R-:W-:Y:S01]  /*16da0*/  FMUL.FTZ R21, R3, R145 ;  /* 0x0000009103157220 */ /* 0x000fe20000410000 */
[-C--:B------:R-:W-:Y:S02]  /*16db0*/  HMMA.16816.F32.BF16 R12, R128, R22.reuse, R12 ;  /* 0x00000016800c723c */ /* 0x080fe4000004180c */
[C---:B------:R-:W-:Y:S02]  /*16dc0*/  FMUL.FTZ R59, R0.reuse, R59 ;  /* 0x0000003b003b7220 */ /* 0x040fe40000410000 */
[C---:B------:R-:W-:Y:S02]  /*16dd0*/  FMUL.FTZ R62, R0.reuse, R62 ;  /* 0x0000003e003e7220 */ /* 0x040fe40000410000 */
[C---:B------:R-:W-:Y:S02]  /*16de0*/  FMUL.FTZ R63, R0.reuse, R63 ;  /* 0x0000003f003f7220 */ /* 0x040fe40000410000 */
[C---:B------:R-:W-:Y:S01]  /*16df0*/  HMMA.16816.F32.BF16 R16, R168.reuse, R22, R16 ;  /* 0x00000016a810723c */ /* 0x040fe20000041810 */
[C---:B------:R-:W-:Y:S03]  /*16e00*/  FMUL.FTZ R26, R0.reuse, R150 ;  /* 0x00000096001a7220 */ /* 0x040fe60000410000 */
[C---:B------:R-:W-:Y:S02]  /*16e10*/  FMUL.FTZ R27, R0.reuse, R151 ;  /* 0x00000097001b7220 */ /* 0x040fe40000410000 */
[----:B------:R-:W-:Y:S02]  /*16e20*/  FMUL.FTZ R30, R0, R154 ;  /* 0x0000009a001e7220 */ /* 0x000fe40000410000 */
[C---:B------:R-:W-:Y:S04]  /*16e30*/  FMUL.FTZ R22, R2.reuse, R146 ;  /* 0x0000009202167220 */ /* 0x040fe80000410000 */
[----:B------:R-:W-:Y:S02]  /*16e40*/  FMUL.FTZ R23, R2, R147 ;  /* 0x0000009302177220 */ /* 0x000fe40000410000 */
[C---:B------:R-:W-:Y:S02]  /*16e50*/  FMUL.FTZ R74, R0.reuse, R74 ;  /* 0x0000004a004a7220 */ /* 0x040fe40000410000 */
[C---:B------:R-:W-:Y:S02]  /*16e60*/  FMUL.FTZ R75, R0.reuse, R75 ;  /* 0x0000004b004b7220 */ /* 0x040fe40000410000 */
[C---:B------:R-:W-:Y:S01]  /*16e70*/  FMUL.FTZ R78, R0.reuse, R78 ;  /* 0x0000004e004e7220 */ /* 0x040fe20000410000 */
[-C--:B------:R-:W-:Y:S01]  /*16e80*/  HMMA.16816.F32.BF16 R20, R168, R36.reuse, R20 ;  /* 0x00000024a814723c */ /* 0x080fe20000041814 */
[C---:B------:R-:W-:Y:S02]  /*16e90*/  FMUL.FTZ R79, R0.reuse, R79 ;  /* 0x0000004f004f7220 */ /* 0x040fe40000410000 */
[C---:B------:R-:W-:Y:S02]  /*16ea0*/  FMUL.FTZ R31, R0.reuse, R155 ;  /* 0x0000009b001f7220 */ /* 0x040fe40000410000 */
[C---:B------:R-:W-:Y:S01]  /*16eb0*/  FMUL.FTZ R46, R0.reuse, R110 ;  /* 0x0000006e002e7220 */ /* 0x040fe20000410000 */
[----:B------:R-:W-:Y:S01]  /*16ec0*/  F2FP.BF16.PACK_AB R110, R221, R226 ;  /* 0x000000e2dd6e723e */ /* 0x000fe200000010ff */
[C---:B------:R-:W-:Y:S01]  /*16ed0*/  FMUL.FTZ R47, R0.reuse, R111 ;  /* 0x0000006f002f7220 */ /* 0x040fe20000410000 */
[C---:B------:R-:W-:Y:S01]  /*16ee0*/  HMMA.16816.F32.BF16 R24, R128.reuse, R36, R24 ;  /* 0x000000248018723c */ /* 0x040fe20000041818 */
[C---:B------:R-:W-:Y:S03]  /*16ef0*/  FMUL.FTZ R90, R0.reuse, R90 ;  /* 0x0000005a005a7220 */ /* 0x040fe60000410000 */
[C---:B------:R-:W-:Y:S02]  /*16f00*/  FMUL.FTZ R91, R0.reuse, R91 ;  /* 0x0000005b005b7220 */ /* 0x040fe40000410000 */
[C---:B------:R-:W-:Y:S02]  /*16f10*/  FMUL.FTZ R94, R0.reuse, R94 ;  /* 0x0000005e005e7220 */ /* 0x040fe40000410000 */
[-C--:B------:R-:W-:Y:S01]  /*16f20*/  HMMA.16816.F32.BF16 R28, R128, R38.reuse, R28 ;  /* 0x00000026801c723c */ /* 0x080fe2000004181c */
[C---:B------:R-:W-:Y:S03]  /*16f30*/  FMUL.FTZ R36, R3.reuse, R100 ;  /* 0x0000006403247220 */ /* 0x040fe60000410000 */
[C---:B------:R-:W-:Y:S02]  /*16f40*/  FMUL.FTZ R37, R3.reuse, R101 ;  /* 0x0000006503257220 */ /* 0x040fe40000410000 */
[----:B------:R-:W-:Y:S02]  /*16f50*/  FFMA.FTZ R3, R3, R234, R233 ;  /* 0x000000ea03037223 */ /* 0x000fe400000100e9 */
[C---:B------:R-:W-:Y:S01]  /*16f60*/  HMMA.16816.F32.BF16 R32, R168.reuse, R38, R32 ;  /* 0x00000026a820723c */ /* 0x040fe20000041820 */
[----:B------:R-:W2:Y:S03]  /*16f70*/  LDL R233, [R1+0x24] ;  /* 0x0000240001e97983 */ /* 0x000ea60000100800 */
[----:B------:R-:W-:Y:S02]  /*16f80*/  FMUL.FTZ R95, R0, R95 ;  /* 0x0000005f005f7220 */ /* 0x000fe40000410000 */
[----:B------:R-:W-:Y:S02]  /*16f90*/  FADD.FTZ R3, R250, R3 ;  /* 0x00000003fa037221 */ /* 0x000fe40000010000 */
[C---:B------:R-:W-:Y:S04]  /*16fa0*/  FMUL.FTZ R38, R2.reuse, R102 ;  /* 0x0000006602267220 */ /* 0x040fe80000410000 */
[----:B------:R-:W-:Y:S02]  /*16fb0*/  FMUL.FTZ R39, R2, R103 ;  /* 0x0000006702277220 */ /* 0x000fe40000410000 */
[----:B------:R-:W3:Y:S01]  /*16fc0*/  LDSM.16.MT88.4 R100, [R167+0xc00] ;  /* 0x000c0000a764783b */ /* 0x000ee20000004200 */
[----:B------:R-:W-:Y:S02]  /*16fd0*/  FADD.FTZ R3, R251, R3 ;  /* 0x00000003fb037221 */ /* 0x000fe40000010000 */
[----:B------:R-:W-:Y:S02]  /*16fe0*/  FFMA.FTZ R0, R0, R247, R191 ;  /* 0x000000f700007223 */ /* 0x000fe400000100bf */
[-C--:B-1----:R-:W-:Y:S08]  /*16ff0*/  HMMA.16816.F32.BF16 R36, R168, R132.reuse, R36 ;  /* 0x00000084a824723c */ /* 0x082ff00000041824 */
[C---:B------:R-:W-:Y:S08]  /*17000*/  HMMA.16816.F32.BF16 R40, R128.reuse, R132, R40 ;  /* 0x000000848028723c */ /* 0x040ff00000041828 */
[-C--:B------:R-:W-:Y:S08]  /*17010*/  HMMA.16816.F32.BF16 R44, R128, R134.reuse, R44 ;  /* 0x00000086802c723c */ /* 0x080ff0000004182c */
[C---:B------:R-:W-:Y:S08]  /*17020*/  HMMA.16816.F32.BF16 R48, R168.reuse, R134, R48 ;  /* 0x00000086a830723c */ /* 0x040ff00000041830 */
[-C--:B---3--:R-:W-:Y:S08]  /*17030*/  HMMA.16816.F32.BF16 R52, R168, R100.reuse, R52 ;  /* 0x00000064a834723c */ /* 0x088ff00000041834 */
        /* <DEDUP_REMOVED lines=13> */
[----:B------:R-:W-:Y:S01]  /*17110*/  F2FP.BF16.PACK_AB R101, R227, R224 ;  /* 0x000000e0e365723e */ /* 0x000fe200000010ff */
[----:B------:R-:W1:Y:S05]  /*17120*/  MUFU.EX2 R187, R213 ;  /* 0x000000d500bb7308 */ /* 0x000e6a0000000800 */
[----:B------:R-:W-:Y:S01]  /*17130*/  FFMA.FTZ R128, R2, R236, R220 ;  /* 0x000000ec02807223 */ /* 0x000fe200000100dc */
[----:B------:R-:W-:Y:S01]  /*17140*/  HMMA.16816.F32.BF16 R96, R168, R102, R96 ;  /* 0x00000066a860723c */ /* 0x000fe20000041860 */
[--C-:B------:R-:W-:Y:S03]  /*17150*/  FFMA.FTZ R2, R207, c[0x0][0x2d0], -R117.reuse ;  /* 0x0000b400cf027a23 */ /* 0x100fe60000010875 */
[----:B------:R3:W-:Y:S03]  /*17160*/  MUFU.EX2 R219, R100 ;  /* 0x0000006400db7308 */ /* 0x0007e60000000800 */
[----:B------:R-:W-:Y:S02]  /*17170*/  F2FP.BF16.PACK_AB R102, R232, R230 ;  /* 0x000000e6e866723e */ /* 0x000fe400000010ff */
[----:B------:R-:W-:Y:S05]  /*17180*/  F2FP.BF16.PACK_AB R103, R231, R229 ;  /* 0x000000e5e767723e */ /* 0x000fea00000010ff */
[----:B------:R4:W-:Y:S01]  /*17190*/  MUFU.EX2 R123, R2 ;  /* 0x00000002007b7308 */ /* 0x0009e20000000800 */
[----:B-1----:R-:W-:Y:S09]  /*171a0*/  F2FP.BF16.PACK_AB R169, R187, R185 ;  /* 0x000000b9bba9723e */ /* 0x002ff200000010ff */
[----:B------:R-:W1:Y:S01]  /*171b0*/  MUFU.EX2 R213, R216 ;  /* 0x000000d800d57308 */ /* 0x000e620000000800 */
[--C-:B---3--:R-:W-:Y:S09]  /*171c0*/  FFMA.FTZ R100, R188, c[0x0][0x2d0], -R117.reuse ;  /* 0x0000b400bc647a23 */ /* 0x108ff20000010875 */
[----:B------:R3:W5:Y:S01]  /*171d0*/  MUFU.EX2 R178, R100 ;  /* 0x0000006400b27308 */ /* 0x0007620000000800 */
[--C-:B----4-:R-:W-:Y:S09]  /*171e0*/  FFMA.FTZ R2, R208, c[0x0][0x2d0], -R117.reuse ;  /* 0x0000b400d0027a23 */ /* 0x110ff20000010875 */
[----:B------:R-:W4:Y:S01]  /*171f0*/  MUFU.EX2 R118, R2 ;  /* 0x0000000200767308 */ /* 0x000f220000000800 */
[----:B-1----:R-:W-:Y:S09]  /*17200*/  F2FP.BF16.PACK_AB R170, R215, R213 ;  /* 0x000000d5d7aa723e */ /* 0x002ff200000010ff */
[----:B------:R-:W1:Y:S01]  /*17210*/  MUFU.EX2 R188, R217 ;  /* 0x000000d900bc7308 */ /* 0x000e620000000800 */
[--C-:B---3--:R-:W-:Y:S01]  /*17220*/  FFMA.FTZ R100, R189, c[0x0][0x2d0], -R117.reuse ;  /* 0x0000b400bd647a23 */ /* 0x108fe20000010875 */
[----:B-----5:R-:W-:Y:S08]  /*17230*/  F2FP.BF16.PACK_AB R109, R178, R219 ;  /* 0x000000dbb26d723e */ /* 0x020ff000000010ff */
[----:B------:R3:W-:Y:S01]  /*17240*/  MUFU.EX2 R179, R100 ;  /* 0x0000006400b37308 */ /* 0x0007e20000000800 */
[----:B----4-:R-:W-:Y:S01]  /*17250*/  F2FP.BF16.PACK_AB R173, R118, R123 ;  /* 0x0000007b76ad723e */ /* 0x010fe200000010ff */
[--C-:B------:R-:W-:Y:S08]  /*17260*/  FFMA.FTZ R2, R209, c[0x0][0x2d0], -R117.reuse ;  /* 0x0000b400d1027a23 */ /* 0x100ff00000010875 */
[----:B------:R-:W-:Y:S01]  /*17270*/  MUFU.EX2 R189, R182 ;  /* 0x000000b600bd7308 */ /* 0x000fe20000000800 */
[----:B-1----:R-:W-:Y:S09]  /*17280*/  F2FP.BF16.PACK_AB R168, R188, R183 ;  /* 0x000000b7bca8723e */ /* 0x002ff200000010ff */
[----:B------:R-:W1:Y:S01]  /*17290*/  MUFU.EX2 R182, R186 ;  /* 0x000000ba00b67308 */ /* 0x000e620000000800 */
[--C-:B---3--:R-:W-:Y:S02]  /*172a0*/  FFMA.FTZ R100, R190, c[0x0][0x2d0], -R117.reuse ;  /* 0x0000b400be647a23 */ /* 0x108fe40000010875 */
[----:B------:R-:W-:Y:S02]  /*172b0*/  FFMA.FTZ R117, R126, c[0x0][0x2d0], -R117 ;  /* 0x0000b4007e757a23 */ /* 0x000fe40000010875 */
[----:B------:R-:W-:Y:S01]  /*172c0*/  FADD.FTZ R126, R248, R3 ;  /* 0x00000003f87e7221 */ /* 0x000fe20000010000 */
[C---:B--2---:R-:W-:Y:S04]  /*172d0*/  ISETP.GT.AND P0, PT, R205.reuse, R233, PT ;  /* 0x000000e9cd00720c */ /* 0x044fe80003f04270 */
[----:B------:R2:W3:Y:S01]  /*172e0*/  MUFU.EX2 R180, R100 ;  /* 0x0000006400b47308 */ /* 0x0004e20000000800 */
[----:B------:R-:W-:Y:S01]  /*172f0*/  FADD.FTZ R3, R206, R0 ;  /* 0x00000000ce037221 */ /* 0x000fe20000010000 */
[----:B------:R-:W-:Y:S03]  /*17300*/  IADD3 R205, R205, -0x1, RZ ;  /* 0xffffffffcdcd7810 */ /* 0x000fe60007ffe0ff */
[----:B------:R-:W-:Y:S04]  /*17310*/  FADD.FTZ R3, R245, R3 ;  /* 0x00000003f5037221 */ /* 0x000fe80000010000 */
[----:B------:R-:W-:Y:S01]  /*17320*/  FADD.FTZ R3, R239, R3 ;  /* 0x00000003ef037221 */ /* 0x000fe20000010000 */
[----:B------:R-:W4:Y:S03]  /*17330*/  MUFU.EX2 R190, R212 ;  /* 0x000000d400be7308 */ /* 0x000f260000000800 */
[----:B------:R-:W-:Y:S01]  /*17340*/  FADD.FTZ R3, R219, R3 ;  /* 0x00000003db037221 */ /* 0x000fe20000010000 */
[----:B-1----:R-:W-:Y:S03]  /*17350*/  F2FP.BF16.PACK_AB R174, R182, R189 ;  /* 0x000000bdb6ae723e */ /* 0x002fe600000010ff */
[----:B------:R-:W-:Y:S03]  /*17360*/  FADD.FTZ R3, R178, R3 ;  /* 0x00000003b2037221 */ /* 0x000fe60000010000 */
[----:B------:R1:W-:Y:S01]  /*17370*/  MUFU.EX2 R176, R2 ;  /* 0x0000000200b07308 */ /* 0x0003e20000000800 */
[----:B------:R-:W-:Y:S01]  /*17380*/  FADD.FTZ R3, R179, R3 ;  /* 0x00000003b3037221 */ /* 0x000fe20000010000 */
[----:B--2---:R-:W-:Y:S03]  /*17390*/  F2FP.BF16.PACK_AB R100, R228, R225 ;  /* 0x000000e1e464723e */ /* 0x004fe600000010ff */
[C---:B---3--:R-:W-:Y:S01]  /*173a0*/  FADD.FTZ R3, R180.reuse, R3 ;  /* 0x00000003b4037221 */ /* 0x048fe20000010000 */
[----:B------:R-:W-:Y:S04]  /*173b0*/  F2FP.BF16.PACK_AB R111, R180, R179 ;  /* 0x000000b3b46f723e */ /* 0x000fe800000010ff */
[----:B------:R-:W2:Y:S01]  /*173c0*/  MUFU.EX2 R117, R117 ;  /* 0x0000007500757308 */ /* 0x000ea20000000800 */
[-C--:B------:R-:W-:Y:S01]  /*173d0*/  HMMA.16816.F32.BF16 R4, R100, R104.reuse, R4 ;  /* 0x000000686404723c */ /* 0x080fe20000041804 */
[----:B----4-:R-:W-:Y:S07]  /*173e0*/  F2FP.BF16.PACK_AB R171, R211, R190 ;  /* 0x000000bed3ab723e */ /* 0x010fee00000010ff */
[C---:B------:R-:W-:Y:S01]  /*173f0*/  HMMA.16816.F32.BF16 R8, R108.reuse, R104, R8 ;  /* 0x000000686c08723c */ /* 0x040fe20000041808 */
[----:B-1----:R-:W-:Y:S07]  /*17400*/  FFMA.FTZ R2, R116, R246, R235 ;  /* 0x000000f674027223 */ /* 0x002fee00000100eb */
[-C--:B------:R-:W-:Y:S01]  /*17410*/  HMMA.16816.F32.BF16 R12, R108, R106.reuse, R12 ;  /* 0x0000006a6c0c723c */ /* 0x080fe2000004180c */
[----:B--2---:R-:W-:Y:S07]  /*17420*/  F2FP.BF16.PACK_AB R175, R117, R176 ;  /* 0x000000b075af723e */ /* 0x004fee00000010ff */
        /* <DEDUP_REMOVED lines=16> */
[----:B------:R-:W2:Y:S07]  /*17530*/  LDSM.16.MT88.4 R112, [R167+0x1c00] ;  /* 0x001c0000a770783b */ /* 0x000eae0000004200 */
[-C--:B-1----:R-:W-:Y:S08]  /*17540*/  HMMA.16816.F32.BF16 R68, R100, R104.reuse, R68 ;  /* 0x000000686444723c */ /* 0x082ff00000041844 */
[C---:B------:R-:W-:Y:S07]  /*17550*/  HMMA.16816.F32.BF16 R72, R108.reuse, R104, R72 ;  /* 0x000000686c48723c */ /* 0x040fee0000041848 */
        /* <DEDUP_REMOVED lines=9> */
[-C--:B--2---:R-:W-:Y:S04]  /*175f0*/  HMMA.16816.F32.BF16 R84, R100, R112.reuse, R84 ;  /* 0x000000706454723c */ /* 0x084fe80000041854 */
[----:B------:R-:W-:Y:S04]  /*17600*/  FADD.FTZ R2, R228, R2 ;  /* 0x00000002e4027221 */ /* 0x000fe80000010000 */
[C---:B------:R-:W-:Y:S08]  /*17610*/  HMMA.16816.F32.BF16 R88, R108.reuse, R112, R88 ;  /* 0x000000706c58723c */ /* 0x040ff00000041858 */
[-C--:B------:R-:W-:Y:S08]  /*17620*/  HMMA.16816.F32.BF16 R92, R108, R114.reuse, R92 ;  /* 0x000000726c5c723c */ /* 0x080ff0000004185c */
[----:B------:R-:W-:Y:S01]  /*17630*/  HMMA.16816.F32.BF16 R96, R100, R114, R96 ;  /* 0x000000726460723c */ /* 0x000fe20000041860 */
[----:B------:R-:W1:Y:S07]  /*17640*/  LDSM.16.MT88.4 R112, [R166+0x1400] ;  /* 0x00140000a670783b */ /* 0x000e6e0000004200 */
[-C--:B------:R-:W-:Y:S01]  /*17650*/  HMMA.16816.F32.BF16 R128, R168, R140.reuse, R4 ;  /* 0x0000008ca880723c */ /* 0x080fe20000041804 */
[----:B------:R-:W2:Y:S07]  /*17660*/  LDSM.16.MT88.4 R4, [R167+0x1400] ;  /* 0x00140000a704783b */ /* 0x000eae0000004200 */
[C---:B------:R-:W-:Y:S01]  /*17670*/  HMMA.16816.F32.BF16 R132, R172.reuse, R140, R8 ;  /* 0x0000008cac84723c */ /* 0x040fe20000041808 */
[----:B------:R-:W3:Y:S07]  /*17680*/  LDSM.16.MT88.4 R8, [R166+0x2000] ;  /* 0x00200000a608783b */ /* 0x000eee0000004200 */
[-C--:B------:R-:W-:Y:S01]  /*17690*/  HMMA.16816.F32.BF16 R136, R172, R142.reuse, R12 ;  /* 0x0000008eac88723c */ /* 0x080fe2000004180c */
[----:B------:R-:W4:Y:S07]  /*176a0*/  LDSM.16.MT88.4 R12, [R167+0x2000] ;  /* 0x00200000a70c783b */ /* 0x000f2e0000004200 */
        /* <DEDUP_REMOVED lines=10> */
[C---:B------:R-:W-:Y:S07]  /*17750*/  HMMA.16816.F32.BF16 R56, R172.reuse, R4, R56 ;  /* 0x00000004ac38723c */ /* 0x040fee0000041838 */
[----:B------:R-:W-:Y:S01]  /*17760*/  FADD.FTZ R5, R224, R116 ;  /* 0x00000074e0057221 */ /* 0x000fe20000010000 */
[-C--:B------:R-:W-:Y:S01]  /*17770*/  HMMA.16816.F32.BF16 R60, R172, R6.reuse, R60 ;  /* 0x00000006ac3c723c */ /* 0x080fe2000004183c */
[----:B------:R-:W-:Y:S03]  /*17780*/  MOV R116, R122 ;  /* 0x0000007a00747202 */ /* 0x000fe60000000f00 */
[----:B------:R-:W-:Y:S02]  /*17790*/  FADD.FTZ R4, R222, R0 ;  /* 0x00000000de047221 */ /* 0x000fe40000010000 */
[----:B------:R-:W-:Y:S02]  /*177a0*/  FADD.FTZ R0, R227, R5 ;  /* 0x00000005e3007221 */ /* 0x000fe40000010000 */
[C---:B------:R-:W-:Y:S01]  /*177b0*/  HMMA.16816.F32.BF16 R64, R168.reuse, R6, R64 ;  /* 0x00000006a840723c */ /* 0x040fe20000041840 */
[----:B------:R-:W-:Y:S03]  /*177c0*/  FADD.FTZ R4, R223, R4 ;  /* 0x00000004df047221 */ /* 0x000fe60000010000 */
[----:B------:R-:W-:Y:S03]  /*177d0*/  FADD.FTZ R5, R229, R0 ;  /* 0x00000000e5057221 */ /* 0x000fe60000010000 */
[----:B------:R-:W-:Y:S01]  /*177e0*/  FADD.FTZ R6, R230, R2 ;  /* 0x00000002e6067221 */ /* 0x000fe20000010000 */
[-C--:B---3--:R-:W-:Y:S01]  /*177f0*/  HMMA.16816.F32.BF16 R68, R168, R8.reuse, R68 ;  /* 0x00000008a844723c */ /* 0x088fe20000041844 */
        /* <DEDUP_REMOVED lines=13> */
[----:B------:R-:W-:Y:S01]  /*178d0*/  FADD.FTZ R3, R184, R0 ;  /* 0x00000000b8037221 */ /* 0x000fe20000010000 */
[----:B------:R-:W-:Y:S01]  /*178e0*/  MOV R123, R119 ;  /* 0x00000077007b7202 */ /* 0x000fe20000000f00 */
[----:B------:R-:W-:Y:S02]  /*178f0*/  FADD.FTZ R0, R213, R4 ;  /* 0x00000004d5007221 */ /* 0x000fe40000010000 */
[-C--:B----4-:R-:W-:Y:S01]  /*17900*/  HMMA.16816.F32.BF16 R84, R168, R12.reuse, R84 ;  /* 0x0000000ca854723c */ /* 0x090fe20000041854 */
[----:B------:R-:W-:Y:S03]  /*17910*/  FADD.FTZ R2, R118, R2 ;  /* 0x0000000276027221 */ /* 0x000fe60000010000 */
[----:B------:R-:W-:Y:S01]  /*17920*/  FADD.FTZ R4, R190, R5 ;  /* 0x00000005be047221 */ /* 0x000fe20000010000 */
[----:B------:R-:W-:Y:S01]  /*17930*/  MOV R118, R120 ;  /* 0x0000007800767202 */ /* 0x000fe20000000f00 */
[----:B------:R-:W-:Y:S02]  /*17940*/  FADD.FTZ R3, R189, R3 ;  /* 0x00000003bd037221 */ /* 0x000fe40000010000 */
[C---:B------:R-:W-:Y:S01]  /*17950*/  HMMA.16816.F32.BF16 R88, R172.reuse, R12, R88 ;  /* 0x0000000cac58723c */ /* 0x040fe20000041858 */
[----:B------:R-:W-:Y:S03]  /*17960*/  FADD.FTZ R234, R215, R0 ;  /* 0x00000000d7ea7221 */ /* 0x000fe60000010000 */
[----:B------:R-:W-:Y:S02]  /*17970*/  FADD.FTZ R0, R176, R2 ;  /* 0x00000002b0007221 */ /* 0x000fe40000010000 */
[----:B------:R-:W-:Y:S02]  /*17980*/  FADD.FTZ R236, R211, R4 ;  /* 0x00000004d3ec7221 */ /* 0x000fe40000010000 */
[-C--:B------:R-:W-:Y:S01]  /*17990*/  HMMA.16816.F32.BF16 R92, R172, R14.reuse, R92 ;  /* 0x0000000eac5c723c */ /* 0x080fe2000004185c */
[----:B------:R-:W-:Y:S03]  /*179a0*/  FADD.FTZ R246, R182, R3 ;  /* 0x00000003b6f67221 */ /* 0x000fe60000010000 */
[----:B------:R-:W-:Y:S01]  /*179b0*/  FADD.FTZ R247, R117, R0 ;  /* 0x0000000075f77221 */ /* 0x000fe20000010000 */
[----:B------:R-:W-:Y:S03]  /*179c0*/  MOV R117, R121 ;  /* 0x0000007900757202 */ /* 0x000fe60000000f00 */
[----:B------:R-:W-:Y:S01]  /*179d0*/  HMMA.16816.F32.BF16 R96, R168, R14, R96 ;  /* 0x0000000ea860723c */ /* 0x000fe20000041860 */
[----:B------:R-:W-:-:S07]  /*179e0*/  @P0 BRA `(.L_x_850) ;  /* 0xffffc40000000947 */ /* 0x000fce000383ffff */
.L_x_829:
[----:B------:R-:W2:Y:S04]  /*179f0*/  LDL R4, [R1] ;  /* 0x0000000001047983 */ /* 0x000ea80000100800 */
[----:B------:R-:W3:Y:S04]  /*17a00*/  LDL R0, [R1+0x2c] ;  /* 0x00002c0001007983 */ /* 0x000ee80000100800 */
[----:B-1----:R-:W4:Y:S01]  /*17a10*/  LDL R2, [R1+0x4] ;  /* 0x0000040001027983 */ /* 0x002f220000100800 */
[----:B------:R-:W-:-:S05]  /*17a20*/  IMAD.MOV.U32 R3, RZ, RZ, c[0x0][0x2c4] ;  /* 0x0000b100ff037624 */ /* 0x000fca00078e00ff */
[----:B------:R-:W-:Y:S01]  /*17a30*/  ISETP.NE.AND P1, PT, R3, 0x1, PT ;  /* 0x000000010300780c */ /* 0x000fe20003f25270 */
[----:B--2---:R-:W-:Y:S02]  /*17a40*/  IMAD.MOV.U32 R5, RZ, RZ, R4 ;  /* 0x000000ffff057224 */ /* 0x004fe400078e0004 */
[----:B------:R-:W-:Y:S01]  /*17a50*/  IMAD.MOV.U32 R4, RZ, RZ, c[0x0][0x32c] ;  /* 0x0000cb00ff047624 */ /* 0x000fe200078e00ff */
[----:B---3--:R-:W-:-:S04]  /*17a60*/  IADD3 R0, R0, 0x7f, RZ ;  /* 0x0000007f00007810 */ /* 0x008fc80007ffe0ff */
[----:B------:R-:W-:-:S05]  /*17a70*/  ISETP.GE.AND P0, PT, R4, 0x1, PT ;  /* 0x000000010400780c */ /* 0x000fca0003f06270 */
[----:B------:R-:W-:Y:S01]  /*17a80*/  @P1 IMAD.HI.U32 R3, R0, c[0x0][0x2c8], RZ ;  /* 0x0000b20000031a27 */ /* 0x000fe200078e00ff */
[----:B----4-:R-:W-:-:S04]  /*17a90*/  IADD3 R2, R2, 0x1, -R5 ;  /* 0x0000000102027810 */ /* 0x010fc80007ffe805 */
        /* <DEDUP_REMOVED lines=14> */
.L_x_853:
[----:B------:R-:W-:-:S04]  /*17b80*/  MOV R3, c[0x0][0x32c] ;  /* 0x0000cb0000037a02 */ /* 0x000fc80000000f00 */
[----:B------:R-:W-:-:S13]  /*17b90*/  ISETP.NE.AND P0, PT, R3, 0x1, PT ;  /* 0x000000010300780c */ /* 0x000fda0003f05270 */
[----:B------:R-:W-:-:S05]  /*17ba0*/  @P0 IMAD.HI.U32 R3, R0, c[0x0][0x330], RZ ;  /* 0x0000cc0000030a27 */ /* 0x000fca00078e00ff */
[----:B------:R-:W-:Y:S02]  /*17bb0*/  @P0 SHF.R.U32.HI R0, RZ, c[0x0][0x334], R3 ;  /* 0x0000cd00ff000a19 */ /* 0x000fe40000011603 */
.L_x_854:
[----:B------:R-:W-:Y:S05]  /*17bc0*/  BSYNC B0 ;  /* 0x0000000000007941 */ /* 0x000fea0003800000 */
.L_x_852:
[----:B------:R-:W-:-:S05]  /*17bd0*/  IMAD R0, R0, c[0x0][0x32c], RZ ;  /* 0x0000cb0000007a24 */ /* 0x000fca00078e02ff */
[----:B------:R-:W-:-:S03]  /*17be0*/  IMNMX R2, R2, R0, !PT ;  /* 0x0000000002027217 */ /* 0x000fc60007800200 */
.L_x_851:
        /* <DEDUP_REMOVED lines=8> */
.L_x_860:
[----:B------:R-:W2:Y:S01]  /*17c70*/  LDL R118, [R1+0x20] ;  /* 0x0000200001767983 */ /* 0x000ea20000100800 */
[----:B------:R-:W-:Y:S04]  /*17c80*/  DEPBAR.LE SB0, 0x0 ;  /* 0x000080000000791a */ /* 0x000fe80000000000 */
[----:B------:R-:W1:Y:S01]  /*17c90*/  S2R R117, SR_TID.X ;  /* 0x0000000000757919 */ /* 0x000e620000002100 */
        /* <DEDUP_REMOVED lines=34> */
[--C-:B------:R-:W-:Y:S02]  /*17ec0*/  IADD3.X R10, R2, RZ, R249.reuse, P1, P0 ;  /* 0x000000ff020a7210 */ /* 0x100fe40000fe04f9 */
[--C-:B------:R-:W-:Y:S04]  /*17ed0*/  IADD3 R8, P1, P0, R4, 0x40, R240.reuse ;  /* 0x0000004004087810 */ /* 0x100fe8000783e0f0 */
[----:B------:R-:W-:Y:S02]  /*17ee0*/  IADD3.X R11, R2, RZ, R249, P1, P0 ;  /* 0x000000ff020b7210 */ /* 0x000fe40000fe04f9 */
[C---:B------:R-:W-:Y:S04]  /*17ef0*/  @!P2 LEA R6, P0, R5.reuse, R4, 0x5 ;  /* 0x000000040506a211 */ /* 0x040fe800078028ff */
[----:B------:R-:W-:Y:S02]  /*17f00*/  @!P2 LEA.HI.X R5, R5, R2, R9, 0x5, P0 ;  /* 0x000000020505a211 */ /* 0x000fe400000f2c09 */
[C-C-:B------:R-:W-:Y:S04]  /*17f10*/  @!P2 IADD3 R20, P1, P0, R6.reuse, 0x20, R240.reuse ;  /* 0x000000200614a810 */ /* 0x140fe8000783e0f0 */
[C-C-:B------:R-:W-:Y:S02]  /*17f20*/  @!P2 IADD3.X R22, R5.reuse, RZ, R249.reuse, P1, P0 ;  /* 0x000000ff0516a210 */ /* 0x140fe40000fe04f9 */
        /* <DEDUP_REMOVED lines=27> */
.L_x_857:
[----:B-1-34-:R-:W-:Y:S05]  /*180e0*/  BSYNC B0 ;  /* 0x0000000000007941 */ /* 0x01afea0003800000 */
.L_x_856:
        /* <DEDUP_REMOVED lines=100> */
[----:B------:R-:W2:Y:S03]  /*18730*/  LDL.64 R208, [R1+0x8] ;  /* 0x0000080001d07983 */ /* 0x000ea60000100a00 */
[----:B------:R-:W-:Y:S03]  /*18740*/  LEA.HI R2, R2, R117, RZ, 0x2 ;  /* 0x0000007502027211 */ /* 0x000fe600078f10ff */
[----:B------:R-:W3:Y:S01]  /*18750*/  LDL R206, [R1+0x14] ;  /* 0x0000140001ce7983 */ /* 0x000ee20000100800 */
        /* <DEDUP_REMOVED lines=8> */
[----:B------:R-:W-:Y:S03]  /*187e0*/  @P0 IMAD.WIDE.U32 R170, R117, c[0x0][0x1e0], RZ ;  /* 0x0000780075aa0a25 */ /* 0x000fe600078e00ff */
[C---:B------:R-:W-:Y:S01]  /*187f0*/  @P0 SHF.L.U64.HI R169, R123.reuse, 0x5, R126 ;  /* 0x000000057ba90819 */ /* 0x040fe2000001027e */
[----:B------:R-:W-:Y:S02]  /*18800*/  @P0 IMAD R118, R118, c[0x0][0x1e0], RZ ;  /* 0x0000780076760a24 */ /* 0x000fe400078e02ff */
[----:B------:R-:W-:Y:S02]  /*18810*/  @P0 IMAD.SHL.U32 R168, R123, 0x20, RZ ;  /* 0x000000207ba80824 */ /* 0x000fe400078e00ff */
[----:B------:R-:W-:Y:S02]  /*18820*/  @P0 IMAD R118, R117, c[0x0][0x1e4], R118 ;  /* 0x0000790075760a24 */ /* 0x000fe400078e0276 */
[----:B------:R-:W-:Y:S04]  /*18830*/  @P0 IMAD.WIDE.U32 R168, R170, 0x30, R168 ;  /* 0x00000030aaa80825 */ /* 0x000fe800078e00a8 */
[----:B------:R-:W-:Y:S04]  /*18840*/  @P0 IMAD.IADD R118, R171, 0x1, R118 ;  /* 0x00000001ab760824 */ /* 0x000fe800078e0276 */
[----:B------:R-:W-:Y:S04]  /*18850*/  @P0 IMAD R118, R118, 0x30, RZ ;  /* 0x0000003076760824 */ /* 0x000fe800078e02ff */
[----:B------:R-:W-:Y:S01]  /*18860*/  @P0 IMAD.IADD R118, R118, 0x1, R169 ;  /* 0x0000000176760824 */ /* 0x000fe200078e02a9 */
[----:B--2---:R-:W-:Y:S04]  /*18870*/  @P0 IADD3 R126, P2, P1, R168, 0x20, R208 ;  /* 0x00000020a87e0810 */ /* 0x004fe8000795e0d0 */
[----:B---3--:R-:W-:Y:S02]  /*18880*/  @P0 IADD3.X R179, R118, RZ, R206, P2, P1 ;  /* 0x000000ff76b30210 */ /* 0x008fe400017e24ce */
[----:B------:R-:W-:Y:S02]  /*18890*/  ISETP.GE.AND P1, PT, R2, 0x1, PT ;  /* 0x000000010200780c */ /* 0x000fe40003f26270 */
[----:B------:R-:W-:Y:S04]  /*188a0*/  @P0 IADD3 R123, P3, P2, R168, 0x40, R208 ;  /* 0x00000040a87b0810 */ /* 0x000fe80007a7e0d0 */
[----:B------:R-:W-:Y:S07]  /*188b0*/  @P0 IADD3.X R178, R118, RZ, R206, P3, P2 ;  /* 0x000000ff76b20210 */ /* 0x000fee0001fe44ce */
        /* <DEDUP_REMOVED lines=10> */
[----:B------:R-:W-:Y:S03]  /*18960*/  @P1 IMAD R2, R2, 0x30, RZ ;  /* 0x0000003002021824 */ /* 0x000fe600078e02ff */
[----:B------:R-:W-:Y:S01]  /*18970*/  @P1 IADD3 R169, P3, R117, 0x40, RZ ;  /* 0x0000004075a91810 */ /* 0x000fe20007f7e0ff */
[----:B------:R-:W-:Y:S05]  /*18980*/  @P1 IMAD.IADD R2, R171, 0x1, R2 ;  /* 0x00000001ab021824 */ /* 0x000fea00078e0202 */
[----:B------:R-:W-:Y:S02]  /*18990*/  @P1 SHF.L.U64.HI R2, R170, 0x1, R2 ;  /* 0x00000001aa021819 */ /* 0x000fe40000010202 */
[----:B------:R-:W-:Y:S04]  /*189a0*/  @P1 IADD3 R170, P2, R117, c[0x0][0x1c8], RZ ;  /* 0x0000720075aa1a10 */ /* 0x000fe80007f5e0ff */
[----:B------:R-:W-:Y:S02]  /*189b0*/  @P1 IADD3.X R171, R2, c[0x0][0x1cc], RZ, P2, !PT ;  /* 0x0000730002ab1a10 */ /* 0x000fe400017fe4ff */
[----:B------:R-:W-:Y:S03]  /*189c0*/  @P1 IADD3 R176, P2, R169, c[0x0][0x1c8], RZ ;  /* 0x00007200a9b01a10 */ /* 0x000fe60007f5e0ff */
[----:B------:R-:W-:Y:S01]  /*189d0*/  @!PT LDS RZ, [RZ] ;  /* 0x00000000fffff984 */ /* 0x000fe20000000800 */
[----:B------:R-:W-:Y:S01]  /*189e0*/  @!PT LDS RZ, [RZ] ;  /* 0x00000000fffff984 */ /* 0x000fe20000000800 */
[----:B------:R-:W-:Y:S01]  /*189f0*/  @!PT LDS RZ, [RZ] ;  /* 0x00000000fffff984 */ /* 0x000fe20000000800 */
[----:B------:R1:W-:Y:S01]  /*18a00*/  @P1 LDGSTS.E.BYPASS.LTC128B.128 [R204+0x3c80], [R170.64], !P6 ;  /* 0x03c80000aacc1fae */ /* 0x0003e2000f101d46 */
[--C-:B------:R-:W-:Y:S02]  /*18a10*/  @P1 IADD3.X R177, RZ, c[0x0][0x1cc], R2.reuse, P2, P3 ;  /* 0x00007300ffb11a10 */ /* 0x100fe400017e6402 */
[----:B------:R-:W-:Y:S03]  /*18a20*/  @P1 IADD3 R117, P3, R117, 0x80, RZ ;  /* 0x0000008075751810 */ /* 0x000fe60007f7e0ff */
[----:B------:R2:W-:Y:S01]  /*18a30*/  @P1 LDGSTS.E.BYPASS.LTC128B.128 [R204+0x4880], [R176.64], !P5 ;  /* 0x04880000b0cc1fae */ /* 0x0005e2000e901d46 */
[----:B------:R-:W-:Y:S04]  /*18a40*/  @P1 IADD3 R174, P2, R117, c[0x0][0x1c8], RZ ;  /* 0x0000720075ae1a10 */ /* 0x000fe80007f5e0ff */
[----:B------:R-:W-:Y:S02]  /*18a50*/  @P1 IADD3.X R175, RZ, c[0x0][0x1cc], R2, P2, P3 ;  /* 0x00007300ffaf1a10 */ /* 0x000fe400017e6402 */
[----:B------:R-:W-:Y:S03]  /*18a60*/  @P0 IADD3 R2, P2, R208, R168, RZ ;  /* 0x000000a8d0020210 */ /* 0x000fe60007f5e0ff */
[----:B------:R2:W-:Y:S02]  /*18a70*/  @P1 LDGSTS.E.BYPASS.LTC128B.128 [R204+0x5480], [R174.64], !P4 ;  /* 0x05480000aecc1fae */ /* 0x0005e4000e101d46 */
[----:B------:R-:W-:Y:S01]  /*18a80*/  @P0 IMAD.X R118, R118, 0x1, R206, P2 ;  /* 0x0000000176760824 */ /* 0x000fe200010e06ce */
[C---:B------:R-:W-:Y:S04]  /*18a90*/  @P0 LEA R172, P2, R2.reuse, c[0x0][0x1c8], 0x1 ;  /* 0x0000720002ac0a11 */ /* 0x040fe800078408ff */
[----:B------:R-:W-:Y:S02]  /*18aa0*/  @P0 LEA.HI.X R173, R2, c[0x0][0x1cc], R118, 0x1, P2 ;  /* 0x0000730002ad0a11 */ /* 0x000fe400010f0c76 */
[C---:B-1----:R-:W-:Y:S03]  /*18ab0*/  @P0 LEA R170, P2, R126.reuse, c[0x0][0x1c8], 0x1 ;  /* 0x000072007eaa0a11 */ /* 0x042fe600078408ff */
[----:B------:R2:W-:Y:S01]  /*18ac0*/  @P0 LDGSTS.E.BYPASS.LTC128B.128 [R204+0x4480], [R172.64], !P6 ;  /* 0x04480000accc0fae */ /* 0x0005e2000f101d46 */
[----:B------:R-:W-:Y:S02]  /*18ad0*/  @P0 LEA.HI.X R171, R126, c[0x0][0x1cc], R179, 0x1, P2 ;  /* 0x000073007eab0a11 */ /* 0x000fe400010f0cb3 */
[C---:B------:R-:W-:Y:S03]  /*18ae0*/  @P0 LEA R168, P2, R123.reuse, c[0x0][0x1c8], 0x1 ;  /* 0x000072007ba80a11 */ /* 0x040fe600078408ff */
[----:B------:R2:W-:Y:S01]  /*18af0*/  @P0 LDGSTS.E.BYPASS.LTC128B.128 [R204+0x5080], [R170.64], !P5 ;  /* 0x05080000aacc0fae */ /* 0x0005e2000e901d46 */
[----:B------:R-:W-:Y:S05]  /*18b00*/  @P0 LEA.HI.X R169, R123, c[0x0][0x1cc], R178, 0x1, P2 ;  /* 0x000073007ba90a11 */ /* 0x000fea00010f0cb2 */
[----:B------:R2:W-:Y:S04]  /*18b10*/  @P0 LDGSTS.E.BYPASS.LTC128B.128 [R204+0x5c80], [R168.64], !P4 ;  /* 0x05c80000a8cc0fae */ /* 0x0005e8000e101d46 */
.L_x_859:
[----:B------:R-:W-:Y:S05]  /*18b20*/  BSYNC B0 ;  /* 0x0000000000007941 */ /* 0x000fea0003800000 */
.L_x_858:
        /* <DEDUP_REMOVED lines=36> */
[C---:B------:R-:W-:Y:S01]  /*18d70*/  ISETP.GT.AND P0, PT, R205.reuse, R230, PT ;  /* 0x000000e6cd00720c */ /* 0x040fe20003f04270 */
[----:B------:R-:W3:Y:S01]  /*18d80*/  SHFL.BFLY PT, R121, R117, 0x2, 0x1f ;  /* 0x0c401f0075797f89 */ /* 0x000ee200000e0000 */
[----:B------:R-:W-:Y:S02]  /*18d90*/  FMNMX.FTZ R118, R44, R118, !PT ;  /* 0x000000762c767209 */ /* 0x000fe40007810000 */
[----:B------:R-:W-:Y:S02]  /*18da0*/  IADD3 R205, R205, -0x1, RZ ;  /* 0xffffffffcdcd7810 */ /* 0x000fe40007ffe0ff */
[----:B------:R-:W-:Y:S05]  /*18db0*/  FMNMX.FTZ R118, R45, R118, !PT ;  /* 0x000000762d767209 */ /* 0x000fea0007810000 */
[----:B------:R-:W4:Y:S01]  /*18dc0*/  SHFL.BFLY PT, R122, R118, 0x2, 0x1f ;  /* 0x0c401f00767a7f89 */ /* 0x000f2200000e0000 */
[----:B-1----:R-:W-:Y:S02]  /*18dd0*/  FMNMX.FTZ R2, R2, R120, !PT ;  /* 0x0000007802027209 */ /* 0x002fe40007810000 */
[----:B------:R-:W-:Y:S05]  /*18de0*/  FMNMX.FTZ R120, R10, R119, !PT ;  /* 0x000000770a787209 */ /* 0x000fea0007810000 */
[----:B------:R-:W1:Y:S01]  /*18df0*/  SHFL.BFLY PT, R123, R2, 0x1, 0x1f ;  /* 0x0c201f00027b7f89 */ /* 0x000e6200000e0000 */
[----:B------:R-:W-:Y:S02]  /*18e00*/  FMNMX.FTZ R120, R11, R120, !PT ;  /* 0x000000780b787209 */ /* 0x000fe40007810000 */
[----:B---3--:R-:W-:Y:S02]  /*18e10*/  FMNMX.FTZ R117, R117, R121, !PT ;  /* 0x0000007975757209 */ /* 0x008fe40007810000 */
[----:B------:R-:W-:Y:S03]  /*18e20*/  FMNMX.FTZ R121, R14, R120, !PT ;  /* 0x000000780e797209 */ /* 0x000fe60007810000 */
[----:B------:R-:W3:Y:S01]  /*18e30*/  SHFL.BFLY PT, R126, R117, 0x1, 0x1f ;  /* 0x0c201f00757e7f89 */ /* 0x000ee200000e0000 */
[----:B----4-:R-:W-:Y:S02]  /*18e40*/  FMNMX.FTZ R120, R118, R122, !PT ;  /* 0x0000007a76787209 */ /* 0x010fe40007810000 */
[----:B------:R-:W-:Y:S05]  /*18e50*/  FMNMX.FTZ R118, R15, R121, !PT ;  /* 0x000000790f767209 */ /* 0x000fea0007810000 */
[----:B--2---:R-:W2:Y:S01]  /*18e60*/  SHFL.BFLY PT, R168, R120, 0x1, 0x1f ;  /* 0x0c201f0078a87f89 */ /* 0x004ea200000e0000 */
        /* <DEDUP_REMOVED lines=8> */
[----:B---3--:R-:W-:Y:S01]  /*18ef0*/  FMNMX.FTZ R121, R117, R126, !PT ;  /* 0x0000007e75797209 */ /* 0x008fe20007810000 */
[--C-:B------:R-:W-:Y:S01]  /*18f00*/  FFMA.FTZ R126, R4, c[0x0][0x2d0], -R123.reuse ;  /* 0x0000b400047e7a23 */ /* 0x100fe2000001087b */
[----:B------:R-:W-:Y:S01]  /*18f10*/  FMNMX.FTZ R117, R42, R2, !PT ;  /* 0x000000022a757209 */ /* 0x000fe20007810000 */
[----:B------:R-:W-:Y:S01]  /*18f20*/  FMUL.FTZ R2, R0, c[0x0][0x2d0] ;  /* 0x0000b40000027a20 */ /* 0x000fe20000410000 */
[----:B------:R-:W-:Y:S01]  /*18f30*/  MUFU.EX2 R213, R178 ;  /* 0x000000b200d57308 */ /* 0x000fe20000000800 */
[----:B------:R-:W-:Y:S01]  /*18f40*/  FMUL.FTZ R4, R121, c[0x0][0x2d0] ;  /* 0x0000b40079047a20 */ /* 0x000fe20000410000 */
[----:B------:R-:W-:Y:S01]  /*18f50*/  FMNMX.FTZ R0, R43, R117, !PT ;  /* 0x000000752b007209 */ /* 0x000fe20007810000 */
[--C-:B------:R-:W-:Y:S01]  /*18f60*/  FFMA.FTZ R177, R21, c[0x0][0x2d0], -R123.reuse ;  /* 0x0000b40015b17a23 */ /* 0x100fe2000001087b */
[----:B--2---:R-:W-:Y:S01]  /*18f70*/  FMNMX.FTZ R120, R120, R168, !PT ;  /* 0x000000a878787209 */ /* 0x004fe20007810000 */
[--C-:B------:R-:W-:Y:S01]  /*18f80*/  FFMA.FTZ R174, R22, c[0x0][0x2d0], -R4.reuse ;  /* 0x0000b40016ae7a23 */ /* 0x100fe20000010804 */
[----:B------:R-:W-:Y:S01]  /*18f90*/  FMNMX.FTZ R0, R46, R0, !PT ;  /* 0x000000002e007209 */ /* 0x000fe20007810000 */
[----:B------:R-:W-:Y:S01]  /*18fa0*/  LDSM.16.MT88.4 R168, [R166] ;  /* 0x00000000a6a8783b */ /* 0x000fe20000004200 */
[--C-:B------:R-:W-:Y:S02]  /*18fb0*/  FFMA.FTZ R173, R23, c[0x0][0x2d0], -R4.reuse ;  /* 0x0000b40017ad7a23 */ /* 0x100fe40000010804 */
[----:B------:R1:W2:Y:S01]  /*18fc0*/  MUFU.EX2 R118, R2 ;  /* 0x0000000200767308 */ /* 0x0002a20000000800 */
[----:B------:R-:W-:Y:S01]  /*18fd0*/  FMNMX.FTZ R0, R47, R0, !PT ;  /* 0x000000002f007209 */ /* 0x000fe20007810000 */
[--C-:B------:R-:W-:Y:S02]  /*18fe0*/  FFMA.FTZ R172, R34, c[0x0][0x2d0], -R4.reuse ;  /* 0x0000b40022ac7a23 */ /* 0x100fe40000010804 */
[--C-:B------:R-:W-:Y:S02]  /*18ff0*/  FFMA.FTZ R182, R38, c[0x0][0x2d0], -R4.reuse ;  /* 0x0000b40026b67a23 */ /* 0x100fe40000010804 */
[--C-:B------:R-:W-:Y:S02]  /*19000*/  FFMA.FTZ R181, R39, c[0x0][0x2d0], -R4.reuse ;  /* 0x0000b40027b57a23 */ /* 0x100fe40000010804 */
[--C-:B------:R-:W-:Y:S02]  /*19010*/  FFMA.FTZ R180, R50, c[0x0][0x2d0], -R4.reuse ;  /* 0x0000b40032b47a23 */ /* 0x100fe40000010804 */
[----:B------:R3:W-:Y:S01]  /*19020*/  MUFU.EX2 R190, R126 ;  /* 0x0000007e00be7308 */ /* 0x0007e20000000800 */
[--C-:B------:R-:W-:Y:S02]  /*19030*/  FFMA.FTZ R179, R51, c[0x0][0x2d0], -R4.reuse ;  /* 0x0000b40033b37a23 */ /* 0x100fe40000010804 */
[--C-:B------:R-:W-:Y:S02]  /*19040*/  FFMA.FTZ R176, R32, c[0x0][0x2d0], -R123.reuse ;  /* 0x0000b40020b07a23 */ /* 0x100fe4000001087b */
[--C-:B------:R-:W-:Y:S02]  /*19050*/  FFMA.FTZ R175, R33, c[0x0][0x2d0], -R123.reuse ;  /* 0x0000b40021af7a23 */ /* 0x100fe4000001087b */
[--C-:B------:R-:W-:Y:S02]  /*19060*/  FFMA.FTZ R185, R36, c[0x0][0x2d0], -R123.reuse ;  /* 0x0000b40024b97a23 */ /* 0x100fe4000001087b */
[--C-:B------:R-:W-:Y:S01]  /*19070*/  FFMA.FTZ R184, R37, c[0x0][0x2d0], -R123.reuse ;  /* 0x0000b40025b87a23 */ /* 0x100fe2000001087b */
[----:B------:R-:W-:Y:S01]  /*19080*/  MUFU.EX2 R216, R177 ;  /* 0x000000b100d87308 */ /* 0x000fe20000000800 */
[----:B------:R-:W-:Y:S02]  /*19090*/  FFMA.FTZ R183, R48, c[0x0][0x2d0], -R123 ;  /* 0x0000b40030b77a23 */ /* 0x000fe4000001087b */
[----:B-1----:R-:W-:Y:S02]  /*190a0*/  FADD.FTZ R2, -R121, R3 ;  /* 0x0000000379027221 */ /* 0x002fe40000010100 */
[----:B------:R-:W1:Y:S01]  /*190b0*/  SHFL.BFLY PT, R3, R0, 0x2, 0x1f ;  /* 0x0c401f0000037f89 */ /* 0x000e6200000e0000 */
[----:B--2---:R-:W-:Y:S02]  /*190c0*/  FMUL.FTZ R20, R118, R144 ;  /* 0x0000009076147220 */ /* 0x004fe40000410000 */
[----:B------:R-:W-:Y:S02]  /*190d0*/  FMUL.FTZ R2, R2, c[0x0][0x2d0] ;  /* 0x0000b40002027a20 */ /* 0x000fe40000410000 */
[----:B------:R-:W-:Y:S01]  /*190e0*/  MUFU.EX2 R212, R174 ;  /* 0x000000ae00d47308 */ /* 0x000fe20000000800 */
[C---:B------:R-:W-:Y:S02]  /*190f0*/  FMUL.FTZ R21, R118.reuse, R145 ;  /* 0x0000009176157220 */ /* 0x040fe40000410000 */
[C---:B------:R-:W-:Y:S02]  /*19100*/  FMUL.FTZ R48, R118.reuse, R156 ;  /* 0x0000009c76307220 */ /* 0x040fe40000410000 */
[--C-:B---3--:R-:W-:Y:S02]  /*19110*/  FFMA.FTZ R126, R35, c[0x0][0x2d0], -R4.reuse ;  /* 0x0000b400237e7a23 */ /* 0x108fe40000010804 */
[C---:B------:R-:W-:Y:S02]  /*19120*/  FMUL.FTZ R100, R118.reuse, R100 ;  /* 0x0000006476647220 */ /* 0x040fe40000410000 */
[C---:B------:R-:W-:Y:S01]  /*19130*/  FMUL.FTZ R101, R118.reuse, R101 ;  /* 0x0000006576657220 */ /* 0x040fe20000410000 */
[----:B------:R2:W3:Y:S01]  /*19140*/  MUFU.EX2 R117, R2 ;  /* 0x0000000200757308 */ /* 0x0004e20000000800 */
[C---:B------:R-:W-:Y:S02]  /*19150*/  FMUL.FTZ R112, R118.reuse, R112 ;  /* 0x0000007076707220 */ /* 0x040fe40000410000 */
[C---:B------:R-:W-:Y:S02]  /*19160*/  FMUL.FTZ R113, R118.reuse, R113 ;  /* 0x0000007176717220 */ /* 0x040fe40000410000 */
[C---:B------:R-:W-:Y:S02]  /*19170*/  FMUL.FTZ R52, R118.reuse, R52 ;  /* 0x0000003476347220 */ /* 0x040fe40000410000 */
[C---:B------:R-:W-:Y:S02]  /*19180*/  FMUL.FTZ R53, R118.reuse, R53 ;  /* 0x0000003576357220 */ /* 0x040fe40000410000 */
[----:B------:R-:W-:Y:S01]  /*19190*/  FMUL.FTZ R64, R118, R64 ;  /* 0x0000004076407220 */ /* 0x000fe20000410000 */
        /* <DEDUP_REMOVED lines=10> */
[----:B--2---:R-:W-:Y:S02]  /*19240*/  FADD.FTZ R2, -R120, R116 ;  /* 0x0000007478027221 */ /* 0x004fe40000010100 */
[C---:B---3--:R-:W-:Y:S02]  /*19250*/  FMUL.FTZ R7, R117.reuse, R131 ;  /* 0x0000008375077220 */ /* 0x048fe40000410000 */
[----:B------:R-:W-:Y:S02]  /*19260*/  FMUL.FTZ R2, R2, c[0x0][0x2d0] ;  /* 0x0000b40002027a20 */ /* 0x000fe40000410000 */
[C---:B------:R-:W-:Y:S01]  /*19270*/  FMUL.FTZ R22, R117.reuse, R146 ;  /* 0x0000009275167220 */ /* 0x040fe20000410000 */
[----:B------:R-:W-:Y:S01]  /*19280*/  MUFU.EX2 R214, R173 ;  /* 0x000000ad00d67308 */ /* 0x000fe20000000800 */
[C---:B------:R-:W-:Y:S02]  /*19290*/  FMUL.FTZ R23, R117.reuse, R147 ;  /* 0x0000009375177220 */ /* 0x040fe40000410000 */
[C---:B------:R-:W-:Y:S02]  /*192a0*/  FMUL.FTZ R50, R117.reuse, R158 ;  /* 0x0000009e75327220 */ /* 0x040fe40000410000 */
[C---:B------:R-:W-:Y:S02]  /*192b0*/  FMUL.FTZ R51, R117.reuse, R159 ;  /* 0x0000009f75337220 */ /* 0x040fe40000410000 */
[C---:B------:R-:W-:Y:S02]  /*192c0*/  FMUL.FTZ R102, R117.reuse, R102 ;  /* 0x0000006675667220 */ /* 0x040fe40000410000 */
[C---:B------:R-:W-:Y:S01]  /*192d0*/  FMUL.FTZ R103, R117.reuse, R103 ;  /* 0x0000006775677220 */ /* 0x040fe20000410000 */
[----:B------:R2:W3:Y:S01]  /*192e0*/  MUFU.EX2 R116, R2 ;  /* 0x0000000200747308 */ /* 0x0004e20000000800 */
[C---:B------:R-:W-:Y:S02]  /*192f0*/  FMUL.FTZ R114, R117.reuse, R114 ;  /* 0x0000007275727220 */ /* 0x040fe40000410000 */
[C---:B------:R-:W-:Y:S02]  /*19300*/  FMUL.FTZ R115, R117.reuse, R115 ;  /* 0x0000007375737220 */ /* 0x040fe40000410000 */
[--C-:B-1----:R-:W-:Y:S02]  /*19310*/  FFMA.FTZ R3, R16, c[0x0][0x2d0], -R123.reuse ;  /* 0x0000b40010037a23 */ /* 0x102fe4000001087b */
[----:B------:R-:W-:Y:S02]  /*19320*/  FMUL.FTZ R16, R118, R140 ;  /* 0x0000008c76107220 */ /* 0x000fe40000410000 */
[C---:B------:R-:W-:Y:S01]  /*19330*/  FMUL.FTZ R54, R117.reuse, R54 ;  /* 0x0000003675367220 */ /* 0x040fe20000410000 */
[----:B------:R1:W-:Y:S01]  /*19340*/  MUFU.EX2 R225, R3 ;  /* 0x0000000300e17308 */ /* 0x0003e20000000800 */
[C---:B------:R-:W-:Y:S02]  /*19350*/  FMUL.FTZ R55, R117.reuse, R55 ;  /* 0x0000003775377220 */ /* 0x040fe40000410000 */
[C---:B------:R-:W-:Y:S02]  /*19360*/  FMUL.FTZ R66, R117.reuse, R66 ;  /* 0x0000004275427220 */ /* 0x040fe40000410000 */
[C---:B------:R-:W-:Y:S02]  /*19370*/  FMUL.FTZ R67, R117.reuse, R67 ;  /* 0x0000004375437220 */ /* 0x040fe40000410000 */
[C---:B------:R-:W-:Y:S02]  /*19380*/  FMUL.FTZ R70, R117.reuse, R70 ;  /* 0x0000004675467220 */ /* 0x040fe40000410000 */
[C---:B------:R-:W-:Y:S01]  /*19390*/  FMUL.FTZ R71, R117.reuse, R71 ;  /* 0x0000004775477220 */ /* 0x040fe20000410000 */
[----:B------:R-:W-:Y:S01]  /*193a0*/  MUFU.EX2 R217, R176 ;  /* 0x000000b000d97308 */ /* 0x000fe20000000800 */
[C---:B------:R-:W-:Y:S02]  /*193b0*/  FMUL.FTZ R82, R117.reuse, R82 ;  /* 0x0000005275527220 */ /* 0x040fe40000410000 */
[----:B------:R-:W-:Y:S02]  /*193c0*/  FMUL.FTZ R83, R117, R83 ;  /* 0x0000005375537220 */ /* 0x000fe40000410000 */
[--C-:B--2---:R-:W-:Y:S02]  /*193d0*/  FFMA.FTZ R2, R5, c[0x0][0x2d0], -R123.reuse ;  /* 0x0000b40005027a23 */ /* 0x104fe4000001087b */
[C---:B---3--:R-:W-:Y:S02]  /*193e0*/  FMUL.FTZ R32, R116.reuse, R148 ;  /* 0x0000009474207220 */ /* 0x048fe40000410000 */
[C---:B------:R-:W-:Y:S01]  /*193f0*/  FMUL.FTZ R33, R116.reuse, R149 ;  /* 0x0000009574217220 */ /* 0x040fe20000410000 */
[----:B------:R2:W3:Y:S01]  /*19400*/  MUFU.EX2 R210, R2 ;  /* 0x0000000200d27308 */ /* 0x0004e20000000800 */
[C---:B------:R-:W-:Y:S02]  /*19410*/  FMUL.FTZ R36, R116.reuse, R152 ;  /* 0x0000009874247220 */ /* 0x040fe40000410000 */
[----:B------:R-:W-:Y:S02]  /*19420*/  FMUL.FTZ R37, R116, R153 ;  /* 0x0000009974257220 */ /* 0x000fe40000410000 */
[--C-:B-1----:R-:W-:Y:S02]  /*19430*/  FFMA.FTZ R3, R17, c[0x0][0x2d0], -R123.reuse ;  /* 0x0000b40011037a23 */ /* 0x102fe4000001087b */
[C---:B------:R-:W-:Y:S02]  /*19440*/  FMUL.FTZ R17, R118.reuse, R141 ;  /* 0x0000008d76117220 */ /* 0x040fe40000410000 */
[----:B------:R-:W-:Y:S01]  /*19450*/  FFMA.FTZ R123, R49, c[0x0][0x2d0], -R123 ;  /* 0x0000b400317b7a23 */ /* 0x000fe2000001087b */
[----:B------:R1:W-:Y:S01]  /*19460*/  MUFU.EX2 R228, R3 ;  /* 0x0000000300e47308 */ /* 0x0003e20000000800 */
[----:B------:R-:W-:Y:S02]  /*19470*/  FMUL.FTZ R49, R118, R157 ;  /* 0x0000009d76317220 */ /* 0x000fe40000410000 */
[C---:B------:R-:W-:Y:S01]  /*19480*/  FMUL.FTZ R104, R116.reuse, R104 ;  /* 0x0000006874687220 */ /* 0x040fe20000410000 */
[----:B------:R-:W-:Y:S01]  /*19490*/  LDSM.16.MT88.4 R156, [R167+0x800] ;  /* 0x00080000a79c783b */ /* 0x000fe20000004200 */
[C---:B------:R-:W-:Y:S02]  /*194a0*/  FMUL.FTZ R105, R116.reuse, R105 ;  /* 0x0000006974697220 */ /* 0x040fe40000410000 */
[C---:B------:R-:W-:Y:S02]  /*194b0*/  FMUL.FTZ R108, R116.reuse, R108 ;  /* 0x0000006c746c7220 */ /* 0x040fe40000410000 */
[C---:B------:R-:W-:Y:S01]  /*194c0*/  FMUL.FTZ R109, R116.reuse, R109 ;  /* 0x0000006d746d7220 */ /* 0x040fe20000410000 */
[----:B------:R-:W-:Y:S01]  /*194d0*/  MUFU.EX2 R219, R175 ;  /* 0x000000af00db7308 */ /* 0x000fe20000000800 */
[C---:B------:R-:W-:Y:S02]  /*194e0*/  FMUL.FTZ R56, R116.reuse, R56 ;  /* 0x0000003874387220 */ /* 0x040fe40000410000 */
[----:B------:R-:W-:Y:S02]  /*194f0*/  FMUL.FTZ R57, R116, R57 ;  /* 0x0000003974397220 */ /* 0x000fe40000410000 */
[--C-:B--2---:R-:W-:Y:S02]  /*19500*/  FFMA.FTZ R2, R6, c[0x0][0x2d0], -R4.reuse ;  /* 0x0000b40006027a23 */ /* 0x104fe40000010804 */
[C---:B------:R-:W-:Y:S02]  /*19510*/  FMUL.FTZ R60, R116.reuse, R60 ;  /* 0x0000003c743c7220 */ /* 0x040fe40000410000 */
[C---:B------:R-:W-:Y:S01]  /*19520*/  FMUL.FTZ R61, R116.reuse, R61 ;  /* 0x0000003d743d7220 */ /* 0x040fe20000410000 */
[----:B------:R2:W-:Y:S01]  /*19530*/  MUFU.EX2 R189, R2 ;  /* 0x0000000200bd7308 */ /* 0x0005e20000000800 */
[C---:B------:R-:W-:Y:S02]  /*19540*/  FMUL.FTZ R72, R116.reuse, R72 ;  /* 0x0000004874487220 */ /* 0x040fe40000410000 */
[----:B------:R-:W-:Y:S02]  /*19550*/  FMUL.FTZ R73, R116, R73 ;  /* 0x0000004974497220 */ /* 0x000fe40000410000 */
[--C-:B-1----:R-:W-:Y:S02]  /*19560*/  FFMA.FTZ R3, R18, c[0x0][0x2d0], -R4.reuse ;  /* 0x0000b40012037a23 */ /* 0x102fe40000010804 */
[C---:B------:R-:W-:Y:S02]  /*19570*/  FMUL.FTZ R18, R117.reuse, R142 ;  /* 0x0000008e75127220 */ /* 0x040fe40000410000 */
[C---:B------:R-:W-:Y:S01]  /*19580*/  FMUL.FTZ R76, R116.reuse, R76 ;  /* 0x0000004c744c7220 */ /* 0x040fe20000410000 */
[----:B------:R-:W-:Y:S01]  /*19590*/  MUFU.EX2 R224, R3 ;  /* 0x0000000300e07308 */ /* 0x000fe20000000800 */
[----:B------:R-:W-:Y:S02]  /*195a0*/  FMUL.FTZ R77, R116, R77 ;  /* 0x0000004d744d7220 */ /* 0x000fe40000410000 */
[----:B------:R-:W-:Y:S02]  /*195b0*/  FMUL.FTZ R85, R118, R85 ;  /* 0x0000005576557220 */ /* 0x000fe40000410000 */
[C---:B------:R-:W-:Y:S02]  /*195c0*/  FMUL.FTZ R86, R117.reuse, R86 ;  /* 0x0000005675567220 */ /* 0x040fe40000410000 */
[C---:B------:R-:W-:Y:S02]  /*195d0*/  FMUL.FTZ R87, R117.reuse, R87 ;  /* 0x0000005775577220 */ /* 0x040fe40000410000 */
[C---:B------:R-:W-:Y:S01]  /*195e0*/  FMUL.FTZ R88, R116.reuse, R88 ;  /* 0x0000005874587220 */ /* 0x040fe20000410000 */
[----:B------:R-:W-:Y:S01]  /*195f0*/  MUFU.EX2 R215, R172 ;  /* 0x000000ac00d77308 */ /* 0x000fe20000000800 */
[C---:B------:R-:W-:Y:S02]  /*19600*/  FMUL.FTZ R89, R116.reuse, R89 ;  /* 0x0000005974597220 */ /* 0x040fe40000410000 */
[C---:B------:R-:W-:Y:S01]  /*19610*/  FMUL.FTZ R92, R116.reuse, R92 ;  /* 0x0000005c745c7220 */ /* 0x040fe20000410000 */
[----:B--2---:R-:W1:Y:S01]  /*19620*/  SHFL.BFLY PT, R2, R0, 0x1, 0x1f ;  /* 0x0c201f0000027f89 */ /* 0x004e6200000e0000 */
[----:B------:R-:W-:Y:S02]  /*19630*/  FMUL.FTZ R93, R116, R93 ;  /* 0x0000005d745d7220 */ /* 0x000fe40000410000 */
[C---:B------:R-:W-:Y:S02]  /*19640*/  FMUL.FTZ R96, R118.reuse, R96 ;  /* 0x0000006076607220 */ /* 0x040fe40000410000 */
[----:B------:R-:W-:Y:S01]  /*19650*/  FMUL.FTZ R97, R118, R97 ;  /* 0x0000006176617220 */ /* 0x000fe20000410000 */
[----:B------:R-:W-:Y:S01]  /*19660*/  MUFU.EX2 R174, R184 ;  /* 0x000000b800ae7308 */ /* 0x000fe20000000800 */
[C---:B------:R-:W-:Y:S02]  /*19670*/  FMUL.FTZ R98, R117.reuse, R98 ;  /* 0x0000006275627220 */ /* 0x040fe40000410000 */
[----:B------:R-:W-:Y:S07]  /*19680*/  FMUL.FTZ R99, R117, R99 ;  /* 0x0000006375637220 */ /* 0x000fee0000410000 */
[----:B------:R-:W-:Y:S01]  /*19690*/  MUFU.EX2 R172, R181 ;  /* 0x000000b500ac7308 */ /* 0x000fe20000000800 */
[----:B-1----:R-:W-:Y:S01]  /*196a0*/  FMNMX.FTZ R2, R0, R2, !PT ;  /* 0x0000000200027209 */ /* 0x002fe20007810000 */
[----:B------:R-:W-:Y:S08]  /*196b0*/  FFMA.FTZ R0, R19, c[0x0][0x2d0], -R4 ;  /* 0x0000b40013007a23 */ /* 0x000ff00000010804 */
[----:B------:R-:W-:Y:S01]  /*196c0*/  MUFU.EX2 R175, R183 ;  /* 0x000000b700af7308 */ /* 0x000fe20000000800 */
[----:B------:R-:W-:Y:S01]  /*196d0*/  FMUL.FTZ R4, R118, R128 ;  /* 0x0000008076047220 */ /* 0x000fe20000410000 */
[----:B---3--:R-:W-:Y:S01]  /*196e0*/  F2FP.BF16.PACK_AB R128, R210, R190 ;  /* 0x000000bed280723e */ /* 0x008fe200000010ff */
[----:B------:R-:W-:Y:S02]  /*196f0*/  FMUL.FTZ R19, R117, R143 ;  /* 0x0000008f75137220 */ /* 0x000fe40000410000 */
[----:B------:R-:W-:Y:S05]  /*19700*/  LDSM.16.MT88.4 R140, [R166+0x800] ;  /* 0x00080000a68c783b */ /* 0x000fea0000004200 */
[----:B------:R1:W2:Y:S10]  /*19710*/  MUFU.EX2 R227, R0 ;  /* 0x0000000000e37308 */ /* 0x0002b40000000800 */
[----:B------:R-:W-:Y:S10]  /*19720*/  MUFU.EX2 R176, R123 ;  /* 0x0000007b00b07308 */ /* 0x000ff40000000800 */
[----:B------:R-:W-:Y:S01]  /*19730*/  MUFU.EX2 R173, R180 ;  /* 0x000000b400ad7308 */ /* 0x000fe20000000800 */
[----:B-1----:R-:W-:Y:S01]  /*19740*/  FADD.FTZ R0, -R2, R119 ;  /* 0x0000007702007221 */ /* 0x002fe20000010100 */
[----:B--2---:R-:W-:Y:S01]  /*19750*/  F2FP.BF16.PACK_AB R131, R227, R224 ;  /* 0x000000e0e383723e */ /* 0x004fe200000010ff */
[----:B------:R-:W-:Y:S02]  /*19760*/  FMUL.FTZ R119, R120, c[0x0][0x2d0] ;  /* 0x0000b40078777a20 */ /* 0x000fe40000410000 */
[----:B------:R-:W-:Y:S02]  /*19770*/  FMUL.FTZ R0, R0, c[0x0][0x2d0] ;  /* 0x0000b40000007a20 */ /* 0x000fe40000410000 */
[--C-:B------:R-:W-:Y:S03]  /*19780*/  FFMA.FTZ R3, R8, c[0x0][0x2d0], -R119.reuse ;  /* 0x0000b40008037a23 */ /* 0x100fe60000010877 */
[----:B------:R-:W-:Y:S01]  /*19790*/  MUFU.EX2 R179, R179 ;  /* 0x000000b300b37308 */ /* 0x000fe20000000800 */
[----:B------:R-:W-:Y:S02]  /*197a0*/  FMUL.FTZ R8, R116, R132 ;  /* 0x0000008474087220 */ /* 0x000fe40000410000 */
[--C-:B------:R-:W-:Y:S02]  /*197b0*/  FFMA.FTZ R24, R24, c[0x0][0x2d0], -R119.reuse ;  /* 0x0000b40018187a23 */ /* 0x100fe40000010877 */
[--C-:B------:R-:W-:Y:S05]  /*197c0*/  FFMA.FTZ R25, R25, c[0x0][0x2d0], -R119.reuse ;  /* 0x0000b40019197a23 */ /* 0x100fea0000010877 */
[----:B------:R1:W-:Y:S10]  /*197d0*/  MUFU.EX2 R187, R3 ;  /* 0x0000000300bb7308 */ /* 0x0003f40000000800 */
[----:B------:R-:W2:Y:S10]  /*197e0*/  MUFU.EX2 R0, R0 ;  /* 0x0000000000007308 */ /* 0x000eb40000000800 */
[----:B------:R-:W-:Y:S01]  /*197f0*/  MUFU.EX2 R207, R24 ;  /* 0x0000001800cf7308 */ /* 0x000fe20000000800 */
[--C-:B-1----:R-:W-:Y:S02]  /*19800*/  FFMA.FTZ R3, R9, c[0x0][0x2d0], -R119.reuse ;  /* 0x0000b40009037a23 */ /* 0x102fe40000010877 */
[----:B------:R-:W-:Y:S07]  /*19810*/  FMUL.FTZ R9, R116, R133 ;  /* 0x0000008574097220 */ /* 0x000fee0000410000 */
[----:B------:R1:W3:Y:S01]  /*19820*/  MUFU.EX2 R221, R3 ;  /* 0x0000000300dd7308 */ /* 0x0002e20000000800 */
[C---:B--2---:R-:W-:Y:S02]  /*19830*/  FMUL.FTZ R34, R0.reuse, R150 ;  /* 0x0000009600227220 */ /* 0x044fe40000410000 */
[C---:B------:R-:W-:Y:S02]  /*19840*/  FMUL.FTZ R35, R0.reuse, R151 ;  /* 0x0000009700237220 */ /* 0x040fe40000410000 */
[C---:B------:R-:W-:Y:S02]  /*19850*/  FMUL.FTZ R38, R0.reuse, R154 ;  /* 0x0000009a00267220 */ /* 0x040fe40000410000 */
[C---:B------:R-:W-:Y:S03]  /*19860*/  FMUL.FTZ R39, R0.reuse, R155 ;  /* 0x0000009b00277220 */ /* 0x040fe60000410000 */
[----:B------:R2:W-:Y:S01]  /*19870*/  MUFU.EX2 R211, R25 ;  /* 0x0000001900d37308 */ /* 0x0005e20000000800 */
[C---:B------:R-:W-:Y:S02]  /*19880*/  FMUL.FTZ R106, R0.reuse, R106 ;  /* 0x0000006a006a7220 */ /* 0x040fe40000410000 */
[C---:B------:R-:W-:Y:S02]  /*19890*/  FMUL.FTZ R107, R0.reuse, R107 ;  /* 0x0000006b006b7220 */ /* 0x040fe40000410000 */
[C---:B------:R-:W-:Y:S02]  /*198a0*/  FMUL.FTZ R110, R0.reuse, R110 ;  /* 0x0000006e006e7220 */ /* 0x040fe40000410000 */
[C---:B------:R-:W-:Y:S02]  /*198b0*/  FMUL.FTZ R111, R0.reuse, R111 ;  /* 0x0000006f006f7220 */ /* 0x040fe40000410000 */
[C---:B------:R-:W-:Y:S02]  /*198c0*/  FMUL.FTZ R58, R0.reuse, R58 ;  /* 0x0000003a003a7220 */ /* 0x040fe40000410000 */
[----:B------:R-:W-:Y:S02]  /*198d0*/  FMUL.FTZ R59, R0, R59 ;  /* 0x0000003b003b7220 */ /* 0x000fe40000410000 */
[--C-:B-1----:R-:W-:Y:S01]  /*198e0*/  FFMA.FTZ R3, R12, c[0x0][0x2d0], -R119.reuse ;  /* 0x0000b4000c037a23 */ /* 0x102fe20000010877 */
[----:B---3--:R-:W-:Y:S01]  /*198f0*/  F2FP.BF16.PACK_AB R132, R221, R187 ;  /* 0x000000bbdd84723e */ /* 0x008fe200000010ff */
[----:B------:R-:W-:Y:S02]  /*19900*/  FMUL.FTZ R12, R116, R136 ;  /* 0x00000088740c7220 */ /* 0x000fe40000410000 */
[----:B------:R1:W-:Y:S01]  /*19910*/  MUFU.EX2 R223, R3 ;  /* 0x0000000300df7308 */ /* 0x0003e20000000800 */
[C---:B------:R-:W-:Y:S02]  /*19920*/  FMUL.FTZ R62, R0.reuse, R62 ;  /* 0x0000003e003e7220 */ /* 0x040fe40000410000 */
[----:B------:R-:W-:Y:S02]  /*19930*/  FMUL.FTZ R63, R0, R63 ;  /* 0x0000003f003f7220 */ /* 0x000fe40000410000 */
[----:B------:R-:W-:Y:S02]  /*19940*/  FFMA.FTZ R24, R28, c[0x0][0x2d0], -R119 ;  /* 0x0000b4001c187a23 */ /* 0x000fe40000010877 */
[----:B------:R-:W-:Y:S01]  /*19950*/  FFMA.FTZ R28, R117, R236, R189 ;  /* 0x000000ec751c7223 */ /* 0x000fe200000100bd */
[----:B--2---:R-:W-:Y:S01]  /*19960*/  F2FP.BF16.PACK_AB R25, R214, R212 ;  /* 0x000000d4d619723e */ /* 0x004fe200000010ff */
        /* <DEDUP_REMOVED lines=8> */
[----:B------:R-:W-:Y:S02]  /*199f0*/  FMUL.FTZ R95, R0, R95 ;  /* 0x0000005f005f7220 */ /* 0x000fe40000410000 */
[--C-:B-1----:R-:W-:Y:S02]  /*19a00*/  FFMA.FTZ R3, R13, c[0x0][0x2d0], -R119.reuse ;  /* 0x0000b4000d037a23 */ /* 0x102fe40000010877 */
[----:B------:R-:W-:Y:S02]  /*19a10*/  FMUL.FTZ R13, R116, R137 ;  /* 0x00000089740d7220 */ /* 0x000fe40000410000 */
[----:B------:R1:W3:Y:S01]  /*19a20*/  MUFU.EX2 R229, R3 ;  /* 0x0000000300e57308 */ /* 0x0002e20000000800 */
[----:B--2---:R-:W-:Y:S02]  /*19a30*/  FFMA.FTZ R24, R29, c[0x0][0x2d0], -R119 ;  /* 0x0000b4001d187a23 */ /* 0x004fe40000010877 */
[----:B------:R-:W-:Y:S07]  /*19a40*/  FFMA.FTZ R29, R118, R234, R190 ;  /* 0x000000ea761d7223 */ /* 0x000fee00000100be */
[----:B------:R2:W4:Y:S01]  /*19a50*/  MUFU.EX2 R188, R24 ;  /* 0x0000001800bc7308 */ /* 0x0005220000000800 */
[----:B------:R-:W-:Y:S02]  /*19a60*/  FADD.FTZ R144, R210, R29 ;  /* 0x0000001dd2907221 */ /* 0x000fe40000010000 */
[----:B-1----:R-:W-:Y:S04]  /*19a70*/  FMUL.FTZ R3, R2, c[0x0][0x2d0] ;  /* 0x0000b40002037a20 */ /* 0x002fe80000410000 */
[--C-:B------:R-:W-:Y:S02]  /*19a80*/  FFMA.FTZ R5, R10, c[0x0][0x2d0], -R3.reuse ;  /* 0x0000b4000a057a23 */ /* 0x100fe40000010803 */
[--C-:B------:R-:W-:Y:S02]  /*19a90*/  FFMA.FTZ R6, R14, c[0x0][0x2d0], -R3.reuse ;  /* 0x0000b4000e067a23 */ /* 0x100fe40000010803 */
[----:B------:R1:W-:Y:S01]  /*19aa0*/  MUFU.EX2 R186, R5 ;  /* 0x0000000500ba7308 */ /* 0x0003e20000000800 */
[C---:B------:R-:W-:Y:S02]  /*19ab0*/  FMUL.FTZ R14, R0.reuse, R138 ;  /* 0x0000008a000e7220 */ /* 0x040fe40000410000 */
[----:B------:R-:W-:Y:S01]  /*19ac0*/  FMUL.FTZ R10, R0, R134 ;  /* 0x00000086000a7220 */ /* 0x000fe20000410000 */
[----:B---3--:R-:W-:Y:S01]  /*19ad0*/  F2FP.BF16.PACK_AB R134, R229, R223 ;  /* 0x000000dfe586723e */ /* 0x008fe200000010ff */
[--C-:B------:R-:W-:Y:S02]  /*19ae0*/  FFMA.FTZ R126, R42, c[0x0][0x2d0], -R3.reuse ;  /* 0x0000b4002a7e7a23 */ /* 0x100fe40000010803 */
[--C-:B--2---:R-:W-:Y:S01]  /*19af0*/  FFMA.FTZ R24, R30, c[0x0][0x2d0], -R3.reuse ;  /* 0x0000b4001e187a23 */ /* 0x104fe20000010803 */
[----:B----4-:R-:W-:Y:S01]  /*19b00*/  F2FP.BF16.PACK_AB R30, R188, R191 ;  /* 0x000000bfbc1e723e */ /* 0x010fe200000010ff */
[--C-:B------:R-:W-:Y:S01]  /*19b10*/  FFMA.FTZ R26, R26, c[0x0][0x2d0], -R3.reuse ;  /* 0x0000b4001a1a7a23 */ /* 0x100fe20000010803 */
[----:B------:R2:W-:Y:S01]  /*19b20*/  MUFU.EX2 R222, R6 ;  /* 0x0000000600de7308 */ /* 0x0005e20000000800 */
[--C-:B------:R-:W-:Y:S09]  /*19b30*/  FFMA.FTZ R27, R27, c[0x0][0x2d0], -R3.reuse ;  /* 0x0000b4001b1b7a23 */ /* 0x100ff20000010803 */
[----:B------:R3:W-:Y:S01]  /*19b40*/  MUFU.EX2 R178, R24 ;  /* 0x0000001800b27308 */ /* 0x0007e20000000800 */
[--C-:B-1----:R-:W-:Y:S02]  /*19b50*/  FFMA.FTZ R5, R11, c[0x0][0x2d0], -R3.reuse ;  /* 0x0000b4000b057a23 */ /* 0x102fe40000010803 */
[----:B------:R-:W-:Y:S07]  /*19b60*/  FMUL.FTZ R11, R0, R135 ;  /* 0x00000087000b7220 */ /* 0x000fee0000410000 */
[----:B------:R1:W4:Y:S01]  /*19b70*/  MUFU.EX2 R220, R5 ;  /* 0x0000000500dc7308 */ /* 0x0003220000000800 */
[----:B--2---:R-:W-:Y:S01]  /*19b80*/  FMUL.FTZ R6, R117, R130 ;  /* 0x0000008275067220 */ /* 0x004fe20000410000 */
[----:B------:R-:W-:Y:S08]  /*19b90*/  F2FP.BF16.PACK_AB R130, R228, R225 ;  /* 0x000000e1e482723e */ /* 0x000ff000000010ff */
[----:B------:R2:W-:Y:S01]  /*19ba0*/  MUFU.EX2 R208, R26 ;  /* 0x0000001a00d07308 */ /* 0x0005e20000000800 */
[--C-:B---3--:R-:W-:Y:S09]  /*19bb0*/  FFMA.FTZ R24, R31, c[0x0][0x2d0], -R3.reuse ;  /* 0x0000b4001f187a23 */ /* 0x108ff20000010803 */
[----:B------:R3:W5:Y:S01]  /*19bc0*/  MUFU.EX2 R209, R27 ;  /* 0x0000001b00d17308 */ /* 0x0007620000000800 */
[----:B-1----:R-:W-:Y:S01]  /*19bd0*/  FFMA.FTZ R5, R15, c[0x0][0x2d0], -R3 ;  /* 0x0000b4000f057a23 */ /* 0x002fe20000010803 */
[----:B----4-:R-:W-:Y:S01]  /*19be0*/  F2FP.BF16.PACK_AB R133, R220, R186 ;  /* 0x000000badc85723e */ /* 0x010fe200000010ff */
[C---:B------:R-:W-:Y:S02]  /*19bf0*/  FMUL.FTZ R15, R0.reuse, R139 ;  /* 0x0000008b000f7220 */ /* 0x040fe40000410000 */
[----:B------:R-:W1:Y:S01]  /*19c00*/  LDSM.16.MT88.4 R136, [R167] ;  /* 0x00000000a788783b */ /* 0x000e620000004200 */
[----:B------:R-:W-:Y:S04]  /*19c10*/  FFMA.FTZ R0, R0, R247, R186 ;  /* 0x000000f700007223 */ /* 0x000fe800000100ba */
[----:B------:R4:W4:Y:S01]  /*19c20*/  MUFU.EX2 R226, R5 ;  /* 0x0000000500e27308 */ /* 0x0009220000000800 */
[----:B------:R-:W-:Y:S01]  /*19c30*/  FADD.FTZ R0, R220, R0 ;  /* 0x00000000dc007221 */ /* 0x000fe20000010000 */
[----:B--2---:R-:W-:Y:S03]  /*19c40*/  F2FP.BF16.PACK_AB R26, R219, R217 ;  /* 0x000000d9db1a723e */ /* 0x004fe600000010ff */
[----:B------:R-:W-:Y:S05]  /*19c50*/  FADD.FTZ R0, R222, R0 ;  /* 0x00000000de007221 */ /* 0x000fea0000010000 */
[----:B------:R2:W1:Y:S01]  /*19c60*/  MUFU.EX2 R177, R24 ;  /* 0x0000001800b17308 */ /* 0x0004620000000800 */
[----:B---3--:R-:W-:Y:S02]  /*19c70*/  F2FP.BF16.PACK_AB R27, R218, R215 ;  /* 0x000000d7da1b723e */ /* 0x008fe400000010ff */
[----:B-----5:R-:W-:Y:S07]  /*19c80*/  F2FP.BF16.PACK_AB R29, R209, R208 ;  /* 0x000000d0d11d723e */ /* 0x020fee00000010ff */
[----:B------:R-:W-:Y:S01]  /*19c90*/  MUFU.EX2 R126, R126 ;  /* 0x0000007e007e7308 */ /* 0x000fe20000000800 */
[----:B----4-:R-:W-:Y:S01]  /*19ca0*/  FMUL.FTZ R5, R118, R129 ;  /* 0x0000008176057220 */ /* 0x010fe20000410000 */
[----:B------:R-:W-:Y:S01]  /*19cb0*/  F2FP.BF16.PACK_AB R129, R206, R189 ;  /* 0x000000bdce81723e */ /* 0x000fe200000010ff */
[C---:B------:R-:W-:Y:S01]  /*19cc0*/  FADD.FTZ R0, R226.reuse, R0 ;  /* 0x00000000e2007221 */ /* 0x040fe20000010000 */
[----:B------:R-:W-:Y:S05]  /*19cd0*/  F2FP.BF16.PACK_AB R135, R226, R222 ;  /* 0x000000dee287723e */ /* 0x000fea00000010ff */
[-C--:B------:R-:W-:Y:S05]  /*19ce0*/  HMMA.16816.F32.BF16 R4, R128, R168.reuse, R4 ;  /* 0x000000a88004723c */ /* 0x080fea0000041804 */
[----:B--2---:R-:W-:Y:S02]  /*19cf0*/  F2FP.BF16.PACK_AB R24, R216, R213 ;  /* 0x000000d5d818723e */ /* 0x004fe400000010ff */
[----:B-1----:R-:W-:Y:S01]  /*19d00*/  F2FP.BF16.PACK_AB R31, R177, R178 ;  /* 0x000000b2b11f723e */ /* 0x002fe200000010ff */
[C---:B------:R-:W-:Y:S01]  /*19d10*/  HMMA.16816.F32.BF16 R8, R132.reuse, R168, R8 ;  /* 0x000000a88408723c */ /* 0x040fe20000041808 */
[----:B------:R-:W-:Y:S07]  /*19d20*/  MUFU.EX2 R169, R185 ;  /* 0x000000b900a97308 */ /* 0x000fee0000000800 */
[-C--:B------:R-:W-:Y:S08]  /*19d30*/  HMMA.16816.F32.BF16 R12, R132, R170.reuse, R12 ;  /* 0x000000aa840c723c */ /* 0x080ff0000004180c */
[C---:B------:R-:W-:Y:S01]  /*19d40*/  HMMA.16816.F32.BF16 R16, R128.reuse, R170, R16 ;  /* 0x000000aa8010723c */ /* 0x040fe20000041810 */
[----:B------:R-:W-:Y:S07]  /*19d50*/  MUFU.EX2 R171, R182 ;  /* 0x000000b600ab7308 */ /* 0x000fee0000000800 */
[-C--:B------:R-:W-:Y:S08]  /*19d60*/  HMMA.16816.F32.BF16 R20, R128, R136.reuse, R20 ;  /* 0x000000888014723c */ /* 0x080ff00000041814 */
        /* <DEDUP_REMOVED lines=22> */
[-C--:B------:R-:W-:Y:S04]  /*19ed0*/  HMMA.16816.F32.BF16 R92, R132, R138.reuse, R92 ;  /* 0x0000008a845c723c */ /* 0x080fe8000004185c */
[----:B------:R-:W-:Y:S03]  /*19ee0*/  FFMA.FTZ R137, R46, c[0x0][0x2d0], -R3 ;  /* 0x0000b4002e897a23 */ /* 0x000fe60000010803 */
[--C-:B------:R-:W-:Y:S01]  /*19ef0*/  FFMA.FTZ R133, R40, c[0x0][0x2d0], -R119.reuse ;  /* 0x0000b40028857a23 */ /* 0x100fe20000010877 */
[----:B------:R-:W-:Y:S01]  /*19f00*/  HMMA.16816.F32.BF16 R96, R128, R138, R96 ;  /* 0x0000008a8060723c */ /* 0x000fe20000041860 */
[----:B------:R-:W1:Y:S02]  /*19f10*/  LDSM.16.MT88.4 R128, [R166+0x400] ;  /* 0x00040000a680783b */ /* 0x000e640000004200 */
[----:B------:R-:W-:Y:S01]  /*19f20*/  MUFU.EX2 R168, R133 ;  /* 0x0000008500a87308 */ /* 0x000fe20000000800 */
[----:B------:R-:W-:Y:S02]  /*19f30*/  FFMA.FTZ R132, R41, c[0x0][0x2d0], -R119 ;  /* 0x0000b40029847a23 */ /* 0x000fe40000010877 */
[----:B------:R-:W-:Y:S02]  /*19f40*/  FFMA.FTZ R134, R43, c[0x0][0x2d0], -R3 ;  /* 0x0000b4002b867a23 */ /* 0x000fe40000010803 */
[----:B------:R-:W-:Y:S01]  /*19f50*/  FFMA.FTZ R135, R44, c[0x0][0x2d0], -R119 ;  /* 0x0000b4002c877a23 */ /* 0x000fe20000010877 */
[----:B------:R-:W2:Y:S03]  /*19f60*/  LDSM.16.MT88.4 R40, [R167+0x400] ;  /* 0x00040000a728783b */ /* 0x000ea60000004200 */
[----:B------:R-:W-:Y:S01]  /*19f70*/  FFMA.FTZ R3, R47, c[0x0][0x2d0], -R3 ;  /* 0x0000b4002f037a23 */ /* 0x000fe20000010803 */
[----:B------:R-:W-:Y:S01]  /*19f80*/  MUFU.EX2 R170, R132 ;  /* 0x0000008400aa7308 */ /* 0x000fe20000000800 */
[----:B------:R-:W-:Y:S02]  /*19f90*/  FFMA.FTZ R138, R116, R246, R187 ;  /* 0x000000f6748a7223 */ /* 0x000fe400000100bb */
[----:B------:R-:W-:Y:S01]  /*19fa0*/  FADD.FTZ R139, R206, R28 ;  /* 0x0000001cce8b7221 */ /* 0x000fe20000010000 */
[----:B------:R-:W3:Y:S01]  /*19fb0*/  LDSM.16.MT88.4 R44, [R166+0x1000] ;  /* 0x00100000a62c783b */ /* 0x000ee20000004200 */
[----:B------:R-:W-:Y:S05]  /*19fc0*/  F2FP.BF16.PACK_AB R28, R211, R207 ;  /* 0x000000cfd31c723e */ /* 0x000fea00000010ff */
[----:B------:R-:W-:Y:S02]  /*19fd0*/  MUFU.EX2 R123, R134 ;  /* 0x00000086007b7308 */ /* 0x000fe40000000800 */
[----:B------:R-:W4:Y:S01]  /*19fe0*/  LDSM.16.MT88.4 R116, [R167+0x1000] ;  /* 0x00100000a774783b */ /* 0x000f220000004200 */
[-C--:B-1----:R-:W-:Y:S08]  /*19ff0*/  HMMA.16816.F32.BF16 R4, R24, R128.reuse, R4 ;  /* 0x000000801804723c */ /* 0x082ff00000041804 */
        /* <DEDUP_REMOVED lines=11> */
[C---:B------:R-:W-:Y:S01]  /*1a0b0*/  HMMA.16816.F32.BF16 R112, R24.reuse, R46, R112 ;  /* 0x0000002e1870723c */ /* 0x040fe20000041870 */
[----:B------:R-:W2:Y:S07]  /*1a0c0*/  LDSM.16.MT88.4 R44, [R167+0x1c00] ;  /* 0x001c0000a72c783b */ /* 0x000eae0000004200 */
[-C--:B----4-:R-:W-:Y:S08]  /*1a0d0*/  HMMA.16816.F32.BF16 R52, R24, R116.reuse, R52 ;  /* 0x000000741834723c */ /* 0x090ff00000041834 */
[C---:B------:R-:W-:Y:S01]  /*1a0e0*/  HMMA.16816.F32.BF16 R56, R28.reuse, R116, R56 ;  /* 0x000000741c38723c */ /* 0x040fe20000041838 */
[----:B------:R-:W-:Y:S07]  /*1a0f0*/  MUFU.EX2 R117, R136 ;  /* 0x0000008800757308 */ /* 0x000fee0000000800 */
[-C--:B------:R-:W-:Y:S03]  /*1a100*/  HMMA.16816.F32.BF16 R60, R28, R118.reuse, R60 ;  /* 0x000000761c3c723c */ /* 0x080fe6000004183c */
[----:B------:R-:W-:Y:S05]  /*1a110*/  MUFU.EX2 R116, R137 ;  /* 0x0000008900747308 */ /* 0x000fea0000000800 */
[C---:B------:R-:W-:Y:S05]  /*1a120*/  HMMA.16816.F32.BF16 R64, R24.reuse, R118, R64 ;  /* 0x000000761840723c */ /* 0x040fea0000041840 */
[----:B------:R-:W3:Y:S02]  /*1a130*/  MUFU.EX2 R118, R135 ;  /* 0x0000008700767308 */ /* 0x000ee40000000800 */
[----:B------:R-:W-:Y:S01]  /*1a140*/  MOV R119, R2 ;  /* 0x0000000200777202 */ /* 0x000fe20000000f00 */
[-C--:B-1----:R-:W-:Y:S08]  /*1a150*/  HMMA.16816.F32.BF16 R68, R24, R40.reuse, R68 ;  /* 0x000000281844723c */ /* 0x082ff00000041844 */
[C---:B------:R-:W-:Y:S08]  /*1a160*/  HMMA.16816.F32.BF16 R72, R28.reuse, R40, R72 ;  /* 0x000000281c48723c */ /* 0x040ff00000041848 */
[-C--:B------:R-:W-:Y:S08]  /*1a170*/  HMMA.16816.F32.BF16 R76, R28, R42.reuse, R76 ;  /* 0x0000002a1c4c723c */ /* 0x080ff0000004184c */
[C---:B------:R-:W-:Y:S01]  /*1a180*/  HMMA.16816.F32.BF16 R80, R24.reuse, R42, R80 ;  /* 0x0000002a1850723c */ /* 0x040fe20000041850 */
[----:B------:R1:W4:Y:S07]  /*1a190*/  MUFU.EX2 R43, R3 ;  /* 0x00000003002b7308 */ /* 0x00032e0000000800 */
[-C--:B--2---:R-:W-:Y:S08]  /*1a1a0*/  HMMA.16816.F32.BF16 R84, R24, R44.reuse, R84 ;  /* 0x0000002c1854723c */ /* 0x084ff00000041854 */
[C---:B------:R-:W-:Y:S08]  /*1a1b0*/  HMMA.16816.F32.BF16 R88, R28.reuse, R44, R88 ;  /* 0x0000002c1c58723c */ /* 0x040ff00000041858 */
[-C--:B------:R-:W-:Y:S04]  /*1a1c0*/  HMMA.16816.F32.BF16 R92, R28, R46.reuse, R92 ;  /* 0x0000002e1c5c723c */ /* 0x080fe8000004185c */
[----:B-1----:R-:W-:Y:S03]  /*1a1d0*/  FADD.FTZ R3, R224, R139 ;  /* 0x0000008be0037221 */ /* 0x002fe60000010000 */
[----:B---3--:R-:W-:Y:S01]  /*1a1e0*/  F2FP.BF16.PACK_AB R30, R117, R118 ;  /* 0x00000076751e723e */ /* 0x008fe200000010ff */
[----:B------:R-:W-:Y:S04]  /*1a1f0*/  HMMA.16816.F32.BF16 R96, R24, R46, R96 ;  /* 0x0000002e1860723c */ /* 0x000fe80000041860 */
[----:B------:R-:W-:Y:S01]  /*1a200*/  FADD.FTZ R29, R221, R138 ;  /* 0x0000008add1d7221 */ /* 0x000fe20000010000 */
[----:B----4-:R-:W-:Y:S01]  /*1a210*/  F2FP.BF16.PACK_AB R31, R43, R116 ;  /* 0x000000742b1f723e */ /* 0x010fe200000010ff */
[----:B------:R-:W-:Y:S01]  /*1a220*/  FADD.FTZ R28, R225, R144 ;  /* 0x00000090e11c7221 */ /* 0x000fe20000010000 */
[----:B------:R-:W-:Y:S01]  /*1a230*/  F2FP.BF16.PACK_AB R24, R174, R169 ;  /* 0x000000a9ae18723e */ /* 0x000fe200000010ff */
[----:B------:R-:W-:Y:S01]  /*1a240*/  FADD.FTZ R42, R223, R29 ;  /* 0x0000001ddf2a7221 */ /* 0x000fe20000010000 */
[----:B------:R-:W-:Y:S03]  /*1a250*/  F2FP.BF16.PACK_AB R25, R172, R171 ;  /* 0x000000abac19723e */ /* 0x000fe600000010ff */
[----:B------:R-:W-:Y:S01]  /*1a260*/  F2FP.BF16.PACK_AB R26, R176, R175 ;  /* 0x000000afb01a723e */ /* 0x000fe200000010ff */
[----:B------:R-:W-:Y:S01]  /*1a270*/  FADD.FTZ R41, R228, R28 ;  /* 0x0000001ce4297221 */ /* 0x000fe20000010000 */
[----:B------:R-:W-:Y:S01]  /*1a280*/  F2FP.BF16.PACK_AB R27, R179, R173 ;  /* 0x000000adb31b723e */ /* 0x000fe200000010ff */
[----:B------:R-:W-:Y:S01]  /*1a290*/  FADD.FTZ R40, R227, R3 ;  /* 0x00000003e3287221 */ /* 0x000fe20000010000 */
[----:B------:R-:W-:Y:S01]  /*1a2a0*/  F2FP.BF16.PACK_AB R28, R170, R168 ;  /* 0x000000a8aa1c723e */ /* 0x000fe200000010ff */
[----:B------:R-:W-:Y:S01]  /*1a2b0*/  FADD.FTZ R3, R213, R41 ;  /* 0x00000029d5037221 */ /* 0x000fe20000010000 */
[----:B------:R-:W-:Y:S03]  /*1a2c0*/  F2FP.BF16.PACK_AB R29, R123, R126 ;  /* 0x0000007e7b1d723e */ /* 0x000fe600000010ff */
        /* <DEDUP_REMOVED lines=9> */
[-C--:B------:R-:W-:Y:S08]  /*1a360*/  HMMA.16816.F32.BF16 R144, R24, R156.reuse, R20 ;  /* 0x0000009c1890723c */ /* 0x080ff00000041814 */
[C---:B------:R-:W-:Y:S08]  /*1a370*/  HMMA.16816.F32.BF16 R148, R28.reuse, R156, R32 ;  /* 0x0000009c1c94723c */ /* 0x040ff00000041820 */
[-C--:B------:R-:W-:Y:S08]  /*1a380*/  HMMA.16816.F32.BF16 R152, R28, R158.reuse, R36 ;  /* 0x0000009e1c98723c */ /* 0x080ff00000041824 */
[C---:B------:R-:W-:Y:S08]  /*1a390*/  HMMA.16816.F32.BF16 R156, R24.reuse, R158, R48 ;  /* 0x0000009e189c723c */ /* 0x040ff00000041830 */
[-C--:B-1----:R-:W-:Y:S08]  /*1a3a0*/  HMMA.16816.F32.BF16 R100, R24, R4.reuse, R100 ;  /* 0x000000041864723c */ /* 0x082ff00000041864 */
        /* <DEDUP_REMOVED lines=8> */
[-C--:B--2---:R-:W-:Y:S04]  /*1a430*/  HMMA.16816.F32.BF16 R52, R24, R8.reuse, R52 ;  /* 0x000000081834723c */ /* 0x084fe80000041834 */
[----:B------:R-:W-:Y:S02]  /*1a440*/  FADD.FTZ R6, R207, R6 ;  /* 0x00000006cf067221 */ /* 0x000fe40000010000 */
[----:B------:R-:W-:Y:S02]  /*1a450*/  FADD.FTZ R7, R209, R4 ;  /* 0x00000004d1077221 */ /* 0x000fe40000010000 */
        /* <DEDUP_REMOVED lines=36> */
.L_x_855:
[----:B------:R-:W2:Y:S02]  /*1a6a0*/  LDL R0, [R1+0x20] ;  /* 0x0000200001007983 */ /* 0x000ea40000100800 */
[----:B--2---:R-:W-:-:S13]  /*1a6b0*/  ISETP.GE.AND P0, PT, R205, R0, PT ;  /* 0x00000000cd00720c */ /* 0x004fda0003f06270 */
[----:B------:R-:W-:Y:S05]  /*1a6c0*/  @!P0 BRA `(.L_x_861) ;  /* 0x00003bf000008947 */ /* 0x000fea0003800000 */
[----:B------:R-:W-:Y:S01]  /*1a6d0*/  IMAD.MOV.U32 R117, RZ, RZ, R121 ;  /* 0x000000ffff757224 */ /* 0x000fe200078e0079 */
[----:B------:R-:W-:Y:S01]  /*1a6e0*/  MOV R123, R119 ;  /* 0x00000077007b7202 */ /* 0x000fe20000000f00 */
[----:B------:R-:W-:Y:S01]  /*1a6f0*/  IMAD.MOV.U32 R116, RZ, RZ, R122 ;  /* 0x000000ffff747224 */ /* 0x000fe200078e007a */
[----:B------:R-:W-:Y:S02]  /*1a700*/  MOV R118, R120 ;  /* 0x0000007800767202 */ /* 0x000fe40000000f00 */
.L_x_880:
[----:B------:R-:W-:Y:S04]  /*1a710*/  DEPBAR.LE SB0, 0x0 ;  /* 0x000080000000791a */ /* 0x000fe80000000000 */
[----:B------:R-:W-:Y:S01]  /*1a720*/  WARPSYNC 0xffffffff ;  /* 0xffffffff00007948 */ /* 0x000fe20003800000 */
[----:B------:R-:W-:Y:S01]  /*1a730*/  BAR.SYNC.DEFER_BLOCKING 0x0 ;  /* 0x0000000000007b1d */ /* 0x000fe20000010000 */
[----:B------:R-:W-:Y:S01]  /*1a740*/  SHF.R.S32.HI R0, RZ, 0x1f, R205 ;  /* 0x0000001fff007819 */ /* 0x000fe200000114cd */
[----:B------:R-:W-:Y:S01]  /*1a750*/  IMAD.WIDE.U32 R2, R205, c[0x0][0x208], RZ ;  /* 0x00008200cd027a25 */ /* 0x000fe200078e00ff */
[C---:B------:R-:W-:Y:S02]  /*1a760*/  LOP3.LUT P5, RZ, R203.reuse, 0x100, RZ, 0xc0, !PT ;  /* 0x00000100cbff7812 */ /* 0x040fe400078ac0ff */
[C---:B------:R-:W-:Y:S01]  /*1a770*/  LOP3.LUT P4, RZ, R203.reuse, 0x80, RZ, 0xc0, !PT ;  /* 0x00000080cbff7812 */ /* 0x040fe2000788c0ff */
[----:B------:R-:W-:Y:S01]  /*1a780*/  IMAD R0, R0, c[0x0][0x208], RZ ;  /* 0x0000820000007a24 */ /* 0x000fe200078e02ff */
[----:B------:R-:W-:Y:S03]  /*1a790*/  LOP3.LUT P3, RZ, R203, 0x40, RZ, 0xc0, !PT ;  /* 0x00000040cbff7812 */ /* 0x000fe6000786c0ff */
[----:B------:R-:W-:Y:S04]  /*1a7a0*/  IMAD R0, R205, c[0x0][0x20c], R0 ;  /* 0x00008300cd007a24 */ /* 0x000fe800078e0200 */
[----:B------:R-:W-:Y:S02]  /*1a7b0*/  IMAD.IADD R12, R3, 0x1, R0 ;  /* 0x00000001030c7824 */ /* 0x000fe400078e0200 */
[----:B------:R-:W-:Y:S01]  /*1a7c0*/  IMAD.WIDE.U32 R2, R2, 0x30, RZ ;  /* 0x0000003002027825 */ /* 0x000fe200078e00ff */
[----:B------:R-:W-:Y:S01]  /*1a7d0*/  LDSM.16.M88.4 R48, [R192] ;  /* 0x00000000c030783b */ /* 0x000fe20000000200 */
[----:B------:R-:W-:Y:S05]  /*1a7e0*/  BSSY B0, `(.L_x_862) ;  /* 0x00000ad000007945 */ /* 0x000fea0003800000 */
        /* <DEDUP_REMOVED lines=11> */
[----:B------:R-:W2:Y:S04]  /*1a8a0*/  LDSM.16.M88.4 R180, [R193+0x1000] ;  /* 0x00100000c1b4783b */ /* 0x000ea80000000200 */
[----:B------:R-:W-:Y:S02]  /*1a8b0*/  IMAD R16, R12, 0x30, RZ ;  /* 0x000000300c107824 */ /* 0x000fe400078e02ff */
[----:B------:R-:W3:Y:S01]  /*1a8c0*/  LDSM.16.M88.4 R184, [R202] ;  /* 0x00000000cab8783b */ /* 0x000ee20000000200 */
[-C--:B------:R-:W-:Y:S02]  /*1a8d0*/  HMMA.16816.F32.BF16 R12, R44, R18.reuse, RZ ;  /* 0x000000122c0c723c */ /* 0x080fe400000418ff */
[----:B------:R-:W-:Y:S02]  /*1a8e0*/  @!P1 IMAD.MOV.U32 R0, RZ, RZ, c[0x0][0x208] ;  /* 0x00008200ff009624 */ /* 0x000fe400078e00ff */
[----:B------:R-:W-:Y:S01]  /*1a8f0*/  @!P1 IMAD.MOV.U32 R17, RZ, RZ, c[0x0][0x20c] ;  /* 0x00008300ff119624 */ /* 0x000fe200078e00ff */
[----:B------:R-:W1:Y:S01]  /*1a900*/  LDSM.16.M88.4 R188, [R201] ;  /* 0x00000000c9bc783b */ /* 0x000e620000000200 */
[----:B------:R-:W-:Y:S01]  /*1a910*/  IMAD.IADD R3, R3, 0x1, R16 ;  /* 0x0000000103037824 */ /* 0x000fe200078e0210 */
[CC--:B------:R-:W-:Y:S05]  /*1a920*/  @!P1 LEA R24, P0, R0.reuse, R2.reuse, 0x5 ;  /* 0x0000000200189211 */ /* 0x0c0fea00078028ff */
[----:B------:R-:W-:Y:S02]  /*1a930*/  @!P1 LEA.HI.X R28, R0, R3, R17, 0x5, P0 ;  /* 0x00000003001c9211 */ /* 0x000fe400000f2c11 */
[C---:B------:R-:W-:Y:S02]  /*1a940*/  HMMA.16816.F32.BF16 R16, R48.reuse, R18, RZ ;  /* 0x000000123010723c */ /* 0x040fe400000418ff */
[----:B------:R-:W-:Y:S05]  /*1a950*/  IADD3 R0, P0, R240, R2, RZ ;  /* 0x00000002f0007210 */ /* 0x000fea0007f1e0ff */
[----:B------:R-:W-:Y:S01]  /*1a960*/  IMAD.X R3, R3, 0x1, R249, P0 ;  /* 0x0000000103037824 */ /* 0x000fe200000e06f9 */
        /* <DEDUP_REMOVED lines=8> */
[----:B------:R4:W-:Y:S06]  /*1a9f0*/  LDGSTS.E.BYPASS.LTC128B.128 [R204+0x1880], [R2.64], !P5 ;  /* 0x0188000002cc7fae */ /* 0x0009ec000e901d46 */
[----:B------:R4:W-:Y:S01]  /*1aa00*/  LDGSTS.E.BYPASS.LTC128B.128 [R204+0x2480], [R2.64+0x40], !P4 ;  /* 0x0248004002cc7fae */ /* 0x0009e2000e101d46 */
[----:B------:R-:W-:Y:S01]  /*1aa10*/  @!P1 IMAD.X R32, R28, 0x1, R249, P0 ;  /* 0x000000011c209824 */ /* 0x000fe200000e06f9 */
[C---:B------:R-:W-:Y:S01]  /*1aa20*/  @!P1 LEA R36, P0, R0.reuse, c[0x0][0x1f8], 0x1 ;  /* 0x00007e0000249a11 */ /* 0x040fe200078008ff */
[-C--:B------:R-:W-:Y:S03]  /*1aa30*/  HMMA.16816.F32.BF16 R28, R44, R34.reuse, RZ ;  /* 0x000000222c1c723c */ /* 0x080fe600000418ff */
[----:B------:R4:W-:Y:S01]  /*1aa40*/  LDGSTS.E.BYPASS.LTC128B.128 [R204+0x3080], [R2.64+0x80], !P3 ;  /* 0x0308008002cc7fae */ /* 0x0009e2000d901d46 */
[----:B------:R-:W-:Y:S04]  /*1aa50*/  @!P1 LEA.HI.X R37, R0, c[0x0][0x1fc], R32, 0x1, P0 ;  /* 0x00007f0000259a11 */ /* 0x000fe800000f0c20 */
[C---:B------:R-:W-:Y:S01]  /*1aa60*/  HMMA.16816.F32.BF16 R32, R48.reuse, R34, RZ ;  /* 0x000000223020723c */ /* 0x040fe200000418ff */
[----:B------:R1:W-:Y:S06]  /*1aa70*/  @!P1 LDGSTS.E.BYPASS.LTC128B.128 [R204+0x2080], [R36.64], !P5 ;  /* 0x0208000024cc9fae */ /* 0x0003ec000e901d46 */
[----:B------:R1:W-:Y:S06]  /*1aa80*/  @!P1 LDGSTS.E.BYPASS.LTC128B.128 [R204+0x2c80], [R36.64+0x40], !P4 ;  /* 0x02c8004024cc9fae */ /* 0x0003ec000e101d46 */
[----:B------:R1:W-:Y:S06]  /*1aa90*/  @!P1 LDGSTS.E.BYPASS.LTC128B.128 [R204+0x3880], [R36.64+0x80], !P3 ;  /* 0x0388008024cc9fae */ /* 0x0003ec000d901d46 */
[----:B------:R-:W0:Y:S01]  /*1aaa0*/  LDGDEPBAR ;  /* 0x00000000000079af */ /* 0x000e220000000000 */
[-C--:B-1----:R-:W-:Y:S08]  /*1aab0*/  HMMA.16816.F32.BF16 R36, R48, R168.reuse, RZ ;  /* 0x000000a83024723c */ /* 0x082ff000000418ff */
[C---:B------:R-:W-:Y:S08]  /*1aac0*/  HMMA.16816.F32.BF16 R40, R44.reuse, R168, RZ ;  /* 0x000000a82c28723c */ /* 0x040ff000000418ff */
[-C--:B------:R-:W-:Y:S08]  /*1aad0*/  HMMA.16816.F32.BF16 R44, R44, R170.reuse, RZ ;  /* 0x000000aa2c2c723c */ /* 0x080ff000000418ff */
[----:B------:R-:W-:Y:S01]  /*1aae0*/  HMMA.16816.F32.BF16 R48, R48, R170, RZ ;  /* 0x000000aa3030723c */ /* 0x000fe200000418ff */
[----:B------:R-:W-:Y:S07]  /*1aaf0*/  LDSM.16.M88.4 R168, [R192+0x2000] ;  /* 0x00200000c0a8783b */ /* 0x000fee0000000200 */
[-C--:B------:R-:W-:Y:S08]  /*1ab00*/  HMMA.16816.F32.BF16 R4, R172, R176.reuse, R4 ;  /* 0x000000b0ac04723c */ /* 0x080ff00000041804 */
        /* <DEDUP_REMOVED lines=20> */
[-C--:B---3--:R-:W-:Y:S03]  /*1ac50*/  HMMA.16816.F32.BF16 R20, R168, R172.reuse, R20 ;  /* 0x000000aca814723c */ /* 0x088fe60000041814 */
[----:B-----5:R-:W-:Y:S05]  /*1ac60*/  ISETP.GT.AND P0, PT, R205, R238, PT ;  /* 0x000000eecd00720c */ /* 0x020fea0003f04270 */
        /* <DEDUP_REMOVED lines=61> */
[----:B----4-:R-:W-:Y:S01]  /*1b040*/  SHF.R.S32.HI R119, RZ, 0x1f, R120 ;  /* 0x0000001fff777819 */ /* 0x010fe20000011478 */
[----:B------:R-:W2:Y:S01]  /*1b050*/  LDL.64 R206, [R1+0x8] ;  /* 0x0000080001ce7983 */ /* 0x000ea20000100a00 */
[----:B------:R-:W-:Y:S02]  /*1b060*/  IADD3 R0, R205, -0x1, RZ ;  /* 0xffffffffcd007810 */ /* 0x000fe40007ffe0ff */
[----:B------:R-:W-:Y:S01]  /*1b070*/  LEA.HI R119, R119, R120, RZ, 0x2 ;  /* 0x0000007877777211 */ /* 0x000fe200078f10ff */
[----:B------:R-:W3:Y:S01]  /*1b080*/  LDL R122, [R1+0x14] ;  /* 0x00001400017a7983 */ /* 0x000ee20000100800 */
        /* <DEDUP_REMOVED lines=34> */
.L_x_863:
[----:B----4-:R-:W-:Y:S05]  /*1b2b0*/  BSYNC B0 ;  /* 0x0000000000007941 */ /* 0x010fea0003800000 */
.L_x_862:
        /* <DEDUP_REMOVED lines=37> */
.L_x_866:
[----:B------:R-:W-:Y:S04]  /*1b510*/  MOV R119, c[0x0][0x32c] ;  /* 0x0000cb0000777a02 */ /* 0x000fe80000000f00 */
[----:B------:R-:W-:Y:S11]  /*1b520*/  ISETP.NE.AND P0, PT, R119, 0x1, PT ;  /* 0x000000017700780c */ /* 0x000ff60003f05270 */
[----:B------:R-:W-:Y:S02]  /*1b530*/  @!UPT UIADD3 URZ, URZ, URZ, URZ ;  /* 0x0000003f3f3ff290 */ /* 0x000fe4000fffe03f */
[----:B------:R-:W-:Y:S05]  /*1b540*/  @P0 IMAD.HI.U32 R119, R2, c[0x0][0x330], RZ ;  /* 0x0000cc0002770a27 */ /* 0x000fea00078e00ff */
[----:B------:R-:W-:Y:S02]  /*1b550*/  @P0 SHF.R.U32.HI R2, RZ, c[0x0][0x334], R119 ;  /* 0x0000cd00ff020a19 */ /* 0x000fe40000011677 */
.L_x_867:
[----:B------:R-:W-:Y:S05]  /*1b560*/  BSYNC B0 ;  /* 0x0000000000007941 */ /* 0x000fea0003800000 */
.L_x_865:
[----:B------:R-:W-:Y:S04]  /*1b570*/  IMAD.IADD R119, R3, 0x1, -R189 ;  /* 0x0000000103777824 */ /* 0x000fe800078e0abd */
[----:B------:R-:W-:Y:S05]  /*1b580*/  IMAD R2, R2, c[0x0][0x32c], R119 ;  /* 0x0000cb0002027a24 */ /* 0x000fea00078e0277 */
[----:B------:R-:W-:Y:S02]  /*1b590*/  IADD3 R119, R2, c[0x0][0x32c], RZ ;  /* 0x0000cb0002777a10 */ /* 0x000fe40007ffe0ff */
[----:B------:R-:W-:Y:S02]  /*1b5a0*/  IMNMX R0, R0, R2, !PT ;  /* 0x0000000200007217 */ /* 0x000fe40007800200 */
[----:B------:R-:W-:Y:S02]  /*1b5b0*/  IMNMX R122, R122, R119, PT ;  /* 0x000000777a7a7217 */ /* 0x000fe40003800200 */
.L_x_864:
        /* <DEDUP_REMOVED lines=17> */
.L_x_870:
[----:B------:R-:W-:Y:S04]  /*1b6d0*/  MOV R120, c[0x0][0x32c] ;  /* 0x0000cb0000787a02 */ /* 0x000fe80000000f00 */
[----:B------:R-:W-:Y:S11]  /*1b6e0*/  ISETP.NE.AND P0, PT, R120, 0x1, PT ;  /* 0x000000017800780c */ /* 0x000ff60003f05270 */
[----:B------:R-:W-:Y:S02]  /*1b6f0*/  @!UPT UIADD3 URZ, URZ, URZ, URZ ;  /* 0x0000003f3f3ff290 */ /* 0x000fe4000fffe03f */
[----:B------:R-:W-:Y:S05]  /*1b700*/  @P0 IMAD.HI.U32 R120, R2, c[0x0][0x330], RZ ;  /* 0x0000cc0002780a27 */ /* 0x000fea00078e00ff */
[----:B------:R-:W-:Y:S02]  /*1b710*/  @P0 SHF.R.U32.HI R2, RZ, c[0x0][0x334], R120 ;  /* 0x0000cd00ff020a19 */ /* 0x000fe40000011678 */
.L_x_871:
[----:B------:R-:W-:Y:S05]  /*1b720*/  BSYNC B0 ;  /* 0x0000000000007941 */ /* 0x000fea0003800000 */
.L_x_869:
[----:B------:R-:W-:Y:S04]  /*1b730*/  IMAD.IADD R120, R3, 0x1, -R189 ;  /* 0x0000000103787824 */ /* 0x000fe800078e0abd */
[----:B------:R-:W-:Y:S05]  /*1b740*/  IMAD R2, R2, c[0x0][0x32c], R120 ;  /* 0x0000cb0002027a24 */ /* 0x000fea00078e0278 */
[----:B------:R-:W-:Y:S02]  /*1b750*/  IADD3 R120, R2, c[0x0][0x32c], RZ ;  /* 0x0000cb0002787a10 */ /* 0x000fe40007ffe0ff */
[----:B------:R-:W-:Y:S02]  /*1b760*/  IMNMX R119, R119, R2, !PT ;  /* 0x0000000277777217 */ /* 0x000fe40007800200 */
[----:B------:R-:W-:Y:S02]  /*1b770*/  IMNMX R121, R121, R120, PT ;  /* 0x0000007879797217 */ /* 0x000fe40003800200 */
.L_x_868:
        /* <DEDUP_REMOVED lines=17> */
.L_x_874:
[----:B------:R-:W-:Y:S04]  /*1b890*/  MOV R171, c[0x0][0x32c] ;  /* 0x0000cb0000ab7a02 */ /* 0x000fe80000000f00 */
[----:B------:R-:W-:Y:S11]  /*1b8a0*/  ISETP.NE.AND P0, PT, R171, 0x1, PT ;  /* 0x00000001ab00780c */ /* 0x000ff60003f05270 */
[----:B------:R-:W-:Y:S02]  /*1b8b0*/  @!UPT UIADD3 URZ, URZ, URZ, URZ ;  /* 0x0000003f3f3ff290 */ /* 0x000fe4000fffe03f */
[----:B------:R-:W-:Y:S05]  /*1b8c0*/  @P0 IMAD.HI.U32 R171, R126, c[0x0][0x330], RZ ;  /* 0x0000cc007eab0a27 */ /* 0x000fea00078e00ff */
[----:B------:R-:W-:Y:S02]  /*1b8d0*/  @P0 SHF.R.U32.HI R126, RZ, c[0x0][0x334], R171 ;  /* 0x0000cd00ff7e0a19 */ /* 0x000fe400000116ab */
.L_x_875:
[----:B------:R-:W-:Y:S05]  /*1b8e0*/  BSYNC B0 ;  /* 0x0000000000007941 */ /* 0x000fea0003800000 */
.L_x_873:
[----:B------:R-:W-:Y:S04]  /*1b8f0*/  IMAD.IADD R171, R3, 0x1, -R189 ;  /* 0x0000000103ab7824 */ /* 0x000fe800078e0abd */
[----:B------:R-:W-:Y:S05]  /*1b900*/  IMAD R126, R126, c[0x0][0x32c], R171 ;  /* 0x0000cb007e7e7a24 */ /* 0x000fea00078e02ab */
[----:B------:R-:W-:Y:S02]  /*1b910*/  IADD3 R171, R126, c[0x0][0x32c], RZ ;  /* 0x0000cb007eab7a10 */ /* 0x000fe40007ffe0ff */
[----:B------:R-:W-:Y:S02]  /*1b920*/  IMNMX R2, R2, R126, !PT ;  /* 0x0000007e02027217 */ /* 0x000fe40007800200 */
[----:B------:R-:W-:Y:S02]  /*1b930*/  IMNMX R120, R120, R171, PT ;  /* 0x000000ab78787217 */ /* 0x000fe40003800200 */
.L_x_872:
        /* <DEDUP_REMOVED lines=157> */
.L_x_878:
[----:B------:R-:W-:Y:S04]  /*1c310*/  MOV R5, c[0x0][0x32c] ;  /* 0x0000cb0000057a02 */ /* 0x000fe80000000f00 */
[----:B------:R-:W-:Y:S11]  /*1c320*/  ISETP.NE.AND P0, PT, R5, 0x1, PT ;  /* 0x000000010500780c */ /* 0x000ff60003f05270 */
[----:B------:R-:W-:Y:S02]  /*1c330*/  @!UPT UIADD3 URZ, URZ, URZ, URZ ;  /* 0x0000003f3f3ff290 */ /* 0x000fe4000fffe03f */
[----:B------:R-:W-:Y:S05]  /*1c340*/  @P0 IMAD.HI.U32 R5, R4, c[0x0][0x330], RZ ;  /* 0x0000cc0004050a27 */ /* 0x000fea00078e00ff */
[----:B------:R-:W-:Y:S02]  /*1c350*/  @P0 SHF.R.U32.HI R4, RZ, c[0x0][0x334], R5 ;  /* 0x0000cd00ff040a19 */ /* 0x000fe40000011605 */
.L_x_879:
[----:B------:R-:W-:Y:S05]  /*1c360*/  BSYNC B0 ;  /* 0x0000000000007941 */ /* 0x000fea0003800000 */
.L_x_877:
[----:B------:R-:W-:Y:S04]  /*1c370*/  IMAD.IADD R3, R3, 0x1, -R189 ;  /* 0x0000000103037824 */ /* 0x000fe800078e0abd */
[----:B------:R-:W-:Y:S05]  /*1c380*/  IMAD R3, R4, c[0x0][0x32c], R3 ;  /* 0x0000cb0004037a24 */ /* 0x000fea00078e0203 */
[----:B------:R-:W-:Y:S02]  /*1c390*/  IADD3 R4, R3, c[0x0][0x32c], RZ ;  /* 0x0000cb0003047a10 */ /* 0x000fe40007ffe0ff */
[----:B------:R-:W-:Y:S02]  /*1c3a0*/  IMNMX R0, R0, R3, !PT ;  /* 0x0000000300007217 */ /* 0x000fe40007800200 */
[----:B------:R-:W-:Y:S02]  /*1c3b0*/  IMNMX R2, R2, R4, PT ;  /* 0x0000000402027217 */ /* 0x000fe40003800200 */
.L_x_876:
        /* <DEDUP_REMOVED lines=35> */
[----:B------:R-:W-:Y:S02]  /*1c5f0*/  LOP3.LUT P0, RZ, R203, 0x4, RZ, 0xc0, !PT ;  /* 0x00000004cbff7812 */ /* 0x000fe4000780c0ff */
        /* <DEDUP_REMOVED lines=27> */
[----:B------:R-:W-:Y:S02]  /*1c7b0*/  FSEL R213, R42, -INF , !P0 ;  /* 0xff8000002ad57808 */ /* 0x000fe40004000000 */
[----:B------:R-:W-:Y:S01]  /*1c7c0*/  FMNMX.FTZ R5, R13, R5, !PT ;  /* 0x000000050d057209 */ /* 0x000fe20007810000 */
        /* <DEDUP_REMOVED lines=15> */
[C---:B------:R-:W-:Y:S01]  /*1c8c0*/  FMUL.FTZ R3, R122.reuse, c[0x0][0x2d0] ;  /* 0x0000b4007a037a20 */ /* 0x040fe20000410000 */
        /* <DEDUP_REMOVED lines=10> */
[----:B------:R2:W-:Y:S02]  /*1c970*/  MUFU.EX2 R218, R3 ;  /* 0x0000000300da7308 */ /* 0x0005e40000000800 */
[----:B------:R-:W3:Y:S08]  /*1c980*/  SHFL.BFLY PT, R6, R2, 0x2, 0x1f ;  /* 0x0c401f0002067f89 */ /* 0x000ef000000e0000 */
[----:B------:R4:W5:Y:S01]  /*1c990*/  MUFU.EX2 R233, R4 ;  /* 0x0000000400e97308 */ /* 0x0009620000000800 */
[----:B-1----:R-:W-:Y:S02]  /*1c9a0*/  FMNMX.FTZ R121, R0, R5, !PT ;  /* 0x0000000500797209 */ /* 0x002fe40007810000 */
[----:B--2---:R-:W-:Y:S02]  /*1c9b0*/  FMNMX.FTZ R3, R10, R123, !PT ;  /* 0x0000007b0a037209 */ /* 0x004fe40007810000 */
[----:B---3--:R-:W-:Y:S02]  /*1c9c0*/  FMNMX.FTZ R2, R2, R6, !PT ;  /* 0x0000000602027209 */ /* 0x008fe40007810000 */
[----:B------:R-:W-:Y:S04]  /*1c9d0*/  FMNMX.FTZ R3, R12, R3, !PT ;  /* 0x000000030c037209 */ /* 0x000fe80007810000 */
[----:B------:R-:W-:Y:S01]  /*1c9e0*/  FMNMX.FTZ R3, R11, R3, !PT ;  /* 0x000000030b037209 */ /* 0x000fe20007810000 */
[--C-:B----4-:R-:W-:Y:S01]  /*1c9f0*/  FFMA.FTZ R4, R126, c[0x0][0x2d0], -R7.reuse ;  /* 0x0000b4007e047a23 */ /* 0x110fe20000010807 */
[----:B-----5:R-:W-:Y:S01]  /*1ca00*/  F2FP.BF16.PACK_AB R40, R233, R218 ;  /* 0x000000dae928723e */ /* 0x020fe200000010ff */
[--C-:B------:R-:W-:Y:S01]  /*1ca10*/  FFMA.FTZ R126, R179, c[0x0][0x2d0], -R7.reuse ;  /* 0x0000b400b37e7a23 */ /* 0x100fe20000010807 */
[----:B------:R-:W-:Y:S01]  /*1ca20*/  FMNMX.FTZ R0, R15, R3, !PT ;  /* 0x000000030f007209 */ /* 0x000fe20007810000 */
[----:B------:R1:W-:Y:S01]  /*1ca30*/  MUFU.EX2 R235, R4 ;  /* 0x0000000400eb7308 */ /* 0x0003e20000000800 */
[----:B------:R-:W-:Y:S01]  /*1ca40*/  FSEL R3, R122, RZ, P0 ;  /* 0x000000ff7a037208 */ /* 0x000fe20000000000 */
[--C-:B------:R-:W-:Y:S01]  /*1ca50*/  FFMA.FTZ R179, R176, c[0x0][0x2d0], -R7.reuse ;  /* 0x0000b400b0b37a23 */ /* 0x100fe20000010807 */
[----:B------:R-:W-:Y:S01]  /*1ca60*/  FMNMX.FTZ R5, R168, R0, !PT ;  /* 0x00000000a8057209 */ /* 0x000fe20007810000 */
[C---:B------:R-:W-:Y:S01]  /*1ca70*/  FMUL.FTZ R0, R121.reuse, c[0x0][0x2d0] ;  /* 0x0000b40079007a20 */ /* 0x040fe20000410000 */
[----:B------:R-:W-:Y:S01]  /*1ca80*/  FSETP.NEU.FTZ.AND P0, PT, R121, -INF , PT ;  /* 0xff8000007900780b */ /* 0x000fe20003f1d000 */
[--C-:B------:R-:W-:Y:S01]  /*1ca90*/  FFMA.FTZ R176, R32, c[0x0][0x2d0], -R7.reuse ;  /* 0x0000b40020b07a23 */ /* 0x100fe20000010807 */
[----:B------:R-:W-:Y:S02]  /*1caa0*/  FMNMX.FTZ R6, R169, R5, !PT ;  /* 0x00000005a9067209 */ /* 0x000fe40007810000 */
[----:B------:R-:W-:Y:S01]  /*1cab0*/  FSEL R8, R0, RZ, P0 ;  /* 0x000000ff00087208 */ /* 0x000fe20000000000 */
[----:B------:R-:W2:Y:S01]  /*1cac0*/  SHFL.BFLY PT, R5, R2, 0x1, 0x1f ;  /* 0x0c201f0002057f89 */ /* 0x000ea200000e0000 */
[----:B------:R-:W-:Y:S03]  /*1cad0*/  MUFU.EX2 R222, R126 ;  /* 0x0000007e00de7308 */ /* 0x000fe60000000800 */
[--C-:B------:R-:W-:Y:S02]  /*1cae0*/  FFMA.FTZ R0, R18, c[0x0][0x2d0], -R8.reuse ;  /* 0x0000b40012007a23 */ /* 0x100fe40000010808 */
[--C-:B------:R-:W-:Y:S02]  /*1caf0*/  FFMA.FTZ R175, R175, c[0x0][0x2d0], -R8.reuse ;  /* 0x0000b400afaf7a23 */ /* 0x100fe40000010808 */
[--C-:B------:R-:W-:Y:S03]  /*1cb00*/  FFMA.FTZ R174, R174, c[0x0][0x2d0], -R8.reuse ;  /* 0x0000b400aeae7a23 */ /* 0x100fe60000010808 */
[----:B------:R3:W-:Y:S01]  /*1cb10*/  MUFU.EX2 R227, R0 ;  /* 0x0000000000e37308 */ /* 0x0007e20000000800 */
[--C-:B-1----:R-:W-:Y:S02]  /*1cb20*/  FFMA.FTZ R4, R171, c[0x0][0x2d0], -R7.reuse ;  /* 0x0000b400ab047a23 */ /* 0x102fe40000010807 */
[--C-:B------:R-:W-:Y:S02]  /*1cb30*/  FFMA.FTZ R171, R181, c[0x0][0x2d0], -R7.reuse ;  /* 0x0000b400b5ab7a23 */ /* 0x100fe40000010807 */
[--C-:B------:R-:W-:Y:S02]  /*1cb40*/  FFMA.FTZ R181, R177, c[0x0][0x2d0], -R7.reuse ;  /* 0x0000b400b1b57a23 */ /* 0x100fe40000010807 */
        /* <DEDUP_REMOVED lines=18> */
[----:B------:R-:W-:Y:S01]  /*1cc70*/  FFMA.FTZ R4, R172, c[0x0][0x2d0], -R8 ;  /* 0x0000b400ac047a23 */ /* 0x000fe20000010808 */
        /* <DEDUP_REMOVED lines=12> */
[--C-:B------:R-:W-:Y:S07]  /*1cd40*/  FFMA.FTZ R126, R206, c[0x0][0x2d0], -R38.reuse ;  /* 0x0000b400ce7e7a23 */ /* 0x100fee0000010826 */
[----:B------:R1:W-:Y:S10]  /*1cd50*/  MUFU.EX2 R223, R4 ;  /* 0x0000000400df7308 */ /* 0x0003f40000000800 */
[----:B------:R-:W-:Y:S01]  /*1cd60*/  MUFU.EX2 R126, R126 ;  /* 0x0000007e007e7308 */ /* 0x000fe20000000800 */
[--C-:B-1----:R-:W-:Y:S09]  /*1cd70*/  FFMA.FTZ R4, R20, c[0x0][0x2d0], -R38.reuse ;  /* 0x0000b40014047a23 */ /* 0x102ff20000010826 */
[----:B------:R3:W1:Y:S02]  /*1cd80*/  MUFU.EX2 R225, R4 ;  /* 0x0000000400e17308 */ /* 0x0006640000000800 */
[----:B---3--:R-:W-:Y:S01]  /*1cd90*/  FMNMX.FTZ R4, R0, R2, !PT ;  /* 0x0000000200047209 */ /* 0x008fe20007810000 */
[----:B------:R-:W-:Y:S01]  /*1cda0*/  FFMA.FTZ R0, R21, c[0x0][0x2d0], -R38 ;  /* 0x0000b40015007a23 */ /* 0x000fe20000010826 */
[----:B-1----:R-:W-:Y:S01]  /*1cdb0*/  F2FP.BF16.PACK_AB R44, R225, R223 ;  /* 0x000000dfe12c723e */ /* 0x002fe200000010ff */
[----:B------:R-:W-:Y:S01]  /*1cdc0*/  FADD.FTZ R2, -R5, R117 ;  /* 0x0000007505027221 */ /* 0x000fe20000010100 */
[----:B------:R-:W-:Y:S04]  /*1cdd0*/  LDSM.16.MT88.4 R20, [R166] ;  /* 0x00000000a614783b */ /* 0x000fe80000004200 */
[----:B------:R1:W-:Y:S01]  /*1cde0*/  MUFU.EX2 R224, R0 ;  /* 0x0000000000e07308 */ /* 0x0003e20000000800 */
[----:B------:R-:W-:Y:S02]  /*1cdf0*/  FFMA.FTZ R117, R180, c[0x0][0x2d0], -R8 ;  /* 0x0000b400b4757a23 */ /* 0x000fe40000010808 */
[----:B------:R-:W-:Y:S01]  /*1ce00*/  FMUL.FTZ R2, R2, c[0x0][0x2d0] ;  /* 0x0000b40002027a20 */ /* 0x000fe20000410000 */
[----:B------:R-:W2:Y:S06]  /*1ce10*/  SHFL.BFLY PT, R6, R4, 0x1, 0x1f ;  /* 0x0c201f0004067f89 */ /* 0x000eac00000e0000 */
[----:B------:R-:W3:Y:S10]  /*1ce20*/  MUFU.EX2 R36, R2 ;  /* 0x0000000200247308 */ /* 0x000ef40000000800 */
[----:B------:R-:W-:Y:S01]  /*1ce30*/  MUFU.EX2 R219, R117 ;  /* 0x0000007500db7308 */ /* 0x000fe20000000800 */
[----:B-1----:R-:W-:Y:S09]  /*1ce40*/  FFMA.FTZ R0, R13, c[0x0][0x2d0], -R38 ;  /* 0x0000b4000d007a23 */ /* 0x002ff20000010826 */
[----:B------:R1:W4:Y:S01]  /*1ce50*/  MUFU.EX2 R237, R0 ;  /* 0x0000000000ed7308 */ /* 0x0003220000000800 */
[----:B--2---:R-:W-:Y:S01]  /*1ce60*/  FMNMX.FTZ R119, R4, R6, !PT ;  /* 0x0000000604777209 */ /* 0x004fe20007810000 */
[C---:B---3--:R-:W-:Y:S04]  /*1ce70*/  FMUL.FTZ R7, R36.reuse, R131 ;  /* 0x0000008324077220 */ /* 0x048fe80000410000 */
[----:B------:R-:W-:Y:S02]  /*1ce80*/  FMUL.FTZ R4, R119, c[0x0][0x2d0] ;  /* 0x0000b40077047a20 */ /* 0x000fe40000410000 */
[----:B------:R-:W-:Y:S02]  /*1ce90*/  FMUL.FTZ R6, R36, R130 ;  /* 0x0000008224067220 */ /* 0x000fe40000410000 */
[----:B------:R-:W-:Y:S01]  /*1cea0*/  FFMA.FTZ R130, R34, c[0x0][0x2d0], -R8 ;  /* 0x0000b40022827a23 */ /* 0x000fe20000010808 */
        /* <DEDUP_REMOVED lines=8> */
[----:B-1----:R-:W-:Y:S01]  /*1cf30*/  FADD.FTZ R0, -R3, R116 ;  /* 0x0000007403007221 */ /* 0x002fe20000010100 */
[----:B----4-:R-:W-:Y:S01]  /*1cf40*/  F2FP.BF16.PACK_AB R46, R237, R224 ;  /* 0x000000e0ed2e723e */ /* 0x010fe200000010ff */
[----:B------:R-:W-:Y:S02]  /*1cf50*/  FFMA.FTZ R116, R178, c[0x0][0x2d0], -R8 ;  /* 0x0000b400b2747a23 */ /* 0x000fe40000010808 */
        /* <DEDUP_REMOVED lines=17> */
[----:B-1----:R-:W-:Y:S05]  /*1d070*/  FFMA.FTZ R116, R188, c[0x0][0x2d0], -R38 ;  /* 0x0000b400bc747a23 */ /* 0x002fea0000010826 */
[----:B------:R-:W-:Y:S01]  /*1d080*/  MUFU.EX2 R178, R181 ;  /* 0x000000b500b27308 */ /* 0x000fe20000000800 */
[----:B--2---:R-:W-:Y:S01]  /*1d090*/  FSEL R0, R120, RZ, P0 ;  /* 0x000000ff78007208 */ /* 0x004fe20000000000 */
[----:B---3--:R-:W-:Y:S01]  /*1d0a0*/  FMUL.FTZ R5, R3, R129 ;  /* 0x0000008103057220 */ /* 0x008fe20000410000 */
[----:B------:R-:W-:Y:S01]  /*1d0b0*/  FSETP.NEU.FTZ.AND P0, PT, R119, -INF , PT ;  /* 0xff8000007700780b */ /* 0x000fe20003f1d000 */
[----:B------:R-:W-:Y:S02]  /*1d0c0*/  FFMA.FTZ R129, R35, c[0x0][0x2d0], -R8 ;  /* 0x0000b40023817a23 */ /* 0x000fe40000010808 */
[----:B------:R-:W-:Y:S01]  /*1d0d0*/  FADD.FTZ R0, -R0, R118 ;  /* 0x0000007600007221 */ /* 0x000fe20000010100 */
[----:B------:R-:W-:Y:S01]  /*1d0e0*/  FSEL R39, R4, RZ, P0 ;  /* 0x000000ff04277208 */ /* 0x000fe20000000000 */
[----:B------:R-:W-:Y:S02]  /*1d0f0*/  FFMA.FTZ R118, R182, c[0x0][0x2d0], -R8 ;  /* 0x0000b400b6767a23 */ /* 0x000fe40000010808 */
[----:B------:R-:W-:Y:S01]  /*1d100*/  MUFU.EX2 R181, R176 ;  /* 0x000000b000b57308 */ /* 0x000fe20000000800 */
[----:B------:R-:W-:Y:S02]  /*1d110*/  FMUL.FTZ R0, R0, c[0x0][0x2d0] ;  /* 0x0000b40000007a20 */ /* 0x000fe40000410000 */
[--C-:B------:R-:W-:Y:S02]  /*1d120*/  FFMA.FTZ R4, R15, c[0x0][0x2d0], -R39.reuse ;  /* 0x0000b4000f047a23 */ /* 0x100fe40000010827 */
[C---:B------:R-:W-:Y:S02]  /*1d130*/  FMUL.FTZ R16, R3.reuse, R140 ;  /* 0x0000008c03107220 */ /* 0x040fe40000410000 */
[C---:B------:R-:W-:Y:S02]  /*1d140*/  FMUL.FTZ R17, R3.reuse, R141 ;  /* 0x0000008d03117220 */ /* 0x040fe40000410000 */
[C---:B------:R-:W-:Y:S01]  /*1d150*/  FMUL.FTZ R32, R3.reuse, R156 ;  /* 0x0000009c03207220 */ /* 0x040fe20000410000 */
[----:B------:R1:W2:Y:S01]  /*1d160*/  MUFU.EX2 R2, R0 ;  /* 0x0000000000027308 */ /* 0x0002a20000000800 */
[C---:B------:R-:W-:Y:S01]  /*1d170*/  FMUL.FTZ R33, R3.reuse, R157 ;  /* 0x0000009d03217220 */ /* 0x040fe20000410000 */
[----:B------:R-:W-:Y:S01]  /*1d180*/  LDSM.16.MT88.4 R140, [R166+0x800] ;  /* 0x00080000a68c783b */ /* 0x000fe20000004200 */
[----:B------:R-:W-:Y:S02]  /*1d190*/  FMUL.FTZ R35, R36, R159 ;  /* 0x0000009f24237220 */ /* 0x000fe40000410000 */
[C---:B------:R-:W-:Y:S02]  /*1d1a0*/  FMUL.FTZ R100, R3.reuse, R100 ;  /* 0x0000006403647220 */ /* 0x040fe40000410000 */
[C---:B------:R-:W-:Y:S02]  /*1d1b0*/  FMUL.FTZ R101, R3.reuse, R101 ;  /* 0x0000006503657220 */ /* 0x040fe40000410000 */
[C---:B------:R-:W-:Y:S01]  /*1d1c0*/  FMUL.FTZ R112, R3.reuse, R112 ;  /* 0x0000007003707220 */ /* 0x040fe20000410000 */
[----:B------:R3:W-:Y:S01]  /*1d1d0*/  MUFU.EX2 R229, R4 ;  /* 0x0000000400e57308 */ /* 0x0007e20000000800 */
[C---:B------:R-:W-:Y:S01]  /*1d1e0*/  FMUL.FTZ R113, R3.reuse, R113 ;  /* 0x0000007103717220 */ /* 0x040fe20000410000 */
[----:B------:R-:W-:Y:S01]  /*1d1f0*/  LDSM.16.MT88.4 R156, [R167+0x800] ;  /* 0x00080000a79c783b */ /* 0x000fe20000004200 */
[C---:B------:R-:W-:Y:S02]  /*1d200*/  FMUL.FTZ R52, R3.reuse, R52 ;  /* 0x0000003403347220 */ /* 0x040fe40000410000 */
[C---:B------:R-:W-:Y:S02]  /*1d210*/  FMUL.FTZ R53, R3.reuse, R53 ;  /* 0x0000003503357220 */ /* 0x040fe40000410000 */
[C---:B------:R-:W-:Y:S02]  /*1d220*/  FMUL.FTZ R64, R3.reuse, R64 ;  /* 0x0000004003407220 */ /* 0x040fe40000410000 */
[C---:B------:R-:W-:Y:S01]  /*1d230*/  FMUL.FTZ R65, R3.reuse, R65 ;  /* 0x0000004103417220 */ /* 0x040fe20000410000 */
[----:B------:R-:W-:Y:S01]  /*1d240*/  MUFU.EX2 R216, R118 ;  /* 0x0000007600d87308 */ /* 0x000fe20000000800 */
[C---:B------:R-:W-:Y:S02]  /*1d250*/  FMUL.FTZ R68, R3.reuse, R68 ;  /* 0x0000004403447220 */ /* 0x040fe40000410000 */
[C---:B------:R-:W-:Y:S02]  /*1d260*/  FMUL.FTZ R69, R3.reuse, R69 ;  /* 0x0000004503457220 */ /* 0x040fe40000410000 */
[--C-:B-1----:R-:W-:Y:S02]  /*1d270*/  FFMA.FTZ R0, R10, c[0x0][0x2d0], -R39.reuse ;  /* 0x0000b4000a007a23 */ /* 0x102fe40000010827 */
[C---:B--2---:R-:W-:Y:S02]  /*1d280*/  FMUL.FTZ R9, R2.reuse, R133 ;  /* 0x0000008502097220 */ /* 0x044fe40000410000 */
[C---:B------:R-:W-:Y:S01]  /*1d290*/  FMUL.FTZ R13, R2.reuse, R137 ;  /* 0x00000089020d7220 */ /* 0x040fe20000410000 */
[----:B------:R1:W-:Y:S01]  /*1d2a0*/  MUFU.EX2 R209, R0 ;  /* 0x0000000000d17308 */ /* 0x0003e20000000800 */
[C---:B------:R-:W-:Y:S02]  /*1d2b0*/  FMUL.FTZ R24, R2.reuse, R148 ;  /* 0x0000009402187220 */ /* 0x040fe40000410000 */
[C---:B------:R-:W-:Y:S02]  /*1d2c0*/  FMUL.FTZ R25, R2.reuse, R149 ;  /* 0x0000009502197220 */ /* 0x040fe40000410000 */
[C---:B---3--:R-:W-:Y:S02]  /*1d2d0*/  FMUL.FTZ R4, R3.reuse, R128 ;  /* 0x0000008003047220 */ /* 0x048fe40000410000 */
[C---:B------:R-:W-:Y:S02]  /*1d2e0*/  FMUL.FTZ R28, R2.reuse, R152 ;  /* 0x00000098021c7220 */ /* 0x040fe40000410000 */
[C---:B------:R-:W-:Y:S01]  /*1d2f0*/  FMUL.FTZ R29, R2.reuse, R153 ;  /* 0x00000099021d7220 */ /* 0x040fe20000410000 */
[----:B------:R-:W-:Y:S01]  /*1d300*/  MUFU.EX2 R176, R129 ;  /* 0x0000008100b07308 */ /* 0x000fe20000000800 */
[C---:B------:R-:W-:Y:S01]  /*1d310*/  FMUL.FTZ R104, R2.reuse, R104 ;  /* 0x0000006802687220 */ /* 0x040fe20000410000 */
[-C--:B------:R-:W-:Y:S01]  /*1d320*/  HMMA.16816.F32.BF16 R4, R40, R20.reuse, R4 ;  /* 0x000000142804723c */ /* 0x080fe20000041804 */
[C---:B------:R-:W-:Y:S02]  /*1d330*/  FMUL.FTZ R105, R2.reuse, R105 ;  /* 0x0000006902697220 */ /* 0x040fe40000410000 */
[C---:B------:R-:W-:Y:S02]  /*1d340*/  FMUL.FTZ R108, R2.reuse, R108 ;  /* 0x0000006c026c7220 */ /* 0x040fe40000410000 */
[C---:B------:R-:W-:Y:S02]  /*1d350*/  FMUL.FTZ R109, R2.reuse, R109 ;  /* 0x0000006d026d7220 */ /* 0x040fe40000410000 */
[C---:B------:R-:W-:Y:S02]  /*1d360*/  FMUL.FTZ R56, R2.reuse, R56 ;  /* 0x0000003802387220 */ /* 0x040fe40000410000 */
[----:B------:R-:W-:Y:S03]  /*1d370*/  FMUL.FTZ R57, R2, R57 ;  /* 0x0000003902397220 */ /* 0x000fe60000410000 */
[--C-:B-1----:R-:W-:Y:S02]  /*1d380*/  FFMA.FTZ R0, R12, c[0x0][0x2d0], -R39.reuse ;  /* 0x0000b4000c007a23 */ /* 0x102fe40000010827 */
[C---:B------:R-:W-:Y:S02]  /*1d390*/  FMUL.FTZ R12, R2.reuse, R136 ;  /* 0x00000088020c7220 */ /* 0x040fe40000410000 */
[----:B------:R-:W1:Y:S01]  /*1d3a0*/  MUFU.EX2 R210, R0 ;  /* 0x0000000000d27308 */ /* 0x000e620000000800 */
        /* <DEDUP_REMOVED lines=10> */
[C---:B------:R-:W-:Y:S02]  /*1d450*/  FMUL.FTZ R88, R2.reuse, R88 ;  /* 0x0000005802587220 */ /* 0x040fe40000410000 */
[----:B------:R-:W-:Y:S01]  /*1d460*/  FMUL.FTZ R89, R2, R89 ;  /* 0x0000005902597220 */ /* 0x000fe20000410000 */
[----:B-1----:R-:W-:Y:S01]  /*1d470*/  F2FP.BF16.PACK_AB R45, R210, R209 ;  /* 0x000000d1d22d723e */ /* 0x002fe200000010ff */
[--C-:B------:R-:W-:Y:S02]  /*1d480*/  FFMA.FTZ R0, R11, c[0x0][0x2d0], -R39.reuse ;  /* 0x0000b4000b007a23 */ /* 0x100fe40000010827 */
[C---:B------:R-:W-:Y:S02]  /*1d490*/  FMUL.FTZ R92, R2.reuse, R92 ;  /* 0x0000005c025c7220 */ /* 0x040fe40000410000 */
[----:B------:R1:W2:Y:S01]  /*1d4a0*/  MUFU.EX2 R230, R0 ;  /* 0x0000000000e67308 */ /* 0x0002a20000000800 */
[----:B------:R-:W-:Y:S02]  /*1d4b0*/  FMUL.FTZ R93, R2, R93 ;  /* 0x0000005d025d7220 */ /* 0x000fe40000410000 */
[C---:B------:R-:W-:Y:S02]  /*1d4c0*/  FMUL.FTZ R96, R3.reuse, R96 ;  /* 0x0000006003607220 */ /* 0x040fe40000410000 */
[C---:B------:R-:W-:Y:S02]  /*1d4d0*/  FMUL.FTZ R97, R3.reuse, R97 ;  /* 0x0000006103617220 */ /* 0x040fe40000410000 */
[----:B------:R-:W-:Y:S02]  /*1d4e0*/  FFMA.FTZ R128, R3, R234, R218 ;  /* 0x000000ea03807223 */ /* 0x000fe400000100da */
[----:B------:R-:W-:Y:S02]  /*1d4f0*/  FFMA.FTZ R118, R208, c[0x0][0x2d0], -R38 ;  /* 0x0000b400d0767a23 */ /* 0x000fe40000010826 */
[----:B------:R-:W-:Y:S02]  /*1d500*/  FFMA.FTZ R117, R213, c[0x0][0x2d0], -R39 ;  /* 0x0000b400d5757a23 */ /* 0x000fe40000010827 */
[----:B------:R-:W-:Y:S10]  /*1d510*/  MUFU.EX2 R172, R118 ;  /* 0x0000007600ac7308 */ /* 0x000ff40000000800 */
[----:B------:R-:W-:Y:S01]  /*1d520*/  MUFU.EX2 R117, R117 ;  /* 0x0000007500757308 */ /* 0x000fe20000000800 */
[----:B-1----:R-:W-:Y:S02]  /*1d530*/  FSEL R0, R119, RZ, P0 ;  /* 0x000000ff77007208 */ /* 0x002fe40000000000 */
[----:B--2---:R-:W-:Y:S02]  /*1d540*/  F2FP.BF16.PACK_AB R47, R229, R230 ;  /* 0x000000e6e52f723e */ /* 0x004fe400000010ff */
[----:B------:R-:W-:Y:S01]  /*1d550*/  ISETP.GT.AND P0, PT, R205, R238, PT ;  /* 0x000000eecd00720c */ /* 0x000fe20003f04270 */
[----:B------:R-:W-:Y:S02]  /*1d560*/  FADD.FTZ R0, -R0, R123 ;  /* 0x0000007b00007221 */ /* 0x000fe40000010100 */
[----:B------:R-:W-:Y:S02]  /*1d570*/  FFMA.FTZ R123, R184, c[0x0][0x2d0], -R8 ;  /* 0x0000b400b87b7a23 */ /* 0x000fe40000010808 */
[----:B------:R-:W-:Y:S01]  /*1d580*/  FMUL.FTZ R0, R0, c[0x0][0x2d0] ;  /* 0x0000b40000007a20 */ /* 0x000fe20000410000 */
[----:B------:R1:W-:Y:S01]  /*1d590*/  MUFU.EX2 R184, R116 ;  /* 0x0000007400b87308 */ /* 0x0003e20000000800 */
[C---:B------:R-:W-:Y:S02]  /*1d5a0*/  FMUL.FTZ R8, R2.reuse, R132 ;  /* 0x0000008402087220 */ /* 0x040fe40000410000 */
[----:B------:R-:W-:Y:S07]  /*1d5b0*/  FFMA.FTZ R2, R2, R246, R223 ;  /* 0x000000f602027223 */ /* 0x000fee00000100df */
[----:B------:R-:W2:Y:S10]  /*1d5c0*/  MUFU.EX2 R0, R0 ;  /* 0x0000000000007308 */ /* 0x000eb40000000800 */
[----:B------:R-:W3:Y:S01]  /*1d5d0*/  MUFU.EX2 R214, R123 ;  /* 0x0000007b00d67308 */ /* 0x000ee20000000800 */
[--C-:B-1----:R-:W-:Y:S09]  /*1d5e0*/  FFMA.FTZ R116, R187, c[0x0][0x2d0], -R38.reuse ;  /* 0x0000b400bb747a23 */ /* 0x102ff20000010826 */
[----:B------:R1:W-:Y:S01]  /*1d5f0*/  MUFU.EX2 R185, R116 ;  /* 0x0000007400b97308 */ /* 0x0003e20000000800 */
[C---:B--2---:R-:W-:Y:S02]  /*1d600*/  FMUL.FTZ R10, R0.reuse, R134 ;  /* 0x00000086000a7220 */ /* 0x044fe40000410000 */
        /* <DEDUP_REMOVED lines=10> */
[----:B------:R-:W-:Y:S03]  /*1d6b0*/  FMUL.FTZ R21, R3, R145 ;  /* 0x0000009103157220 */ /* 0x000fe60000410000 */
        /* <DEDUP_REMOVED lines=14> */
[C---:B------:R-:W-:Y:S02]  /*1d7a0*/  FMUL.FTZ R78, R0.reuse, R78 ;  /* 0x0000004e004e7220 */ /* 0x040fe40000410000 */
[C---:B------:R-:W-:Y:S01]  /*1d7b0*/  FMUL.FTZ R79, R0.reuse, R79 ;  /* 0x0000004f004f7220 */ /* 0x040fe20000410000 */
[C---:B------:R-:W-:Y:S01]  /*1d7c0*/  HMMA.16816.F32.BF16 R24, R44.reuse, R48, R24 ;  /* 0x000000302c18723c */ /* 0x040fe20000041818 */
[C---:B------:R-:W-:Y:S03]  /*1d7d0*/  FMUL.FTZ R90, R0.reuse, R90 ;  /* 0x0000005a005a7220 */ /* 0x040fe60000410000 */
[C---:B------:R-:W-:Y:S02]  /*1d7e0*/  FMUL.FTZ R91, R0.reuse, R91 ;  /* 0x0000005b005b7220 */ /* 0x040fe40000410000 */
[C---:B------:R-:W-:Y:S02]  /*1d7f0*/  FMUL.FTZ R94, R0.reuse, R94 ;  /* 0x0000005e005e7220 */ /* 0x040fe40000410000 */
[-C--:B------:R-:W-:Y:S01]  /*1d800*/  HMMA.16816.F32.BF16 R28, R44, R50.reuse, R28 ;  /* 0x000000322c1c723c */ /* 0x080fe2000004181c */
[----:B------:R-:W-:Y:S03]  /*1d810*/  FMUL.FTZ R95, R0, R95 ;  /* 0x0000005f005f7220 */ /* 0x000fe60000410000 */
[--C-:B-1----:R-:W-:Y:S02]  /*1d820*/  FFMA.FTZ R116, R186, c[0x0][0x2d0], -R38.reuse ;  /* 0x0000b400ba747a23 */ /* 0x102fe40000010826 */
[--C-:B------:R-:W-:Y:S02]  /*1d830*/  FFMA.FTZ R123, R191, c[0x0][0x2d0], -R38.reuse ;  /* 0x0000b400bf7b7a23 */ /* 0x100fe40000010826 */
[C---:B------:R-:W-:Y:S01]  /*1d840*/  HMMA.16816.F32.BF16 R32, R40.reuse, R50, R32 ;  /* 0x000000322820723c */ /* 0x040fe20000041820 */
[----:B------:R-:W1:Y:S01]  /*1d850*/  LDSM.16.MT88.4 R48, [R166+0xc00] ;  /* 0x000c0000a630783b */ /* 0x000e620000004200 */
[----:B------:R2:W-:Y:S02]  /*1d860*/  MUFU.EX2 R186, R116 ;  /* 0x0000007400ba7308 */ /* 0x0005e40000000800 */
[----:B------:R-:W-:Y:S02]  /*1d870*/  FFMA.FTZ R3, R211, c[0x0][0x2d0], -R39 ;  /* 0x0000b400d3037a23 */ /* 0x000fe40000010827 */
[----:B------:R-:W-:Y:S06]  /*1d880*/  FFMA.FTZ R0, R0, R247, R209 ;  /* 0x000000f700007223 */ /* 0x000fec00000100d1 */
[----:B------:R-:W-:Y:S10]  /*1d890*/  MUFU.EX2 R171, R123 ;  /* 0x0000007b00ab7308 */ /* 0x000ff40000000800 */
[----:B------:R4:W-:Y:S01]  /*1d8a0*/  MUFU.EX2 R123, R3 ;  /* 0x00000003007b7308 */ /* 0x0009e20000000800 */
[--C-:B--2---:R-:W-:Y:S02]  /*1d8b0*/  FFMA.FTZ R116, R190, c[0x0][0x2d0], -R38.reuse ;  /* 0x0000b400be747a23 */ /* 0x104fe40000010826 */
[----:B------:R-:W-:Y:S07]  /*1d8c0*/  FFMA.FTZ R38, R207, c[0x0][0x2d0], -R38 ;  /* 0x0000b400cf267a23 */ /* 0x000fee0000010826 */
[----:B------:R2:W5:Y:S01]  /*1d8d0*/  MUFU.EX2 R183, R116 ;  /* 0x0000007400b77308 */ /* 0x0005620000000800 */
[-C--:B-1----:R-:W-:Y:S09]  /*1d8e0*/  HMMA.16816.F32.BF16 R100, R40, R48.reuse, R100 ;  /* 0x000000302864723c */ /* 0x082ff20000041864 */
[----:B------:R1:W-:Y:S03]  /*1d8f0*/  MUFU.EX2 R173, R38 ;  /* 0x0000002600ad7308 */ /* 0x0003e60000000800 */
[----:B----4-:R-:W-:Y:S01]  /*1d900*/  FFMA.FTZ R3, R36, R236, R227 ;  /* 0x000000ec24037223 */ /* 0x010fe200000100e3 */
[C---:B------:R-:W-:Y:S03]  /*1d910*/  HMMA.16816.F32.BF16 R104, R44.reuse, R48, R104 ;  /* 0x000000302c68723c */ /* 0x040fe60000041868 */
[----:B------:R-:W-:Y:S02]  /*1d920*/  FADD.FTZ R36, R226, R3 ;  /* 0x00000003e2247221 */ /* 0x000fe40000010000 */
[----:B------:R-:W-:Y:S02]  /*1d930*/  FADD.FTZ R3, R225, R2 ;  /* 0x00000002e1037221 */ /* 0x000fe40000010000 */
[--C-:B--2---:R-:W-:Y:S01]  /*1d940*/  FFMA.FTZ R116, R212, c[0x0][0x2d0], -R39.reuse ;  /* 0x0000b400d4747a23 */ /* 0x104fe20000010827 */
[-C--:B------:R-:W-:Y:S05]  /*1d950*/  HMMA.16816.F32.BF16 R108, R44, R50.reuse, R108 ;  /* 0x000000322c6c723c */ /* 0x080fea000004186c */
[----:B------:R-:W-:Y:S03]  /*1d960*/  MUFU.EX2 R116, R116 ;  /* 0x0000007400747308 */ /* 0x000fe60000000800 */
[C---:B------:R-:W-:Y:S01]  /*1d970*/  HMMA.16816.F32.BF16 R112, R40.reuse, R50, R112 ;  /* 0x000000322870723c */ /* 0x040fe20000041870 */
[----:B------:R-:W2:Y:S03]  /*1d980*/  LDSM.16.MT88.4 R48, [R167+0xc00] ;  /* 0x000c0000a730783b */ /* 0x000ea60000004200 */
[----:B-1----:R-:W-:Y:S04]  /*1d990*/  F2FP.BF16.PACK_AB R38, R181, R177 ;  /* 0x000000b1b526723e */ /* 0x002fe800000010ff */
[-C--:B--2---:R-:W-:Y:S08]  /*1d9a0*/  HMMA.16816.F32.BF16 R52, R40, R48.reuse, R52 ;  /* 0x000000302834723c */ /* 0x084ff00000041834 */
        /* <DEDUP_REMOVED lines=14> */
[----:B------:R2:W-:Y:S05]  /*1da90*/  MUFU.EX2 R182, R48 ;  /* 0x0000003000b67308 */ /* 0x0005ea0000000800 */
[----:B------:R-:W-:Y:S07]  /*1daa0*/  HMMA.16816.F32.BF16 R96, R40, R50, R96 ;  /* 0x000000322860723c */ /* 0x000fee0000041860 */
[----:B------:R-:W-:Y:S02]  /*1dab0*/  F2FP.BF16.PACK_AB R40, R217, R215 ;  /* 0x000000d7d928723e */ /* 0x000fe400000010ff */
[----:B---3--:R-:W-:Y:S03]  /*1dac0*/  F2FP.BF16.PACK_AB R41, R216, R214 ;  /* 0x000000d6d829723e */ /* 0x008fe600000010ff */
[----:B------:R-:W-:Y:S02]  /*1dad0*/  F2FP.BF16.PACK_AB R42, R222, R220 ;  /* 0x000000dcde2a723e */ /* 0x000fe400000010ff */
[----:B------:R-:W-:Y:S02]  /*1dae0*/  F2FP.BF16.PACK_AB R43, R221, R219 ;  /* 0x000000dbdd2b723e */ /* 0x000fe400000010ff */
[----:B-----5:R-:W-:Y:S01]  /*1daf0*/  F2FP.BF16.PACK_AB R50, R183, R186 ;  /* 0x000000bab732723e */ /* 0x020fe200000010ff */
[--C-:B--2---:R-:W-:Y:S04]  /*1db00*/  FFMA.FTZ R48, R169, c[0x0][0x2d0], -R39.reuse ;  /* 0x0000b400a9307a23 */ /* 0x104fe80000010827 */
[----:B------:R2:W3:Y:S01]  /*1db10*/  MUFU.EX2 R168, R48 ;  /* 0x0000003000a87308 */ /* 0x0004e20000000800 */
[-C--:B-1----:R-:W-:Y:S01]  /*1db20*/  HMMA.16816.F32.BF16 R4, R40, R44.reuse, R4 ;  /* 0x0000002c2804723c */ /* 0x082fe20000041804 */
[--C-:B--2---:R-:W-:Y:S01]  /*1db30*/  FFMA.FTZ R48, R170, c[0x0][0x2d0], -R39.reuse ;  /* 0x0000b400aa307a23 */ /* 0x104fe20000010827 */
[----:B---3--:R-:W-:Y:S07]  /*1db40*/  F2FP.BF16.PACK_AB R49, R168, R182 ;  /* 0x000000b6a831723e */ /* 0x008fee00000010ff */
[----:B------:R1:W-:Y:S03]  /*1db50*/  MUFU.EX2 R169, R48 ;  /* 0x0000003000a97308 */ /* 0x0003e60000000800 */
[--C-:B-1----:R-:W-:Y:S02]  /*1db60*/  FFMA.FTZ R48, R189, c[0x0][0x2d0], -R39.reuse ;  /* 0x0000b400bd307a23 */ /* 0x102fe40000010827 */
[----:B------:R-:W-:Y:S05]  /*1db70*/  FFMA.FTZ R39, R37, c[0x0][0x2d0], -R39 ;  /* 0x0000b40025277a23 */ /* 0x000fea0000010827 */
[----:B------:R1:W2:Y:S01]  /*1db80*/  MUFU.EX2 R170, R48 ;  /* 0x0000003000aa7308 */ /* 0x0002a20000000800 */
[----:B------:R-:W-:Y:S04]  /*1db90*/  FADD.FTZ R37, R233, R128 ;  /* 0x00000080e9257221 */ /* 0x000fe80000010000 */
[----:B------:R-:W-:Y:S01]  /*1dba0*/  FADD.FTZ R2, R235, R37 ;  /* 0x00000025eb027221 */ /* 0x000fe20000010000 */
[----:B------:R-:W-:Y:S04]  /*1dbb0*/  F2FP.BF16.PACK_AB R37, R179, R175 ;  /* 0x000000afb325723e */ /* 0x000fe800000010ff */
[----:B------:R3:W4:Y:S01]  /*1dbc0*/  MUFU.EX2 R118, R39 ;  /* 0x0000002700767308 */ /* 0x0007220000000800 */
[----:B-1----:R-:W-:Y:S02]  /*1dbd0*/  F2FP.BF16.PACK_AB R48, R185, R184 ;  /* 0x000000b8b930723e */ /* 0x002fe400000010ff */
[----:B--2---:R-:W-:Y:S07]  /*1dbe0*/  F2FP.BF16.PACK_AB R51, R170, R169 ;  /* 0x000000a9aa33723e */ /* 0x004fee00000010ff */
[C---:B------:R-:W-:Y:S01]  /*1dbf0*/  HMMA.16816.F32.BF16 R8, R48.reuse, R44, R8 ;  /* 0x0000002c3008723c */ /* 0x040fe20000041808 */
[----:B---3--:R-:W-:Y:S07]  /*1dc00*/  F2FP.BF16.PACK_AB R39, R174, R176 ;  /* 0x000000b0ae27723e */ /* 0x008fee00000010ff */
        /* <DEDUP_REMOVED lines=25> */
[----:B------:R-:W-:Y:S01]  /*1dda0*/  FADD.FTZ R44, R228, R36 ;  /* 0x00000024e42c7221 */ /* 0x000fe20000010000 */
[-C--:B------:R-:W-:Y:S01]  /*1ddb0*/  HMMA.16816.F32.BF16 R92, R48, R46.reuse, R92 ;  /* 0x0000002e305c723c */ /* 0x080fe2000004185c */
[----:B------:R-:W-:Y:S06]  /*1ddc0*/  F2FP.BF16.PACK_AB R36, R180, R178 ;  /* 0x000000b2b424723e */ /* 0x000fec00000010ff */
[----:B------:R-:W-:Y:S01]  /*1ddd0*/  FADD.FTZ R48, R231, R44 ;  /* 0x0000002ce7307221 */ /* 0x000fe20000010000 */
[----:B------:R-:W-:Y:S01]  /*1dde0*/  HMMA.16816.F32.BF16 R96, R40, R46, R96 ;  /* 0x0000002e2860723c */ /* 0x000fe20000041860 */
[----:B------:R-:W1:Y:S03]  /*1ddf0*/  LDSM.16.MT88.4 R44, [R166+0x1400] ;  /* 0x00140000a62c783b */ /* 0x000e660000004200 */
[----:B------:R-:W-:Y:S02]  /*1de00*/  FADD.FTZ R49, R224, R3 ;  /* 0x00000003e0317221 */ /* 0x000fe40000010000 */
[----:B------:R-:W-:Y:S01]  /*1de10*/  FADD.FTZ R3, R232, R2 ;  /* 0x00000002e8037221 */ /* 0x000fe20000010000 */
[----:B------:R-:W-:Y:S01]  /*1de20*/  F2FP.BF16.PACK_AB R40, R171, R126 ;  /* 0x0000007eab28723e */ /* 0x000fe200000010ff */
[-C--:B------:R-:W-:Y:S01]  /*1de30*/  HMMA.16816.F32.BF16 R128, R36, R140.reuse, R4 ;  /* 0x0000008c2480723c */ /* 0x080fe20000041804 */
[----:B------:R-:W-:Y:S01]  /*1de40*/  F2FP.BF16.PACK_AB R42, R173, R172 ;  /* 0x000000acad2a723e */ /* 0x000fe200000010ff */
[----:B------:R-:W2:Y:S02]  /*1de50*/  LDSM.16.MT88.4 R4, [R167+0x1400] ;  /* 0x00140000a704783b */ /* 0x000ea40000004200 */
[----:B------:R-:W-:Y:S01]  /*1de60*/  F2FP.BF16.PACK_AB R41, R116, R117 ;  /* 0x000000757429723e */ /* 0x000fe200000010ff */
[----:B------:R-:W-:Y:S01]  /*1de70*/  FADD.FTZ R2, R210, R0 ;  /* 0x00000000d2027221 */ /* 0x000fe20000010000 */
[----:B----4-:R-:W-:Y:S01]  /*1de80*/  F2FP.BF16.PACK_AB R43, R118, R123 ;  /* 0x0000007b762b723e */ /* 0x010fe200000010ff */
[----:B------:R-:W-:Y:S02]  /*1de90*/  FADD.FTZ R3, R215, R3 ;  /* 0x00000003d7037221 */ /* 0x000fe40000010000 */
[----:B------:R-:W-:Y:S04]  /*1dea0*/  FADD.FTZ R0, R237, R49 ;  /* 0x00000031ed007221 */ /* 0x000fe80000010000 */
        /* <DEDUP_REMOVED lines=40> */
[-C--:B----4-:R-:W-:Y:S01]  /*1e130*/  HMMA.16816.F32.BF16 R84, R36, R12.reuse, R84 ;  /* 0x0000000c2454723c */ /* 0x090fe20000041854 */
        /* <DEDUP_REMOVED lines=8> */
[-C--:B------:R-:W-:Y:S01]  /*1e1c0*/  HMMA.16816.F32.BF16 R92, R40, R14.reuse, R92 ;  /* 0x0000000e285c723c */ /* 0x080fe2000004185c */
[----:B------:R-:W-:Y:S03]  /*1e1d0*/  FADD.FTZ R2, R116, R2 ;  /* 0x0000000274027221 */ /* 0x000fe60000010000 */
[----:B------:R-:W-:Y:S01]  /*1e1e0*/  FADD.FTZ R4, R176, R5 ;  /* 0x00000005b0047221 */ /* 0x000fe20000010000 */
[----:B------:R-:W-:Y:S01]  /*1e1f0*/  MOV R116, R122 ;  /* 0x0000007a00747202 */ /* 0x000fe20000000f00 */
[----:B------:R-:W-:Y:S02]  /*1e200*/  FADD.FTZ R3, R172, R3 ;  /* 0x00000003ac037221 */ /* 0x000fe40000010000 */
[----:B------:R-:W-:Y:S01]  /*1e210*/  FADD.FTZ R234, R181, R0 ;  /* 0x00000000b5ea7221 */ /* 0x000fe20000010000 */
[----:B------:R-:W-:Y:S03]  /*1e220*/  HMMA.16816.F32.BF16 R96, R36, R14, R96 ;  /* 0x0000000e2460723c */ /* 0x000fe60000041860 */
[----:B------:R-:W-:Y:S01]  /*1e230*/  IADD3 R0, R205, -0x1, RZ ;  /* 0xffffffffcd007810 */ /* 0x000fe20007ffe0ff */
[----:B------:R-:W-:Y:S01]  /*1e240*/  FADD.FTZ R2, R123, R2 ;  /* 0x000000027b027221 */ /* 0x000fe20000010000 */
[----:B------:R-:W-:Y:S01]  /*1e250*/  MOV R123, R119 ;  /* 0x00000077007b7202 */ /* 0x000fe20000000f00 */
[----:B------:R-:W-:Y:S01]  /*1e260*/  FADD.FTZ R236, R174, R4 ;  /* 0x00000004aeec7221 */ /* 0x000fe20000010000 */
[----:B------:R-:W-:Y:S01]  /*1e270*/  MOV R205, R0 ;  /* 0x0000000000cd7202 */ /* 0x000fe20000000f00 */
[----:B------:R-:W-:Y:S04]  /*1e280*/  FADD.FTZ R246, R173, R3 ;  /* 0x00000003adf67221 */ /* 0x000fe80000010000 */
[----:B------:R-:W-:Y:S01]  /*1e290*/  FADD.FTZ R247, R118, R2 ;  /* 0x0000000276f77221 */ /* 0x000fe20000010000 */
[----:B------:R-:W-:Y:S01]  /*1e2a0*/  MOV R118, R120 ;  /* 0x0000007800767202 */ /* 0x000fe20000000f00 */
[----:B------:R-:W-:-:S05]  /*1e2b0*/  @P0 BRA `(.L_x_880) ;  /* 0xffffc45000000947 */ /* 0x000fca000383ffff */
.L_x_861:
[----:B------:R-:W-:Y:S02]  /*1e2c0*/  MOV R9, 0x1f ;  /* 0x0000001f00097802 */ /* 0x000fe40000000f00 */
[----:B------:R-:W-:Y:S01]  /*1e2d0*/  MOV R8, 0xffffffff ;  /* 0xffffffff00087802 */ /* 0x000fe20000000f00 */
[----:B------:R-:W-:Y:S05]  /*1e2e0*/  BRA.DIV ~URZ, `(.L_x_881) ;  /* 0x000059a27f007947 */ /* 0x000fea000b800000 */
[----:B------:R1:W2:Y:S02]  /*1e2f0*/  SHFL.BFLY PT, R0, R234, 0x2, 0x1f ;  /* 0x0c401f00ea007f89 */ /* 0x0002a400000e0000 */
.L_x_961:
[----:B--2---:R-:W-:Y:S01]  /*1e300*/  FADD.FTZ R7, R0, R234 ;  /* 0x000000ea00077221 */ /* 0x004fe20000010000 */
[----:B------:R-:W-:Y:S05]  /*1e310*/  BRA.DIV ~URZ, `(.L_x_882) ;  /* 0x000059c27f007947 */ /* 0x000fea000b800000 */
[----:B------:R-:W2:Y:S04]  /*1e320*/  SHFL.BFLY PT, R2, R236, 0x2, 0x1f ;  /* 0x0c401f00ec027f89 */ /* 0x000ea800000e0000 */
[----:B------:R-:W3:Y:S04]  /*1e330*/  SHFL.BFLY PT, R0, R246, 0x2, 0x1f ;  /* 0x0c401f00f6007f89 */ /* 0x000ee800000e0000 */
[----:B------:R-:W4:Y:S04]  /*1e340*/  SHFL.BFLY PT, R4, R247, 0x2, 0x1f ;  /* 0x0c401f00f7047f89 */ /* 0x000f2800000e0000 */
[----:B------:R-:W5:Y:S01]  /*1e350*/  SHFL.BFLY PT, R3, R7, 0x1, 0x1f ;  /* 0x0c201f0007037f89 */ /* 0x000f6200000e0000 */
[----:B--2---:R-:W-:-:S02]  /*1e360*/  FADD.FTZ R2, R2, R236 ;  /* 0x000000ec02027221 */ /* 0x004fc40000010000 */
[----:B---3--:R-:W-:-:S03]  /*1e370*/  FADD.FTZ R0, R0, R246 ;  /* 0x000000f600007221 */ /* 0x008fc60000010000 */
[----:B------:R-:W2:Y:S01]  /*1e380*/  SHFL.BFLY PT, R6, R2, 0x1, 0x1f ;  /* 0x0c201f0002067f89 */ /* 0x000ea200000e0000 */
[----:B----4-:R-:W-:-:S03]  /*1e390*/  FADD.FTZ R4, R4, R247 ;  /* 0x000000f704047221 */ /* 0x010fc60000010000 */
[----:B------:R-:W3:Y:S01]  /*1e3a0*/  SHFL.BFLY PT, R5, R0, 0x1, 0x1f ;  /* 0x0c201f0000057f89 */ /* 0x000ee200000e0000 */
[----:B-----5:R-:W-:-:S03]  /*1e3b0*/  FADD.FTZ R7, R7, R3 ;  /* 0x0000000307077221 */ /* 0x020fc60000010000 */
[----:B------:R4:W1:Y:S01]  /*1e3c0*/  SHFL.BFLY PT, R8, R4, 0x1, 0x1f ;  /* 0x0c201f0004087f89 */ /* 0x00086200000e0000 */
[----:B--2---:R-:W-:Y:S02]  /*1e3d0*/  FADD.FTZ R6, R2, R6 ;  /* 0x0000000602067221 */ /* 0x004fe40000010000 */
[----:B---3--:R-:W-:Y:S02]  /*1e3e0*/  FADD.FTZ R5, R0, R5 ;  /* 0x0000000500057221 */ /* 0x008fe40000010000 */
.L_x_962:
[----:B------:R-:W-:Y:S01]  /*1e3f0*/  FSETP.NE.FTZ.AND P3, PT, R7, RZ, PT ;  /* 0x000000ff0700720b */ /* 0x000fe20003f75000 */
[----:B------:R-:W-:Y:S01]  /*1e400*/  CS2R R2, SRZ ;  /* 0x0000000000027805 */ /* 0x000fe2000001ff00 */
[----:B------:R-:W-:Y:S01]  /*1e410*/  MOV R0, RZ ;  /* 0x000000ff00007202 */ /* 0x000fe20000000f00 */
[----:B-1--4-:R-:W-:Y:S01]  /*1e420*/  FADD.FTZ R4, R8, R4 ;  /* 0x0000000408047221 */ /* 0x012fe20000010000 */
[----:B------:R-:W-:Y:S02]  /*1e430*/  FSETP.NE.FTZ.AND P2, PT, R6, RZ, PT ;  /* 0x000000ff0600720b */ /* 0x000fe40003f55000 */
[----:B------:R-:W-:Y:S02]  /*1e440*/  FSETP.NE.FTZ.AND P1, PT, R5, RZ, PT ;  /* 0x000000ff0500720b */ /* 0x000fe40003f35000 */
[----:B------:R-:W-:-:S02]  /*1e450*/  FSETP.NE.FTZ.AND P0, PT, R4, RZ, PT ;  /* 0x000000ff0400720b */ /* 0x000fc40003f15000 */
        /* <DEDUP_REMOVED lines=13> */
[----:B------:R-:W2:Y:S01]  /*1e530*/  @P1 MUFU.RCP R2, R5 ;  /* 0x0000000500021308 */ /* 0x000ea20000001000 */
        /* <DEDUP_REMOVED lines=20> */
[----:B------:R3:W4:Y:S01]  /*1e680*/  @P1 MUFU.LG2 R0, R5 ;  /* 0x0000000500001308 */ /* 0x0007220000000c00 */
[----:B-1----:R-:W-:-:S02]  /*1e690*/  @P2 FMUL.FTZ R8, R6, 0.69314718246459960938 ;  /* 0x3f31721806082820 */ /* 0x002fc40000410000 */
[C---:B------:R-:W-:Y:S02]  /*1e6a0*/  FMUL.FTZ R128, R3.reuse, R54 ;  /* 0x0000003603807220 */ /* 0x040fe40000410000 */
[C---:B------:R-:W-:Y:S02]  /*1e6b0*/  FMUL.FTZ R129, R3.reuse, R55 ;  /* 0x0000003703817220 */ /* 0x040fe40000410000 */
[C---:B------:R-:W-:Y:S02]  /*1e6c0*/  FMUL.FTZ R140, R3.reuse, R130 ;  /* 0x00000082038c7220 */ /* 0x040fe40000410000 */
[----:B------:R-:W-:Y:S02]  /*1e6d0*/  FMUL.FTZ R141, R3, R131 ;  /* 0x00000083038d7220 */ /* 0x000fe40000410000 */
[C---:B--2---:R-:W-:Y:S02]  /*1e6e0*/  FMUL.FTZ R54, R2.reuse, R56 ;  /* 0x0000003802367220 */ /* 0x044fe40000410000 */
[----:B------:R-:W-:-:S02]  /*1e6f0*/  FMUL.FTZ R55, R2, R57 ;  /* 0x0000003902377220 */ /* 0x000fc40000410000 */
[C---:B------:R-:W-:Y:S01]  /*1e700*/  FMUL.FTZ R112, R3.reuse, R158 ;  /* 0x0000009e03707220 */ /* 0x040fe20000410000 */
[----:B---3--:R-:W-:Y:S01]  /*1e710*/  @P2 MOV R5, 0x3f317218 ;  /* 0x3f31721800052802 */ /* 0x008fe20000000f00 */
[----:B----4-:R-:W-:Y:S01]  /*1e720*/  @P1 FMUL.FTZ R6, R0, 0.69314718246459960938 ;  /* 0x3f31721800061820 */ /* 0x010fe20000410000 */
        /* <DEDUP_REMOVED lines=8> */
[----:B------:R-:W-:Y:S02]  /*1e7b0*/  FMUL.FTZ R57, R2, R61 ;  /* 0x0000003d02397220 */ /* 0x000fe40000410000 */
        /* <DEDUP_REMOVED lines=73> */
.L_x_750:
[----:B------:R2:W5:Y:S04]  /*1ec50*/  LDL R6, [R1+0x38] ;  /* 0x0000380001067983 */ /* 0x0005680000100800 */
[----:B------:R-:W3:Y:S01]  /*1ec60*/  S2R R2, SR_TID.X ;  /* 0x0000000000027919 */ /* 0x000ee20000002100 */
[----:B------:R-:W-:Y:S01]  /*1ec70*/  BSSY B0, `(.L_x_883) ;  /* 0x0000011000007945 */ /* 0x000fe20003800000 */
[----:B---3--:R-:W-:-:S13]  /*1ec80*/  LOP3.LUT P0, RZ, R2, 0x7f, RZ, 0xc0, !PT ;  /* 0x0000007f02ff7812 */ /* 0x008fda000780c0ff */
[----:B------:R-:W-:Y:S05]  /*1ec90*/  @P0 BRA `(.L_x_884) ;  /* 0x000000e000000947 */ /* 0x000fea0003800000 */
[----:B--2---:R-:W2:Y:S01]  /*1eca0*/  S2R R4, SR_LANEID ;  /* 0x0000000000047919 */ /* 0x004ea20000000000 */
[----:B------:R-:W-:Y:S01]  /*1ecb0*/  VOTEU.ANY UR4, UPT, PT ;  /* 0x0000000000047886 */ /* 0x000fe200038e0100 */
[----:B------:R-:W-:Y:S01]  /*1ecc0*/  IMAD.MOV.U32 R5, RZ, RZ, c[0x0][0x564] ;  /* 0x00015900ff057624 */ /* 0x000fe200078e00ff */
[----:B-1----:R-:W2:Y:S08]  /*1ecd0*/  FLO.U32 R3, UR4 ;  /* 0x0000000400037d00 */ /* 0x002eb000080e0000 */
[----:B------:R-:W1:Y:S01]  /*1ece0*/  POPC R2, UR4 ;  /* 0x0000000400027d09 */ /* 0x000e620008000000 */
[----:B--2---:R-:W-:Y:S01]  /*1ecf0*/  ISETP.EQ.U32.AND P0, PT, R3, R4, PT ;  /* 0x000000040300720c */ /* 0x004fe20003f02070 */
[----:B------:R-:W-:-:S12]  /*1ed00*/  IMAD.MOV.U32 R4, RZ, RZ, c[0x0][0x560] ;  /* 0x00015800ff047624 */ /* 0x000fd800078e00ff */
[----:B-1----:R1:W2:Y:S04]  /*1ed10*/  @P0 ATOMG.E.ADD.STRONG.GPU PT, R2, [R4.64], R2 ;  /* 0x00000002040209a8 */ /* 0x0022a800081ee1c6 */
[----:B-1----:R-:W1:Y:S04]  /*1ed20*/  S2R R4, SR_LTMASK ;  /* 0x0000000000047919 */ /* 0x002e680000003900 */
[----:B--2---:R1:W2:Y:S02]  /*1ed30*/  SHFL.IDX PT, R3, R2, R3, 0x1f ;  /* 0x00001f0302037589 */ /* 0x0042a400000e0000 */
[----:B-1----:R-:W-:-:S06]  /*1ed40*/  LOP3.LUT R2, R4, UR4, RZ, 0xc0, !PT ;  /* 0x0000000404027c12 */ /* 0x002fcc000f8ec0ff */
[----:B------:R-:W2:Y:S02]  /*1ed50*/  POPC R2, R2 ;  /* 0x0000000200027309 */ /* 0x000ea40000000000 */
[----:B--2--5:R-:W-:-:S05]  /*1ed60*/  IADD3 R6, R3, c[0x0][0xc], R2 ;  /* 0x0000030003067a10 */ /* 0x024fca0007ffe002 */
[----:B------:R1:W-:Y:S02]  /*1ed70*/  STL [R1+0x38], R6 ;  /* 0x0000380601007387 */ /* 0x0003e40000100800 */
.L_x_884:
[----:B--2---:R-:W-:Y:S05]  /*1ed80*/  BSYNC B0 ;  /* 0x0000000000007941 */ /* 0x004fea0003800000 */
.L_x_883:
[----:B------:R-:W-:Y:S01]  /*1ed90*/  PRMT R0, R0, 0x9910, RZ ;  /* 0x0000991000007816 */ /* 0x000fe200000000ff */
[----:B------:R-:W-:Y:S01]  /*1eda0*/  BSSY B1, `(.L_x_885) ;  /* 0x0000370000017945 */ /* 0x000fe20003800000 */
[----:B-----5:R-:W-:Y:S02]  /*1edb0*/  IMAD.MOV.U32 R74, RZ, RZ, R6 ;  /* 0x000000ffff4a7224 */ /* 0x020fe400078e0006 */
[----:B------:R-:W-:-:S13]  /*1edc0*/  ISETP.NE.AND P0, PT, R0, RZ, PT ;  /* 0x000000ff0000720c */ /* 0x000fda0003f05270 */
[----:B------:R-:W-:Y:S05]  /*1edd0*/  @!P0 BRA `(.L_x_886) ;  /* 0x000028c000008947 */ /* 0x000fea0003800000 */
[----:B------:R-:W2:Y:S04]  /*1ede0*/  LDL R9, [R1+0x58] ;  /* 0x0000580001097983 */ /* 0x000ea80000100800 */
[----:B------:R-:W3:Y:S04]  /*1edf0*/  LDL R7, [R1+0x5c] ;  /* 0x00005c0001077983 */ /* 0x000ee80000100800 */
[----:B-1----:R-:W4:Y:S04]  /*1ee00*/  LDL R6, [R1+0x68] ;  /* 0x0000680001067983 */ /* 0x002f280000100800 */
        /* <DEDUP_REMOVED lines=107> */
[----:B------:R-:W-:Y:S02]  /*1f4c0*/  STS [R11+0x5000], R3 ;  /* 0x005000030b007388 */ /* 0x000fe40000000800 */
        /* <DEDUP_REMOVED lines=12> */
.L_x_887:
[----:B--2---:R-:W2:Y:S04]  /*1f590*/  LDL R3, [R1+0x50] ;  /* 0x0000500001037983 */ /* 0x004ea80000100800 */
[----:B------:R-:W2:Y:S04]  /*1f5a0*/  LDL R78, [R1+0x2c] ;  /* 0x00002c00014e7983 */ /* 0x000ea80000100800 */
[----:B------:R-:W3:Y:S04]  /*1f5b0*/  LDL R24, [R1+0x54] ;  /* 0x0000540001187983 */ /* 0x000ee80000100800 */
[----:B------:R-:W4:Y:S04]  /*1f5c0*/  LDL R13, [R1+0x40] ;  /* 0x00004000010d7983 */ /* 0x000f280000100800 */
[----:B------:R-:W4:Y:S01]  /*1f5d0*/  LDL R25, [R1+0xb4] ;  /* 0x0000b40001197983 */ /* 0x000f220000100800 */
[----:B------:R-:W-:Y:S01]  /*1f5e0*/  IMAD.MOV.U32 R11, RZ, RZ, 0x368 ;  /* 0x00000368ff0b7424 */ /* 0x000fe200078e00ff */
[----:B------:R-:W-:-:S04]  /*1f5f0*/  ISETP.GT.AND P2, PT, R0, 0x1, PT ;  /* 0x000000010000780c */ /* 0x000fc80003f44270 */
[----:B------:R-:W-:-:S04]  /*1f600*/  SEL R11, R11, 0x328, P2 ;  /* 0x000003280b0b7807 */ /* 0x000fc80001000000 */
[----:B------:R-:W1:Y:S08]  /*1f610*/  LDC.64 R6, c[0x0][R11+0x170] ;  /* 0x00005c000b067b82 */ /* 0x000e700000000a00 */
[----:B------:R-:W3:Y:S08]  /*1f620*/  LDC.64 R14, c[0x0][R11+0x168] ;  /* 0x00005a000b0e7b82 */ /* 0x000ef00000000a00 */
[----:B------:R1:W2:Y:S08]  /*1f630*/  LDC.64 R18, c[0x0][R11+0x178] ;  /* 0x00005e000b127b82 */ /* 0x0002b00000000a00 */
[----:B------:R1:W2:Y:S01]  /*1f640*/  LDC.64 R16, c[0x0][R11+0x160] ;  /* 0x000058000b107b82 */ /* 0x0002a20000000a00 */
[----:B------:R-:W-:Y:S01]  /*1f650*/  ISETP.NE.U32.AND P0, PT, RZ, c[0x0][0x500], PT ;  /* 0x00014000ff007a0c */ /* 0x000fe20003f05070 */
[----:B------:R-:W-:-:S03]  /*1f660*/  IMAD.MOV.U32 R0, RZ, RZ, c[0x0][0x4e8] ;  /* 0x00013a00ff007624 */ /* 0x000fc600078e00ff */
[----:B------:R-:W-:Y:S02]  /*1f670*/  ISETP.NE.AND.EX P0, PT, RZ, c[0x0][0x504], PT, P0 ;  /* 0x00014100ff007a0c */ /* 0x000fe40003f05300 */
[----:B------:R-:W-:Y:S02]  /*1f680*/  ISETP.NE.AND P5, PT, R0, 0x1, PT ;  /* 0x000000010000780c */ /* 0x000fe40003fa5270 */
[----:B------:R-:W-:Y:S02]  /*1f690*/  SHF.R.S32.HI R4, RZ, 0x1f, R8 ;  /* 0x0000001fff047819 */ /* 0x000fe40000011408 */
[----:B------:R-:W-:Y:S02]  /*1f6a0*/  SEL R0, R8, RZ, !P0 ;  /* 0x000000ff08007207 */ /* 0x000fe40004000000 */
[----:B------:R-:W-:Y:S01]  /*1f6b0*/  SEL R5, R4, RZ, !P0 ;  /* 0x000000ff04057207 */ /* 0x000fe20004000000 */
[----:B------:R-:W2:Y:S02]  /*1f6c0*/  S2R R26, SR_TID.X ;  /* 0x00000000001a7919 */ /* 0x000ea40000002100 */
[----:B-1----:R-:W-:-:S04]  /*1f6d0*/  IMAD R4, R7, R0, RZ ;  /* 0x0000000007047224 */ /* 0x002fc800078e02ff */
[C---:B------:R-:W-:Y:S02]  /*1f6e0*/  IMAD R12, R6.reuse, R5, R4 ;  /* 0x00000005060c7224 */ /* 0x040fe400078e0204 */
[----:B------:R-:W-:-:S04]  /*1f6f0*/  IMAD.WIDE.U32 R6, R6, R0, RZ ;  /* 0x0000000006067225 */ /* 0x000fc800078e00ff */
[----:B------:R-:W-:Y:S01]  /*1f700*/  IMAD.IADD R12, R7, 0x1, R12 ;  /* 0x00000001070c7824 */ /* 0x000fe200078e020c */
[----:B------:R-:W-:-:S04]  /*1f710*/  LOP3.LUT R203, R203, 0xfffffffd, RZ, 0xc0, !PT ;  /* 0xfffffffdcbcb7812 */ /* 0x000fc800078ec0ff */
[----:B------:R-:W-:Y:S01]  /*1f720*/  LOP3.LUT R203, R203, 0xfffffffe, RZ, 0xc0, !PT ;  /* 0xfffffffecbcb7812 */ /* 0x000fe200078ec0ff */
[----:B--2---:R-:W-:-:S04]  /*1f730*/  IMAD.IADD R3, R3, 0x1, R78 ;  /* 0x0000000103037824 */ /* 0x004fc800078e024e */
[----:B------:R-:W-:-:S04]  /*1f740*/  @P5 IMAD.HI.U32 R5, R3, c[0x0][0x4ec], RZ ;  /* 0x00013b0003055a27 */ /* 0x000fc800078e00ff */
[----:B---3--:R-:W-:-:S04]  /*1f750*/  IMAD.WIDE.U32 R8, R14, R24, RZ ;  /* 0x000000180e087225 */ /* 0x008fc800078e00ff */
[----:B------:R-:W-:Y:S01]  /*1f760*/  IMAD.MOV.U32 R4, RZ, RZ, R3 ;  /* 0x000000ffff047224 */ /* 0x000fe200078e0003 */
[----:B------:R-:W-:Y:S01]  /*1f770*/  @P5 SHF.R.U32.HI R4, RZ, c[0x0][0x4f0], R5 ;  /* 0x00013c00ff045a19 */ /* 0x000fe20000011605 */
[----:B------:R-:W-:Y:S01]  /*1f780*/  IMAD R11, R15, R24, RZ ;  /* 0x000000180f0b7224 */ /* 0x000fe200078e02ff */
[----:B----4-:R-:W-:Y:S02]  /*1f790*/  SEL R5, R13, RZ, P2 ;  /* 0x000000ff0d057207 */ /* 0x010fe40001000000 */
[--C-:B-----5:R-:W-:Y:S01]  /*1f7a0*/  IADD3 R13, P1, P0, R6, R8, R2.reuse ;  /* 0x00000008060d7210 */ /* 0x120fe2000783e002 */
[----:B------:R-:W-:Y:S01]  /*1f7b0*/  IMAD.IADD R8, R9, 0x1, R11 ;  /* 0x0000000109087824 */ /* 0x000fe200078e020b */
[----:B------:R-:W-:Y:S01]  /*1f7c0*/  SHF.R.S32.HI R14, RZ, 0x1f, R2 ;  /* 0x0000001fff0e7819 */ /* 0x000fe20000011402 */
        /* <DEDUP_REMOVED lines=16> */
[----:B------:R-:W-:Y:S01]  /*1f8d0*/  SHF.R.S32.HI R15, RZ, 0x1f, R26 ;  /* 0x0000001fff0f7819 */ /* 0x000fe2000001141a */
[----:B------:R-:W-:Y:S01]  /*1f8e0*/  IMAD.IADD R5, R5, 0x1, R8 ;  /* 0x0000000105057824 */ /* 0x000fe200078e0208 */
[C---:B------:R-:W-:Y:S02]  /*1f8f0*/  LEA R6, P0, R4.reuse, R6, 0x2 ;  /* 0x0000000604067211 */ /* 0x040fe400078010ff */
[----:B------:R-:W-:Y:S02]  /*1f900*/  SEL R7, R7, c[0x0][0x454], P2 ;  /* 0x0001150007077a07 */ /* 0x000fe40001000000 */
[----:B------:R-:W-:Y:S02]  /*1f910*/  LEA.HI R15, R15, R26, RZ, 0x5 ;  /* 0x0000001a0f0f7211 */ /* 0x000fe400078f28ff */
[----:B------:R-:W-:Y:S02]  /*1f920*/  LEA.HI.X R5, R4, R7, R5, 0x2, P0 ;  /* 0x0000000704057211 */ /* 0x000fe400000f1405 */
[----:B------:R-:W-:Y:S01]  /*1f930*/  LOP3.LUT R15, R15, 0xffffffe0, RZ, 0xc0, !PT ;  /* 0xffffffe00f0f7812 */ /* 0x000fe200078ec0ff */
[----:B------:R-:W-:Y:S01]  /*1f940*/  IMAD R4, R10, c[0x0][0x4e8], RZ ;  /* 0x00013a000a047a24 */ /* 0x000fe200078e02ff */
[----:B------:R-:W-:Y:S04]  /*1f950*/  SHFL.IDX PT, R12, R6, RZ, 0x1c1f ;  /* 0x001c1fff060c7589 */ /* 0x000fe800000e0000 */
[----:B------:R-:W1:Y:S01]  /*1f960*/  SHFL.IDX PT, R13, R5, RZ, 0x1c1f ;  /* 0x001c1fff050d7589 */ /* 0x000e6200000e0000 */
[----:B------:R-:W-:-:S03]  /*1f970*/  IMAD.IADD R15, R26, 0x1, -R15 ;  /* 0x000000011a0f7824 */ /* 0x000fc600078e0a0f */
[----:B------:R-:W-:Y:S04]  /*1f980*/  SHFL.IDX PT, R10, R6, 0x1, 0x1c1f ;  /* 0x003c1f00060a7f89 */ /* 0x000fe800000e0000 */
[----:B------:R-:W2:Y:S04]  /*1f990*/  SHFL.IDX PT, R11, R5, 0x1, 0x1c1f ;  /* 0x003c1f00050b7f89 */ /* 0x000ea800000e0000 */
[----:B------:R-:W-:Y:S04]  /*1f9a0*/  SHFL.IDX PT, R9, R5, 0x2, 0x1c1f ;  /* 0x005c1f0005097f89 */ /* 0x000fe800000e0000 */
[----:B------:R3:W-:Y:S01]  /*1f9b0*/  SHFL.IDX PT, R7, R5, 0x3, 0x1c1f ;  /* 0x007c1f0005077f89 */ /* 0x0007e200000e0000 */
[----:B------:R-:W-:-:S03]  /*1f9c0*/  LOP3.LUT P0, RZ, R15, 0x3, RZ, 0xc0, !PT ;  /* 0x000000030fff7812 */ /* 0x000fc6000780c0ff */
[----:B------:R-:W4:Y:S04]  /*1f9d0*/  SHFL.IDX PT, R8, R6, 0x2, 0x1c1f ;  /* 0x005c1f0006087f89 */ /* 0x000f2800000e0000 */
[----:B------:R-:W1:Y:S01]  /*1f9e0*/  SHFL.IDX PT, R6, R6, 0x3, 0x1c1f ;  /* 0x007c1f0006067f89 */ /* 0x000e6200000e0000 */
[----:B---3--:R-:W-:-:S05]  /*1f9f0*/  IMAD.IADD R5, R25, 0x1, R78 ;  /* 0x0000000119057824 */ /* 0x008fca00078e024e */
[C---:B------:R-:W-:Y:S02]  /*1fa00*/  IADD3 R17, R5.reuse, 0x8, RZ ;  /* 0x0000000805117810 */ /* 0x040fe40007ffe0ff */
[CC--:B------:R-:W-:Y:S02]  /*1fa10*/  ISETP.GE.OR P4, PT, R5.reuse, R4.reuse, P0 ;  /* 0x000000040500720c */ /* 0x0c0fe40000786670 */
[----:B------:R-:W-:Y:S02]  /*1fa20*/  IADD3 R16, R5, 0x40, RZ ;  /* 0x0000004005107810 */ /* 0x000fe40007ffe0ff */
[-C--:B------:R-:W-:Y:S02]  /*1fa30*/  ISETP.GE.OR P3, PT, R17, R4.reuse, P0 ;  /* 0x000000041100720c */ /* 0x080fe40000766670 */
[----:B------:R-:W-:Y:S02]  /*1fa40*/  ISETP.GE.OR P1, PT, R16, R4, P0 ;  /* 0x000000041000720c */ /* 0x000fe40000726670 */
[----:B------:R-:W-:-:S05]  /*1fa50*/  IADD3 R15, R5, 0x48, RZ ;  /* 0x00000048050f7810 */ /* 0x000fca0007ffe0ff */
[----:B-1----:R1:W-:Y:S04]  /*1fa60*/  @!P4 ST.E [R12.64], R21 ;  /* 0x000000150c00c985 */ /* 0x0023e8000c101906 */
        /* <DEDUP_REMOVED lines=67> */
.L_x_963:
[----:B------:R-:W-:Y:S05]  /*1fea0*/  BRA.DIV ~URZ, `(.L_x_890) ;  /* 0x000040e27f007947 */ /* 0x000fea000b800000 */
[----:B------:R3:W4:Y:S02]  /*1feb0*/  SHFL.IDX PT, R0, R13, RZ, 0x1c1f ;  /* 0x001c1fff0d007589 */ /* 0x00072400000e0000 */
.L_x_964:
        /* <DEDUP_REMOVED lines=20> */
.L_x_892:
[----:B------:R-:W-:Y:S05]  /*20000*/  BSYNC B0 ;  /* 0x0000000000007941 */ /* 0x000fea0003800000 */
.L_x_891:
[----:B------:R-:W-:Y:S05]  /*20010*/  BRA.DIV ~URZ, `(.L_x_893) ;  /* 0x00003fd27f007947 */ /* 0x000fea000b800000 */
[----:B--2---:R2:W1:Y:S04]  /*20020*/  SHFL.IDX PT, R10, R12, 0x1, 0x1c1f ;  /* 0x003c1f000c0a7f89 */ /* 0x00446800000e0000 */
[----:B----4-:R2:W4:Y:S02]  /*20030*/  SHFL.IDX PT, R0, R13, 0x1, 0x1c1f ;  /* 0x003c1f000d007f89 */ /* 0x01052400000e0000 */
.L_x_965:
        /* <DEDUP_REMOVED lines=21> */
.L_x_895:
[----:B------:R-:W-:Y:S05]  /*20190*/  BSYNC B0 ;  /* 0x0000000000007941 */ /* 0x000fea0003800000 */
.L_x_894:
[----:B------:R-:W-:Y:S05]  /*201a0*/  BRA.DIV ~URZ, `(.L_x_896) ;  /* 0x00003f027f007947 */ /* 0x000fea000b800000 */
[----:B-1----:R1:W2:Y:S02]  /*201b0*/  SHFL.IDX PT, R10, R12, 0x2, 0x1c1f ;  /* 0x005c1f000c0a7f89 */ /* 0x0022a400000e0000 */
.L_x_966:
[----:B------:R-:W-:Y:S05]  /*201c0*/  BRA.DIV ~URZ, `(.L_x_897) ;  /* 0x00003f527f007947 */ /* 0x000fea000b800000 */
[----:B----4-:R4:W1:Y:S02]  /*201d0*/  SHFL.IDX PT, R0, R13, 0x2, 0x1c1f ;  /* 0x005c1f000d007f89 */ /* 0x01086400000e0000 */
.L_x_967:
        /* <DEDUP_REMOVED lines=21> */
.L_x_899:
[----:B------:R-:W-:Y:S05]  /*20330*/  BSYNC B0 ;  /* 0x0000000000007941 */ /* 0x000fea0003800000 */
.L_x_898:
[----:B------:R-:W-:Y:S05]  /*20340*/  BRA.DIV ~URZ, `(.L_x_900) ;  /* 0x00003e327f007947 */ /* 0x000fea000b800000 */
[----:B-1----:R1:W3:Y:S04]  /*20350*/  SHFL.IDX PT, R6, R12, 0x3, 0x1c1f ;  /* 0x007c1f000c067f89 */ /* 0x0022e800000e0000 */
[----:B------:R1:W4:Y:S02]  /*20360*/  SHFL.IDX PT, R0, R13, 0x3, 0x1c1f ;  /* 0x007c1f000d007f89 */ /* 0x00032400000e0000 */
.L_x_968:
        /* <DEDUP_REMOVED lines=22> */
.L_x_888:
[----:B-1----:R-:W2:Y:S04]  /*204d0*/  LDL.LU R6, [R1+0x54] ;  /* 0x0000540001067983 */ /* 0x002ea80000300800 */
[----:B------:R-:W3:Y:S01]  /*204e0*/  LDL.LU R7, [R1+0x40] ;  /* 0x0000400001077983 */ /* 0x000ee20000300800 */
[----:B------:R-:W-:Y:S02]  /*204f0*/  IMAD R14, R14, c[0x0][0x408], RZ ;  /* 0x000102000e0e7a24 */ /* 0x000fe400078e02ff */
[----:B------:R-:W-:-:S04]  /*20500*/  IMAD.WIDE.U32 R4, R2, c[0x0][0x408], RZ ;  /* 0x0001020002047a25 */ /* 0x000fc800078e00ff */
[----:B------:R-:W-:-:S05]  /*20510*/  IMAD R2, R2, c[0x0][0x40c], R14 ;  /* 0x0001030002027a24 */ /* 0x000fca00078e020e */
[----:B------:R-:W-:Y:S02]  /*20520*/  IADD3 R5, R5, R2, RZ ;  /* 0x0000000205057210 */ /* 0x000fe40007ffe0ff */
[----:B------:R-:W-:-:S05]  /*20530*/  SHF.R.S32.HI R2, RZ, 0x1f, R0 ;  /* 0x0000001fff027819 */ /* 0x000fca0000011400 */
[----:B------:R-:W-:-:S04]  /*20540*/  IMAD R2, R2, c[0x0][0x440], RZ ;  /* 0x0001100002027a24 */ /* 0x000fc800078e02ff */
[----:B------:R-:W-:Y:S02]  /*20550*/  IMAD R2, R0, c[0x0][0x444], R2 ;  /* 0x0001110000027a24 */ /* 0x000fe400078e0202 */
[----:B--2---:R-:W-:-:S04]  /*20560*/  IMAD.WIDE.U32 R4, R6, c[0x0][0x438], R4 ;  /* 0x00010e0006047a25 */ /* 0x004fc800078e0004 */
[----:B------:R-:W-:Y:S02]  /*20570*/  IMAD R5, R6, c[0x0][0x43c], R5 ;  /* 0x00010f0006057a24 */ /* 0x000fe400078e0205 */
[----:B------:R-:W-:-:S04]  /*20580*/  @P5 IMAD.HI.U32 R6, R3, c[0x0][0x4ec], RZ ;  /* 0x00013b0003065a27 */ /* 0x000fc800078e00ff */
        /* <DEDUP_REMOVED lines=22> */
.L_x_969:
[----:B------:R-:W-:Y:S05]  /*206f0*/  BRA.DIV ~URZ, `(.L_x_903) ;  /* 0x00003bb27f007947 */ /* 0x000fea000b800000 */
[----:B------:R3:W4:Y:S02]  /*20700*/  SHFL.IDX PT, R0, R24, RZ, 0x1c1f ;  /* 0x001c1fff18007589 */ /* 0x00072400000e0000 */
.L_x_970:
[----:B------:R-:W5:Y:S01]  /*20710*/  LDL R5, [R1+0x10] ;  /* 0x0000100001057983 */ /* 0x000f620000100800 */
[----:B------:R-:W-:Y:S01]  /*20720*/  BSSY B0, `(.L_x_904) ;  /* 0x0000049000007945 */ /* 0x000fe20003800000 */
[C---:B-----5:R-:W-:Y:S02]  /*20730*/  IADD3 R15, R5.reuse, 0x8, RZ ;  /* 0x00000008050f7810 */ /* 0x060fe40007ffe0ff */
        /* <DEDUP_REMOVED lines=21> */
[----:B------:R-:W-:Y:S01]  /*20890*/  ISETP.GE.AND P1, PT, R5, c[0x0][0x3c8], PT ;  /* 0x0000f20005007a0c */ /* 0x000fe20003f26270 */
[----:B------:R-:W5:Y:S01]  /*208a0*/  LDL R20, [R1+0x88] ;  /* 0x0000880001147983 */ /* 0x000f620000100800 */
[----:B------:R-:W-:Y:S02]  /*208b0*/  ISETP.GE.AND P2, PT, R15, c[0x0][0x3c8], PT ;  /* 0x0000f2000f007a0c */ /* 0x000fe40003f46270 */
[----:B------:R-:W-:-:S09]  /*208c0*/  ISETP.GE.AND P4, PT, R14, c[0x0][0x3c8], PT ;  /* 0x0000f2000e007a0c */ /* 0x000fd20003f86270 */
[----:B----4-:R-:W-:-:S04]  /*208d0*/  @!P1 LEA R2, P0, R5, R0, 0x2 ;  /* 0x0000000005029211 */ /* 0x010fc800078010ff */
[----:B--2---:R-:W-:Y:S02]  /*208e0*/  @!P1 LEA.HI.X R3, R5, R4, R26, 0x2, P0 ;  /* 0x0000000405039211 */ /* 0x004fe400000f141a */
[----:B------:R-:W2:Y:S01]  /*208f0*/  LDL R5, [R1+0x60] ;  /* 0x0000600001057983 */ /* 0x000ea20000100800 */
[----:B------:R-:W-:Y:S02]  /*20900*/  @!P2 LEA R16, P0, R15, R0, 0x2 ;  /* 0x000000000f10a211 */ /* 0x000fe400078010ff */
[----:B------:R-:W-:Y:S01]  /*20910*/  ISETP.GE.AND P3, PT, R13, c[0x0][0x3c8], PT ;  /* 0x0000f2000d007a0c */ /* 0x000fe20003f66270 */
[----:B------:R4:W-:Y:S01]  /*20920*/  @!P1 ST.E.64 [R2.64], R168 ;  /* 0x000000a802009985 */ /* 0x0009e2000c101b06 */
[----:B------:R-:W-:Y:S02]  /*20930*/  @!P2 LEA.HI.X R17, R15, R4, R23, 0x2, P0 ;  /* 0x000000040f11a211 */ /* 0x000fe400000f1417 */
[----:B------:R-:W-:-:S03]  /*20940*/  ISETP.GE.AND P1, PT, R12, c[0x0][0x3c8], PT ;  /* 0x0000f2000c007a0c */ /* 0x000fc60003f26270 */
[----:B------:R1:W-:Y:S01]  /*20950*/  @!P2 ST.E.64 [R16.64], R170 ;  /* 0x000000aa1000a985 */ /* 0x0003e2000c101b06 */
[----:B------:R-:W-:Y:S02]  /*20960*/  ISETP.GE.AND P2, PT, R10, c[0x0][0x3c8], PT ;  /* 0x0000f2000a007a0c */ /* 0x000fe40003f46270 */
[----:B----4-:R-:W-:-:S04]  /*20970*/  @!P4 LEA R2, P0, R14, R0, 0x2 ;  /* 0x000000000e02c211 */ /* 0x010fc800078010ff */
[----:B------:R-:W-:Y:S02]  /*20980*/  @!P4 LEA.HI.X R3, R14, R4, R25, 0x2, P0 ;  /* 0x000000040e03c211 */ /* 0x000fe400000f1419 */
[----:B-1----:R-:W-:-:S03]  /*20990*/  @!P3 LEA R16, P0, R13, R0, 0x2 ;  /* 0x000000000d10b211 */ /* 0x002fc600078010ff */
[----:B------:R1:W-:Y:S01]  /*209a0*/  @!P4 ST.E.64 [R2.64], R144 ;  /* 0x000000900200c985 */ /* 0x0003e2000c101b06 */
[----:B------:R-:W-:Y:S02]  /*209b0*/  ISETP.GE.AND P4, PT, R11, c[0x0][0x3c8], PT ;  /* 0x0000f2000b007a0c */ /* 0x000fe40003f86270 */
[----:B------:R-:W-:-:S05]  /*209c0*/  @!P3 LEA.HI.X R17, R13, R4, R28, 0x2, P0 ;  /* 0x000000040d11b211 */ /* 0x000fca00000f141c */
[----:B------:R4:W-:Y:S01]  /*209d0*/  @!P3 ST.E.64 [R16.64], R156 ;  /* 0x0000009c1000b985 */ /* 0x0009e2000c101b06 */
[----:B-1----:R-:W-:-:S04]  /*209e0*/  @!P1 LEA R2, P0, R12, R0, 0x2 ;  /* 0x000000000c029211 */ /* 0x002fc800078010ff */
[----:B------:R-:W-:Y:S02]  /*209f0*/  @!P1 LEA.HI.X R3, R12, R4, R27, 0x2, P0 ;  /* 0x000000040c039211 */ /* 0x000fe400000f141b */
[----:B----4-:R-:W-:-:S03]  /*20a00*/  @!P4 LEA R16, P0, R11, R0, 0x2 ;  /* 0x000000000b10c211 */ /* 0x010fc600078010ff */
        /* <DEDUP_REMOVED lines=8> */
[----:B----4-:R-:W-:-:S03]  /*20a90*/  @!P1 LEA R16, P0, R9, R0, 0x2 ;  /* 0x0000000009109211 */ /* 0x010fc600078010ff */
[----:B------:R1:W-:Y:S01]  /*20aa0*/  @!P2 ST.E.64 [R2.64], R176 ;  /* 0x000000b00200a985 */ /* 0x0003e2000c101b06 */
[----:B------:R-:W-:Y:S02]  /*20ab0*/  ISETP.GE.AND P2, PT, R6, c[0x0][0x3c8], PT ;  /* 0x0000f20006007a0c */ /* 0x000fe40003f46270 */
[----:B------:R-:W-:-:S05]  /*20ac0*/  @!P1 LEA.HI.X R17, R9, R4, R30, 0x2, P0 ;  /* 0x0000000409119211 */ /* 0x000fca00000f141e */
[----:B------:R4:W-:Y:S01]  /*20ad0*/  @!P1 ST.E.64 [R16.64], R178 ;  /* 0x000000b210009985 */ /* 0x0009e2000c101b06 */
[----:B-1----:R-:W-:-:S04]  /*20ae0*/  @!P4 LEA R2, P0, R8, R0, 0x2 ;  /* 0x000000000802c211 */ /* 0x002fc800078010ff */
[----:B------:R-:W-:Y:S02]  /*20af0*/  @!P4 LEA.HI.X R3, R8, R4, R32, 0x2, P0 ;  /* 0x000000040803c211 */ /* 0x000fe400000f1420 */
[----:B------:R-:W-:-:S04]  /*20b00*/  @!P3 LEA R18, P0, R7, R0, 0x2 ;  /* 0x000000000712b211 */ /* 0x000fc800078010ff */
[----:B------:R-:W-:Y:S02]  /*20b10*/  @!P3 LEA.HI.X R19, R7, R4, R33, 0x2, P0 ;  /* 0x000000040713b211 */ /* 0x000fe400000f1421 */
[C---:B----4-:R-:W-:Y:S01]  /*20b20*/  @!P2 LEA R16, P0, R6.reuse, R0, 0x2 ;  /* 0x000000000610a211 */ /* 0x050fe200078010ff */
[----:B------:R1:W-:Y:S03]  /*20b30*/  @!P4 ST.E.64 [R2.64], R100 ;  /* 0x000000640200c985 */ /* 0x0003e6000c101b06 */
[----:B------:R-:W-:Y:S01]  /*20b40*/  @!P2 LEA.HI.X R17, R6, R4, R34, 0x2, P0 ;  /* 0x000000040611a211 */ /* 0x000fe200000f1422 */
[----:B------:R4:W-:Y:S04]  /*20b50*/  @!P3 ST.E.64 [R18.64], R182 ;  /* 0x000000b61200b985 */ /* 0x0009e8000c101b06 */
[----:B------:R4:W-:Y:S01]  /*20b60*/  @!P2 ST.E.64 [R16.64], R180 ;  /* 0x000000b41000a985 */ /* 0x0009e2000c101b06 */
[----:B--2---:R-:W-:-:S13]  /*20b70*/  ISETP.GE.AND P1, PT, R5, c[0x0][0x3c8], PT ;  /* 0x0000f20005007a0c */ /* 0x004fda0003f26270 */
[----:B-1----:R-:W-:-:S04]  /*20b80*/  @!P1 LEA R2, P0, R5, R0, 0x2 ;  /* 0x0000000005029211 */ /* 0x002fc800078010ff */
[----:B-----5:R-:W-:-:S05]  /*20b90*/  @!P1 LEA.HI.X R3, R5, R4, R20, 0x2, P0 ;  /* 0x0000000405039211 */ /* 0x020fca00000f1414 */
[----:B------:R4:W-:Y:S04]  /*20ba0*/  @!P1 ST.E.64 [R2.64], R96 ;  /* 0x0000006002009985 */ /* 0x0009e8000c101b06 */
.L_x_905:
[----:B------:R-:W-:Y:S05]  /*20bb0*/  BSYNC B0 ;  /* 0x0000000000007941 */ /* 0x000fea0003800000 */
.L_x_904:
[----:B------:R-:W-:Y:S05]  /*20bc0*/  BRA.DIV ~URZ, `(.L_x_906) ;  /* 0x000037427f007947 */ /* 0x000fea000b800000 */
[----:B--2---:R2:W1:Y:S04]  /*20bd0*/  SHFL.IDX PT, R4, R22, 0x1, 0x1c1f ;  /* 0x003c1f0016047f89 */ /* 0x00446800000e0000 */
[----:B----4-:R2:W4:Y:S02]  /*20be0*/  SHFL.IDX PT, R0, R24, 0x1, 0x1c1f ;  /* 0x003c1f0018007f89 */ /* 0x01052400000e0000 */
.L_x_971:
[----:B------:R-:W-:Y:S01]  /*20bf0*/  BSSY B0, `(.L_x_907) ;  /* 0x0000035000007945 */ /* 0x000fe20003800000 */
[----:B------:R-:W-:Y:S05]  /*20c00*/  @P6 BRA `(.L_x_908) ;  /* 0x0000033000006947 */ /* 0x000fea0003800000 */
[----:B------:R-:W5:Y:S01]  /*20c10*/  LDL R5, [R1+0x10] ;  /* 0x0000100001057983 */ /* 0x000f620000100800 */
[----:B------:R-:W-:Y:S02]  /*20c20*/  ISETP.GE.AND P0, PT, R15, c[0x0][0x3c8], PT ;  /* 0x0000f2000f007a0c */ /* 0x000fe40003f06270 */
[----:B------:R-:W-:Y:S01]  /*20c30*/  ISETP.GE.AND P3, PT, R14, c[0x0][0x3c8], PT ;  /* 0x0000f2000e007a0c */ /* 0x000fe20003f66270 */
[----:B--2---:R-:W2:Y:S01]  /*20c40*/  LDL R35, [R1+0x88] ;  /* 0x0000880001237983 */ /* 0x004ea20000100800 */
[----:B------:R-:W-:-:S02]  /*20c50*/  ISETP.GE.AND P5, PT, R13, c[0x0][0x3c8], PT ;  /* 0x0000f2000d007a0c */ /* 0x000fc40003fa6270 */
[----:B-----5:R-:W-:-:S13]  /*20c60*/  ISETP.GE.AND P1, PT, R5, c[0x0][0x3c8], PT ;  /* 0x0000f20005007a0c */ /* 0x020fda0003f26270 */
[----:B----4-:R-:W-:-:S04]  /*20c70*/  @!P1 LEA R2, P2, R5, R0, 0x2 ;  /* 0x0000000005029211 */ /* 0x010fc800078410ff */
[----:B-1----:R-:W-:Y:S02]  /*20c80*/  @!P1 LEA.HI.X R3, R5, R4, R26, 0x2, P2 ;  /* 0x0000000405039211 */ /* 0x002fe400010f141a */
[----:B------:R-:W4:Y:S01]  /*20c90*/  LDL R5, [R1+0x60] ;  /* 0x0000600001057983 */ /* 0x000f220000100800 */
[----:B------:R-:W-:-:S04]  /*20ca0*/  @!P0 LEA R16, P2, R15, R0, 0x2 ;  /* 0x000000000f108211 */ /* 0x000fc800078410ff */
[----:B------:R-:W-:Y:S02]  /*20cb0*/  @!P0 LEA.HI.X R17, R15, R4, R23, 0x2, P2 ;  /* 0x000000040f118211 */ /* 0x000fe400010f1417 */
[----:B------:R-:W-:Y:S01]  /*20cc0*/  ISETP.GE.AND P2, PT, R12, c[0x0][0x3c8], PT ;  /* 0x0000f2000c007a0c */ /* 0x000fe20003f46270 */
[----:B------:R1:W-:Y:S01]  /*20cd0*/  @!P1 ST.E.64 [R2.64], R140 ;  /* 0x0000008c02009985 */ /* 0x0003e2000c101b06 */
[----:B------:R-:W-:-:S03]  /*20ce0*/  ISETP.GE.AND P1, PT, R11, c[0x0][0x3c8], PT ;  /* 0x0000f2000b007a0c */ /* 0x000fc60003f26270 */
[----:B------:R5:W-:Y:S01]  /*20cf0*/  @!P0 ST.E.64 [R16.64], R142 ;  /* 0x0000008e10008985 */ /* 0x000be2000c101b06 */
[CC--:B-1----:R-:W-:Y:S02]  /*20d00*/  @!P3 LEA R2, P4, R14.reuse, R0.reuse, 0x2 ;  /* 0x000000000e02b211 */ /* 0x0c2fe400078810ff */
[C---:B-----5:R-:W-:Y:S02]  /*20d10*/  @!P5 LEA R16, P0, R13.reuse, R0, 0x2 ;  /* 0x000000000d10d211 */ /* 0x060fe400078010ff */
        /* <DEDUP_REMOVED lines=9> */
[----:B------:R-:W-:-:S03]  /*20db0*/  @!P1 LEA R18, P3, R11, R0, 0x2 ;  /* 0x000000000b129211 */ /* 0x000fc600078610ff */
[----:B------:R1:W-:Y:S01]  /*20dc0*/  @!P2 ST.E.64 [R2.64], R116 ;  /* 0x000000740200a985 */ /* 0x0003e2000c101b06 */
[C---:B-----5:R-:W-:Y:S02]  /*20dd0*/  @!P0 LEA R16, P2, R10.reuse, R0, 0x2 ;  /* 0x000000000a108211 */ /* 0x060fe400078410ff */
[-C--:B------:R-:W-:Y:S02]  /*20de0*/  @!P1 LEA.HI.X R19, R11, R4.reuse, R29, 0x2, P3 ;  /* 0x000000040b139211 */ /* 0x080fe400018f141d */
[----:B------:R-:W-:Y:S02]  /*20df0*/  ISETP.GE.AND P3, PT, R7, c[0x0][0x3c8], PT ;  /* 0x0000f20007007a0c */ /* 0x000fe40003f66270 */
[----:B------:R-:W-:Y:S01]  /*20e00*/  @!P0 LEA.HI.X R17, R10, R4, R31, 0x2, P2 ;  /* 0x000000040a118211 */ /* 0x000fe200010f141f */
[----:B------:R5:W-:Y:S01]  /*20e10*/  @!P1 ST.E.64 [R18.64], R114 ;  /* 0x0000007212009985 */ /* 0x000be2000c101b06 */
[----:B------:R-:W-:-:S03]  /*20e20*/  ISETP.GE.AND P2, PT, R6, c[0x0][0x3c8], PT ;  /* 0x0000f20006007a0c */ /* 0x000fc60003f46270 */
[----:B------:R3:W-:Y:S01]  /*20e30*/  @!P0 ST.E.64 [R16.64], R128 ;  /* 0x0000008010008985 */ /* 0x0007e2000c101b06 */
[----:B------:R-:W-:-:S04]  /*20e40*/  @!P5 LEA R20, P0, R8, R0, 0x2 ;  /* 0x000000000814d211 */ /* 0x000fc800078010ff */
[----:B------:R-:W-:Y:S02]  /*20e50*/  @!P5 LEA.HI.X R21, R8, R4, R32, 0x2, P0 ;  /* 0x000000040815d211 */ /* 0x000fe400000f1420 */
[----:B-1----:R-:W-:-:S04]  /*20e60*/  @!P4 LEA R2, P1, R9, R0, 0x2 ;  /* 0x000000000902c211 */ /* 0x002fc800078210ff */
[----:B------:R-:W-:Y:S02]  /*20e70*/  @!P4 LEA.HI.X R3, R9, R4, R30, 0x2, P1 ;  /* 0x000000040903c211 */ /* 0x000fe400008f141e */
[----:B-----5:R-:W-:-:S04]  /*20e80*/  @!P3 LEA R18, P0, R7, R0, 0x2 ;  /* 0x000000000712b211 */ /* 0x020fc800078010ff */
[----:B------:R-:W-:Y:S02]  /*20e90*/  @!P3 LEA.HI.X R19, R7, R4, R33, 0x2, P0 ;  /* 0x000000040713b211 */ /* 0x000fe400000f1421 */
[C---:B---3--:R-:W-:Y:S01]  /*20ea0*/  @!P2 LEA R16, P0, R6.reuse, R0, 0x2 ;  /* 0x000000000610a211 */ /* 0x048fe200078010ff */
[----:B------:R1:W-:Y:S03]  /*20eb0*/  @!P4 ST.E.64 [R2.64], R130 ;  /* 0x000000820200c985 */ /* 0x0003e6000c101b06 */
[----:B------:R-:W-:Y:S01]  /*20ec0*/  @!P2 LEA.HI.X R17, R6, R4, R34, 0x2, P0 ;  /* 0x000000040611a211 */ /* 0x000fe200000f1422 */
[----:B------:R3:W-:Y:S04]  /*20ed0*/  @!P5 ST.E.64 [R20.64], R184 ;  /* 0x000000b81400d985 */ /* 0x0007e8000c101b06 */
[----:B------:R3:W-:Y:S04]  /*20ee0*/  @!P3 ST.E.64 [R18.64], R158 ;  /* 0x0000009e1200b985 */ /* 0x0007e8000c101b06 */
[----:B------:R3:W-:Y:S01]  /*20ef0*/  @!P2 ST.E.64 [R16.64], R102 ;  /* 0x000000661000a985 */ /* 0x0007e2000c101b06 */
[----:B----4-:R-:W-:-:S13]  /*20f00*/  ISETP.GE.AND P1, PT, R5, c[0x0][0x3c8], PT ;  /* 0x0000f20005007a0c */ /* 0x010fda0003f26270 */
[----:B-1----:R-:W-:-:S04]  /*20f10*/  @!P1 LEA R2, P0, R5, R0, 0x2 ;  /* 0x0000000005029211 */ /* 0x002fc800078010ff */
[----:B--2---:R-:W-:-:S05]  /*20f20*/  @!P1 LEA.HI.X R3, R5, R4, R35, 0x2, P0 ;  /* 0x0000000405039211 */ /* 0x004fca00000f1423 */
[----:B------:R3:W-:Y:S04]  /*20f30*/  @!P1 ST.E.64 [R2.64], R98 ;  /* 0x0000006202009985 */ /* 0x0007e8000c101b06 */
.L_x_908:
[----:B------:R-:W-:Y:S05]  /*20f40*/  BSYNC B0 ;  /* 0x0000000000007941 */ /* 0x000fea0003800000 */
.L_x_907:
[----:B------:R-:W-:Y:S05]  /*20f50*/  BRA.DIV ~URZ, `(.L_x_909) ;  /* 0x000034727f007947 */ /* 0x000fea000b800000 */
[----:B-1----:R1:W2:Y:S02]  /*20f60*/  SHFL.IDX PT, R4, R22, 0x2, 0x1c1f ;  /* 0x005c1f0016047f89 */ /* 0x0022a400000e0000 */
.L_x_972:
[----:B------:R-:W-:Y:S05]  /*20f70*/  BRA.DIV ~URZ, `(.L_x_910) ;  /* 0x000034c27f007947 */ /* 0x000fea000b800000 */
[----:B----4-:R4:W1:Y:S02]  /*20f80*/  SHFL.IDX PT, R0, R24, 0x2, 0x1c1f ;  /* 0x005c1f0018007f89 */ /* 0x01086400000e0000 */
.L_x_973:
[----:B------:R-:W-:Y:S01]  /*20f90*/  LOP3.LUT P0, RZ, R203, 0x1, RZ, 0xc0, !PT ;  /* 0x00000001cbff7812 */ /* 0x000fe2000780c0ff */
[----:B------:R-:W-:-:S12]  /*20fa0*/  BSSY B0, `(.L_x_911) ;  /* 0x0000035000007945 */ /* 0x000fd80003800000 */
[----:B------:R-:W-:Y:S05]  /*20fb0*/  @P0 BRA `(.L_x_912) ;  /* 0x0000033000000947 */ /* 0x000fea0003800000 */
[----:B---3--:R-:W3:Y:S04]  /*20fc0*/  LDL R16, [R1+0x10] ;  /* 0x0000100001107983 */ /* 0x008ee80000100800 */
[----:B------:R-:W5:Y:S01]  /*20fd0*/  LDL R5, [R1+0x60] ;  /* 0x0000600001057983 */ /* 0x000f620000100800 */
[----:B------:R-:W-:Y:S02]  /*20fe0*/  ISETP.GE.AND P2, PT, R15, c[0x0][0x3c8], PT ;  /* 0x0000f2000f007a0c */ /* 0x000fe40003f46270 */
[----:B------:R-:W-:Y:S01]  /*20ff0*/  ISETP.GE.AND P4, PT, R14, c[0x0][0x3c8], PT ;  /* 0x0000f2000e007a0c */ /* 0x000fe20003f86270 */
[----:B----4-:R-:W4:Y:S01]  /*21000*/  LDL R35, [R1+0x88] ;  /* 0x0000880001237983 */ /* 0x010f220000100800 */
[----:B------:R-:W-:-:S09]  /*21010*/  ISETP.GE.AND P3, PT, R13, c[0x0][0x3c8], PT ;  /* 0x0000f2000d007a0c */ /* 0x000fd20003f66270 */
[----:B-1----:R-:W-:-:S04]  /*21020*/  @!P2 LEA R18, P1, R15, R0, 0x2 ;  /* 0x000000000f12a211 */ /* 0x002fc800078210ff */
[----:B--2---:R-:W-:Y:S02]  /*21030*/  @!P2 LEA.HI.X R19, R15, R4, R23, 0x2, P1 ;  /* 0x000000040f13a211 */ /* 0x004fe400008f1417 */
[----:B------:R-:W-:Y:S02]  /*21040*/  ISETP.GE.AND P1, PT, R12, c[0x0][0x3c8], PT ;  /* 0x0000f2000c007a0c */ /* 0x000fe40003f26270 */
[----:B------:R-:W-:Y:S02]  /*21050*/  ISETP.GE.AND P6, PT, R10, c[0x0][0x3c8], PT ;  /* 0x0000f2000a007a0c */ /* 0x000fe40003fc6270 */
[----:B---3--:R-:W-:-:S13]  /*21060*/  ISETP.GE.AND P0, PT, R16, c[0x0][0x3c8], PT ;  /* 0x0000f20010007a0c */ /* 0x008fda0003f06270 */
[----:B------:R-:W-:-:S04]  /*21070*/  @!P0 LEA R2, P5, R16, R0, 0x2 ;  /* 0x0000000010028211 */ /* 0x000fc800078a10ff */
[----:B------:R-:W-:Y:S02]  /*21080*/  @!P0 LEA.HI.X R3, R16, R4, R26, 0x2, P5 ;  /* 0x0000000410038211 */ /* 0x000fe400028f141a */
[----:B------:R-:W-:-:S03]  /*21090*/  @!P4 LEA R16, P5, R14, R0, 0x2 ;  /* 0x000000000e10c211 */ /* 0x000fc600078a10ff */
[----:B------:R1:W-:Y:S01]  /*210a0*/  @!P0 ST.E.64 [R2.64], R44 ;  /* 0x0000002c02008985 */ /* 0x0003e2000c101b06 */
[----:B------:R-:W-:-:S03]  /*210b0*/  ISETP.GE.AND P0, PT, R11, c[0x0][0x3c8], PT ;  /* 0x0000f2000b007a0c */ /* 0x000fc60003f06270 */
[----:B------:R2:W-:Y:S01]  /*210c0*/  @!P2 ST.E.64 [R18.64], R46 ;  /* 0x0000002e1200a985 */ /* 0x0005e2000c101b06 */
[----:B------:R-:W-:-:S05]  /*210d0*/  @!P4 LEA.HI.X R17, R14, R4, R25, 0x2, P5 ;  /* 0x000000040e11c211 */ /* 0x000fca00028f1419 */
[----:B------:R3:W-:Y:S01]  /*210e0*/  @!P4 ST.E.64 [R16.64], R48 ;  /* 0x000000301000c985 */ /* 0x0007e2000c101b06 */
[----:B------:R-:W-:Y:S02]  /*210f0*/  ISETP.GE.AND P4, PT, R9, c[0x0][0x3c8], PT ;  /* 0x0000f20009007a0c */ /* 0x000fe40003f86270 */
[----:B-1----:R-:W-:-:S04]  /*21100*/  @!P3 LEA R2, P2, R13, R0, 0x2 ;  /* 0x000000000d02b211 */ /* 0x002fc800078410ff */
[----:B------:R-:W-:Y:S02]  /*21110*/  @!P3 LEA.HI.X R3, R13, R4, R28, 0x2, P2 ;  /* 0x000000040d03b211 */ /* 0x000fe400010f141c */
[----:B--2---:R-:W-:-:S03]  /*21120*/  @!P1 LEA R18, P5, R12, R0, 0x2 ;  /* 0x000000000c129211 */ /* 0x004fc600078a10ff */
[----:B------:R1:W-:Y:S01]  /*21130*/  @!P3 ST.E.64 [R2.64], R50 ;  /* 0x000000320200b985 */ /* 0x0003e2000c101b06 */
[----:B------:R-:W-:Y:S02]  /*21140*/  @!P1 LEA.HI.X R19, R12, R4, R27, 0x2, P5 ;  /* 0x000000040c139211 */ /* 0x000fe400028f141b */
[----:B---3--:R-:W-:Y:S02]  /*21150*/  @!P6 LEA R16, P5, R10, R0, 0x2 ;  /* 0x000000000a10e211 */ /* 0x008fe400078a10ff */
[----:B------:R-:W-:Y:S01]  /*21160*/  ISETP.GE.AND P3, PT, R8, c[0x0][0x3c8], PT ;  /* 0x0000f20008007a0c */ /* 0x000fe20003f66270 */
[----:B------:R-:W-:Y:S01]  /*21170*/  @!P1 ST.E.64 [R18.64], R66 ;  /* 0x0000004212009985 */ /* 0x000fe2000c101b06 */
[----:B------:R-:W-:Y:S02]  /*21180*/  @!P6 LEA.HI.X R17, R10, R4, R31, 0x2, P5 ;  /* 0x000000040a11e211 */ /* 0x000fe400028f141f */
[----:B------:R-:W-:Y:S02]  /*21190*/  ISETP.GE.AND P1, PT, R6, c[0x0][0x3c8], PT ;  /* 0x0000f20006007a0c */ /* 0x000fe40003f26270 */
[----:B-1----:R-:W-:-:S04]  /*211a0*/  @!P0 LEA R2, P2, R11, R0, 0x2 ;  /* 0x000000000b028211 */ /* 0x002fc800078410ff */
[----:B------:R-:W-:Y:S02]  /*211b0*/  @!P0 LEA.HI.X R3, R11, R4, R29, 0x2, P2 ;  /* 0x000000040b038211 */ /* 0x000fe400010f141d */
[----:B------:R-:W-:-:S03]  /*211c0*/  ISETP.GE.AND P2, PT, R7, c[0x0][0x3c8], PT ;  /* 0x0000f20007007a0c */ /* 0x000fc60003f46270 */
[----:B------:R1:W-:Y:S01]  /*211d0*/  @!P0 ST.E.64 [R2.64], R52 ;  /* 0x0000003402008985 */ /* 0x0003e2000c101b06 */
[----:B-----5:R-:W-:-:S03]  /*211e0*/  ISETP.GE.AND P0, PT, R5, c[0x0][0x3c8], PT ;  /* 0x0000f20005007a0c */ /* 0x020fc60003f06270 */
        /* <DEDUP_REMOVED lines=8> */
[-C--:B------:R-:W-:Y:S02]  /*21270*/  @!P2 LEA.HI.X R19, R7, R4.reuse, R33, 0x2, P4 ;  /* 0x000000040713a211 */ /* 0x080fe400020f1421 */
[----:B------:R-:W-:Y:S01]  /*21280*/  @!P1 LEA.HI.X R17, R6, R4, R34, 0x2, P5 ;  /* 0x0000000406119211 */ /* 0x000fe200028f1422 */
[----:B------:R2:W-:Y:S04]  /*21290*/  @!P3 ST.E.64 [R20.64], R80 ;  /* 0x000000501400b985 */ /* 0x0005e8000c101b06 */
[----:B------:R2:W-:Y:S04]  /*212a0*/  @!P2 ST.E.64 [R18.64], R68 ;  /* 0x000000441200a985 */ /* 0x0005e8000c101b06 */
[----:B------:R2:W-:Y:S01]  /*212b0*/  @!P1 ST.E.64 [R16.64], R60 ;  /* 0x0000003c10009985 */ /* 0x0005e2000c101b06 */
[----:B-1----:R-:W-:-:S04]  /*212c0*/  @!P0 LEA R2, P4, R5, R0, 0x2 ;  /* 0x0000000005028211 */ /* 0x002fc800078810ff */
[----:B----4-:R-:W-:-:S05]  /*212d0*/  @!P0 LEA.HI.X R3, R5, R4, R35, 0x2, P4 ;  /* 0x0000000405038211 */ /* 0x010fca00020f1423 */
[----:B------:R2:W-:Y:S04]  /*212e0*/  @!P0 ST.E.64 [R2.64], R38 ;  /* 0x0000002602008985 */ /* 0x0005e8000c101b06 */
.L_x_912:
[----:B------:R-:W-:Y:S05]  /*212f0*/  BSYNC B0 ;  /* 0x0000000000007941 */ /* 0x000fea0003800000 */
.L_x_911:
[----:B------:R-:W-:Y:S05]  /*21300*/  BRA.DIV ~URZ, `(.L_x_913) ;  /* 0x000031927f007947 */ /* 0x000fea000b800000 */
[----:B--2---:R2:W3:Y:S04]  /*21310*/  SHFL.IDX PT, R4, R22, 0x3, 0x1c1f ;  /* 0x007c1f0016047f89 */ /* 0x0044e800000e0000 */
[----:B-1----:R2:W1:Y:S02]  /*21320*/  SHFL.IDX PT, R0, R24, 0x3, 0x1c1f ;  /* 0x007c1f0018007f89 */ /* 0x00246400000e0000 */
.L_x_974:
[----:B------:R-:W-:-:S13]  /*21330*/  LOP3.LUT P0, RZ, R203, 0x2, RZ, 0xc0, !PT ;  /* 0x00000002cbff7812 */ /* 0x000fda000780c0ff */
[----:B------:R-:W-:Y:S05]  /*21340*/  @P0 BRA `(.L_x_901) ;  /* 0x0000115000000947 */ /* 0x000fea0003800000 */
[----:B---3--:R-:W3:Y:S01]  /*21350*/  LDL R2, [R1+0x10] ;  /* 0x0000100001027983 */ /* 0x008ee20000100800 */
[----:B------:R-:W-:Y:S02]  /*21360*/  ISETP.GE.AND P3, PT, R15, c[0x0][0x3c8], PT ;  /* 0x0000f2000f007a0c */ /* 0x000fe40003f66270 */
[----:B------:R-:W-:Y:S01]  /*21370*/  ISETP.GE.AND P2, PT, R14, c[0x0][0x3c8], PT ;  /* 0x0000f2000e007a0c */ /* 0x000fe20003f46270 */
[----:B------:R-:W5:Y:S01]  /*21380*/  LDL R5, [R1+0x60] ;  /* 0x0000600001057983 */ /* 0x000f620000100800 */
[----:B------:R-:W-:Y:S02]  /*21390*/  ISETP.GE.AND P1, PT, R13, c[0x0][0x3c8], PT ;  /* 0x0000f2000d007a0c */ /* 0x000fe40003f26270 */
[----:B------:R-:W-:-:S07]  /*213a0*/  ISETP.GE.AND P0, PT, R12, c[0x0][0x3c8], PT ;  /* 0x0000f2000c007a0c */ /* 0x000fce0003f06270 */
[----:B-1----:R-:W-:-:S04]  /*213b0*/  @!P3 LEA R20, P5, R15, R0, 0x2 ;  /* 0x000000000f14b211 */ /* 0x002fc800078a10ff */
[----:B------:R-:W-:Y:S02]  /*213c0*/  @!P3 LEA.HI.X R21, R15, R4, R23, 0x2, P5 ;  /* 0x000000040f15b211 */ /* 0x000fe400028f1417 */
[----:B------:R-:W-:-:S04]  /*213d0*/  @!P2 LEA R16, P5, R14, R0, 0x2 ;  /* 0x000000000e10a211 */ /* 0x000fc800078a10ff */
[----:B------:R-:W-:Y:S02]  /*213e0*/  @!P2 LEA.HI.X R17, R14, R4, R25, 0x2, P5 ;  /* 0x000000040e11a211 */ /* 0x000fe400028f1419 */
[----:B---3--:R-:W-:-:S13]  /*213f0*/  ISETP.GE.AND P4, PT, R2, c[0x0][0x3c8], PT ;  /* 0x0000f20002007a0c */ /* 0x008fda0003f86270 */
[----:B------:R-:W-:-:S04]  /*21400*/  @!P4 LEA R18, P6, R2, R0, 0x2 ;  /* 0x000000000212c211 */ /* 0x000fc800078c10ff */
[----:B------:R-:W-:Y:S02]  /*21410*/  @!P4 LEA.HI.X R19, R2, R4, R26, 0x2, P6 ;  /* 0x000000040213c211 */ /* 0x000fe400030f141a */
[CC--:B------:R-:W-:Y:S02]  /*21420*/  @!P1 LEA R14, P6, R13.reuse, R0.reuse, 0x2 ;  /* 0x000000000d0e9211 */ /* 0x0c0fe400078c10ff */
[C---:B------:R-:W-:Y:S02]  /*21430*/  @!P0 LEA R2, P5, R12.reuse, R0, 0x2 ;  /* 0x000000000c028211 */ /* 0x040fe400078a10ff */
[-C--:B------:R-:W-:Y:S02]  /*21440*/  @!P1 LEA.HI.X R15, R13, R4.reuse, R28, 0x2, P6 ;  /* 0x000000040d0f9211 */ /* 0x080fe400030f141c */
[----:B------:R-:W-:Y:S02]  /*21450*/  ISETP.GE.AND P6, PT, R11, c[0x0][0x3c8], PT ;  /* 0x0000f2000b007a0c */ /* 0x000fe40003fc6270 */
[----:B------:R-:W-:-:S02]  /*21460*/  @!P0 LEA.HI.X R3, R12, R4, R27, 0x2, P5 ;  /* 0x000000040c038211 */ /* 0x000fc400028f141b */
[----:B------:R-:W-:Y:S01]  /*21470*/  ISETP.GE.AND P5, PT, R10, c[0x0][0x3c8], PT ;  /* 0x0000f2000a007a0c */ /* 0x000fe20003fa6270 */
[----:B------:R-:W-:Y:S01]  /*21480*/  @!P4 ST.E.64 [R18.64], R84 ;  /* 0x000000541200c985 */ /* 0x000fe2000c101b06 */
[----:B------:R-:W-:-:S03]  /*21490*/  ISETP.GE.AND P4, PT, R9, c[0x0][0x3c8], PT ;  /* 0x0000f20009007a0c */ /* 0x000fc60003f86270 */
[----:B------:R-:W-:Y:S01]  /*214a0*/  @!P3 ST.E.64 [R20.64], R76 ;  /* 0x0000004c1400b985 */ /* 0x000fe2000c101b06 */
[----:B------:R-:W-:-:S03]  /*214b0*/  ISETP.GE.AND P3, PT, R8, c[0x0][0x3c8], PT ;  /* 0x0000f20008007a0c */ /* 0x000fc60003f66270 */
[----:B------:R1:W-:Y:S04]  /*214c0*/  @!P2 ST.E.64 [R16.64], R70 ;  /* 0x000000461000a985 */ /* 0x0003e8000c101b06 */
[----:B------:R3:W-:Y:S01]  /*214d0*/  @!P1 ST.E.64 [R14.64], R64 ;  /* 0x000000400e009985 */ /* 0x0007e2000c101b06 */
[----:B------:R-:W-:-:S03]  /*214e0*/  ISETP.GE.AND P2, PT, R7, c[0x0][0x3c8], PT ;  /* 0x0000f20007007a0c */ /* 0x000fc60003f46270 */
[----:B------:R2:W-:Y:S01]  /*214f0*/  @!P0 ST.E.64 [R2.64], R40 ;  /* 0x0000002802008985 */ /* 0x0005e2000c101b06 */
[CC--:B-1----:R-:W-:Y:S02]  /*21500*/  @!P6 LEA R16, P0, R11.reuse, R0.reuse, 0x2 ;  /* 0x000000000b10e211 */ /* 0x0c2fe400078010ff */
[C---:B---3--:R-:W-:Y:S02]  /*21510*/  @!P5 LEA R14, P1, R10.reuse, R0, 0x2 ;  /* 0x000000000a0ed211 */ /* 0x048fe400078210ff */
[----:B------:R-:W-:Y:S02]  /*21520*/  @!P6 LEA.HI.X R17, R11, R4, R29, 0x2, P0 ;  /* 0x000000040b11e211 */ /* 0x000fe400000f141d */
[----:B------:R-:W-:Y:S02]  /*21530*/  @!P4 LEA R12, P0, R9, R0, 0x2 ;  /* 0x00000000090cc211 */ /* 0x000fe400078010ff */
[----:B------:R-:W-:Y:S02]  /*21540*/  @!P5 LEA.HI.X R15, R10, R4, R31, 0x2, P1 ;  /* 0x000000040a0fd211 */ /* 0x000fe400008f141f */
[----:B------:R-:W-:-:S02]  /*21550*/  ISETP.GE.AND P1, PT, R6, c[0x0][0x3c8], PT ;  /* 0x0000f20006007a0c */ /* 0x000fc40003f26270 */
[----:B------:R-:W-:Y:S02]  /*21560*/  @!P4 LEA.HI.X R13, R9, R4, R30, 0x2, P0 ;  /* 0x00000004090dc211 */ /* 0x000fe400000f141e */
[----:B------:R-:W-:-:S04]  /*21570*/  @!P3 LEA R10, P0, R8, R0, 0x2 ;  /* 0x00000000080ab211 */ /* 0x000fc800078010ff */
[----:B------:R-:W-:Y:S02]  /*21580*/  @!P3 LEA.HI.X R11, R8, R4, R32, 0x2, P0 ;  /* 0x00000004080bb211 */ /* 0x000fe400000f1420 */
[----:B------:R-:W-:-:S04]  /*21590*/  @!P2 LEA R8, P0, R7, R0, 0x2 ;  /* 0x000000000708a211 */ /* 0x000fc800078010ff */
[----:B------:R-:W-:Y:S02]  /*215a0*/  @!P2 LEA.HI.X R9, R7, R4, R33, 0x2, P0 ;  /* 0x000000040709a211 */ /* 0x000fe400000f1421 */
[C---:B--2---:R-:W-:Y:S01]  /*215b0*/  @!P1 LEA R2, P0, R6.reuse, R0, 0x2 ;  /* 0x0000000006029211 */ /* 0x044fe200078010ff */
[----:B------:R1:W-:Y:S03]  /*215c0*/  @!P6 ST.E.64 [R16.64], R86 ;  /* 0x000000561000e985 */ /* 0x0003e6000c101b06 */
[----:B------:R-:W-:Y:S01]  /*215d0*/  @!P1 LEA.HI.X R3, R6, R4, R34, 0x2, P0 ;  /* 0x0000000406039211 */ /* 0x000fe200000f1422 */
[----:B------:R1:W-:Y:S04]  /*215e0*/  @!P5 ST.E.64 [R14.64], R82 ;  /* 0x000000520e00d985 */ /* 0x0003e8000c101b06 */
[----:B------:R1:W-:Y:S04]  /*215f0*/  @!P4 ST.E.64 [R12.64], R72 ;  /* 0x000000480c00c985 */ /* 0x0003e8000c101b06 */
[----:B------:R1:W-:Y:S04]  /*21600*/  @!P3 ST.E.64 [R10.64], R62 ;  /* 0x0000003e0a00b985 */ /* 0x0003e8000c101b06 */
[----:B------:R1:W-:Y:S04]  /*21610*/  @!P2 ST.E.64 [R8.64], R58 ;  /* 0x0000003a0800a985 */ /* 0x0003e8000c101b06 */
[----:B------:R1:W-:Y:S01]  /*21620*/  @!P1 ST.E.64 [R2.64], R42 ;  /* 0x0000002a02009985 */ /* 0x0003e2000c101b06 */
[----:B-----5:R-:W-:-:S13]  /*21630*/  ISETP.GE.AND P0, PT, R5, c[0x0][0x3c8], PT ;  /* 0x0000f20005007a0c */ /* 0x020fda0003f06270 */
[----:B------:R-:W-:Y:S05]  /*21640*/  @P0 BRA `(.L_x_901) ;  /* 0x00000e5000000947 */ /* 0x000fea0003800000 */
[----:B------:R-:W2:Y:S01]  /*21650*/  LDL R22, [R1+0x88] ;  /* 0x0000880001167983 */ /* 0x000ea20000100800 */
[----:B-1----:R-:W-:-:S04]  /*21660*/  LEA R2, P0, R5, R0, 0x2 ;  /* 0x0000000005027211 */ /* 0x002fc800078010ff */
[----:B--2---:R-:W-:-:S05]  /*21670*/  LEA.HI.X R3, R5, R4, R22, 0x2, P0 ;  /* 0x0000000405037211 */ /* 0x004fca00000f1416 */
[----:B------:R1:W-:Y:S01]  /*21680*/  ST.E.64 [R2.64], R36 ;  /* 0x0000002402007985 */ /* 0x0003e2000c101b06 */
[----:B------:R-:W-:Y:S05]  /*21690*/  BRA `(.L_x_901) ;  /* 0x00000e0000007947 */ /* 0x000fea0003800000 */
.L_x_886:
[----:B------:R-:W2:Y:S04]  /*216a0*/  LDL.LU R7, [R1+0x3c] ;  /* 0x00003c0001077983 */ /* 0x000ea80000300800 */
[----:B-1----:R-:W3:Y:S01]  /*216b0*/  LDL R6, [R1+0x44] ;  /* 0x0000440001067983 */ /* 0x002ee20000100800 */
[----:B------:R-:W-:Y:S01]  /*216c0*/  ISETP.NE.U32.AND P0, PT, RZ, c[0x0][0x508], PT ;  /* 0x00014200ff007a0c */ /* 0x000fe20003f05070 */
[----:B------:R-:W-:Y:S01]  /*216d0*/  IMAD.MOV.U32 R4, RZ, RZ, 0x4 ;  /* 0x00000004ff047424 */ /* 0x000fe200078e00ff */
[----:B------:R-:W-:Y:S01]  /*216e0*/  ISETP.NE.U32.AND P2, PT, RZ, c[0x0][0x500], PT ;  /* 0x00014000ff007a0c */ /* 0x000fe20003f45070 */
[----:B------:R-:W-:Y:S01]  /*216f0*/  IMAD.MOV.U32 R19, RZ, RZ, c[0x0][0x388] ;  /* 0x0000e200ff137624 */ /* 0x000fe200078e00ff */
[----:B------:R-:W-:Y:S01]  /*21700*/  ISETP.NE.AND.EX P0, PT, RZ, c[0x0][0x50c], PT, P0 ;  /* 0x00014300ff007a0c */ /* 0x000fe20003f05300 */
[----:B------:R-:W-:Y:S01]  /*21710*/  IMAD.MOV.U32 R0, RZ, RZ, RZ ;  /* 0x000000ffff007224 */ /* 0x000fe200078e00ff */
[----:B------:R-:W-:Y:S01]  /*21720*/  ISETP.NE.AND.EX P2, PT, RZ, c[0x0][0x504], PT, P2 ;  /* 0x00014100ff007a0c */ /* 0x000fe20003f45320 */
[----:B---3--:R-:W-:-:S10]  /*21730*/  IMAD.WIDE R2, R6, R4, c[0x0][0x500] ;  /* 0x0001400006027625 */ /* 0x008fd400078e0204 */
[----:B------:R-:W-:Y:S02]  /*21740*/  @P0 IMAD.WIDE R4, R6, R4, c[0x0][0x508] ;  /* 0x0001420006040625 */ /* 0x000fe400078e0204 */
[----:B------:R1:W5:Y:S04]  /*21750*/  @P2 LDG.E R0, [R2.64] ;  /* 0x0000000602002981 */ /* 0x000368000c1e1900 */
        /* <DEDUP_REMOVED lines=8> */
.L_x_914:
[----:B-1----:R-:W1:Y:S01]  /*217e0*/  S2R R4, SR_TID.X ;  /* 0x0000000000047919 */ /* 0x002e620000002100 */
[----:B------:R-:W-:Y:S01]  /*217f0*/  SHF.R.S32.HI R2, RZ, 0x1f, R6 ;  /* 0x0000001fff027819 */ /* 0x000fe20000011406 */
[----:B------:R-:W-:Y:S01]  /*21800*/  BSSY B0, `(.L_x_915) ;  /* 0x0000038000007945 */ /* 0x000fe20003800000 */
[----:B-----5:R-:W-:-:S02]  /*21810*/  SHF.R.S32.HI R17, RZ, 0x1f, R0 ;  /* 0x0000001fff117819 */ /* 0x020fc40000011400 */
[----:B------:R-:W-:Y:S02]  /*21820*/  SEL R10, R6, RZ, !P2 ;  /* 0x000000ff060a7207 */ /* 0x000fe40005000000 */
[----:B------:R-:W-:Y:S02]  /*21830*/  SEL R20, R2, RZ, !P2 ;  /* 0x000000ff02147207 */ /* 0x000fe40005000000 */
[----:B-1----:R-:W-:-:S13]  /*21840*/  ISETP.GT.AND P0, PT, R4, 0x7f, PT ;  /* 0x0000007f0400780c */ /* 0x002fda0003f04270 */
        /* <DEDUP_REMOVED lines=51> */
.L_x_916:
[----:B------:R-:W-:Y:S05]  /*21b80*/  BSYNC B0 ;  /* 0x0000000000007941 */ /* 0x000fea0003800000 */
.L_x_915:
        /* <DEDUP_REMOVED lines=47> */
.L_x_975:
[----:B------:R-:W-:Y:S05]  /*21e80*/  BRA.DIV ~URZ, `(.L_x_918) ;  /* 0x000027427f007947 */ /* 0x000fea000b800000 */
[----:B------:R3:W4:Y:S02]  /*21e90*/  SHFL.IDX PT, R0, R12, RZ, 0x1c1f ;  /* 0x001c1fff0c007589 */ /* 0x00072400000e0000 */
.L_x_976:
        /* <DEDUP_REMOVED lines=21> */
.L_x_920:
[----:B------:R-:W-:Y:S05]  /*21ff0*/  BSYNC B0 ;  /* 0x0000000000007941 */ /* 0x000fea0003800000 */
.L_x_919:
[----:B------:R-:W-:Y:S05]  /*22000*/  BRA.DIV ~URZ, `(.L_x_921) ;  /* 0x000026227f007947 */ /* 0x000fea000b800000 */
[----:B--2---:R2:W1:Y:S04]  /*22010*/  SHFL.IDX PT, R8, R9, 0x1, 0x1c1f ;  /* 0x003c1f0009087f89 */ /* 0x00446800000e0000 */
[----:B----4-:R2:W4:Y:S02]  /*22020*/  SHFL.IDX PT, R0, R12, 0x1, 0x1c1f ;  /* 0x003c1f000c007f89 */ /* 0x01052400000e0000 */
.L_x_977:
        /* <DEDUP_REMOVED lines=21> */
.L_x_923:
[----:B------:R-:W-:Y:S05]  /*22180*/  BSYNC B0 ;  /* 0x0000000000007941 */ /* 0x000fea0003800000 */
.L_x_922:
[----:B------:R-:W-:Y:S05]  /*22190*/  BRA.DIV ~URZ, `(.L_x_924) ;  /* 0x000025527f007947 */ /* 0x000fea000b800000 */
[----:B-1----:R1:W2:Y:S02]  /*221a0*/  SHFL.IDX PT, R8, R9, 0x2, 0x1c1f ;  /* 0x005c1f0009087f89 */ /* 0x0022a400000e0000 */
.L_x_978:
[----:B------:R-:W-:Y:S05]  /*221b0*/  BRA.DIV ~URZ, `(.L_x_925) ;  /* 0x000025a27f007947 */ /* 0x000fea000b800000 */
[----:B----4-:R4:W1:Y:S02]  /*221c0*/  SHFL.IDX PT, R0, R12, 0x2, 0x1c1f ;  /* 0x005c1f000c007f89 */ /* 0x01086400000e0000 */
.L_x_979:
        /* <DEDUP_REMOVED lines=21> */
.L_x_927:
[----:B------:R-:W-:Y:S05]  /*22320*/  BSYNC B0 ;  /* 0x0000000000007941 */ /* 0x000fea0003800000 */
.L_x_926:
[----:B------:R-:W-:Y:S05]  /*22330*/  BRA.DIV ~URZ, `(.L_x_928) ;  /* 0x000024827f007947 */ /* 0x000fea000b800000 */
[----:B--2---:R2:W3:Y:S04]  /*22340*/  SHFL.IDX PT, R8, R9, 0x3, 0x1c1f ;  /* 0x007c1f0009087f89 */ /* 0x0044e800000e0000 */
[----:B-1----:R2:W1:Y:S02]  /*22350*/  SHFL.IDX PT, R0, R12, 0x3, 0x1c1f ;  /* 0x007c1f000c007f89 */ /* 0x00246400000e0000 */
.L_x_980:
        /* <DEDUP_REMOVED lines=20> */
.L_x_901:
[----:B------:R-:W-:Y:S05]  /*224a0*/  BSYNC B1 ;  /* 0x0000000000017941 */ /* 0x000fea0003800000 */
.L_x_885:
        /* <DEDUP_REMOVED lines=15> */
.L_x_981:
[----:B------:R-:W-:Y:S05]  /*225a0*/  BRA.DIV ~URZ, `(.L_x_931) ;  /* 0x000023427f007947 */ /* 0x000fea000b800000 */
[----:B------:R3:W4:Y:S02]  /*225b0*/  SHFL.IDX PT, R8, R74, 0x1, 0x1f ;  /* 0x00201f004a087f89 */ /* 0x00072400000e0000 */
.L_x_982:
        /* <DEDUP_REMOVED lines=19> */
.L_x_983:
        /* <DEDUP_REMOVED lines=16> */
.L_x_984:
[----:B---3--:R-:W-:Y:S01]  /*227f0*/  IMAD R0, R0, c[0x0][0x538], RZ ;  /* 0x00014e0000007a24 */ /* 0x008fe200078e02ff */
[----:B------:R-:W-:Y:S04]  /*22800*/  BSSY B1, `(.L_x_934) ;  /* 0x00000ce000017945 */ /* 0x000fe80003800000 */
[----:B----4-:R-:W-:-:S04]  /*22810*/  IADD3 R8, R0, R8, RZ ;  /* 0x0000000800087210 */ /* 0x010fc80007ffe0ff */
[----:B--2---:R-:W-:-:S13]  /*22820*/  ISETP.GT.AND P0, PT, R8, R9, PT ;  /* 0x000000090800720c */ /* 0x004fda0003f04270 */
[----:B------:R-:W-:Y:S05]  /*22830*/  @P0 BRA `(.L_x_935) ;  /* 0x0000025000000947 */ /* 0x000fea0003800000 */
.L_x_939:
        /* <DEDUP_REMOVED lines=17> */
.L_x_985:
        /* <DEDUP_REMOVED lines=16> */
.L_x_986:
[----:B--2---:R-:W-:-:S05]  /*22a50*/  IMAD R0, R0, c[0x0][0x538], RZ ;  /* 0x00014e0000007a24 */ /* 0x004fca00078e02ff */
[----:B------:R-:W-:-:S04]  /*22a60*/  IADD3 R8, R0, R8, RZ ;  /* 0x0000000800087210 */ /* 0x000fc80007ffe0ff */
[----:B------:R-:W-:-:S13]  /*22a70*/  ISETP.GT.AND P0, PT, R8, R9, PT ;  /* 0x000000090800720c */ /* 0x000fda0003f04270 */
[----:B-1----:R-:W-:Y:S05]  /*22a80*/  @!P0 BRA `(.L_x_939) ;  /* 0xfffffdb000008947 */ /* 0x002fea000383ffff */
.L_x_935:
[----:B------:R-:W-:-:S05]  /*22a90*/  IADD3 R11, -R0, R8, RZ ;  /* 0x00000008000b7210 */ /* 0x000fca0007ffe1ff */
[----:B------:R-:W-:-:S05]  /*22aa0*/  IMAD R0, R4, c[0x0][0x538], R11 ;  /* 0x00014e0004007a24 */ /* 0x000fca00078e020b */
[----:B------:R-:W-:Y:S01]  /*22ab0*/  ISETP.GT.AND P0, PT, R0, R9, PT ;  /* 0x000000090000720c */ /* 0x000fe20003f04270 */
[----:B------:R-:W-:-:S12]  /*22ac0*/  BRA.DIV ~URZ, `(.L_x_940) ;  /* 0x000022627f007947 */ /* 0x000fd8000b800000 */
[----:B------:R-:W-:-:S03]  /*22ad0*/  VOTE.ANY R12, PT, !P0 ;  /* 0x00000000000c7806 */ /* 0x000fc600040e0100 */
.L_x_987:
[----:B------:R-:W2:Y:S01]  /*22ae0*/  LDL.LU R0, [R1+0x44] ;  /* 0x0000440001007983 */ /* 0x000ea20000300800 */
[----:B------:R-:W2:Y:S02]  /*22af0*/  POPC R8, R12 ;  /* 0x0000000c00087309 */ /* 0x000ea40000000000 */
[----:B--2---:R-:W-:-:S05]  /*22b00*/  IADD3 R0, R8, R0, RZ ;  /* 0x0000000008007210 */ /* 0x004fca0007ffe0ff */
[----:B------:R2:W-:Y:S01]  /*22b10*/  STL [R1+0x44], R0 ;  /* 0x0000440001007387 */ /* 0x0005e20000100800 */
[----:B------:R-:W-:Y:S05]  /*22b20*/  BRA.DIV ~URZ, `(.L_x_941) ;  /* 0x000022527f007947 */ /* 0x000fea000b800000 */
[----:B------:R3:W4:Y:S04]  /*22b30*/  SHFL.IDX PT, R10, R6, R8, 0x1f ;  /* 0x00001f08060a7589 */ /* 0x00072800000e0000 */
[----:B------:R3:W1:Y:S02]  /*22b40*/  SHFL.IDX PT, R7, R7, R8, 0x1f ;  /* 0x00001f0807077589 */ /* 0x00066400000e0000 */
.L_x_988:
[----:B------:R-:W-:Y:S01]  /*22b50*/  ISETP.NE.AND P0, PT, R12, RZ, PT ;  /* 0x000000ff0c00720c */ /* 0x000fe20003f05270 */
[----:B------:R-:W-:-:S12]  /*22b60*/  BSSY B0, `(.L_x_942) ;  /* 0x0000005000007945 */ /* 0x000fd80003800000 */
[----:B------:R-:W-:Y:S05]  /*22b70*/  @!P0 BRA `(.L_x_943) ;  /* 0x0000003000008947 */ /* 0x000fea0003800000 */
[----:B------:R-:W-:Y:S01]  /*22b80*/  IADD3 R3, R8, -0x1, RZ ;  /* 0xffffffff08037810 */ /* 0x000fe20007ffe0ff */
[----:B------:R-:W-:Y:S05]  /*22b90*/  BRA.DIV ~URZ, `(.L_x_944) ;  /* 0x000022b27f007947 */ /* 0x000fea000b800000 */
[----:B------:R2:W3:Y:S02]  /*22ba0*/  SHFL.IDX PT, R13, R4, R3, 0x1f ;  /* 0x00001f03040d7589 */ /* 0x0004e400000e0000 */
.L_x_943:
[----:B------:R-:W-:Y:S05]  /*22bb0*/  BSYNC B0 ;  /* 0x0000000000007941 */ /* 0x000fea0003800000 */
.L_x_942:
        /* <DEDUP_REMOVED lines=68> */
.L_x_946:
        /* <DEDUP_REMOVED lines=68> */
.L_x_947:
[----:B------:R-:W-:Y:S05]  /*23440*/  BSYNC B0 ;  /* 0x0000000000007941 */ /* 0x000fea0003800000 */
.L_x_945:
[----:B------:R-:W-:-:S04]  /*23450*/  LOP3.LUT R2, RZ, R2, RZ, 0x33, !PT ;  /* 0x00000002ff027212 */ /* 0x000fc800078e33ff */
[----:B-1----:R-:W-:-:S05]  /*23460*/  IADD3 R0, R2, R10, RZ ;  /* 0x0000000a02007210 */ /* 0x002fca0007ffe0ff */
[----:B------:R1:W-:Y:S01]  /*23470*/  STL [R1+0x3c], R0 ;  /* 0x00003c0001007387 */ /* 0x0003e20000100800 */
[----:B------:R-:W-:Y:S05]  /*23480*/  BRA `(.L_x_948) ;  /* 0x0000005000007947 */ /* 0x000fea0003800000 */
.L_x_936:
[----:B------:R-:W-:Y:S01]  /*23490*/  MOV R0, c[0x0][0x53c] ;  /* 0x00014f0000007a02 */ /* 0x000fe20000000f00 */
[----:B------:R2:W-:Y:S04]  /*234a0*/  STL [R1+0x38], R9 ;  /* 0x0000380901007387 */ /* 0x0005e80000100800 */
[----:B------:R2:W-:Y:S04]  /*234b0*/  STL [R1+0x3c], RZ ;  /* 0x00003cff01007387 */ /* 0x0005e80000100800 */
[----:B------:R2:W-:Y:S04]  /*234c0*/  STL [R1+0x40], RZ ;  /* 0x000040ff01007387 */ /* 0x0005e80000100800 */
[----:B------:R2:W-:Y:S02]  /*234d0*/  STL [R1+0x44], R0 ;  /* 0x0000440001007387 */ /* 0x0005e40000100800 */
.L_x_948:
[----:B------:R-:W-:Y:S05]  /*234e0*/  BSYNC B1 ;  /* 0x0000000000017941 */ /* 0x000fea0003800000 */
.L_x_934:
        /* <DEDUP_REMOVED lines=9> */
.L_x_929:
[----:B--2---:R-:W2:Y:S02]  /*23580*/  LDL R0, [R1+0x44] ;  /* 0x0000440001007983 */ /* 0x004ea40000100800 */
[----:B--2---:R-:W-:-:S13]  /*23590*/  ISETP.GE.AND P0, PT, R0, c[0x0][0x53c], PT ;  /* 0x00014f0000007a0c */ /* 0x004fda0003f06270 */
[----:B-1----:R-:W-:Y:S01]  /*235a0*/  @P0 CALL.REL.NOINC `(.L_x_949) ;  /* 0x0000001000000944 */ /* 0x002fe20003c00000 */
[----:B------:R-:W-:Y:S05]  /*235b0*/  BRA `(.L_x_950) ;  /* 0xfffdea5000007947 */ /* 0x000fea000383ffff */
.L_x_949:
[----:B------:R-:W-:Y:S05]  /*235c0*/  EXIT ;  /* 0x000000000000794d */ /* 0x000fea0003800000 */
.L_x_687:
[----:B------:R-:W-:Y:S01]  /*235d0*/  IMAD.MOV.U32 R0, RZ, RZ, R5 ;  /* 0x000000ffff007224 */ /* 0x000fe200078e0005 */
[----:B------:R-:W-:Y:S02]  /*235e0*/  MOV R2, 0x1 ;  /* 0x0000000100027802 */ /* 0x000fe40000000f00 */
[----:B------:R-:W-:Y:S02]  /*235f0*/  MOV R3, 0x23610 ;  /* 0x0002361000037802 */ /* 0x000fe40000000f00 */
[----:B------:R-:W-:Y:S05]  /*23600*/  CALL.REL.NOINC `($__internal_14_$__cuda_sm70_shflsync_up_p) ;  /* 0x0000193000007944 */ /* 0x000fea0003c00000 */
[----:B------:R-:W-:Y:S01]  /*23610*/  MOV R0, R4 ;  /* 0x0000000400007202 */ /* 0x000fe20000000f00 */
[----:B------:R-:W-:Y:S05]  /*23620*/  BRA `(.L_x_951) ;  /* 0xfffdce3000007947 */ /* 0x000fea000383ffff */
.L_x_688:
[----:B------:R-:W-:Y:S01]  /*23630*/  IMAD.MOV.U32 R0, RZ, RZ, R5 ;  /* 0x000000ffff007224 */ /* 0x000fe200078e0005 */
[----:B------:R-:W-:Y:S02]  /*23640*/  MOV R2, 0x2 ;  /* 0x0000000200027802 */ /* 0x000fe40000000f00 */
[----:B------:R-:W-:Y:S02]  /*23650*/  MOV R3, 0x23670 ;  /* 0x0002367000037802 */ /* 0x000fe40000000f00 */
[----:B------:R-:W-:Y:S05]  /*23660*/  CALL.REL.NOINC `($__internal_14_$__cuda_sm70_shflsync_up_p) ;  /* 0x000018d000007944 */ /* 0x000fea0003c00000 */
[----:B------:R-:W-:Y:S01]  /*23670*/  SEL R0, R4, RZ, P4 ;  /* 0x000000ff04007207 */ /* 0x000fe20002000000 */
[----:B------:R-:W-:Y:S01]  /*23680*/  IMAD.MOV.U32 R2, RZ, RZ, 0x4 ;  /* 0x00000004ff027424 */ /* 0x000fe200078e00ff */
[----:B------:R-:W-:-:S03]  /*23690*/  MOV R3, 0x236c0 ;  /* 0x000236c000037802 */ /* 0x000fc60000000f00 */
[----:B------:R-:W-:Y:S02]  /*236a0*/  IMAD.IADD R0, R5, 0x1, R0 ;  /* 0x0000000105007824 */ /* 0x000fe400078e0200 */
        /* <DEDUP_REMOVED lines=14> */
[----:B------:R-:W-:Y:S01]  /*23790*/  IMAD.IADD R4, R0, 0x1, R4 ;  /* 0x0000000100047824 */ /* 0x000fe200078e0204 */
[----:B------:R-:W-:-:S03]  /*237a0*/  MOV R0, 0x1f ;  /* 0x0000001f00007802 */ /* 0x000fc60000000f00 */
[----:B------:R-:W-:Y:S02]  /*237b0*/  IMAD.MOV.U32 R5, RZ, RZ, R4 ;  /* 0x000000ffff057224 */ /* 0x000fe400078e0004 */
[----:B------:R-:W-:Y:S05]  /*237c0*/  CALL.REL.NOINC `($__internal_13_$__cuda_sm70_shflsync_idx_p) ;  /* 0x0000172000007944 */ /* 0x000fea0003c00000 */
[----:B------:R-:W-:Y:S05]  /*237d0*/  BRA `(.L_x_952) ;  /* 0xfffdcd8000007947 */ /* 0x000fea000383ffff */
.L_x_690:
[----:B------:R-:W-:Y:S02]  /*237e0*/  SEL R0, RZ, 0x1, P0 ;  /* 0x00000001ff007807 */ /* 0x000fe40000000000 */
[----:B------:R-:W-:Y:S02]  /*237f0*/  MOV R2, 0x23810 ;  /* 0x0002381000027802 */ /* 0x000fe40000000f00 */
[----:B------:R-:W-:Y:S05]  /*23800*/  CALL.REL.NOINC `($__internal_15_$__cuda_sm70_votesync_ballot) ;  /* 0x000017a000007944 */ /* 0x000fea0003c00000 */
[----:B------:R-:W-:Y:S01]  /*23810*/  MOV R10, R0 ;  /* 0x00000000000a7202 */ /* 0x000fe20000000f00 */
[----:B------:R-:W-:Y:S05]  /*23820*/  BRA `(.L_x_953) ;  /* 0xfffdcdc000007947 */ /* 0x000fea000383ffff */
.L_x_691:
[----:B------:R-:W-:Y:S01]  /*23830*/  IMAD.MOV.U32 R5, RZ, RZ, R9 ;  /* 0x000000ffff057224 */ /* 0x000fe200078e0009 */
[----:B------:R-:W-:Y:S01]  /*23840*/  MOV R3, R7 ;  /* 0x0000000700037202 */ /* 0x000fe20000000f00 */
[----:B-1----:R-:W-:Y:S01]  /*23850*/  IMAD.MOV.U32 R0, RZ, RZ, 0x1f ;  /* 0x0000001fff007424 */ /* 0x002fe200078e00ff */
[----:B------:R-:W-:Y:S02]  /*23860*/  MOV R2, 0x23880 ;  /* 0x0002388000027802 */ /* 0x000fe40000000f00 */
[----:B------:R-:W-:Y:S05]  /*23870*/  CALL.REL.NOINC `($__internal_13_$__cuda_sm70_shflsync_idx_p) ;  /* 0x0000167000007944 */ /* 0x000fea0003c00000 */
[----:B------:R-:W-:Y:S01]  /*23880*/  IMAD.MOV.U32 R12, RZ, RZ, R0 ;  /* 0x000000ffff0c7224 */ /* 0x000fe200078e0000 */
[----:B------:R-:W-:Y:S01]  /*23890*/  MOV R5, R8 ;  /* 0x0000000800057202 */ /* 0x000fe20000000f00 */
[----:B------:R-:W-:Y:S01]  /*238a0*/  IMAD.MOV.U32 R6, RZ, RZ, RZ ;  /* 0x000000ffff067224 */ /* 0x000fe200078e00ff */
[----:B------:R-:W-:Y:S01]  /*238b0*/  MOV R3, R7 ;  /* 0x0000000700037202 */ /* 0x000fe20000000f00 */
[----:B------:R-:W-:Y:S01]  /*238c0*/  IMAD.MOV.U32 R0, RZ, RZ, 0x1f ;  /* 0x0000001fff007424 */ /* 0x000fe200078e00ff */
[----:B------:R-:W-:-:S02]  /*238d0*/  MOV R2, 0x238f0 ;  /* 0x000238f000027802 */ /* 0x000fc40000000f00 */
[----:B------:R-:W-:Y:S05]  /*238e0*/  CALL.REL.NOINC `($__internal_13_$__cuda_sm70_shflsync_idx_p) ;  /* 0x0000160000007944 */ /* 0x000fea0003c00000 */
[----:B------:R-:W-:Y:S01]  /*238f0*/  MOV R9, R0 ;  /* 0x0000000000097202 */ /* 0x000fe20000000f00 */
[----:B------:R-:W-:Y:S05]  /*23900*/  BRA `(.L_x_954) ;  /* 0xfffdcd5000007947 */ /* 0x000fea000383ffff */
.L_x_694:
[----:B------:R-:W-:Y:S01]  /*23910*/  IMAD.MOV.U32 R5, RZ, RZ, R4 ;  /* 0x000000ffff057224 */ /* 0x000fe200078e0004 */
[----:B-1----:R-:W-:-:S02]  /*23920*/  MOV R0, 0x1f ;  /* 0x0000001f00007802 */ /* 0x002fc40000000f00 */
[----:B------:R-:W-:Y:S02]  /*23930*/  MOV R2, 0x23950 ;  /* 0x0002395000027802 */ /* 0x000fe40000000f00 */
[----:B--234-:R-:W-:Y:S05]  /*23940*/  CALL.REL.NOINC `($__internal_13_$__cuda_sm70_shflsync_idx_p) ;  /* 0x000015a000007944 */ /* 0x01cfea0003c00000 */
[----:B------:R-:W-:Y:S01]  /*23950*/  MOV R6, R0 ;  /* 0x0000000000067202 */ /* 0x000fe20000000f00 */
[----:B------:R-:W-:Y:S05]  /*23960*/  BRA `(.L_x_693) ;  /* 0xfffdcd5000007947 */ /* 0x000fea000383ffff */
.L_x_751:
[----:B------:R-:W-:Y:S01]  /*23970*/  IMAD.MOV.U32 R5, RZ, RZ, R10 ;  /* 0x000000ffff057224 */ /* 0x000fe200078e000a */
[----:B------:R-:W-:Y:S01]  /*23980*/  MOV R3, RZ ;  /* 0x000000ff00037202 */ /* 0x000fe20000000f00 */
[----:B------:R-:W-:Y:S01]  /*23990*/  IMAD.MOV.U32 R0, RZ, RZ, 0x1c1f ;  /* 0x00001c1fff007424 */ /* 0x000fe200078e00ff */
[----:B-1----:R-:W-:Y:S02]  /*239a0*/  MOV R2, 0x239c0 ;  /* 0x000239c000027802 */ /* 0x002fe40000000f00 */
[----:B-----5:R-:W-:Y:S05]  /*239b0*/  CALL.REL.NOINC `($__internal_13_$__cuda_sm70_shflsync_idx_p) ;  /* 0x0000153000007944 */ /* 0x020fea0003c00000 */
[----:B------:R-:W-:Y:S01]  /*239c0*/  MOV R8, R0 ;  /* 0x0000000000087202 */ /* 0x000fe20000000f00 */
[----:B------:R-:W-:Y:S05]  /*239d0*/  BRA `(.L_x_955) ;  /* 0xfffe557000007947 */ /* 0x000fea000383ffff */
.L_x_752:
[----:B------:R-:W-:Y:S01]  /*239e0*/  IMAD.MOV.U32 R5, RZ, RZ, R11 ;  /* 0x000000ffff057224 */ /* 0x000fe200078e000b */
[----:B------:R-:W-:Y:S01]  /*239f0*/  MOV R3, RZ ;  /* 0x000000ff00037202 */ /* 0x000fe20000000f00 */
[----:B------:R-:W-:Y:S01]  /*23a00*/  IMAD.MOV.U32 R0, RZ, RZ, 0x1c1f ;  /* 0x00001c1fff007424 */ /* 0x000fe200078e00ff */
[----:B-1----:R-:W-:Y:S02]  /*23a10*/  MOV R2, 0x23a30 ;  /* 0x00023a3000027802 */ /* 0x002fe40000000f00 */
[----:B--23-5:R-:W-:Y:S05]  /*23a20*/  CALL.REL.NOINC `($__internal_13_$__cuda_sm70_shflsync_idx_p) ;  /* 0x000014c000007944 */ /* 0x02cfea0003c00000 */
[----:B------:R-:W-:Y:S05]  /*23a30*/  BRA `(.L_x_956) ;  /* 0xfffe553000007947 */ /* 0x000fea000383ffff */
.L_x_755:
[----:B-1----:R-:W-:Y:S01]  /*23a40*/  IMAD.MOV.U32 R5, RZ, RZ, R10 ;  /* 0x000000ffff057224 */ /* 0x002fe200078e000a */
[----:B------:R-:W-:Y:S01]  /*23a50*/  MOV R3, 0x1 ;  /* 0x0000000100037802 */ /* 0x000fe20000000f00 */
[----:B------:R-:W-:Y:S01]  /*23a60*/  IMAD.MOV.U32 R0, RZ, RZ, 0x1c1f ;  /* 0x00001c1fff007424 */ /* 0x000fe200078e00ff */
[----:B------:R-:W-:-:S02]  /*23a70*/  MOV R2, 0x23a90 ;  /* 0x00023a9000027802 */ /* 0x000fc40000000f00 */
[----:B---345:R-:W-:Y:S05]  /*23a80*/  CALL.REL.NOINC `($__internal_13_$__cuda_sm70_shflsync_idx_p) ;  /* 0x0000146000007944 */ /* 0x038fea0003c00000 */
[----:B------:R-:W-:Y:S01]  /*23a90*/  IMAD.MOV.U32 R8, RZ, RZ, R0 ;  /* 0x000000ffff087224 */ /* 0x000fe200078e0000 */
[----:B------:R-:W-:Y:S01]  /*23aa0*/  MOV R3, 0x1 ;  /* 0x0000000100037802 */ /* 0x000fe20000000f00 */
[----:B------:R-:W-:Y:S01]  /*23ab0*/  IMAD.MOV.U32 R5, RZ, RZ, R11 ;  /* 0x000000ffff057224 */ /* 0x000fe200078e000b */
[----:B------:R-:W-:-:S02]  /*23ac0*/  MOV R0, 0x1c1f ;  /* 0x00001c1f00007802 */ /* 0x000fc40000000f00 */
[----:B------:R-:W-:Y:S02]  /*23ad0*/  MOV R2, 0x23af0 ;  /* 0x00023af000027802 */ /* 0x000fe40000000f00 */
[----:B------:R-:W-:Y:S05]  /*23ae0*/  CALL.REL.NOINC `($__internal_13_$__cuda_sm70_shflsync_idx_p) ;  /* 0x0000140000007944 */ /* 0x000fea0003c00000 */
[----:B------:R-:W-:Y:S05]  /*23af0*/  BRA `(.L_x_957) ;  /* 0xfffe563000007947 */ /* 0x000fea000383ffff */
.L_x_758:
[----:B-1----:R-:W-:Y:S01]  /*23b00*/  IMAD.MOV.U32 R5, RZ, RZ, R10 ;  /* 0x000000ffff057224 */ /* 0x002fe200078e000a */
[----:B------:R-:W-:Y:S01]  /*23b10*/  MOV R3, 0x2 ;  /* 0x0000000200037802 */ /* 0x000fe20000000f00 */
[----:B------:R-:W-:Y:S01]  /*23b20*/  IMAD.MOV.U32 R0, RZ, RZ, 0x1c1f ;  /* 0x00001c1fff007424 */ /* 0x000fe200078e00ff */
[----:B------:R-:W-:Y:S02]  /*23b30*/  MOV R2, 0x23b50 ;  /* 0x00023b5000027802 */ /* 0x000fe40000000f00 */
[----:B--2345:R-:W-:Y:S05]  /*23b40*/  CALL.REL.NOINC `($__internal_13_$__cuda_sm70_shflsync_idx_p) ;  /* 0x000013a000007944 */ /* 0x03cfea0003c00000 */
[----:B------:R-:W-:Y:S01]  /*23b50*/  MOV R8, R0 ;  /* 0x0000000000087202 */ /* 0x000fe20000000f00 */
[----:B------:R-:W-:Y:S05]  /*23b60*/  BRA `(.L_x_958) ;  /* 0xfffe576000007947 */ /* 0x000fea000383ffff */
.L_x_759:
[----:B-1----:R-:W-:Y:S01]  /*23b70*/  IMAD.MOV.U32 R5, RZ, RZ, R11 ;  /* 0x000000ffff057224 */ /* 0x002fe200078e000b */
[----:B------:R-:W-:Y:S01]  /*23b80*/  MOV R3, 0x2 ;  /* 0x0000000200037802 */ /* 0x000fe20000000f00 */
[----:B------:R-:W-:Y:S01]  /*23b90*/  IMAD.MOV.U32 R0, RZ, RZ, 0x1c1f ;  /* 0x00001c1fff007424 */ /* 0x000fe200078e00ff */
[----:B------:R-:W-:Y:S02]  /*23ba0*/  MOV R2, 0x23bc0 ;  /* 0x00023bc000027802 */ /* 0x000fe40000000f00 */
[----:B--2345:R-:W-:Y:S05]  /*23bb0*/  CALL.REL.NOINC `($__internal_13_$__cuda_sm70_shflsync_idx_p) ;  /* 0x0000133000007944 */ /* 0x03cfea0003c00000 */
[----:B------:R-:W-:Y:S05]  /*23bc0*/  BRA `(.L_x_959) ;  /* 0xfffe572000007947 */ /* 0x000fea000383ffff */
.L_x_762:
[----:B--2---:R-:W-:Y:S01]  /*23bd0*/  IMAD.MOV.U32 R5, RZ, RZ, R10 ;  /* 0x000000ffff057224 */ /* 0x004fe200078e000a */
[----:B------:R-:W-:Y:S01]  /*23be0*/  MOV R3, 0x3 ;  /* 0x0000000300037802 */ /* 0x000fe20000000f00 */
[----:B---3--:R-:W-:Y:S01]  /*23bf0*/  IMAD.MOV.U32 R0, RZ, RZ, 0x1c1f ;  /* 0x00001c1fff007424 */ /* 0x008fe200078e00ff */
[----:B------:R-:W-:-:S02]  /*23c00*/  MOV R2, 0x23c20 ;  /* 0x00023c2000027802 */ /* 0x000fc40000000f00 */
[----:B-1--45:R-:W-:Y:S05]  /*23c10*/  CALL.REL.NOINC `($__internal_13_$__cuda_sm70_shflsync_idx_p) ;  /* 0x000012d000007944 */ /* 0x032fea0003c00000 */
[----:B------:R-:W-:Y:S01]  /*23c20*/  IMAD.MOV.U32 R8, RZ, RZ, R0 ;  /* 0x000000ffff087224 */ /* 0x000fe200078e0000 */
[----:B------:R-:W-:Y:S01]  /*23c30*/  MOV R3, 0x3 ;  /* 0x0000000300037802 */ /* 0x000fe20000000f00 */
[----:B------:R-:W-:Y:S01]  /*23c40*/  IMAD.MOV.U32 R5, RZ, RZ, R11 ;  /* 0x000000ffff057224 */ /* 0x000fe200078e000b */
[----:B------:R-:W-:-:S02]  /*23c50*/  MOV R0, 0x1c1f ;  /* 0x00001c1f00007802 */ /* 0x000fc40000000f00 */
[----:B------:R-:W-:Y:S02]  /*23c60*/  MOV R2, 0x23c80 ;  /* 0x00023c8000027802 */ /* 0x000fe40000000f00 */
[----:B------:R-:W-:Y:S05]  /*23c70*/  CALL.REL.NOINC `($__internal_13_$__cuda_sm70_shflsync_idx_p) ;  /* 0x0000127000007944 */ /* 0x000fea0003c00000 */
[----:B------:R-:W-:Y:S05]  /*23c80*/  BRA `(.L_x_960) ;  /* 0xfffe581000007947 */ /* 0x000fea000383ffff */
.L_x_881:
[----:B------:R-:W-:Y:S01]  /*23c90*/  IMAD.MOV.U32 R0, RZ, RZ, R234 ;  /* 0x000000ffff007224 */ /* 0x000fe200078e00ea */
[----:B------:R-:W-:Y:S02]  /*23ca0*/  MOV R3, 0x2 ;  /* 0x0000000200037802 */ /* 0x000fe40000000f00 */
[----:B------:R-:W-:Y:S02]  /*23cb0*/  MOV R2, 0x23cd0 ;  /* 0x00023cd000027802 */ /* 0x000fe40000000f00 */
[----:B------:R-:W-:Y:S05]  /*23cc0*/  CALL.REL.NOINC `($__internal_12_$__cuda_sm70_shflsync_bfly_p) ;  /* 0x000011e000007944 */ /* 0x000fea0003c00000 */
[----:B------:R-:W-:Y:S05]  /*23cd0*/  BRA `(.L_x_961) ;  /* 0xffffa62000007947 */ /* 0x000fea000383ffff */
.L_x_882:
[----:B------:R-:W-:Y:S01]  /*23ce0*/  IMAD.MOV.U32 R0, RZ, RZ, R7 ;  /* 0x000000ffff007224 */ /* 0x000fe200078e0007 */
[----:B------:R-:W-:Y:S02]  /*23cf0*/  MOV R3, 0x1 ;  /* 0x0000000100037802 */ /* 0x000fe40000000f00 */
[----:B------:R-:W-:Y:S02]  /*23d00*/  MOV R2, 0x23d20 ;  /* 0x00023d2000027802 */ /* 0x000fe40000000f00 */
[----:B-1----:R-:W-:Y:S05]  /*23d10*/  CALL.REL.NOINC `($__internal_12_$__cuda_sm70_shflsync_bfly_p) ;  /* 0x0000119000007944 */ /* 0x002fea0003c00000 */
[----:B------:R-:W-:Y:S01]  /*23d20*/  FADD.FTZ R7, R7, R0 ;  /* 0x0000000007077221 */ /* 0x000fe20000010000 */
[----:B------:R-:W-:Y:S02]  /*23d30*/  MOV R0, R236 ;  /* 0x000000ec00007202 */ /* 0x000fe40000000f00 */
[----:B------:R-:W-:Y:S02]  /*23d40*/  MOV R3, 0x2 ;  /* 0x0000000200037802 */ /* 0x000fe40000000f00 */
[----:B------:R-:W-:-:S02]  /*23d50*/  MOV R2, 0x23d70 ;  /* 0x00023d7000027802 */ /* 0x000fc40000000f00 */
[----:B------:R-:W-:Y:S05]  /*23d60*/  CALL.REL.NOINC `($__internal_12_$__cuda_sm70_shflsync_bfly_p) ;  /* 0x0000114000007944 */ /* 0x000fea0003c00000 */
[----:B------:R-:W-:Y:S01]  /*23d70*/  FADD.FTZ R5, R236, R0 ;  /* 0x00000000ec057221 */ /* 0x000fe20000010000 */
[----:B------:R-:W-:-:S02]  /*23d80*/  MOV R3, 0x1 ;  /* 0x0000000100037802 */ /* 0x000fc40000000f00 */
[----:B------:R-:W-:Y:S02]  /*23d90*/  MOV R2, 0x23dc0 ;  /* 0x00023dc000027802 */ /* 0x000fe40000000f00 */
[----:B------:R-:W-:Y:S02]  /*23da0*/  MOV R0, R5 ;  /* 0x0000000500007202 */ /* 0x000fe40000000f00 */
[----:B------:R-:W-:Y:S05]  /*23db0*/  CALL.REL.NOINC `($__internal_12_$__cuda_sm70_shflsync_bfly_p) ;  /* 0x000010f000007944 */ /* 0x000fea0003c00000 */
[----:B------:R-:W-:Y:S01]  /*23dc0*/  FADD.FTZ R6, R5, R0 ;  /* 0x0000000005067221 */ /* 0x000fe20000010000 */
[----:B------:R-:W-:Y:S02]  /*23dd0*/  MOV R0, R246 ;  /* 0x000000f600007202 */ /* 0x000fe40000000f00 */
[----:B------:R-:W-:Y:S02]  /*23de0*/  MOV R3, 0x2 ;  /* 0x0000000200037802 */ /* 0x000fe40000000f00 */
[----:B------:R-:W-:Y:S02]  /*23df0*/  MOV R2, 0x23e10 ;  /* 0x00023e1000027802 */ /* 0x000fe40000000f00 */
[----:B------:R-:W-:Y:S05]  /*23e00*/  CALL.REL.NOINC `($__internal_12_$__cuda_sm70_shflsync_bfly_p) ;  /* 0x000010a000007944 */ /* 0x000fea0003c00000 */
[----:B------:R-:W-:Y:S01]  /*23e10*/  FADD.FTZ R5, R246, R0 ;  /* 0x00000000f6057221 */ /* 0x000fe20000010000 */
[----:B------:R-:W-:Y:S02]  /*23e20*/  MOV R3, 0x1 ;  /* 0x0000000100037802 */ /* 0x000fe40000000f00 */
[----:B------:R-:W-:-:S02]  /*23e30*/  MOV R2, 0x23e60 ;  /* 0x00023e6000027802 */ /* 0x000fc40000000f00 */
        /* <DEDUP_REMOVED lines=9> */
[----:B------:R-:W-:Y:S02]  /*23ed0*/  MOV R2, 0x23f00 ;  /* 0x00023f0000027802 */ /* 0x000fe40000000f00 */
[----:B------:R-:W-:-:S02]  /*23ee0*/  MOV R0, R4 ;  /* 0x0000000400007202 */ /* 0x000fc40000000f00 */
[----:B------:R-:W-:Y:S05]  /*23ef0*/  CALL.REL.NOINC `($__internal_12_$__cuda_sm70_shflsync_bfly_p) ;  /* 0x00000fb000007944 */ /* 0x000fea0003c00000 */
[----:B------:R-:W-:Y:S01]  /*23f00*/  MOV R8, R0 ;  /* 0x0000000000087202 */ /* 0x000fe20000000f00 */
[----:B------:R-:W-:Y:S05]  /*23f10*/  BRA `(.L_x_962) ;  /* 0xffffa4d000007947 */ /* 0x000fea000383ffff */
.L_x_889:
[----:B-1234-:R-:W-:Y:S01]  /*23f20*/  IMAD.MOV.U32 R5, RZ, RZ, R12 ;  /* 0x000000ffff057224 */ /* 0x01efe200078e000c */
[----:B------:R-:W-:Y:S01]  /*23f30*/  MOV R3, RZ ;  /* 0x000000ff00037202 */ /* 0x000fe20000000f00 */
[----:B------:R-:W-:Y:S01]  /*23f40*/  IMAD.MOV.U32 R0, RZ, RZ, 0x1c1f ;  /* 0x00001c1fff007424 */ /* 0x000fe200078e00ff */
[----:B------:R-:W-:-:S02]  /*23f50*/  MOV R2, 0x23f70 ;  /* 0x00023f7000027802 */ /* 0x000fc40000000f00 */
[----:B------:R-:W-:Y:S05]  /*23f60*/  CALL.REL.NOINC `($__internal_13_$__cuda_sm70_shflsync_idx_p) ;  /* 0x00000f8000007944 */ /* 0x000fea0003c00000 */
[----:B------:R-:W-:Y:S01]  /*23f70*/  MOV R10, R0 ;  /* 0x00000000000a7202 */ /* 0x000fe20000000f00 */
[----:B------:R-:W-:Y:S05]  /*23f80*/  BRA `(.L_x_963) ;  /* 0xffffbf1000007947 */ /* 0x000fea000383ffff */
.L_x_890:
[----:B------:R-:W-:Y:S01]  /*23f90*/  IMAD.MOV.U32 R5, RZ, RZ, R13 ;  /* 0x000000ffff057224 */ /* 0x000fe200078e000d */
[----:B------:R-:W-:Y:S01]  /*23fa0*/  MOV R3, RZ ;  /* 0x000000ff00037202 */ /* 0x000fe20000000f00 */
[----:B------:R-:W-:Y:S01]  /*23fb0*/  IMAD.MOV.U32 R0, RZ, RZ, 0x1c1f ;  /* 0x00001c1fff007424 */ /* 0x000fe200078e00ff */
[----:B------:R-:W-:-:S02]  /*23fc0*/  MOV R2, 0x23fe0 ;  /* 0x00023fe000027802 */ /* 0x000fc40000000f00 */
[----:B-12---:R-:W-:Y:S05]  /*23fd0*/  CALL.REL.NOINC `($__internal_13_$__cuda_sm70_shflsync_idx_p) ;  /* 0x00000f1000007944 */ /* 0x006fea0003c00000 */
[----:B------:R-:W-:Y:S05]  /*23fe0*/  BRA `(.L_x_964) ;  /* 0xffffbed000007947 */ /* 0x000fea000383ffff */
.L_x_893:
[----:B------:R-:W-:Y:S01]  /*23ff0*/  IMAD.MOV.U32 R5, RZ, RZ, R12 ;  /* 0x000000ffff057224 */ /* 0x000fe200078e000c */
[----:B--2---:R-:W-:Y:S01]  /*24000*/  MOV R3, 0x1 ;  /* 0x0000000100037802 */ /* 0x004fe20000000f00 */
[----:B----4-:R-:W-:Y:S01]  /*24010*/  IMAD.MOV.U32 R0, RZ, RZ, 0x1c1f ;  /* 0x00001c1fff007424 */ /* 0x010fe200078e00ff */
[----:B------:R-:W-:-:S02]  /*24020*/  MOV R2, 0x24040 ;  /* 0x0002404000027802 */ /* 0x000fc40000000f00 */
[----:B-1-3--:R-:W-:Y:S05]  /*24030*/  CALL.REL.NOINC `($__internal_13_$__cuda_sm70_shflsync_idx_p) ;  /* 0x00000eb000007944 */ /* 0x00afea0003c00000 */
[----:B------:R-:W-:Y:S01]  /*24040*/  IMAD.MOV.U32 R10, RZ, RZ, R0 ;  /* 0x000000ffff0a7224 */ /* 0x000fe200078e0000 */
[----:B------:R-:W-:Y:S01]  /*24050*/  MOV R3, 0x1 ;  /* 0x0000000100037802 */ /* 0x000fe20000000f00 */
[----:B------:R-:W-:Y:S01]  /*24060*/  IMAD.MOV.U32 R5, RZ, RZ, R13 ;  /* 0x000000ffff057224 */ /* 0x000fe200078e000d */
[----:B------:R-:W-:-:S02]  /*24070*/  MOV R0, 0x1c1f ;  /* 0x00001c1f00007802 */ /* 0x000fc40000000f00 */
[----:B------:R-:W-:Y:S02]  /*24080*/  MOV R2, 0x240a0 ;  /* 0x000240a000027802 */ /* 0x000fe40000000f00 */
[----:B------:R-:W-:Y:S05]  /*24090*/  CALL.REL.NOINC `($__internal_13_$__cuda_sm70_shflsync_idx_p) ;  /* 0x00000e5000007944 */ /* 0x000fea0003c00000 */
[----:B------:R-:W-:Y:S05]  /*240a0*/  BRA `(.L_x_965) ;  /* 0xffffbf9000007947 */ /* 0x000fea000383ffff */
.L_x_896:
[----:B------:R-:W-:Y:S01]  /*240b0*/  IMAD.MOV.U32 R5, RZ, RZ, R12 ;  /* 0x000000ffff057224 */ /* 0x000fe200078e000c */
[----:B-1----:R-:W-:Y:S01]  /*240c0*/  MOV R3, 0x2 ;  /* 0x0000000200037802 */ /* 0x002fe20000000f00 */
[----:B----4-:R-:W-:Y:S01]  /*240d0*/  IMAD.MOV.U32 R0, RZ, RZ, 0x1c1f ;  /* 0x00001c1fff007424 */ /* 0x010fe200078e00ff */
[----:B------:R-:W-:Y:S02]  /*240e0*/  MOV R2, 0x24100 ;  /* 0x0002410000027802 */ /* 0x000fe40000000f00 */
[----:B--23--:R-:W-:Y:S05]  /*240f0*/  CALL.REL.NOINC `($__internal_13_$__cuda_sm70_shflsync_idx_p) ;  /* 0x00000df000007944 */ /* 0x00cfea0003c00000 */
[----:B------:R-:W-:Y:S01]  /*24100*/  MOV R10, R0 ;  /* 0x00000000000a7202 */ /* 0x000fe20000000f00 */
[----:B------:R-:W-:Y:S05]  /*24110*/  BRA `(.L_x_966) ;  /* 0xffffc0a000007947 */ /* 0x000fea000383ffff */
.L_x_897:
[----:B------:R-:W-:Y:S01]  /*24120*/  IMAD.MOV.U32 R5, RZ, RZ, R13 ;  /* 0x000000ffff057224 */ /* 0x000fe200078e000d */
[----:B------:R-:W-:Y:S01]  /*24130*/  MOV R3, 0x2 ;  /* 0x0000000200037802 */ /* 0x000fe20000000f00 */
[----:B----4-:R-:W-:Y:S01]  /*24140*/  IMAD.MOV.U32 R0, RZ, RZ, 0x1c1f ;  /* 0x00001c1fff007424 */ /* 0x010fe200078e00ff */
[----:B------:R-:W-:Y:S02]  /*24150*/  MOV R2, 0x24170 ;  /* 0x0002417000027802 */ /* 0x000fe40000000f00 */
[----:B-123--:R-:W-:Y:S05]  /*24160*/  CALL.REL.NOINC `($__internal_13_$__cuda_sm70_shflsync_idx_p) ;  /* 0x00000d8000007944 */ /* 0x00efea0003c00000 */
[----:B------:R-:W-:Y:S05]  /*24170*/  BRA `(.L_x_967) ;  /* 0xffffc06000007947 */ /* 0x000fea000383ffff */
.L_x_900:
[----:B------:R-:W-:Y:S01]  /*24180*/  IMAD.MOV.U32 R5, RZ, RZ, R12 ;  /* 0x000000ffff057224 */ /* 0x000fe200078e000c */
[----:B-1----:R-:W-:Y:S01]  /*24190*/  MOV R3, 0x3 ;  /* 0x0000000300037802 */ /* 0x002fe20000000f00 */
[----:B------:R-:W-:Y:S01]  /*241a0*/  IMAD.MOV.U32 R0, RZ, RZ, 0x1c1f ;  /* 0x00001c1fff007424 */ /* 0x000fe200078e00ff */
[----:B------:R-:W-:-:S02]  /*241b0*/  MOV R2, 0x241d0 ;  /* 0x000241d000027802 */ /* 0x000fc40000000f00 */
[----:B--234-:R-:W-:Y:S05]  /*241c0*/  CALL.REL.NOINC `($__internal_13_$__cuda_sm70_shflsync_idx_p) ;  /* 0x00000d2000007944 */ /* 0x01cfea0003c00000 */
[----:B------:R-:W-:Y:S01]  /*241d0*/  IMAD.MOV.U32 R6, RZ, RZ, R0 ;  /* 0x000000ffff067224 */ /* 0x000fe200078e0000 */
[----:B------:R-:W-:Y:S01]  /*241e0*/  MOV R3, 0x3 ;  /* 0x0000000300037802 */ /* 0x000fe20000000f00 */
[----:B------:R-:W-:Y:S01]  /*241f0*/  IMAD.MOV.U32 R5, RZ, RZ, R13 ;  /* 0x000000ffff057224 */ /* 0x000fe200078e000d */
[----:B------:R-:W-:-:S02]  /*24200*/  MOV R0, 0x1c1f ;  /* 0x00001c1f00007802 */ /* 0x000fc40000000f00 */
[----:B------:R-:W-:Y:S02]  /*24210*/  MOV R2, 0x24230 ;  /* 0x0002423000027802 */ /* 0x000fe40000000f00 */
[----:B------:R-:W-:Y:S05]  /*24220*/  CALL.REL.NOINC `($__internal_13_$__cuda_sm70_shflsync_idx_p) ;  /* 0x00000cc000007944 */ /* 0x000fea0003c00000 */
[----:B------:R-:W-:Y:S05]  /*24230*/  BRA `(.L_x_968) ;  /* 0xffffc13000007947 */ /* 0x000fea000383ffff */
.L_x_902:
[----:B------:R-:W-:Y:S01]  /*24240*/  IMAD.MOV.U32 R5, RZ, RZ, R22 ;  /* 0x000000ffff057224 */ /* 0x000fe200078e0016 */
[----:B------:R-:W-:Y:S01]  /*24250*/  MOV R3, RZ ;  /* 0x000000ff00037202 */ /* 0x000fe20000000f00 */
[----:B------:R-:W-:Y:S01]  /*24260*/  IMAD.MOV.U32 R0, RZ, RZ, 0x1c1f ;  /* 0x00001c1fff007424 */ /* 0x000fe200078e00ff */
[----:B------:R-:W-:Y:S02]  /*24270*/  MOV R2, 0x24290 ;  /* 0x0002429000027802 */ /* 0x000fe40000000f00 */
[----:B------:R-:W-:Y:S05]  /*24280*/  CALL.REL.NOINC `($__internal_13_$__cuda_sm70_shflsync_idx_p) ;  /* 0x00000c6000007944 */ /* 0x000fea0003c00000 */
[----:B------:R-:W-:Y:S01]  /*24290*/  MOV R4, R0 ;  /* 0x0000000000047202 */ /* 0x000fe20000000f00 */
[----:B------:R-:W-:Y:S05]  /*242a0*/  BRA `(.L_x_969) ;  /* 0xffffc44000007947 */ /* 0x000fea000383ffff */
.L_x_903:
[----:B------:R-:W-:Y:S01]  /*242b0*/  IMAD.MOV.U32 R5, RZ, RZ, R24 ;  /* 0x000000ffff057224 */ /* 0x000fe200078e0018 */
[----:B------:R-:W-:Y:S01]  /*242c0*/  MOV R3, RZ ;  /* 0x000000ff00037202 */ /* 0x000fe20000000f00 */
[----:B------:R-:W-:Y:S01]  /*242d0*/  IMAD.MOV.U32 R0, RZ, RZ, 0x1c1f ;  /* 0x00001c1fff007424 */ /* 0x000fe200078e00ff */
[----:B------:R-:W-:Y:S02]  /*242e0*/  MOV R2, 0x24300 ;  /* 0x0002430000027802 */ /* 0x000fe40000000f00 */
[----:B-12---:R-:W-:Y:S05]  /*242f0*/  CALL.REL.NOINC `($__internal_13_$__cuda_sm70_shflsync_idx_p) ;  /* 0x00000bf000007944 */ /* 0x006fea0003c00000 */
[----:B------:R-:W-:Y:S05]  /*24300*/  BRA `(.L_x_970) ;  /* 0xffffc40000007947 */ /* 0x000fea000383ffff */
.L_x_906:
[----:B------:R-:W-:Y:S01]  /*24310*/  IMAD.MOV.U32 R5, RZ, RZ, R22 ;  /* 0x000000ffff057224 */ /* 0x000fe200078e0016 */
[----:B----4-:R-:W-:Y:S01]  /*24320*/  MOV R3, 0x1 ;  /* 0x0000000100037802 */ /* 0x010fe20000000f00 */
[----:B------:R-:W-:Y:S01]  /*24330*/  IMAD.MOV.U32 R0, RZ, RZ, 0x1c1f ;  /* 0x00001c1fff007424 */ /* 0x000fe200078e00ff */
[----:B------:R-:W-:-:S02]  /*24340*/  MOV R2, 0x24360 ;  /* 0x0002436000027802 */ /* 0x000fc40000000f00 */
[----:B-123--:R-:W-:Y:S05]  /*24350*/  CALL.REL.NOINC `($__internal_13_$__cuda_sm70_shflsync_idx_p) ;  /* 0x00000b9000007944 */ /* 0x00efea0003c00000 */
[----:B------:R-:W-:Y:S01]  /*24360*/  IMAD.MOV.U32 R4, RZ, RZ, R0 ;  /* 0x000000ffff047224 */ /* 0x000fe200078e0000 */
[----:B------:R-:W-:Y:S01]  /*24370*/  MOV R3, 0x1 ;  /* 0x0000000100037802 */ /* 0x000fe20000000f00 */
[----:B------:R-:W-:Y:S01]  /*24380*/  IMAD.MOV.U32 R5, RZ, RZ, R24 ;  /* 0x000000ffff057224 */ /* 0x000fe200078e0018 */
[----:B------:R-:W-:-:S02]  /*24390*/  MOV R0, 0x1c1f ;  /* 0x00001c1f00007802 */ /* 0x000fc40000000f00 */
[----:B------:R-:W-:Y:S02]  /*243a0*/  MOV R2, 0x243c0 ;  /* 0x000243c000027802 */ /* 0x000fe40000000f00 */
[----:B------:R-:W-:Y:S05]  /*243b0*/  CALL.REL.NOINC `($__internal_13_$__cuda_sm70_shflsync_idx_p) ;  /* 0x00000b3000007944 */ /* 0x000fea0003c00000 */
[----:B------:R-:W-:Y:S05]  /*243c0*/  BRA `(.L_x_971) ;  /* 0xffffc82000007947 */ /* 0x000fea000383ffff */
.L_x_909:
[----:B------:R-:W-:Y:S01]  /*243d0*/  IMAD.MOV.U32 R5, RZ, RZ, R22 ;  /* 0x000000ffff057224 */ /* 0x000fe200078e0016 */
[----:B---3--:R-:W-:Y:S01]  /*243e0*/  MOV R3, 0x2 ;  /* 0x0000000200037802 */ /* 0x008fe20000000f00 */
[----:B----4-:R-:W-:Y:S01]  /*243f0*/  IMAD.MOV.U32 R0, RZ, RZ, 0x1c1f ;  /* 0x00001c1fff007424 */ /* 0x010fe200078e00ff */
[----:B------:R-:W-:Y:S02]  /*24400*/  MOV R2, 0x24420 ;  /* 0x0002442000027802 */ /* 0x000fe40000000f00 */
[----:B-12---:R-:W-:Y:S05]  /*24410*/  CALL.REL.NOINC `($__internal_13_$__cuda_sm70_shflsync_idx_p) ;  /* 0x00000ad000007944 */ /* 0x006fea0003c00000 */
[----:B------:R-:W-:Y:S01]  /*24420*/  MOV R4, R0 ;  /* 0x0000000000047202 */ /* 0x000fe20000000f00 */
[----:B------:R-:W-:Y:S05]  /*24430*/  BRA `(.L_x_972) ;  /* 0xffffcb3000007947 */ /* 0x000fea000383ffff */
.L_x_910:
[----:B------:R-:W-:Y:S01]  /*24440*/  IMAD.MOV.U32 R5, RZ, RZ, R24 ;  /* 0x000000ffff057224 */ /* 0x000fe200078e0018 */
[----:B---3--:R-:W-:Y:S01]  /*24450*/  MOV R3, 0x2 ;  /* 0x0000000200037802 */ /* 0x008fe20000000f00 */
[----:B----4-:R-:W-:Y:S01]  /*24460*/  IMAD.MOV.U32 R0, RZ, RZ, 0x1c1f ;  /* 0x00001c1fff007424 */ /* 0x010fe200078e00ff */
[----:B------:R-:W-:Y:S02]  /*24470*/  MOV R2, 0x24490 ;  /* 0x0002449000027802 */ /* 0x000fe40000000f00 */
[----:B-12---:R-:W-:Y:S05]  /*24480*/  CALL.REL.NOINC `($__internal_13_$__cuda_sm70_shflsync_idx_p) ;  /* 0x00000a6000007944 */ /* 0x006fea0003c00000 */
[----:B------:R-:W-:Y:S05]  /*24490*/  BRA `(.L_x_973) ;  /* 0xffffcaf000007947 */ /* 0x000fea000383ffff */
.L_x_913:
[----:B------:R-:W-:Y:S01]  /*244a0*/  IMAD.MOV.U32 R5, RZ, RZ, R22 ;  /* 0x000000ffff057224 */ /* 0x000fe200078e0016 */
[----:B--23--:R-:W-:Y:S01]  /*244b0*/  MOV R3, 0x3 ;  /* 0x0000000300037802 */ /* 0x00cfe20000000f00 */
[----:B-1----:R-:W-:Y:S01]  /*244c0*/  IMAD.MOV.U32 R0, RZ, RZ, 0x1c1f ;  /* 0x00001c1fff007424 */ /* 0x002fe200078e00ff */
[----:B------:R-:W-:-:S02]  /*244d0*/  MOV R2, 0x244f0 ;  /* 0x000244f000027802 */ /* 0x000fc40000000f00 */
[----:B----4-:R-:W-:Y:S05]  /*244e0*/  CALL.REL.NOINC `($__internal_13_$__cuda_sm70_shflsync_idx_p) ;  /* 0x00000a0000007944 */ /* 0x010fea0003c00000 */
[----:B------:R-:W-:Y:S01]  /*244f0*/  IMAD.MOV.U32 R4, RZ, RZ, R0 ;  /* 0x000000ffff047224 */ /* 0x000fe200078e0000 */
[----:B------:R-:W-:Y:S01]  /*24500*/  MOV R3, 0x3 ;  /* 0x0000000300037802 */ /* 0x000fe20000000f00 */
[----:B------:R-:W-:Y:S01]  /*24510*/  IMAD.MOV.U32 R5, RZ, RZ, R24 ;  /* 0x000000ffff057224 */ /* 0x000fe200078e0018 */
[----:B------:R-:W-:-:S02]  /*24520*/  MOV R0, 0x1c1f ;  /* 0x00001c1f00007802 */ /* 0x000fc40000000f00 */
[----:B------:R-:W-:Y:S02]  /*24530*/  MOV R2, 0x24550 ;  /* 0x0002455000027802 */ /* 0x000fe40000000f00 */
[----:B------:R-:W-:Y:S05]  /*24540*/  CALL.REL.NOINC `($__internal_13_$__cuda_sm70_shflsync_idx_p) ;  /* 0x000009a000007944 */ /* 0x000fea0003c00000 */
[----:B------:R-:W-:Y:S05]  /*24550*/  BRA `(.L_x_974) ;  /* 0xffffcdd000007947 */ /* 0x000fea000383ffff */
.L_x_917:
[----:B------:R-:W-:Y:S01]  /*24560*/  IMAD.MOV.U32 R5, RZ, RZ, R9 ;  /* 0x000000ffff057224 */ /* 0x000fe200078e0009 */
[----:B------:R-:W-:Y:S01]  /*24570*/  MOV R3, RZ ;  /* 0x000000ff00037202 */ /* 0x000fe20000000f00 */
[----:B------:R-:W-:Y:S01]  /*24580*/  IMAD.MOV.U32 R0, RZ, RZ, 0x1c1f ;  /* 0x00001c1fff007424 */ /* 0x000fe200078e00ff */
[----:B------:R-:W-:Y:S02]  /*24590*/  MOV R2, 0x245b0 ;  /* 0x000245b000027802 */ /* 0x000fe40000000f00 */
[----:B------:R-:W-:Y:S05]  /*245a0*/  CALL.REL.NOINC `($__internal_13_$__cuda_sm70_shflsync_idx_p) ;  /* 0x0000094000007944 */ /* 0x000fea0003c00000 */
[----:B------:R-:W-:Y:S01]  /*245b0*/  MOV R8, R0 ;  /* 0x0000000000087202 */ /* 0x000fe20000000f00 */
[----:B------:R-:W-:Y:S05]  /*245c0*/  BRA `(.L_x_975) ;  /* 0xffffd8b000007947 */ /* 0x000fea000383ffff */
.L_x_918:
[----:B------:R-:W-:Y:S01]  /*245d0*/  IMAD.MOV.U32 R5, RZ, RZ, R12 ;  /* 0x000000ffff057224 */ /* 0x000fe200078e000c */
[----:B------:R-:W-:Y:S01]  /*245e0*/  MOV R3, RZ ;  /* 0x000000ff00037202 */ /* 0x000fe20000000f00 */
[----:B------:R-:W-:Y:S01]  /*245f0*/  IMAD.MOV.U32 R0, RZ, RZ, 0x1c1f ;  /* 0x00001c1fff007424 */ /* 0x000fe200078e00ff */
[----:B------:R-:W-:Y:S02]  /*24600*/  MOV R2, 0x24620 ;  /* 0x0002462000027802 */ /* 0x000fe40000000f00 */
[----:B-12---:R-:W-:Y:S05]  /*24610*/  CALL.REL.NOINC `($__internal_13_$__cuda_sm70_shflsync_idx_p) ;  /* 0x000008d000007944 */ /* 0x006fea0003c00000 */
[----:B------:R-:W-:Y:S05]  /*24620*/  BRA `(.L_x_976) ;  /* 0xffffd87000007947 */ /* 0x000fea000383ffff */
.L_x_921:
[----:B--2---:R-:W-:Y:S01]  /*24630*/  IMAD.MOV.U32 R5, RZ, RZ, R9 ;  /* 0x000000ffff057224 */ /* 0x004fe200078e0009 */
[----:B------:R-:W-:Y:S01]  /*24640*/  MOV R3, 0x1 ;  /* 0x0000000100037802 */ /* 0x000fe20000000f00 */
        /* <DEDUP_REMOVED lines=10> */
.L_x_924:
[----:B-1----:R-:W-:Y:S01]  /*246f0*/  IMAD.MOV.U32 R5, RZ, RZ, R9 ;  /* 0x000000ffff057224 */ /* 0x002fe200078e0009 */
[----:B------:R-:W-:Y:S01]  /*24700*/  MOV R3, 0x2 ;  /* 0x0000000200037802 */ /* 0x000fe20000000f00 */
[----:B----4-:R-:W-:Y:S01]  /*24710*/  IMAD.MOV.U32 R0, RZ, RZ, 0x1c1f ;  /* 0x00001c1fff007424 */ /* 0x010fe200078e00ff */
[----:B------:R-:W-:Y:S02]  /*24720*/  MOV R2, 0x24740 ;  /* 0x0002474000027802 */ /* 0x000fe40000000f00 */
[----:B--23--:R-:W-:Y:S05]  /*24730*/  CALL.REL.NOINC `($__internal_13_$__cuda_sm70_shflsync_idx_p) ;  /* 0x000007b000007944 */ /* 0x00cfea0003c00000 */
[----:B------:R-:W-:Y:S01]  /*24740*/  MOV R8, R0 ;  /* 0x0000000000087202 */ /* 0x000fe20000000f00 */
[----:B------:R-:W-:Y:S05]  /*24750*/  BRA `(.L_x_978) ;  /* 0xffffda5000007947 */ /* 0x000fea000383ffff */
.L_x_925:
[----:B------:R-:W-:Y:S01]  /*24760*/  IMAD.MOV.U32 R5, RZ, RZ, R12 ;  /* 0x000000ffff057224 */ /* 0x000fe200078e000c */
[----:B------:R-:W-:Y:S01]  /*24770*/  MOV R3, 0x2 ;  /* 0x0000000200037802 */ /* 0x000fe20000000f00 */
[----:B----4-:R-:W-:Y:S01]  /*24780*/  IMAD.MOV.U32 R0, RZ, RZ, 0x1c1f ;  /* 0x00001c1fff007424 */ /* 0x010fe200078e00ff */
[----:B------:R-:W-:Y:S02]  /*24790*/  MOV R2, 0x247b0 ;  /* 0x000247b000027802 */ /* 0x000fe40000000f00 */
[----:B-123--:R-:W-:Y:S05]  /*247a0*/  CALL.REL.NOINC `($__internal_13_$__cuda_sm70_shflsync_idx_p) ;  /* 0x0000074000007944 */ /* 0x00efea0003c00000 */
[----:B------:R-:W-:Y:S05]  /*247b0*/  BRA `(.L_x_979) ;  /* 0xffffda1000007947 */ /* 0x000fea000383ffff */
.L_x_928:
[----:B-1----:R-:W-:Y:S01]  /*247c0*/  IMAD.MOV.U32 R5, RZ, RZ, R9 ;  /* 0x000000ffff057224 */ /* 0x002fe200078e0009 */
[----:B------:R-:W-:Y:S01]  /*247d0*/  MOV R3, 0x3 ;  /* 0x0000000300037802 */ /* 0x000fe20000000f00 */
        /* <DEDUP_REMOVED lines=10> */
.L_x_930:
[----:B------:R-:W-:Y:S01]  /*24880*/  IMAD.MOV.U32 R5, RZ, RZ, R74 ;  /* 0x000000ffff057224 */ /* 0x000fe200078e004a */
[----:B------:R-:W-:Y:S01]  /*24890*/  MOV R3, RZ ;  /* 0x000000ff00037202 */ /* 0x000fe20000000f00 */
[----:B------:R-:W-:Y:S01]  /*248a0*/  IMAD.MOV.U32 R0, RZ, RZ, 0x1f ;  /* 0x0000001fff007424 */ /* 0x000fe200078e00ff */
[----:B------:R-:W-:Y:S02]  /*248b0*/  MOV R2, 0x248d0 ;  /* 0x000248d000027802 */ /* 0x000fe40000000f00 */
[----:B--2---:R-:W-:Y:S05]  /*248c0*/  CALL.REL.NOINC `($__internal_13_$__cuda_sm70_shflsync_idx_p) ;  /* 0x0000062000007944 */ /* 0x004fea0003c00000 */
[----:B------:R-:W-:Y:S01]  /*248d0*/  MOV R9, R0 ;  /* 0x0000000000097202 */ /* 0x000fe20000000f00 */
[----:B------:R-:W-:Y:S05]  /*248e0*/  BRA `(.L_x_981) ;  /* 0xffffdcb000007947 */ /* 0x000fea000383ffff */
.L_x_931:
[----:B------:R-:W-:Y:S01]  /*248f0*/  IMAD.MOV.U32 R5, RZ, RZ, R74 ;  /* 0x000000ffff057224 */ /* 0x000fe200078e004a */
[----:B------:R-:W-:Y:S01]  /*24900*/  MOV R3, 0x1 ;  /* 0x0000000100037802 */ /* 0x000fe20000000f00 */
[----:B------:R-:W-:Y:S01]  /*24910*/  IMAD.MOV.U32 R0, RZ, RZ, 0x1f ;  /* 0x0000001fff007424 */ /* 0x000fe200078e00ff */
[----:B------:R-:W-:Y:S02]  /*24920*/  MOV R2, 0x24940 ;  /* 0x0002494000027802 */ /* 0x000fe40000000f00 */
[----:B-12---:R-:W-:Y:S05]  /*24930*/  CALL.REL.NOINC `($__internal_13_$__cuda_sm70_shflsync_idx_p) ;  /* 0x000005b000007944 */ /* 0x006fea0003c00000 */
[----:B------:R-:W-:Y:S01]  /*24940*/  MOV R8, R0 ;  /* 0x0000000000087202 */ /* 0x000fe20000000f00 */
[----:B------:R-:W-:Y:S05]  /*24950*/  BRA `(.L_x_982) ;  /* 0xffffdc6000007947 */ /* 0x000fea000383ffff */
.L_x_932:
[----:B------:R-:W-:Y:S02]  /*24960*/  MOV R2, 0x1 ;  /* 0x0000000100027802 */ /* 0x000fe40000000f00 */
[----:B------:R-:W-:-:S02]  /*24970*/  MOV R3, 0x24990 ;  /* 0x0002499000037802 */ /* 0x000fc40000000f00 */
[----:B-1234-:R-:W-:Y:S05]  /*24980*/  CALL.REL.NOINC `($__internal_14_$__cuda_sm70_shflsync_up_p) ;  /* 0x000005b000007944 */ /* 0x01efea0003c00000 */
[----:B------:R-:W-:Y:S05]  /*24990*/  BRA `(.L_x_983) ;  /* 0xffffdd5000007947 */ /* 0x000fea000383ffff */
.L_x_933:
[----:B------:R-:W-:Y:S02]  /*249a0*/  MOV R2, 0x2 ;  /* 0x0000000200027802 */ /* 0x000fe40000000f00 */
[----:B------:R-:W-:-:S02]  /*249b0*/  MOV R3, 0x249d0 ;  /* 0x000249d000037802 */ /* 0x000fc40000000f00 */
[----:B--2-4-:R-:W-:Y:S05]  /*249c0*/  CALL.REL.NOINC `($__internal_14_$__cuda_sm70_shflsync_up_p) ;  /* 0x0000057000007944 */ /* 0x014fea0003c00000 */
        /* <DEDUP_REMOVED lines=23> */
.L_x_937:
[----:B------:R-:W-:Y:S02]  /*24b40*/  MOV R2, 0x1 ;  /* 0x0000000100027802 */ /* 0x000fe40000000f00 */
[----:B------:R-:W-:Y:S02]  /*24b50*/  MOV R3, 0x24b70 ;  /* 0x00024b7000037802 */ /* 0x000fe40000000f00 */
[----:B------:R-:W-:Y:S05]  /*24b60*/  CALL.REL.NOINC `($__internal_14_$__cuda_sm70_shflsync_up_p) ;  /* 0x000003d000007944 */ /* 0x000fea0003c00000 */
[----:B------:R-:W-:Y:S01]  /*24b70*/  MOV R2, R4 ;  /* 0x0000000400027202 */ /* 0x000fe20000000f00 */
[----:B------:R-:W-:Y:S05]  /*24b80*/  BRA `(.L_x_985) ;  /* 0xffffddc000007947 */ /* 0x000fea000383ffff */
.L_x_938:
        /* <DEDUP_REMOVED lines=26> */
.L_x_940:
[----:B------:R-:W-:Y:S02]  /*24d30*/  SEL R0, RZ, 0x1, P0 ;  /* 0x00000001ff007807 */ /* 0x000fe40000000000 */
[----:B------:R-:W-:Y:S02]  /*24d40*/  MOV R2, 0x24d60 ;  /* 0x00024d6000027802 */ /* 0x000fe40000000f00 */
[----:B-1----:R-:W-:Y:S05]  /*24d50*/  CALL.REL.NOINC `($__internal_15_$__cuda_sm70_votesync_ballot) ;  /* 0x0000025000007944 */ /* 0x002fea0003c00000 */
[----:B------:R-:W-:Y:S01]  /*24d60*/  MOV R12, R0 ;  /* 0x00000000000c7202 */ /* 0x000fe20000000f00 */
[----:B------:R-:W-:Y:S05]  /*24d70*/  BRA `(.L_x_987) ;  /* 0xffffdd6000007947 */ /* 0x000fea000383ffff */
.L_x_941:
[----:B------:R-:W-:Y:S01]  /*24d80*/  IMAD.MOV.U32 R5, RZ, RZ, R6 ;  /* 0x000000ffff057224 */ /* 0x000fe200078e0006 */
[----:B------:R-:W-:Y:S01]  /*24d90*/  MOV R3, R8 ;  /* 0x0000000800037202 */ /* 0x000fe20000000f00 */
[----:B--2---:R-:W-:Y:S01]  /*24da0*/  IMAD.MOV.U32 R0, RZ, RZ, 0x1f ;  /* 0x0000001fff007424 */ /* 0x004fe200078e00ff */
[----:B------:R-:W-:Y:S02]  /*24db0*/  MOV R2, 0x24dd0 ;  /* 0x00024dd000027802 */ /* 0x000fe40000000f00 */
[----:B-1----:R-:W-:Y:S05]  /*24dc0*/  CALL.REL.NOINC `($__internal_13_$__cuda_sm70_shflsync_idx_p) ;  /* 0x0000012000007944 */ /* 0x002fea0003c00000 */
[----:B------:R-:W-:Y:S01]  /*24dd0*/  IMAD.MOV.U32 R10, RZ, RZ, R0 ;  /* 0x000000ffff0a7224 */ /* 0x000fe200078e0000 */
[----:B------:R-:W-:Y:S01]  /*24de0*/  MOV R3, R8 ;  /* 0x0000000800037202 */ /* 0x000fe20000000f00 */
[----:B------:R-:W-:Y:S01]  /*24df0*/  IMAD.MOV.U32 R5, RZ, RZ, R7 ;  /* 0x000000ffff057224 */ /* 0x000fe200078e0007 */
[----:B------:R-:W-:Y:S02]  /*24e00*/  MOV R0, 0x1f ;  /* 0x0000001f00007802 */ /* 0x000fe40000000f00 */
[----:B------:R-:W-:-:S02]  /*24e10*/  MOV R2, 0x24e30 ;  /* 0x00024e3000027802 */ /* 0x000fc40000000f00 */
[----:B------:R-:W-:Y:S05]  /*24e20*/  CALL.REL.NOINC `($__internal_13_$__cuda_sm70_shflsync_idx_p) ;  /* 0x000000c000007944 */ /* 0x000fea0003c00000 */
[----:B------:R-:W-:Y:S01]  /*24e30*/  MOV R7, R0 ;  /* 0x0000000000077202 */ /* 0x000fe20000000f00 */
[----:B------:R-:W-:Y:S05]  /*24e40*/  BRA `(.L_x_988) ;  /* 0xffffdd0000007947 */ /* 0x000fea000383ffff */
.L_x_944:
[----:B------:R-:W-:Y:S01]  /*24e50*/  IMAD.MOV.U32 R5, RZ, RZ, R4 ;  /* 0x000000ffff057224 */ /* 0x000fe200078e0004 */
[----:B--2---:R-:W-:-:S02]  /*24e60*/  MOV R0, 0x1f ;  /* 0x0000001f00007802 */ /* 0x004fc40000000f00 */
[----:B------:R-:W-:Y:S02]  /*24e70*/  MOV R2, 0x24e90 ;  /* 0x00024e9000027802 */ /* 0x000fe40000000f00 */
[----:B-1-34-:R-:W-:Y:S05]  /*24e80*/  CALL.REL.NOINC `($__internal_13_$__cuda_sm70_shflsync_idx_p) ;  /* 0x0000006000007944 */ /* 0x01afea0003c00000 */
[----:B------:R-:W-:Y:S01]  /*24e90*/  MOV R13, R0 ;  /* 0x00000000000d7202 */ /* 0x000fe20000000f00 */
[----:B------:R-:W-:Y:S05]  /*24ea0*/  BRA `(.L_x_943) ;  /* 0xffffdd0000007947 */ /* 0x000fea000383ffff */
        .weak           $__internal_12_$__cuda_sm70_shflsync_bfly_p
        .type           $__internal_12_$__cuda_sm70_shflsync_bfly_p,@function
        .size           $__internal_12_$__cuda_sm70_shflsync_bfly_p,($__internal_13_$__cuda_sm70_shflsync_idx_p - $__internal_12_$__cuda_sm70_shflsync_bfly_p)
$__internal_12_$__cuda_sm70_shflsync_bfly_p:
[----:B------:R-:W-:Y:S04]  /*24eb0*/  WARPSYNC R8 ;  /* 0x0000000800007348 */ /* 0x000fe80003800000 */
[----:B------:R1:W2:Y:S02]  /*24ec0*/  SHFL.BFLY PT, R0, R0, R3, R9 ;  /* 0x0c00000300007389 */ /* 0x0002a400000e0009 */
[----:B-1----:R-:W-:-:S04]  /*24ed0*/  MOV R3, 0x0 ;  /* 0x0000000000037802 */ /* 0x002fc80000000f00 */
[----:B--2---:R-:W-:Y:S05]  /*24ee0*/  RET.REL.NODEC R2 `(_ZN7cutlass13device_kernelIN5flash19enable_sm80_to_sm89INS1_16FlashAttnFwdSm80INS1_25CollectiveMainloopFwdSm80ILi4ELi1ELb0EN4cute5tupleIJNS5_1CILi128EEENS7_ILi48EEENS7_ILi96EEEEEELi96ENS_10bfloat16_tEfNS_4arch4Sm80ELb0ELb1ELb0ELb1ELb0ELb1ELb1ELb1EEENS1_21CollectiveEpilogueFwdINS6_IJS8_SA_S9_EEENS6_IJNS7_ILi1EEESI_SI_EEESC_SE_Li128ELb1ELb1ELb1ELb0EEENS1_36VarlenDynamicPersistentTileSchedulerILi128ELi48ELi128ELi128ELb1ELb1ELb0ELb1ELb0ELb1EEEEEEEEEvNT_6ParamsE) ;  /* 0xfffdb11002007950 */ /* 0x004fea0003c3ffff */
        .weak           $__internal_13_$__cuda_sm70_shflsync_idx_p
        .type           $__internal_13_$__cuda_sm70_shflsync_idx_p,@function
        .size           $__internal_13_$__cuda_sm70_shflsync_idx_p,($__internal_14_$__cuda_sm70_shflsync_up_p - $__internal_13_$__cuda_sm70_shflsync_idx_p)
$__internal_13_$__cuda_sm70_shflsync_idx_p:
[----:B------:R-:W-:-:S04]  /*24ef0*/  MOV R75, 0xffffffff ;  /* 0xffffffff004b7802 */ /* 0x000fc80000000f00 */
[----:B------:R-:W-:Y:S04]  /*24f00*/  WARPSYNC R75 ;  /* 0x0000004b00007348 */ /* 0x000fe80003800000 */
[----:B------:R1:W2:Y:S02]  /*24f10*/  SHFL.IDX PT, R0, R5, R3, R0 ;  /* 0x0000000305007389 */ /* 0x0002a400000e0000 */
[----:B-1----:R-:W-:-:S04]  /*24f20*/  MOV R3, 0x0 ;  /* 0x0000000000037802 */ /* 0x002fc80000000f00 */
[----:B--2---:R-:W-:Y:S05]  /*24f30*/  RET.REL.NODEC R2 `(_ZN7cutlass13device_kernelIN5flash19enable_sm80_to_sm89INS1_16FlashAttnFwdSm80INS1_25CollectiveMainloopFwdSm80ILi4ELi1ELb0EN4cute5tupleIJNS5_1CILi128EEENS7_ILi48EEENS7_ILi96EEEEEELi96ENS_10bfloat16_tEfNS_4arch4Sm80ELb0ELb1ELb0ELb1ELb0ELb1ELb1ELb1EEENS1_21CollectiveEpilogueFwdINS6_IJS8_SA_S9_EEENS6_IJNS7_ILi1EEESI_SI_EEESC_SE_Li128ELb1ELb1ELb1ELb0EEENS1_36VarlenDynamicPersistentTileSchedulerILi128ELi48ELi128ELi128ELb1ELb1ELb0ELb1ELb0ELb1EEEEEEEEEvNT_6ParamsE) ;  /* 0xfffdb0c002007950 */ /* 0x004fea0003c3ffff */
        .weak           $__internal_14_$__cuda_sm70_shflsync_up_p
        .type           $__internal_14_$__cuda_sm70_shflsync_up_p,@function
        .size           $__internal_14_$__cuda_sm70_shflsync_up_p,($__internal_15_$__cuda_sm70_votesync_ballot - $__internal_14_$__cuda_sm70_shflsync_up_p)
$__internal_14_$__cuda_sm70_shflsync_up_p:
[----:B------:R-:W-:Y:S02]  /*24f40*/  IMAD.MOV.U32 R4, RZ, RZ, RZ ;  /* 0x000000ffff047224 */ /* 0x000fe400078e00ff */
[----:B------:R-:W-:-:S04]  /*24f50*/  IMAD.MOV.U32 R10, RZ, RZ, -0x1 ;  /* 0xffffffffff0a7424 */ /* 0x000fc800078e00ff */
[----:B------:R-:W-:Y:S04]  /*24f60*/  WARPSYNC R10 ;  /* 0x0000000a00007348 */ /* 0x000fe80003800000 */
[----:B------:R1:W2:Y:S02]  /*24f70*/  SHFL.UP PT, R4, R0, R2, R4 ;  /* 0x0400000200047389 */ /* 0x0002a400000e0004 */
[----:B-1----:R-:W-:Y:S02]  /*24f80*/  MOV R2, R3 ;  /* 0x0000000300027202 */ /* 0x002fe40000000f00 */
[----:B------:R-:W-:-:S04]  /*24f90*/  MOV R3, 0x0 ;  /* 0x0000000000037802 */ /* 0x000fc80000000f00 */
[----:B--2---:R-:W-:Y:S05]  /*24fa0*/  RET.REL.NODEC R2 `(_ZN7cutlass13device_kernelIN5flash19enable_sm80_to_sm89INS1_16FlashAttnFwdSm80INS1_25CollectiveMainloopFwdSm80ILi4ELi1ELb0EN4cute5tupleIJNS5_1CILi128EEENS7_ILi48EEENS7_ILi96EEEEEELi96ENS_10bfloat16_tEfNS_4arch4Sm80ELb0ELb1ELb0ELb1ELb0ELb1ELb1ELb1EEENS1_21CollectiveEpilogueFwdINS6_IJS8_SA_S9_EEENS6_IJNS7_ILi1EEESI_SI_EEESC_SE_Li128ELb1ELb1ELb1ELb0EEENS1_36VarlenDynamicPersistentTileSchedulerILi128ELi48ELi128ELi128ELb1ELb1ELb0ELb1ELb0ELb1EEEEEEEEEvNT_6ParamsE) ;  /* 0xfffdb05002007950 */ /* 0x004fea0003c3ffff */
        .weak           $__internal_15_$__cuda_sm70_votesync_ballot
        .type           $__internal_15_$__cuda_sm70_votesync_ballot,@function
        .size           $__internal_15_$__cuda_sm70_votesync_ballot,(.L_x_1441 - $__internal_15_$__cuda_sm70_votesync_ballot)
$__internal_15_$__cuda_sm70_votesync_ballot:
[----:B------:R-:W-:Y:S01]  /*24fb0*/  ISETP.NE.U32.AND P0, PT, R0, 0x1, PT ;  /* 0x000000010000780c */ /* 0x000fe20003f05070 */
[----:B------:R-:W-:-:S04]  /*24fc0*/  IMAD.MOV.U32 R3, RZ, RZ, -0x1 ;  /* 0xffffffffff037424 */ /* 0x000fc800078e00ff */
[----:B------:R-:W-:Y:S08]  /*24fd0*/  WARPSYNC R3 ;  /* 0x0000000300007348 */ /* 0x000ff00003800000 */
[----:B------:R-:W-:-:S04]  /*24fe0*/  VOTE.ANY R0, PT, !P0 ;  /* 0x0000000000007806 */ /* 0x000fc800040e0100 */
[----:B------:R-:W-:Y:S01]  /*24ff0*/  LOP3.LUT R0, R0, R3, RZ, 0xc0, !PT ;  /* 0x0000000300007212 */ /* 0x000fe200078ec0ff */
[----:B------:R-:W-:-:S04]  /*25000*/  IMAD.MOV.U32 R3, RZ, RZ, 0x0 ;  /* 0x00000000ff037424 */ /* 0x000fc800078e00ff */
[----:B------:R-:W-:Y:S05]  /*25010*/  RET.REL.NODEC R2 `(_ZN7cutlass13device_kernelIN5flash19enable_sm80_to_sm89INS1_16FlashAttnFwdSm80INS1_25CollectiveMainloopFwdSm80ILi4ELi1ELb0EN4cute5tupleIJNS5_1CILi128EEENS7_ILi48EEENS7_ILi96EEEEEELi96ENS_10bfloat16_tEfNS_4arch4Sm80ELb0ELb1ELb0ELb1ELb0ELb1ELb1ELb1EEENS1_21CollectiveEpilogueFwdINS6_IJS8_SA_S9_EEENS6_IJNS7_ILi1EEESI_SI_EEESC_SE_Li128ELb1ELb1ELb1ELb0EEENS1_36VarlenDynamicPersistentTileSchedulerILi128ELi48ELi128ELi128ELb1ELb1ELb0ELb1ELb0ELb1EEEEEEEEEvNT_6ParamsE) ;  /* 0xfffdafe002007950 */ /* 0x000fea0003c3ffff */
.L_x_989:
        /* <DEDUP_REMOVED lines=14> */
.L_x_1441:


//--------------------- .text._ZN7cutlass13device_kernelIN5flash19enable_sm80_to_sm89INS1_16FlashAttnFwdSm80INS1_25CollectiveMainloopFwdSm80ILi4ELi1ELb0EN4cute5tupleIJNS5_1CILi128EEENS7_ILi64EEENS7_ILi96EEEEEELi96ENS_10bfloat16_tEfNS_4arch4Sm80ELb1ELb0ELb0ELb0ELb0ELb0ELb1ELb1EEENS1_21CollectiveEpilogueFwdINS6_IJS8_SA_S9_EEENS6_IJNS7_ILi1EEESI_SI_EEESC_SE_Li128ELb0ELb1ELb1ELb0EEENS1_30DynamicPersistentTileSchedulerILi128ELi128ELb1ELb1ELb0EEEEEEEEEvNT_6ParamsE --------------------------
	.section	.text._ZN7cutlass13device_kernelIN5flash19enable_sm80_to_sm89INS1_16FlashAttnFwdSm80INS1_25CollectiveMainloopFwdSm80ILi4ELi1ELb0EN4cute5tupleIJNS5_1CILi128EEENS7_ILi64EEENS7_ILi96EEEEEELi96ENS_10bfloat16_tEfNS_4arch4Sm80ELb1ELb0ELb0ELb0ELb0ELb0ELb1ELb1EEENS1_21CollectiveEpilogueFwdINS6_IJS8_SA_S9_EEENS6_IJNS7_ILi1EEESI_SI_EEESC_SE_Li128ELb0ELb1ELb1ELb0EEENS1_30DynamicPersistentTileSchedulerILi128ELi128ELb1ELb1ELb0EEEEEEEEEvNT_6ParamsE,"ax",@progbits
	.sectioninfo	@"SHI_REGISTERS=255"
	.align	128
.text._ZN7cutlass13device_kernelIN5flash19enable_sm80_to_sm89INS1_16FlashAttnFwdSm80INS1_25CollectiveMainloopFwdSm80ILi4ELi1ELb0EN4cute5tupleIJNS5_1CILi128EEENS7_ILi64EEENS7_ILi96EEEEEELi96ENS_10bfloat16_tEfNS_4arch4Sm80ELb1ELb0ELb0ELb0ELb0ELb0ELb1ELb1EEENS1_21CollectiveEpilogueFwdINS6_IJS8_SA_S9_EEENS6_IJNS7_ILi1EEESI_SI_EEESC_SE_Li128ELb0ELb1ELb1ELb0EEENS1_30DynamicPersistentTileSchedulerILi128ELi128ELb1ELb1ELb0EEEEEEEEEvNT_6ParamsE:
        .type           _ZN7cutlass13device_kernelIN5flash19enable_sm80_to_sm89INS1_16FlashAttnFwdSm80INS1_25CollectiveMainloopFwdSm80ILi4ELi1ELb0EN4cute5tupleIJNS5_1CILi128EEENS7_ILi64EEENS7_ILi96EEEEEELi96ENS_10bfloat16_tEfNS_4arch4Sm80ELb1ELb0ELb0ELb0ELb0ELb0ELb1ELb1EEENS1_21CollectiveEpilogueFwdINS6_IJS8_SA_S9_EEENS6_IJNS7_ILi1EEESI_SI_EEESC_SE_Li128ELb0ELb1ELb1ELb0EEENS1_30DynamicPersistentTileSchedulerILi128ELi128ELb1ELb1ELb0EEEEEEEEEvNT_6ParamsE,@function
        .size           _ZN7cutlass13device_kernelIN5flash19enable_sm80_to_sm89INS1_16FlashAttnFwdSm80INS1_25CollectiveMainloopFwdSm80ILi4ELi1ELb0EN4cute5tupleIJNS5_1CILi128EEENS7_ILi64EEENS7_ILi96EEEEEELi96ENS_10bfloat16_tEfNS_4arch4Sm80ELb1ELb0ELb0ELb0ELb0ELb0ELb1ELb1EEENS1_21CollectiveEpilogueFwdINS6_IJS8_SA_S9_EEENS6_IJNS7_ILi1EEESI_SI_EEESC_SE_Li128ELb0ELb1ELb1ELb0EEENS1_30DynamicPersistentTileSchedulerILi128ELi128ELb1ELb1ELb0EEEEEEEEEvNT_6ParamsE,(.L_x_1446 - _ZN7cutlass13device_kernelIN5flash19enable_sm80_to_sm89INS1_16FlashAttnFwdSm80INS1_25CollectiveMainloopFwdSm80ILi4ELi1ELb0EN4cute5tupleIJNS5_1CILi128EEENS7_ILi64EEENS7_ILi96EEEEEELi96ENS_10bfloat16_tEfNS_4arch4Sm80ELb1ELb0ELb0ELb0ELb0ELb0ELb1ELb1EEENS1_21CollectiveEpilogueFwdINS6_IJS8_SA_S9_EEENS6_IJNS7_ILi1EEESI_SI_EEESC_SE_Li128ELb0ELb1ELb1ELb0EEENS1_30DynamicPersistentTileSchedulerILi128ELi128ELb1ELb1ELb0EEEEEEEEEvNT_6ParamsE)
        .other          _ZN7cutlass13device_kernelIN5flash19enable_sm80_to_sm89INS1_16FlashAttnFwdSm80INS1_25CollectiveMainloopFwdSm80ILi4ELi1ELb0EN4cute5tupleIJNS5_1CILi128EEENS7_ILi64EEENS7_ILi96EEEEEELi96ENS_10bfloat16_tEfNS_4arch4Sm80ELb1ELb0ELb0ELb0ELb0ELb0ELb1ELb1EEENS1_21CollectiveEpilogueFwdINS6_IJS8_SA_S9_EEENS6_IJNS7_ILi1EEESI_SI_EEESC_SE_Li128ELb0ELb1ELb1ELb0EEENS1_30DynamicPersistentTileSchedulerILi128ELi128ELb1ELb1ELb0EEEEEEEEEvNT_6ParamsE,@"STO_CUDA_ENTRY STV_DEFAULT"
_ZN7cutlass13device_kernelIN5flash19enable_sm80_to_sm89INS1_16FlashAttnFwdSm80INS1_25CollectiveMainloopFwdSm80ILi4ELi1ELb0EN4cute5tupleIJNS5_1CILi128EEENS7_ILi64EEENS7_ILi96EEEEEELi96ENS_10bfloat16_tEfNS_4arch4Sm80ELb1ELb0ELb0ELb0ELb0ELb0ELb1ELb1EEENS1_21CollectiveEpilogueFwdINS6_IJS8_SA_S9_EEENS6_IJNS7_ILi1EEESI_SI_EEESC_SE_Li128ELb0ELb1ELb1ELb0EEENS1_30DynamicPersistentTileSchedulerILi128ELi128ELb1ELb1ELb0EEEEEEEEEvNT_6ParamsE:
[----:B------:R-:W-:-:S03]  /*0000*/  MOV R1, c[0x0][0x28] ;  /* 0x00000a0000017a02 */ /* 0x000fc60000000f00 */
[----:B------:R-:W1:Y:S01]  /*0010*/  S2R R13, SR_TID.X ;  /* 0x00000000000d7919 */ /* 0x000e620000002100 */
[----:B------:R-:W-:-:S03]  /*0020*/  IADD3 R1, R1, -0x78, RZ ;  /* 0xffffff8801017810 */ /* 0x000fc60007ffe0ff */
[----:B------:R-:W2:Y:S01]  /*0030*/  S2R R17, SR_CTAID.X ;  /* 0x0000000000117919 */ /* 0x000ea20000002500 */
[----:B-1----:R-:W-:-:S05]  /*0040*/  SHF.R.U32.HI R2, RZ, 0x5, R13 ;  /* 0x00000005ff027819 */ /* 0x002fca000001160d */
[----:B------:R-:W1:Y:S02]  /*0050*/  SHFL.IDX PT, R0, R2, RZ, 0x1f ;  /* 0x00001fff02007589 */ /* 0x000e6400000e0000 */
[----:B-1----:R-:W-:Y:S02]  /*0060*/  ISETP.GE.AND P0, PT, R0, 0x1, PT ;  /* 0x000000010000780c */ /* 0x002fe40003f06270 */
[----:B------:R1:W-:Y:S11]  /*0070*/  STL [R1+0x68], R0 ;  /* 0x0000680001007387 */ /* 0x0003f60000100800 */
[----:B------:R-:W-:Y:S06]  /*0080*/  @P0 BAR.ARV 0x4, 0x80 ;  /* 0x0102000000000b1d */ /* 0x000fec0000002000 */
[----:B--2---:R-:W-:-:S13]  /*0090*/  ISETP.GE.AND P0, PT, R17, c[0x0][0x538], PT ;  /* 0x00014e0011007a0c */ /* 0x004fda0003f06270 */
[----:B------:R-:W-:Y:S05]  /*00a0*/  @P0 EXIT ;  /* 0x000000000000094d */ /* 0x000fea0003800000 */
[----:B-1----:R-:W-:Y:S01]  /*00b0*/  SHF.R.S32.HI R8, RZ, 0x1f, R13 ;  /* 0x0000001fff087819 */ /* 0x002fe2000001140d */
[----:B------:R-:W-:Y:S01]  /*00c0*/  IMAD.MOV.U32 R214, RZ, RZ, 0x20 ;  /* 0x00000020ffd67424 */ /* 0x000fe200078e00ff */
[----:B------:R-:W-:Y:S02]  /*00d0*/  ULDC.64 UR6, c[0x0][0x118] ;  /* 0x0000460000067ab9 */ /* 0x000fe40000000a00 */
[CC--:B------:R-:W-:Y:S02]  /*00e0*/  LEA.HI R16, R8.reuse, R13.reuse, RZ, 0x3 ;  /* 0x0000000d08107211 */ /* 0x0c0fe400078f18ff */
[----:B------:R-:W-:Y:S02]  /*00f0*/  LEA.HI R4, R8, R13, RZ, 0x4 ;  /* 0x0000000d08047211 */ /* 0x000fe400078f20ff */
[----:B------:R-:W-:Y:S02]  /*0100*/  LOP3.LUT R2, R16, 0xfffffff8, RZ, 0xc0, !PT ;  /* 0xfffffff810027812 */ /* 0x000fe400078ec0ff */
[----:B------:R-:W-:-:S02]  /*0110*/  SHF.R.S32.HI R5, RZ, 0x4, R4 ;  /* 0x00000004ff057819 */ /* 0x000fc40000011404 */
        /* <DEDUP_REMOVED lines=12> */
[----:B------:R-:W-:Y:S01]  /*01e0*/  SHF.R.S32.HI R3, RZ, 0x1f, R0 ;  /* 0x0000001fff037819 */ /* 0x000fe20000011400 */
[----:B------:R-:W-:Y:S01]  /*01f0*/  IMAD R11, R12, 0x8, R11 ;  /* 0x000000080c0b7824 */ /* 0x000fe200078e020b */
        /* <DEDUP_REMOVED lines=13> */
[----:B------:R-:W-:Y:S01]  /*02d0*/  SHF.R.U32.HI R5, RZ, 0x3, R0 ;  /* 0x00000003ff057819 */ /* 0x000fe20000011600 */
[----:B------:R-:W-:Y:S01]  /*02e0*/  STL [R1+0x48], R20 ;  /* 0x0000481401007387 */ /* 0x000fe20000100800 */
[----:B------:R-:W-:Y:S02]  /*02f0*/  LOP3.LUT R4, R0, 0x18, R20, 0xf8, !PT ;  /* 0x0000001800047812 */ /* 0x000fe400078ef814 */
[----:B------:R-:W-:-:S02]  /*0300*/  SHF.R.S32.HI R215, RZ, 0x5, R8 ;  /* 0x00000005ffd77819 */ /* 0x000fc40000011408 */
[----:B------:R-:W-:Y:S02]  /*0310*/  SHF.R.S32.HI R0, RZ, 0x1f, R8 ;  /* 0x0000001fff007819 */ /* 0x000fe40000011408 */
[----:B------:R-:W-:Y:S02]  /*0320*/  LOP3.LUT R2, R3, 0x7fffffe, RZ, 0xc0, !PT ;  /* 0x07fffffe03027812 */ /* 0x000fe400078ec0ff */
[----:B------:R-:W-:Y:S02]  /*0330*/  LEA.HI R0, R0, R215, RZ, 0x2 ;  /* 0x000000d700007211 */ /* 0x000fe400078f10ff */
[----:B------:R-:W-:Y:S01]  /*0340*/  LOP3.LUT R8, R4, R5, RZ, 0x3c, !PT ;  /* 0x0000000504087212 */ /* 0x000fe200078e3cff */
[----:B------:R-:W-:Y:S01]  /*0350*/  IMAD.IADD R2, R22, 0x1, -R2 ;  /* 0x0000000116027824 */ /* 0x000fe200078e0a02 */
[--C-:B------:R-:W-:Y:S02]  /*0360*/  SHF.R.S32.HI R6, RZ, 0x1, R7.reuse ;  /* 0x00000001ff067819 */ /* 0x100fe40000011407 */
[----:B------:R-:W-:-:S02]  /*0370*/  SHF.R.S32.HI R4, RZ, 0x1f, R7 ;  /* 0x0000001fff047819 */ /* 0x000fc40000011407 */
[----:B------:R-:W-:Y:S02]  /*0380*/  SHF.R.S32.HI R5, RZ, 0x1f, R19 ;  /* 0x0000001fff057819 */ /* 0x000fe40000011413 */
[----:B------:R-:W-:Y:S01]  /*0390*/  LOP3.LUT R3, R0, 0xffffffc, RZ, 0xc0, !PT ;  /* 0x0ffffffc00037812 */ /* 0x000fe200078ec0ff */
[----:B------:R-:W-:Y:S01]  /*03a0*/  IMAD R0, R215, 0x8, R2 ;  /* 0x00000008d7007824 */ /* 0x000fe200078e0202 */
[----:B------:R-:W-:Y:S02]  /*03b0*/  LEA.HI R2, R4, R6, RZ, 0x2 ;  /* 0x0000000604027211 */ /* 0x000fe400078f10ff */
[----:B------:R-:W-:Y:S01]  /*03c0*/  LEA.HI R13, R5, R19, RZ, 0x2 ;  /* 0x00000013050d7211 */ /* 0x000fe200078f10ff */
[----:B------:R-:W-:Y:S01]  /*03d0*/  IMAD.IADD R5, R215, 0x1, -R3 ;  /* 0x00000001d7057824 */ /* 0x000fe200078e0a03 */
[----:B------:R-:W-:Y:S01]  /*03e0*/  LOP3.LUT R3, R2, 0xfffffffc, RZ, 0xc0, !PT ;  /* 0xfffffffc02037812 */ /* 0x000fe200078ec0ff */
[----:B------:R-:W-:Y:S01]  /*03f0*/  IMAD.U32 R7, R0, 0x20, R8 ;  /* 0x0000002000077824 */ /* 0x000fe200078e0008 */
[----:B------:R-:W-:-:S02]  /*0400*/  SHF.R.S32.HI R4, RZ, 0x2, R13 ;  /* 0x00000002ff047819 */ /* 0x000fc4000001140d */
[----:B------:R-:W-:Y:S01]  /*0410*/  LEA.HI R0, R10, R10, RZ, 0x1 ;  /* 0x0000000a0a007211 */ /* 0x000fe200078f08ff */
[----:B------:R-:W-:Y:S01]  /*0420*/  IMAD.IADD R8, R6, 0x1, -R3 ;  /* 0x0000000106087824 */ /* 0x000fe200078e0a03 */
[----:B------:R-:W-:Y:S01]  /*0430*/  SHF.R.S32.HI R2, RZ, 0x1, R9 ;  /* 0x00000001ff027819 */ /* 0x000fe20000011409 */
[----:B------:R-:W-:Y:S01]  /*0440*/  IMAD R18, R5, 0x10, R4 ;  /* 0x0000001005127824 */ /* 0x000fe200078e0204 */
[C---:B------:R-:W-:Y:S01]  /*0450*/  LOP3.LUT R4, R0.reuse, 0x1ffffffe, RZ, 0xc0, !PT ;  /* 0x1ffffffe00047812 */ /* 0x040fe200078ec0ff */
[----:B------:R-:W-:Y:S01]  /*0460*/  IMAD.SHL.U32 R3, R0, 0x20, RZ ;  /* 0x0000002000037824 */ /* 0x000fe200078e00ff */
[C---:B------:R-:W-:Y:S01]  /*0470*/  LOP3.LUT P0, RZ, R2.reuse, 0x2, RZ, 0xc0, !PT ;  /* 0x0000000202ff7812 */ /* 0x040fe2000780c0ff */
[----:B------:R-:W-:Y:S01]  /*0480*/  IMAD.SHL.U32 R0, R2, 0x40, RZ ;  /* 0x0000004002007824 */ /* 0x000fe200078e00ff */
[----:B------:R1:W-:Y:S01]  /*0490*/  STL [R1+0x34], R7 ;  /* 0x0000340701007387 */ /* 0x0003e20000100800 */
[----:B------:R-:W-:Y:S01]  /*04a0*/  IMAD.SHL.U32 R5, R15, 0x20, RZ ;  /* 0x000000200f057824 */ /* 0x000fe200078e00ff */
[----:B------:R-:W-:Y:S01]  /*04b0*/  LOP3.LUT R6, R3, 0xffffffc0, RZ, 0xc0, !PT ;  /* 0xffffffc003067812 */ /* 0x000fe200078ec0ff */
[----:B------:R-:W-:Y:S01]  /*04c0*/  IMAD.SHL.U32 R2, R8, 0x40, RZ ;  /* 0x0000004008027824 */ /* 0x000fe200078e00ff */
[----:B------:R-:W-:Y:S01]  /*04d0*/  LOP3.LUT R0, R0, 0xc0, RZ, 0xc0, !PT ;  /* 0x000000c000007812 */ /* 0x000fe200078ec0ff */
[----:B------:R-:W-:Y:S01]  /*04e0*/  IMAD.IADD R9, R10, 0x1, -R4 ;  /* 0x000000010a097824 */ /* 0x000fe200078e0a04 */
[----:B------:R-:W-:Y:S01]  /*04f0*/  LOP3.LUT R4, R5, 0xffffff00, RZ, 0xc0, !PT ;  /* 0xffffff0005047812 */ /* 0x000fe200078ec0ff */
[----:B------:R-:W-:Y:S01]  /*0500*/  STL [R1+0x6c], R18 ;  /* 0x00006c1201007387 */ /* 0x000fe20000100800 */
[----:B------:R-:W-:Y:S01]  /*0510*/  LOP3.LUT R2, R2, 0xc0, RZ, 0xc0, !PT ;  /* 0x000000c002027812 */ /* 0x000fe200078ec0ff */
[----:B------:R-:W-:Y:S01]  /*0520*/  IMAD R6, R9, 0x8, R6 ;  /* 0x0000000809067824 */ /* 0x000fe200078e0206 */
[----:B------:R-:W-:Y:S01]  /*0530*/  LOP3.LUT R3, R0, 0x8, R16, 0xf8, !PT ;  /* 0x0000000800037812 */ /* 0x000fe200078ef810 */
[----:B------:R-:W-:Y:S01]  /*0540*/  IMAD R215, R215, 0x200, R4 ;  /* 0x00000200d7d77824 */ /* 0x000fe200078e0204 */
[----:B------:R-:W-:Y:S01]  /*0550*/  SHF.R.U32.HI R212, RZ, 0x3, R0 ;  /* 0x00000003ffd47819 */ /* 0x000fe20000011600 */
[----:B------:R-:W-:Y:S01]  /*0560*/  STL [R1+0x58], R17 ;  /* 0x0000581101007387 */ /* 0x000fe20000100800 */
[----:B------:R-:W-:Y:S01]  /*0570*/  SHF.R.U32.HI R213, RZ, 0x3, R2 ;  /* 0x00000003ffd57819 */ /* 0x000fe20000011602 */
[----:B------:R-:W-:Y:S01]  /*0580*/  IMAD R215, R14, 0x20, R215 ;  /* 0x000000200ed77824 */ /* 0x000fe200078e02d7 */
[----:B------:R-:W-:-:S02]  /*0590*/  LOP3.LUT R212, R3, R212, RZ, 0x3c, !PT ;  /* 0x000000d403d47212 */ /* 0x000fc400078e3cff */
[----:B------:R-:W-:Y:S02]  /*05a0*/  IADD3 R3, R20, 0x20, RZ ;  /* 0x0000002014037810 */ /* 0x000fe40007ffe0ff */
[----:B------:R-:W-:Y:S01]  /*05b0*/  LOP3.LUT P1, RZ, R8, 0x2, RZ, 0xc0, !PT ;  /* 0x0000000208ff7812 */ /* 0x000fe2000782c0ff */
[----:B------:R-:W-:-:S03]  /*05c0*/  IMAD.U32 R212, R11, 0x20, R212 ;  /* 0x000000200bd47824 */ /* 0x000fc600078e00d4 */
[----:B------:R-:W-:Y:S01]  /*05d0*/  SEL R214, R214, 0xffffffe0, !P1 ;  /* 0xffffffe0d6d67807 */ /* 0x000fe20004800000 */
[----:B-1----:R-:W-:Y:S01]  /*05e0*/  IMAD.SHL.U32 R7, R12, 0x8, RZ ;  /* 0x000000080c077824 */ /* 0x002fe200078e00ff */
[----:B------:R-:W-:-:S04]  /*05f0*/  LEA R212, R212, 0x3100, 0x1 ;  /* 0x00003100d4d47811 */ /* 0x000fc800078e08ff */
[----:B------:R-:W-:Y:S01]  /*0600*/  LOP3.LUT R0, R2, 0x8, R7, 0xf8, !PT ;  /* 0x0000000802007812 */ /* 0x000fe200078ef807 */
[----:B------:R-:W-:Y:S01]  /*0610*/  IMAD R2, R10, 0x20, R22 ;  /* 0x000000200a027824 */ /* 0x000fe200078e0216 */
[----:B------:R-:W-:Y:S02]  /*0620*/  IADD3 R217, R212, 0x20, RZ ;  /* 0x00000020d4d97810 */ /* 0x000fe40007ffe0ff */
[----:B------:R-:W-:Y:S01]  /*0630*/  LOP3.LUT R213, R0, R213, RZ, 0x3c, !PT ;  /* 0x000000d500d57212 */ /* 0x000fe200078e3cff */
[----:B------:R-:W-:Y:S01]  /*0640*/  IMAD R0, R14, 0x20, R4 ;  /* 0x000000200e007824 */ /* 0x000fe200078e0204 */
[----:B------:R1:W-:Y:S01]  /*0650*/  STL [R1+0x70], R2 ;  /* 0x0000700201007387 */ /* 0x0003e20000100800 */
[----:B------:R-:W-:Y:S02]  /*0660*/  SHF.R.S32.HI R4, RZ, 0x1f, R3 ;  /* 0x0000001fff047819 */ /* 0x000fe40000011403 */
[C---:B------:R-:W-:Y:S01]  /*0670*/  IMAD.IADD R215, R213.reuse, 0x1, R215 ;  /* 0x00000001d5d77824 */ /* 0x040fe200078e02d7 */
[----:B------:R-:W-:Y:S01]  /*0680*/  @P0 IADD3 R217, R212, -0x20, RZ ;  /* 0xffffffe0d4d90810 */ /* 0x000fe20007ffe0ff */
[----:B------:R-:W-:Y:S01]  /*0690*/  IMAD.IADD R213, R213, 0x1, R0 ;  /* 0x00000001d5d57824 */ /* 0x000fe200078e0200 */
[----:B------:R-:W-:Y:S01]  /*06a0*/  LOP3.LUT R0, R13, 0x7ffffffc, RZ, 0xc0, !PT ;  /* 0x7ffffffc0d007812 */ /* 0x000fe200078ec0ff */
[----:B------:R2:W-:Y:S01]  /*06b0*/  STL [R1+0x60], R4 ;  /* 0x0000600401007387 */ /* 0x0005e20000100800 */
[----:B------:R-:W-:-:S02]  /*06c0*/  LEA R215, R215, 0x6100, 0x1 ;  /* 0x00006100d7d77811 */ /* 0x000fc400078e08ff */
[----:B------:R-:W-:Y:S01]  /*06d0*/  LEA R213, R213, 0x100, 0x1 ;  /* 0x00000100d5d57811 */ /* 0x000fe200078e08ff */
[----:B------:R-:W-:Y:S01]  /*06e0*/  IMAD.IADD R0, R19, 0x1, -R0 ;  /* 0x0000000113007824 */ /* 0x000fe200078e0a00 */
[----:B------:R-:W-:Y:S01]  /*06f0*/  IADD3 R228, R217, 0x400, RZ ;  /* 0x00000400d9e47810 */ /* 0x000fe20007ffe0ff */
[----:B------:R-:W-:Y:S01]  /*0700*/  IMAD.IADD R216, R215, 0x1, R214 ;  /* 0x00000001d7d87824 */ /* 0x000fe200078e02d6 */
[C---:B------:R-:W-:Y:S01]  /*0710*/  IADD3 R227, R217.reuse, 0x800, RZ ;  /* 0x00000800d9e37810 */ /* 0x040fe20007ffe0ff */
[----:B------:R-:W-:Y:S01]  /*0720*/  IMAD.IADD R214, R214, 0x1, R213 ;  /* 0x00000001d6d67824 */ /* 0x000fe200078e02d5 */
[C---:B------:R-:W-:Y:S02]  /*0730*/  IADD3 R226, R217.reuse, 0xc00, RZ ;  /* 0x00000c00d9e27810 */ /* 0x040fe40007ffe0ff */
[C---:B------:R-:W-:Y:S02]  /*0740*/  IADD3 R225, R217.reuse, 0x1000, RZ ;  /* 0x00001000d9e17810 */ /* 0x040fe40007ffe0ff */
[----:B------:R-:W-:-:S02]  /*0750*/  IADD3 R224, R217, 0x1400, RZ ;  /* 0x00001400d9e07810 */ /* 0x000fc40007ffe0ff */
[C---:B------:R-:W-:Y:S02]  /*0760*/  IADD3 R223, R217.reuse, 0x1800, RZ ;  /* 0x00001800d9df7810 */ /* 0x040fe40007ffe0ff */
[C---:B------:R-:W-:Y:S02]  /*0770*/  IADD3 R222, R217.reuse, 0x1c00, RZ ;  /* 0x00001c00d9de7810 */ /* 0x040fe40007ffe0ff */
[----:B-1----:R-:W-:Y:S02]  /*0780*/  IADD3 R2, R20, 0x40, RZ ;  /* 0x0000004014027810 */ /* 0x002fe40007ffe0ff */
[C---:B------:R-:W-:Y:S02]  /*0790*/  IADD3 R221, R217.reuse, 0x2000, RZ ;  /* 0x00002000d9dd7810 */ /* 0x040fe40007ffe0ff */
[----:B------:R-:W-:Y:S01]  /*07a0*/  SHF.R.S32.HI R3, RZ, 0x1f, R2 ;  /* 0x0000001fff037819 */ /* 0x000fe20000011402 */
[----:B------:R-:W-:Y:S01]  /*07b0*/  IMAD.SHL.U32 R2, R0, 0x2, RZ ;  /* 0x0000000200027824 */ /* 0x000fe200078e00ff */
[C---:B------:R-:W-:Y:S01]  /*07c0*/  IADD3 R220, R217.reuse, 0x2400, RZ ;  /* 0x00002400d9dc7810 */ /* 0x040fe20007ffe0ff */
[----:B------:R-:W-:Y:S01]  /*07d0*/  IMAD.IADD R0, R18, 0x1, R6 ;  /* 0x0000000112007824 */ /* 0x000fe200078e0206 */
[C---:B------:R-:W-:Y:S01]  /*07e0*/  IADD3 R219, R217.reuse, 0x2800, RZ ;  /* 0x00002800d9db7810 */ /* 0x040fe20007ffe0ff */
[----:B------:R2:W-:Y:S01]  /*07f0*/  STL [R1+0x5c], R3 ;  /* 0x00005c0301007387 */ /* 0x0005e20000100800 */
[----:B------:R-:W-:-:S03]  /*0800*/  IADD3 R218, R217, 0x2c00, RZ ;  /* 0x00002c00d9da7810 */ /* 0x000fc60007ffe0ff */
[----:B------:R2:W-:Y:S04]  /*0810*/  STL [R1+0x3c], R2 ;  /* 0x00003c0201007387 */ /* 0x0005e80000100800 */
[----:B------:R2:W-:Y:S02]  /*0820*/  STL [R1+0x64], R0 ;  /* 0x0000640001007387 */ /* 0x0005e40000100800 */
.L_x_1031:
[----:B--2---:R-:W2:Y:S01]  /*0830*/  LDL R4, [R1+0x58] ;  /* 0x0000580001047983 */ /* 0x004ea20000100800 */
[----:B------:R-:W-:Y:S01]  /*0840*/  IMAD.MOV.U32 R0, RZ, RZ, c[0x0][0x560] ;  /* 0x00015800ff007624 */ /* 0x000fe200078e00ff */
[----:B------:R-:W-:Y:S01]  /*0850*/  YIELD ;  /* 0x0000000000007946 */ /* 0x000fe20003800000 */
[----:B------:R-:W-:Y:S03]  /*0860*/  BSSY B0, `(.L_x_990) ;  /* 0x0000016000007945 */ /* 0x000fe60003800000 */
[----:B------:R-:W-:-:S13]  /*0870*/  ISETP.NE.AND P0, PT, R0, 0x1, PT ;  /* 0x000000010000780c */ /* 0x000fda0003f05270 */
[----:B--2---:R-:W-:Y:S01]  /*0880*/  @P0 IMAD.HI.U32 R0, R4, c[0x0][0x564], RZ ;  /* 0x0001590004000a27 */ /* 0x004fe200078e00ff */
[----:B------:R-:W-:-:S04]  /*0890*/  MOV R3, R4 ;  /* 0x0000000400037202 */ /* 0x000fc80000000f00 */
[----:B------:R-:W-:-:S04]  /*08a0*/  @P0 SHF.R.U32.HI R3, RZ, c[0x0][0x568], R0 ;  /* 0x00015a00ff030a19 */ /* 0x000fc80000011600 */
[----:B------:R-:W-:Y:S01]  /*08b0*/  ISETP.GE.AND P0, PT, R3, c[0x0][0x578], PT ;  /* 0x00015e0003007a0c */ /* 0x000fe20003f06270 */
[----:B------:R-:W-:-:S04]  /*08c0*/  IMAD.MOV R2, RZ, RZ, -R3 ;  /* 0x000000ffff027224 */ /* 0x000fc800078e0a03 */
[----:B------:R-:W-:-:S08]  /*08d0*/  IMAD R2, R2, c[0x0][0x560], R4 ;  /* 0x0001580002027a24 */ /* 0x000fd000078e0204 */
[----:B------:R-:W-:Y:S05]  /*08e0*/  @!P0 BRA `(.L_x_991) ;  /* 0x0000007000008947 */ /* 0x000fea0003800000 */
[----:B------:R-:W-:-:S04]  /*08f0*/  MOV R0, c[0x0][0x56c] ;  /* 0x00015b0000007a02 */ /* 0x000fc80000000f00 */
[----:B------:R-:W-:Y:S02]  /*0900*/  ISETP.NE.AND P0, PT, R0, 0x1, PT ;  /* 0x000000010000780c */ /* 0x000fe40003f05270 */
[----:B------:R-:W-:-:S11]  /*0910*/  MOV R0, R2 ;  /* 0x0000000200007202 */ /* 0x000fd60000000f00 */
[----:B------:R-:W-:-:S05]  /*0920*/  @P0 IMAD.HI.U32 R4, R2, c[0x0][0x570], RZ ;  /* 0x00015c0002040a27 */ /* 0x000fca00078e00ff */
[----:B------:R-:W-:-:S05]  /*0930*/  @P0 SHF.R.U32.HI R0, RZ, c[0x0][0x574], R4 ;  /* 0x00015d00ff000a19 */ /* 0x000fca0000011604 */
[----:B------:R-:W-:Y:S01]  /*0940*/  IMAD R4, R0, c[0x0][0x56c], RZ ;  /* 0x00015b0000047a24 */ /* 0x000fe200078e02ff */
[----:B------:R-:W-:Y:S05]  /*0950*/  BRA `(.L_x_992) ;  /* 0x0000006000007947 */ /* 0x000fea0003800000 */
.L_x_991:
[----:B------:R-:W-:-:S04]  /*0960*/  MOV R0, c[0x0][0x554] ;  /* 0x0001550000007a02 */ /* 0x000fc80000000f00 */
[----:B------:R-:W-:Y:S02]  /*0970*/  ISETP.NE.AND P0, PT, R0, 0x1, PT ;  /* 0x000000010000780c */ /* 0x000fe40003f05270 */
[----:B------:R-:W-:-:S11]  /*0980*/  MOV R0, R2 ;  /* 0x0000000200007202 */ /* 0x000fd60000000f00 */
[----:B------:R-:W-:-:S05]  /*0990*/  @P0 IMAD.HI.U32 R4, R2, c[0x0][0x558], RZ ;  /* 0x0001560002040a27 */ /* 0x000fca00078e00ff */
[----:B------:R-:W-:-:S05]  /*09a0*/  @P0 SHF.R.U32.HI R0, RZ, c[0x0][0x55c], R4 ;  /* 0x00015700ff000a19 */ /* 0x000fca0000011604 */
[----:B------:R-:W-:Y:S02]  /*09b0*/  IMAD R4, R0, c[0x0][0x554], RZ ;  /* 0x0001550000047a24 */ /* 0x000fe400078e02ff */
.L_x_992:
[----:B------:R-:W-:Y:S05]  /*09c0*/  BSYNC B0 ;  /* 0x0000000000007941 */ /* 0x000fea0003800000 */
.L_x_990:
[----:B------:R-:W-:Y:S01]  /*09d0*/  IMAD.MOV.U32 R5, RZ, RZ, c[0x0][0x53c] ;  /* 0x00014f00ff057624 */ /* 0x000fe200078e00ff */
[----:B------:R-:W-:Y:S01]  /*09e0*/  ULDC UR5, c[0x0][0x1d0] ;  /* 0x0000740000057ab9 */ /* 0x000fe20000000800 */
[----:B------:R-:W-:Y:S01]  /*09f0*/  IMAD.MOV.U32 R11, RZ, RZ, R0 ;  /* 0x000000ffff0b7224 */ /* 0x000fe200078e0000 */
[----:B------:R-:W-:Y:S01]  /*0a00*/  UIADD3 UR5, UR5, 0x3f, URZ ;  /* 0x0000003f05057890 */ /* 0x000fe2000fffe03f */
[----:B------:R-:W-:Y:S01]  /*0a10*/  IMAD.MOV.U32 R7, RZ, RZ, c[0x0][0x548] ;  /* 0x00015200ff077624 */ /* 0x000fe200078e00ff */
[----:B------:R-:W-:Y:S01]  /*0a20*/  ISETP.NE.AND P0, PT, R5, 0x1, PT ;  /* 0x000000010500780c */ /* 0x000fe20003f05270 */
[----:B------:R-:W-:Y:S01]  /*0a30*/  IMAD.IADD R4, R2, 0x1, -R4 ;  /* 0x0000000102047824 */ /* 0x000fe200078e0a04 */
[----:B------:R-:W-:Y:S01]  /*0a40*/  LOP3.LUT R5, RZ, R0, RZ, 0x33, !PT ;  /* 0x00000000ff057212 */ /* 0x000fe200078e33ff */
[----:B------:R-:W-:Y:S01]  /*0a50*/  USHF.R.S32.HI UR4, URZ, 0x1f, UR5 ;  /* 0x0000001f3f047899 */ /* 0x000fe20008011405 */
[----:B------:R-:W-:Y:S01]  /*0a60*/  BSSY B0, `(.L_x_993) ;  /* 0x0000041000007945 */ /* 0x000fe20003800000 */
[----:B------:R-:W-:-:S02]  /*0a70*/  IMAD R3, R3, c[0x0][0x554], R4 ;  /* 0x0001550003037a24 */ /* 0x000fc400078e0204 */
[----:B------:R-:W-:Y:S01]  /*0a80*/  ULEA.HI UR4, UR4, UR5, URZ, 0x6 ;  /* 0x0000000504047291 */ /* 0x000fe2000f8f303f */
[----:B------:R-:W-:Y:S02]  /*0a90*/  IMAD.MOV.U32 R2, RZ, RZ, RZ ;  /* 0x000000ffff027224 */ /* 0x000fe400078e00ff */
[----:B------:R-:W-:Y:S01]  /*0aa0*/  IMAD.MOV.U32 R22, RZ, RZ, R3 ;  /* 0x000000ffff167224 */ /* 0x000fe200078e0003 */
[----:B------:R-:W-:Y:S02]  /*0ab0*/  USHF.R.S32.HI UR4, URZ, 0x6, UR4 ;  /* 0x000000063f047899 */ /* 0x000fe40008011404 */
[----:B------:R-:W-:Y:S01]  /*0ac0*/  @P0 IMAD.HI.U32 R6, R0, c[0x0][0x540], RZ ;  /* 0x0001500000060a27 */ /* 0x000fe200078e00ff */
[----:B------:R-:W-:-:S03]  /*0ad0*/  IADD3 R0, R5, c[0x0][0x53c], RZ ;  /* 0x00014f0005007a10 */ /* 0x000fc60007ffe0ff */
[----:B------:R-:W-:Y:S01]  /*0ae0*/  IMAD.MOV.U32 R5, RZ, RZ, c[0x0][0x2c4] ;  /* 0x0000b100ff057624 */ /* 0x000fe200078e00ff */
[----:B------:R-:W-:Y:S01]  /*0af0*/  @P0 SHF.R.U32.HI R11, RZ, c[0x0][0x544], R6 ;  /* 0x00015100ff0b0a19 */ /* 0x000fe20000011606 */
[----:B------:R-:W-:Y:S01]  /*0b00*/  IMAD.MOV.U32 R6, RZ, RZ, 0x40 ;  /* 0x00000040ff067424 */ /* 0x000fe200078e00ff */
[----:B------:R-:W-:Y:S02]  /*0b10*/  ISETP.NE.AND P0, PT, R7, 0x1, PT ;  /* 0x000000010700780c */ /* 0x000fe40003f05270 */
[----:B------:R-:W-:Y:S01]  /*0b20*/  ISETP.NE.AND P2, PT, R5, 0x1, PT ;  /* 0x000000010500780c */ /* 0x000fe20003f45270 */
[----:B------:R-:W-:Y:S01]  /*0b30*/  IMAD R0, R11, c[0x0][0x53c], R0 ;  /* 0x00014f000b007a24 */ /* 0x000fe200078e0200 */
[----:B------:R1:W-:Y:S03]  /*0b40*/  STL [R1+0x50], R11 ;  /* 0x0000500b01007387 */ /* 0x0003e60000100800 */
[----:B------:R-:W-:-:S05]  /*0b50*/  IMAD.SHL.U32 R24, R0, 0x80, RZ ;  /* 0x0000008000187824 */ /* 0x000fca00078e00ff */
[----:B------:R-:W-:Y:S01]  /*0b60*/  IADD3 R0, R24, 0x7f, RZ ;  /* 0x0000007f18007810 */ /* 0x000fe20007ffe0ff */
[----:B------:R1:W-:Y:S04]  /*0b70*/  STL [R1+0x54], R24 ;  /* 0x0000541801007387 */ /* 0x0003e80000100800 */
[----:B------:R-:W-:-:S05]  /*0b80*/  @P2 IMAD.HI.U32 R5, R0, c[0x0][0x2c8], RZ ;  /* 0x0000b20000052a27 */ /* 0x000fca00078e00ff */
[----:B------:R-:W-:Y:S02]  /*0b90*/  @P2 SHF.R.U32.HI R0, RZ, c[0x0][0x2cc], R5 ;  /* 0x0000b300ff002a19 */ /* 0x000fe40000011605 */
[----:B------:R-:W-:-:S04]  /*0ba0*/  IADD3 R5, R6, -c[0x0][0x168], RZ ;  /* 0x80005a0006057a10 */ /* 0x000fc80007ffe0ff */
[----:B------:R-:W-:-:S04]  /*0bb0*/  IADD3 R0, R0, c[0x0][0x1d0], R5 ;  /* 0x0000740000007a10 */ /* 0x000fc80007ffe005 */
[----:B------:R-:W-:-:S04]  /*0bc0*/  SHF.R.S32.HI R6, RZ, 0x1f, R0 ;  /* 0x0000001fff067819 */ /* 0x000fc80000011400 */
[----:B------:R-:W-:Y:S01]  /*0bd0*/  LEA.HI R6, R6, R0, RZ, 0x6 ;  /* 0x0000000006067211 */ /* 0x000fe200078f30ff */
[----:B------:R-:W-:-:S03]  /*0be0*/  @P0 IMAD.HI.U32 R0, R3, c[0x0][0x54c], RZ ;  /* 0x0001530003000a27 */ /* 0x000fc600078e00ff */
[----:B------:R-:W-:Y:S02]  /*0bf0*/  SHF.R.S32.HI R6, RZ, 0x6, R6 ;  /* 0x00000006ff067819 */ /* 0x000fe40000011406 */
[----:B------:R-:W-:Y:S02]  /*0c00*/  @P0 SHF.R.U32.HI R22, RZ, c[0x0][0x550], R0 ;  /* 0x00015400ff160a19 */ /* 0x000fe40000011600 */
[----:B------:R-:W-:-:S03]  /*0c10*/  IMNMX R6, R6, UR4, PT ;  /* 0x0000000406067c17 */ /* 0x000fc6000b800200 */
[----:B------:R-:W-:Y:S01]  /*0c20*/  IMAD.MOV R0, RZ, RZ, -R22 ;  /* 0x000000ffff007224 */ /* 0x000fe200078e0a16 */
[----:B------:R1:W-:Y:S01]  /*0c30*/  STL [R1+0x44], R22 ;  /* 0x0000441601007387 */ /* 0x0003e20000100800 */
[----:B------:R-:W-:Y:S02]  /*0c40*/  ISETP.GE.AND P0, PT, R6, 0x1, PT ;  /* 0x000000010600780c */ /* 0x000fe40003f06270 */
[----:B------:R-:W-:-:S05]  /*0c50*/  IMAD R14, R0, c[0x0][0x548], R3 ;  /* 0x00015200000e7a24 */ /* 0x000fca00078e0203 */
[----:B------:R1:W-:Y:S06]  /*0c60*/  STL [R1+0x40], R14 ;  /* 0x0000400e01007387 */ /* 0x0003ec0000100800 */
[----:B------:R-:W-:Y:S05]  /*0c70*/  @!P0 BRA `(.L_x_994) ;  /* 0x000001f000008947 */ /* 0x000fea0003800000 */
[----:B------:R-:W-:-:S04]  /*0c80*/  SHF.R.U32.HI R0, RZ, 0x10, R11 ;  /* 0x00000010ff007819 */ /* 0x000fc8000001160b */
[----:B------:R-:W-:-:S04]  /*0c90*/  ISETP.NE.AND P0, PT, R0, RZ, PT ;  /* 0x000000ff0000720c */ /* 0x000fc80003f05270 */
[----:B------:R-:W-:-:S04]  /*0ca0*/  SEL R0, R0, c[0x0][0x338], P0 ;  /* 0x0000ce0000007a07 */ /* 0x000fc80000000000 */
[-C--:B------:R-:W-:Y:S02]  /*0cb0*/  IABS R3, R0.reuse ;  /* 0x0000000000037213 */ /* 0x080fe40000000000 */
[----:B------:R-:W-:Y:S02]  /*0cc0*/  IADD3 R7, R0, -0x1, R6 ;  /* 0xffffffff00077810 */ /* 0x000fe40007ffe006 */
[----:B------:R-:W2:Y:S02]  /*0cd0*/  I2F.RP R4, R3 ;  /* 0x0000000300047306 */ /* 0x000ea40000209400 */
[----:B------:R-:W-:Y:S02]  /*0ce0*/  IABS R10, R7 ;  /* 0x00000007000a7213 */ /* 0x000fe40000000000 */
[----:B------:R-:W-:-:S04]  /*0cf0*/  LOP3.LUT R7, R7, R0, RZ, 0x3c, !PT ;  /* 0x0000000007077212 */ /* 0x000fc800078e3cff */
[----:B------:R-:W-:Y:S01]  /*0d00*/  ISETP.GE.AND P0, PT, R7, RZ, PT ;  /* 0x000000ff0700720c */ /* 0x000fe20003f06270 */
[----:B--2---:R-:W2:Y:S02]  /*0d10*/  MUFU.RCP R4, R4 ;  /* 0x0000000400047308 */ /* 0x004ea40000001000 */
[----:B--2---:R-:W-:-:S06]  /*0d20*/  IADD3 R4, R4, 0xffffffe, RZ ;  /* 0x0ffffffe04047810 */ /* 0x004fcc0007ffe0ff */
[----:B------:R-:W2:Y:S02]  /*0d30*/  F2I.FTZ.U32.TRUNC.NTZ R5, R4 ;  /* 0x0000000400057305 */ /* 0x000ea4000021f000 */
[----:B--2---:R-:W-:Y:S02]  /*0d40*/  IMAD.MOV R2, RZ, RZ, -R5 ;  /* 0x000000ffff027224 */ /* 0x004fe400078e0a05 */
        /* <DEDUP_REMOVED lines=14> */
[----:B------:R-:W-:-:S13]  /*0e30*/  ISETP.GE.U32.AND P3, PT, R4, R3, PT ;  /* 0x000000030400720c */ /* 0x000fda0003f66070 */
[----:B------:R-:W-:-:S05]  /*0e40*/  @P3 IADD3 R2, R2, 0x1, RZ ;  /* 0x0000000102023810 */ /* 0x000fca0007ffe0ff */
[----:B------:R-:W-:Y:S01]  /*0e50*/  @!P0 IMAD.MOV R2, RZ, RZ, -R2 ;  /* 0x000000ffff028224 */ /* 0x000fe200078e0a02 */
[----:B------:R-:W-:Y:S02]  /*0e60*/  @!P1 LOP3.LUT R2, RZ, R0, RZ, 0x33, !PT ;  /* 0x00000000ff029212 */ /* 0x000fe400078e33ff */
.L_x_994:
[----:B------:R-:W-:Y:S05]  /*0e70*/  BSYNC B0 ;  /* 0x0000000000007941 */ /* 0x000fea0003800000 */
.L_x_993:
[----:B------:R-:W-:Y:S01]  /*0e80*/  LOP3.LUT R0, R11, 0xffff, RZ, 0xc0, !PT ;  /* 0x0000ffff0b007812 */ /* 0x000fe200078ec0ff */
[----:B------:R-:W-:Y:S01]  /*0e90*/  CS2R R18, SRZ ;  /* 0x0000000000127805 */ /* 0x000fe2000001ff00 */
[----:B------:R-:W-:Y:S01]  /*0ea0*/  CS2R R20, SRZ ;  /* 0x0000000000147805 */ /* 0x000fe2000001ff00 */
[----:B------:R-:W-:Y:S01]  /*0eb0*/  CS2R R94, SRZ ;  /* 0x00000000005e7805 */ /* 0x000fe2000001ff00 */
[----:B------:R-:W-:Y:S01]  /*0ec0*/  CS2R R92, SRZ ;  /* 0x00000000005c7805 */ /* 0x000fe2000001ff00 */
[----:B------:R-:W-:Y:S01]  /*0ed0*/  IMAD R3, R0, R2, RZ ;  /* 0x0000000200037224 */ /* 0x000fe200078e02ff */
        /* <DEDUP_REMOVED lines=13> */
[----:B------:R2:W-:Y:S01]  /*0fb0*/  STL [R1], R25 ;  /* 0x0000001901007387 */ /* 0x0005e20000100800 */
        /* <DEDUP_REMOVED lines=39> */
[----:B--2---:R-:W2:Y:S01]  /*1230*/  LDL R5, [R1+0x70] ;  /* 0x0000700001057983 */ /* 0x004ea20000100800 */
[----:B------:R-:W-:-:S03]  /*1240*/  ISETP.NE.U32.AND P1, PT, RZ, c[0x0][0x340], PT ;  /* 0x0000d000ff007a0c */ /* 0x000fc60003f25070 */
[----:B-1----:R-:W3:Y:S01]  /*1250*/  LDL.64 R10, [R1+0x48] ;  /* 0x00004800010a7983 */ /* 0x002ee20000100a00 */
[----:B------:R-:W-:-:S03]  /*1260*/  ISETP.NE.AND.EX P1, PT, RZ, c[0x0][0x344], PT, P1 ;  /* 0x0000d100ff007a0c */ /* 0x000fc60003f25310 */
[----:B------:R1:W3:Y:S10]  /*1270*/  LDL.64 R26, [R1+0x48] ;  /* 0x00004800011a7983 */ /* 0x0002f40000100a00 */
[----:B------:R-:W-:-:S05]  /*1280*/  @P1 MOV R2, 0x4 ;  /* 0x0000000400021802 */ /* 0x000fca0000000f00 */
[----:B------:R-:W-:-:S05]  /*1290*/  @P1 IMAD.WIDE R2, R22, R2, c[0x0][0x340] ;  /* 0x0000d00016021625 */ /* 0x000fca00078e0202 */
[----:B------:R4:W5:Y:S01]  /*12a0*/  @P1 LDG.E R18, [R2.64] ;  /* 0x0000000602121981 */ /* 0x000962000c1e1900 */
[----:B------:R-:W-:Y:S02]  /*12b0*/  SHF.R.S32.HI R13, RZ, 0x1f, R14 ;  /* 0x0000001fff0d7819 */ /* 0x000fe4000001140e */
[----:B------:R-:W-:Y:S02]  /*12c0*/  SHF.R.S32.HI R17, RZ, 0x1f, R22 ;  /* 0x0000001fff117819 */ /* 0x000fe40000011416 */
[----:B------:R-:W-:Y:S01]  /*12d0*/  IADD3 R52, R25, -0x1, RZ ;  /* 0xffffffff19347810 */ /* 0x000fe20007ffe0ff */
[----:B------:R-:W-:-:S04]  /*12e0*/  IMAD R4, R13, c[0x0][0x1b8], RZ ;  /* 0x00006e000d047a24 */ /* 0x000fc800078e02ff */
[C---:B------:R-:W-:Y:S02]  /*12f0*/  IMAD R4, R14.reuse, c[0x0][0x1bc], R4 ;  /* 0x00006f000e047a24 */ /* 0x040fe400078e0204 */
[----:B----4-:R-:W-:-:S04]  /*1300*/  IMAD.WIDE.U32 R2, R14, c[0x0][0x1b8], RZ ;  /* 0x00006e000e027a25 */ /* 0x010fc800078e00ff */
[----:B------:R-:W-:Y:S02]  /*1310*/  IMAD.IADD R3, R3, 0x1, R4 ;  /* 0x0000000103037824 */ /* 0x000fe400078e0204 */
[----:B------:R-:W-:Y:S02]  /*1320*/  IMAD R4, R17, c[0x0][0x1c0], RZ ;  /* 0x0000700011047a24 */ /* 0x000fe400078e02ff */
[----:B------:R-:W-:-:S04]  /*1330*/  IMAD.WIDE.U32 R2, R22, c[0x0][0x1c0], R2 ;  /* 0x0000700016027a25 */ /* 0x000fc800078e0002 */
[----:B------:R-:W-:-:S04]  /*1340*/  IMAD R4, R22, c[0x0][0x1c4], R4 ;  /* 0x0000710016047a24 */ /* 0x000fc800078e0204 */
[----:B------:R-:W-:Y:S02]  /*1350*/  IMAD.IADD R3, R3, 0x1, R4 ;  /* 0x0000000103037824 */ /* 0x000fe400078e0204 */
[----:B--2---:R-:W-:Y:S02]  /*1360*/  IMAD.IADD R8, R5, 0x1, R24 ;  /* 0x0000000105087824 */ /* 0x004fe400078e0218 */
[----:B------:R-:W2:Y:S03]  /*1370*/  S2R R5, SR_TID.X ;  /* 0x0000000000057919 */ /* 0x000ea60000002100 */
[----:B------:R-:W-:Y:S02]  /*1380*/  MOV R0, R8 ;  /* 0x0000000800007202 */ /* 0x000fe40000000f00 */
[----:B---3--:R-:W-:-:S04]  /*1390*/  MOV R26, R10 ;  /* 0x0000000a001a7202 */ /* 0x008fc80000000f00 */
[----:B------:R-:W-:Y:S02]  /*13a0*/  SHF.R.S32.HI R27, RZ, 0x1f, R26 ;  /* 0x0000001fff1b7819 */ /* 0x000fe4000001141a */
[----:B------:R-:W-:-:S03]  /*13b0*/  ISETP.GE.AND P5, PT, R26, c[0x0][0x1d4], PT ;  /* 0x000075001a007a0c */ /* 0x000fc60003fa6270 */
[----:B------:R1:W-:Y:S01]  /*13c0*/  STL [R1+0x4c], R27 ;  /* 0x00004c1b01007387 */ /* 0x0003e20000100800 */
[----:B------:R-:W-:Y:S02]  /*13d0*/  SEL R16, RZ, 0x1, P5 ;  /* 0x00000001ff107807 */ /* 0x000fe40002800000 */
[----:B--2---:R-:W-:-:S04]  /*13e0*/  SHF.R.S32.HI R23, RZ, 0x1f, R5 ;  /* 0x0000001fff177819 */ /* 0x004fc80000011405 */
[----:B------:R-:W-:Y:S01]  /*13f0*/  LEA.HI R23, R23, R5, RZ, 0x2 ;  /* 0x0000000517177211 */ /* 0x000fe200078f10ff */
[----:B------:R-:W-:-:S03]  /*1400*/  @P2 IMAD.HI.U32 R5, R8, c[0x0][0x2c8], RZ ;  /* 0x0000b20008052a27 */ /* 0x000fc600078e00ff */
[----:B------:R-:W-:Y:S02]  /*1410*/  SHF.R.S32.HI R23, RZ, 0x2, R23 ;  /* 0x00000002ff177819 */ /* 0x000fe40000011417 */
[----:B------:R-:W-:Y:S02]  /*1420*/  @P2 SHF.R.U32.HI R0, RZ, c[0x0][0x2cc], R5 ;  /* 0x0000b300ff002a19 */ /* 0x000fe40000011605 */
[----:B------:R-:W-:-:S03]  /*1430*/  SHF.R.S32.HI R6, RZ, 0x1f, R23 ;  /* 0x0000001fff067819 */ /* 0x000fc60000011417 */
[----:B------:R-:W-:-:S04]  /*1440*/  IMAD.WIDE.U32 R2, R0, c[0x0][0x1b0], R2 ;  /* 0x00006c0000027a25 */ /* 0x000fc800078e0002 */
[C---:B------:R-:W-:Y:S02]  /*1450*/  IMAD R7, R6.reuse, c[0x0][0x1e0], RZ ;  /* 0x0000780006077a24 */ /* 0x040fe400078e02ff */
[----:B------:R-:W-:Y:S01]  /*1460*/  IMAD R5, R6, c[0x0][0x208], RZ ;  /* 0x0000820006057a24 */ /* 0x000fe200078e02ff */
[----:B------:R-:W-:Y:S01]  /*1470*/  SHF.R.S32.HI R6, RZ, 0x1f, R0 ;  /* 0x0000001fff067819 */ /* 0x000fe20000011400 */
[C---:B------:R-:W-:Y:S02]  /*1480*/  IMAD R12, R23.reuse, c[0x0][0x1e4], R7 ;  /* 0x00007900170c7a24 */ /* 0x040fe400078e0207 */
[C---:B------:R-:W-:Y:S02]  /*1490*/  IMAD R11, R23.reuse, c[0x0][0x20c], R5 ;  /* 0x00008300170b7a24 */ /* 0x040fe400078e0205 */
[----:B------:R-:W-:Y:S02]  /*14a0*/  IMAD R9, R6, c[0x0][0x1b0], RZ ;  /* 0x00006c0006097a24 */ /* 0x000fe400078e02ff */
[----:B------:R-:W-:-:S04]  /*14b0*/  IMAD.WIDE.U32 R6, R23, c[0x0][0x1e0], R26 ;  /* 0x0000780017067a25 */ /* 0x000fc800078e001a */
[C---:B------:R-:W-:Y:S01]  /*14c0*/  IMAD R10, R0.reuse, c[0x0][0x1b4], R9 ;  /* 0x00006d00000a7a24 */ /* 0x040fe200078e0209 */
[----:B------:R-:W-:Y:S01]  /*14d0*/  IADD3 R9, -R0, RZ, RZ ;  /* 0x000000ff00097210 */ /* 0x000fe20007ffe1ff */
[----:B------:R-:W-:Y:S01]  /*14e0*/  IMAD.WIDE.U32 R4, R23, c[0x0][0x208], R26 ;  /* 0x0000820017047a25 */ /* 0x000fe200078e001a */
[----:B------:R-:W-:Y:S02]  /*14f0*/  IADD3 R0, R26, 0x20, RZ ;  /* 0x000000201a007810 */ /* 0x000fe40007ffe0ff */
[----:B------:R-:W-:Y:S01]  /*1500*/  IADD3 R7, R7, R12, RZ ;  /* 0x0000000c07077210 */ /* 0x000fe20007ffe0ff */
[----:B------:R-:W-:Y:S01]  /*1510*/  IMAD R8, R9, c[0x0][0x2c4], R8 ;  /* 0x0000b10009087a24 */ /* 0x000fe200078e0208 */
[----:B------:R-:W-:Y:S01]  /*1520*/  ISETP.GE.AND P4, PT, R0, c[0x0][0x1d4], PT ;  /* 0x0000750000007a0c */ /* 0x000fe20003f86270 */
[----:B------:R-:W-:Y:S02]  /*1530*/  IMAD.IADD R5, R5, 0x1, R11 ;  /* 0x0000000105057824 */ /* 0x000fe400078e020b */
[----:B------:R-:W-:Y:S01]  /*1540*/  IMAD.IADD R3, R3, 0x1, R10 ;  /* 0x0000000103037824 */ /* 0x000fe200078e020a */
[----:B------:R-:W-:Y:S01]  /*1550*/  SHF.R.S32.HI R9, RZ, 0x1f, R8 ;  /* 0x0000001fff097819 */ /* 0x000fe20000011408 */
[C---:B------:R-:W-:Y:S01]  /*1560*/  IMAD R12, R13.reuse, c[0x0][0x1e8], RZ ;  /* 0x00007a000d0c7a24 */ /* 0x040fe200078e02ff */
[----:B------:R-:W-:Y:S01]  /*1570*/  SEL R10, RZ, 0xffffffff, P4 ;  /* 0xffffffffff0a7807 */ /* 0x000fe20002000000 */
[----:B------:R-:W-:-:S02]  /*1580*/  IMAD R11, R13, c[0x0][0x210], RZ ;  /* 0x000084000d0b7a24 */ /* 0x000fc400078e02ff */
[----:B------:R-:W-:Y:S02]  /*1590*/  IMAD R9, R9, c[0x0][0x1a8], RZ ;  /* 0x00006a0009097a24 */ /* 0x000fe400078e02ff */
[----:B------:R-:W-:Y:S01]  /*15a0*/  IMAD R13, R14, c[0x0][0x1ec], R12 ;  /* 0x00007b000e0d7a24 */ /* 0x000fe200078e020c */
[----:B------:R-:W-:Y:S01]  /*15b0*/  SHF.L.U32 R12, R10, 0x1, RZ ;  /* 0x000000010a0c7819 */ /* 0x000fe200000006ff */
[C---:B------:R-:W-:Y:S02]  /*15c0*/  IMAD R15, R14.reuse, c[0x0][0x214], R11 ;  /* 0x000085000e0f7a24 */ /* 0x040fe400078e020b */
[----:B------:R-:W-:Y:S01]  /*15d0*/  IMAD.WIDE.U32 R10, R14, c[0x0][0x1e8], R6 ;  /* 0x00007a000e0a7a25 */ /* 0x000fe200078e0006 */
[----:B------:R-:W-:-:S03]  /*15e0*/  LOP3.LUT R12, R12, 0x2, R16, 0xe2, !PT ;  /* 0x000000020c0c7812 */ /* 0x000fc600078ee210 */
[----:B------:R-:W-:-:S04]  /*15f0*/  IMAD.WIDE.U32 R4, R14, c[0x0][0x210], R4 ;  /* 0x000084000e047a25 */ /* 0x000fc800078e0004 */
[C---:B------:R-:W-:Y:S01]  /*1600*/  IMAD R14, R8.reuse, c[0x0][0x1ac], R9 ;  /* 0x00006b00080e7a24 */ /* 0x040fe200078e0209 */
[----:B------:R-:W-:Y:S01]  /*1610*/  IADD3 R9, R5, R15, RZ ;  /* 0x0000000f05097210 */ /* 0x000fe20007ffe0ff */
[----:B------:R-:W-:Y:S01]  /*1620*/  IMAD.WIDE.U32 R6, R8, c[0x0][0x1a8], R2 ;  /* 0x00006a0008067a25 */ /* 0x000fe200078e0002 */
[----:B-----5:R-:W-:Y:S02]  /*1630*/  @P1 SHF.R.S32.HI R3, RZ, 0x1f, R18 ;  /* 0x0000001fff031819 */ /* 0x020fe40000011412 */
[----:B------:R-:W-:Y:S01]  /*1640*/  @!P1 MOV R3, R17 ;  /* 0x0000001100039202 */ /* 0x000fe20000000f00 */
[----:B------:R-:W-:Y:S01]  /*1650*/  IMAD.IADD R14, R7, 0x1, R14 ;  /* 0x00000001070e7824 */ /* 0x000fe200078e020e */
[C---:B------:R-:W-:Y:S01]  /*1660*/  LEA R16, P0, R6.reuse, c[0x0][0x160], 0x1 ;  /* 0x0000580006107a11 */ /* 0x040fe200078008ff */
[----:B------:R-:W-:Y:S01]  /*1670*/  @P1 IMAD.MOV.U32 R2, RZ, RZ, R18 ;  /* 0x000000ffff021224 */ /* 0x000fe200078e0012 */
[----:B------:R-:W-:Y:S01]  /*1680*/  MOV R8, R4 ;  /* 0x0000000400087202 */ /* 0x000fe20000000f00 */
[----:B------:R-:W-:Y:S01]  /*1690*/  IMAD.IADD R11, R11, 0x1, R13 ;  /* 0x000000010b0b7824 */ /* 0x000fe200078e020d */
[----:B------:R-:W-:Y:S01]  /*16a0*/  @!P1 MOV R2, R22 ;  /* 0x0000001600029202 */ /* 0x000fe20000000f00 */
[C---:B------:R-:W-:Y:S01]  /*16b0*/  IMAD R5, R3.reuse, c[0x0][0x1f0], RZ ;  /* 0x00007c0003057a24 */ /* 0x040fe200078e02ff */
[----:B------:R-:W-:Y:S01]  /*16c0*/  LEA.HI.X R14, R6, c[0x0][0x164], R14, 0x1, P0 ;  /* 0x00005900060e7a11 */ /* 0x000fe200000f0c0e */
[----:B------:R-:W-:Y:S01]  /*16d0*/  IMAD R6, R3, c[0x0][0x218], RZ ;  /* 0x0000860003067a24 */ /* 0x000fe200078e02ff */
[----:B------:R-:W-:Y:S01]  /*16e0*/  IADD3 R4, R26, 0x40, RZ ;  /* 0x000000401a047810 */ /* 0x000fe20007ffe0ff */
[----:B------:R-:W-:Y:S01]  /*16f0*/  IMAD.WIDE.U32 R18, R2, c[0x0][0x1f0], R10 ;  /* 0x00007c0002127a25 */ /* 0x000fe200078e000a */
[----:B------:R-:W-:-:S02]  /*1700*/  ISETP.GE.AND P1, PT, R26, c[0x0][0x198], PT ;  /* 0x000066001a007a0c */ /* 0x000fc40003f26270 */
[----:B------:R-:W-:Y:S01]  /*1710*/  ISETP.GE.AND P3, PT, R4, c[0x0][0x1d4], PT ;  /* 0x0000750004007a0c */ /* 0x000fe20003f66270 */
[----:B------:R-:W-:Y:S01]  /*1720*/  IMAD.WIDE.U32 R8, R2, c[0x0][0x218], R8 ;  /* 0x0000860002087a25 */ /* 0x000fe200078e0008 */
[----:B------:R1:W-:Y:S01]  /*1730*/  STL.64 [R1+0x8], R18 ;  /* 0x0000081201007387 */ /* 0x0003e20000100a00 */
[----:B------:R-:W-:Y:S02]  /*1740*/  ISETP.GE.AND P0, PT, R0, c[0x0][0x198], PT ;  /* 0x0000660000007a0c */ /* 0x000fe40003f06270 */
[C---:B------:R-:W-:Y:S01]  /*1750*/  IMAD R3, R2.reuse, c[0x0][0x1f4], R5 ;  /* 0x00007d0002037a24 */ /* 0x040fe200078e0205 */
[----:B------:R1:W-:Y:S01]  /*1760*/  STL.64 [R1+0x10], R8 ;  /* 0x0000100801007387 */ /* 0x0003e20000100a00 */
[----:B------:R-:W-:Y:S01]  /*1770*/  IMAD R2, R2, c[0x0][0x21c], R6 ;  /* 0x0000870002027a24 */ /* 0x000fe200078e0206 */
[----:B------:R-:W-:Y:S01]  /*1780*/  SEL R7, RZ, 0x4, P3 ;  /* 0x00000004ff077807 */ /* 0x000fe20001800000 */
[----:B------:R-:W-:Y:S01]  /*1790*/  IMAD.IADD R10, R23, 0x1, R24 ;  /* 0x00000001170a7824 */ /* 0x000fe200078e0218 */
[----:B------:R-:W-:-:S02]  /*17a0*/  IADD3 R3, R19, R3, RZ ;  /* 0x0000000313037210 */ /* 0x000fc40007ffe0ff */
[----:B------:R-:W-:Y:S02]  /*17b0*/  IADD3 R2, R9, R2, RZ ;  /* 0x0000000209027210 */ /* 0x000fe40007ffe0ff */
[----:B------:R-:W-:Y:S02]  /*17c0*/  ISETP.GE.AND P6, PT, R4, c[0x0][0x198], PT ;  /* 0x0000660004007a0c */ /* 0x000fe40003fc6270 */
[----:B------:R-:W-:Y:S01]  /*17d0*/  P2R R15, PR, RZ, 0x2 ;  /* 0x00000002ff0f7803 */ /* 0x000fe20000000000 */
[----:B------:R1:W-:Y:S01]  /*17e0*/  STL [R1+0x18], R2 ;  /* 0x0000180201007387 */ /* 0x0003e20000100800 */
[----:B------:R-:W-:Y:S02]  /*17f0*/  P2R R17, PR, RZ, 0x1 ;  /* 0x00000001ff117803 */ /* 0x000fe40000000000 */
[----:B------:R-:W-:Y:S01]  /*1800*/  LOP3.LUT R22, R12, R7, RZ, 0xfc, !PT ;  /* 0x000000070c167212 */ /* 0x000fe200078efcff */
[----:B------:R1:W-:Y:S01]  /*1810*/  STL [R1+0x4], R3 ;  /* 0x0000040301007387 */ /* 0x0003e20000100800 */
[----:B------:R-:W-:Y:S05]  /*1820*/  BRA.DIV ~URZ, `(.L_x_996) ;  /* 0x0000d5f27f007947 */ /* 0x000fea000b800000 */
[----:B------:R2:W3:Y:S02]  /*1830*/  SHFL.IDX PT, R5, R14, RZ, 0x1c1f ;  /* 0x001c1fff0e057589 */ /* 0x0004e400000e0000 */
.L_x_1032:
[----:B------:R-:W-:Y:S05]  /*1840*/  BRA.DIV ~URZ, `(.L_x_997) ;  /* 0x0000d6427f007947 */ /* 0x000fea000b800000 */
[----:B-1----:R1:W4:Y:S02]  /*1850*/  SHFL.IDX PT, R2, R16, RZ, 0x1c1f ;  /* 0x001c1fff10027589 */ /* 0x00232400000e0000 */
.L_x_1033:
[----:B------:R-:W-:Y:S01]  /*1860*/  MOV R18, c[0x0][0x2c4] ;  /* 0x0000b10000127a02 */ /* 0x000fe20000000f00 */
[----:B------:R-:W-:Y:S04]  /*1870*/  BSSY B0, `(.L_x_998) ;  /* 0x0000018000007945 */ /* 0x000fe80003800000 */
[----:B------:R-:W-:-:S05]  /*1880*/  IMAD R18, R18, c[0x0][0x168], RZ ;  /* 0x00005a0012127a24 */ /* 0x000fca00078e02ff */
[----:B------:R-:W-:-:S13]  /*1890*/  ISETP.GE.AND P0, PT, R10, R18, PT ;  /* 0x000000120a00720c */ /* 0x000fda0003f06270 */
[----:B------:R-:W-:Y:S05]  /*18a0*/  @P0 BRA `(.L_x_999) ;  /* 0x0000014000000947 */ /* 0x000fea0003800000 */
[----:B------:R-:W5:Y:S04]  /*18b0*/  LDL R6, [R1+0x60] ;  /* 0x0000600001067983 */ /* 0x000f680000100800 */
[----:B--2---:R-:W2:Y:S04]  /*18c0*/  LDL R11, [R1+0x5c] ;  /* 0x00005c00010b7983 */ /* 0x004ea80000100800 */
[----:B----4-:R-:W4:Y:S04]  /*18d0*/  LDL R3, [R1+0x34] ;  /* 0x0000340001037983 */ /* 0x010f280000100800 */
[----:B---3--:R-:W3:Y:S01]  /*18e0*/  LDL.64 R20, [R1+0x48] ;  /* 0x0000480001147983 */ /* 0x008ee20000100a00 */
[C---:B------:R-:W-:Y:S01]  /*18f0*/  LEA R8, P0, R0.reuse, R2, 0x1 ;  /* 0x0000000200087211 */ /* 0x040fe200078008ff */
[----:B------:R-:W-:Y:S01]  /*1900*/  IMAD.MOV.U32 R12, RZ, RZ, R2 ;  /* 0x000000ffff0c7224 */ /* 0x000fe200078e0002 */
[----:B------:R-:W-:Y:S01]  /*1910*/  ISETP.NE.AND P1, PT, R17, RZ, PT ;  /* 0x000000ff1100720c */ /* 0x000fe20003f25270 */
[----:B------:R-:W-:Y:S01]  /*1920*/  IMAD.MOV.U32 R13, RZ, RZ, R5 ;  /* 0x000000ffff0d7224 */ /* 0x000fe200078e0005 */
[----:B-----5:R-:W-:-:S02]  /*1930*/  LEA.HI.X R9, R0, R5, R6, 0x1, P0 ;  /* 0x0000000500097211 */ /* 0x020fc400000f0c06 */
[----:B------:R-:W-:-:S04]  /*1940*/  LEA R6, P0, R4, R2, 0x1 ;  /* 0x0000000204067211 */ /* 0x000fc800078008ff */
[----:B--2---:R-:W-:Y:S02]  /*1950*/  LEA.HI.X R7, R4, R5, R11, 0x1, P0 ;  /* 0x0000000504077211 */ /* 0x004fe400000f0c0b */
[----:B------:R-:W-:Y:S01]  /*1960*/  ISETP.NE.AND P0, PT, R15, RZ, PT ;  /* 0x000000ff0f00720c */ /* 0x000fe20003f05270 */
[----:B----4-:R-:W-:Y:S02]  /*1970*/  IMAD.SHL.U32 R2, R3, 0x2, RZ ;  /* 0x0000000203027824 */ /* 0x010fe400078e00ff */
[----:B---3--:R-:W-:-:S10]  /*1980*/  IMAD.WIDE R12, R20, 0x2, R12 ;  /* 0x00000002140c7825 */ /* 0x008fd400078e020c */
[----:B------:R-:W-:Y:S01]  /*1990*/  @!PT LDS RZ, [RZ] ;  /* 0x00000000fffff984 */ /* 0x000fe20000000800 */
[----:B------:R-:W-:Y:S01]  /*19a0*/  @!PT LDS RZ, [RZ] ;  /* 0x00000000fffff984 */ /* 0x000fe20000000800 */
[----:B------:R-:W-:Y:S01]  /*19b0*/  @!PT LDS RZ, [RZ] ;  /* 0x00000000fffff984 */ /* 0x000fe20000000800 */
[----:B------:R2:W-:Y:S04]  /*19c0*/  LDGSTS.E.BYPASS.LTC128B.128 [R2+0x6100], [R12.64], !P0 ;  /* 0x061000000c027fae */ /* 0x0005e8000c101d46 */
[----:B------:R2:W-:Y:S04]  /*19d0*/  LDGSTS.E.BYPASS.LTC128B.128 [R2+0x8100], [R8.64], !P1 ;  /* 0x0810000008027fae */ /* 0x0005e8000c901d46 */
[----:B------:R2:W-:Y:S02]  /*19e0*/  LDGSTS.E.BYPASS.LTC128B.128 [R2+0xa100], [R6.64], !P6 ;  /* 0x0a10000006027fae */ /* 0x0005e4000f101d46 */
.L_x_999:
[----:B------:R-:W-:Y:S05]  /*19f0*/  BSYNC B0 ;  /* 0x0000000000007941 */ /* 0x000fea0003800000 */
.L_x_998:
[----:B------:R-:W-:Y:S05]  /*1a00*/  BRA.DIV ~URZ, `(.L_x_1000) ;  /* 0x0000d4f27f007947 */ /* 0x000fea000b800000 */
[----:B---3--:R3:W1:Y:S04]  /*1a10*/  SHFL.IDX PT, R5, R14, 0x1, 0x1c1f ;  /* 0x003c1f000e057f89 */ /* 0x00866800000e0000 */
[----:B--2-4-:R3:W2:Y:S02]  /*1a20*/  SHFL.IDX PT, R2, R16, 0x1, 0x1c1f ;  /* 0x003c1f0010027f89 */ /* 0x0146a400000e0000 */
.L_x_1034:
[----:B------:R-:W-:Y:S01]  /*1a30*/  IADD3 R3, R10, 0x20, RZ ;  /* 0x000000200a037810 */ /* 0x000fe20007ffe0ff */
[----:B------:R-:W-:Y:S03]  /*1a40*/  BSSY B0, `(.L_x_1001) ;  /* 0x0000017000007945 */ /* 0x000fe60003800000 */
[----:B------:R-:W-:-:S13]  /*1a50*/  ISETP.GE.AND P0, PT, R3, R18, PT ;  /* 0x000000120300720c */ /* 0x000fda0003f06270 */
[----:B------:R-:W-:Y:S05]  /*1a60*/  @P0 BRA `(.L_x_1002) ;  /* 0x0000014000000947 */ /* 0x000fea0003800000 */
[----:B------:R-:W4:Y:S04]  /*1a70*/  LDL R6, [R1+0x60] ;  /* 0x0000600001067983 */ /* 0x000f280000100800 */
[----:B------:R-:W5:Y:S04]  /*1a80*/  LDL R12, [R1+0x5c] ;  /* 0x00005c00010c7983 */ /* 0x000f680000100800 */
[----:B---3--:R-:W3:Y:S04]  /*1a90*/  LDL R11, [R1+0x34] ;  /* 0x00003400010b7983 */ /* 0x008ee80000100800 */
[----:B--2---:R-:W2:Y:S01]  /*1aa0*/  LDL.64 R20, [R1+0x48] ;  /* 0x0000480001147983 */ /* 0x004ea20000100a00 */
[----:B------:R-:W-:Y:S01]  /*1ab0*/  LEA R8, P0, R0, R2, 0x1 ;  /* 0x0000000200087211 */ /* 0x000fe200078008ff */
[----:B-1----:R-:W-:Y:S01]  /*1ac0*/  IMAD.MOV.U32 R13, RZ, RZ, R5 ;  /* 0x000000ffff0d7224 */ /* 0x002fe200078e0005 */
[----:B------:R-:W-:-:S02]  /*1ad0*/  ISETP.NE.AND P1, PT, R17, RZ, PT ;  /* 0x000000ff1100720c */ /* 0x000fc40003f25270 */
[----:B----4-:R-:W-:Y:S02]  /*1ae0*/  LEA.HI.X R9, R0, R5, R6, 0x1, P0 ;  /* 0x0000000500097211 */ /* 0x010fe400000f0c06 */
[----:B------:R-:W-:-:S04]  /*1af0*/  LEA R6, P0, R4, R2, 0x1 ;  /* 0x0000000204067211 */ /* 0x000fc800078008ff */
[----:B-----5:R-:W-:Y:S01]  /*1b00*/  LEA.HI.X R7, R4, R5, R12, 0x1, P0 ;  /* 0x0000000504077211 */ /* 0x020fe200000f0c0c */
[----:B------:R-:W-:Y:S01]  /*1b10*/  IMAD.MOV.U32 R12, RZ, RZ, R2 ;  /* 0x000000ffff0c7224 */ /* 0x000fe200078e0002 */
[----:B------:R-:W-:Y:S01]  /*1b20*/  ISETP.NE.AND P0, PT, R15, RZ, PT ;  /* 0x000000ff0f00720c */ /* 0x000fe20003f05270 */
[----:B---3--:R-:W-:Y:S02]  /*1b30*/  IMAD.SHL.U32 R2, R11, 0x2, RZ ;  /* 0x000000020b027824 */ /* 0x008fe400078e00ff */
[----:B--2---:R-:W-:-:S10]  /*1b40*/  IMAD.WIDE R12, R20, 0x2, R12 ;  /* 0x00000002140c7825 */ /* 0x004fd400078e020c */
[----:B------:R-:W-:Y:S01]  /*1b50*/  @!PT LDS RZ, [RZ] ;  /* 0x00000000fffff984 */ /* 0x000fe20000000800 */
[----:B------:R-:W-:Y:S01]  /*1b60*/  @!PT LDS RZ, [RZ] ;  /* 0x00000000fffff984 */ /* 0x000fe20000000800 */
[----:B------:R-:W-:Y:S01]  /*1b70*/  @!PT LDS RZ, [RZ] ;  /* 0x00000000fffff984 */ /* 0x000fe20000000800 */
[----:B------:R1:W-:Y:S04]  /*1b80*/  LDGSTS.E.BYPASS.LTC128B.128 [R2+0x6900], [R12.64], !P0 ;  /* 0x069000000c027fae */ /* 0x0003e8000c101d46 */
[----:B------:R1:W-:Y:S04]  /*1b90*/  LDGSTS.E.BYPASS.LTC128B.128 [R2+0x8900], [R8.64], !P1 ;  /* 0x0890000008027fae */ /* 0x0003e8000c901d46 */
[----:B------:R1:W-:Y:S02]  /*1ba0*/  LDGSTS.E.BYPASS.LTC128B.128 [R2+0xa900], [R6.64], !P6 ;  /* 0x0a90000006027fae */ /* 0x0003e4000f101d46 */
.L_x_1002:
[----:B------:R-:W-:Y:S05]  /*1bb0*/  BSYNC B0 ;  /* 0x0000000000007941 */ /* 0x000fea0003800000 */
.L_x_1001:
[----:B------:R-:W-:Y:S05]  /*1bc0*/  BRA.DIV ~URZ, `(.L_x_1003) ;  /* 0x0000d4027f007947 */ /* 0x000fea000b800000 */
[----:B-1----:R1:W4:Y:S02]  /*1bd0*/  SHFL.IDX PT, R5, R14, 0x2, 0x1c1f ;  /* 0x005c1f000e057f89 */ /* 0x00232400000e0000 */
.L_x_1035:
[----:B------:R-:W-:Y:S05]  /*1be0*/  BRA.DIV ~URZ, `(.L_x_1004) ;  /* 0x0000d4527f007947 */ /* 0x000fea000b800000 */
[----:B--2---:R2:W1:Y:S02]  /*1bf0*/  SHFL.IDX PT, R2, R16, 0x2, 0x1c1f ;  /* 0x005c1f0010027f89 */ /* 0x00446400000e0000 */
.L_x_1036:
[----:B------:R-:W-:Y:S01]  /*1c00*/  IADD3 R3, R10, 0x40, RZ ;  /* 0x000000400a037810 */ /* 0x000fe20007ffe0ff */
[----:B------:R-:W-:Y:S03]  /*1c10*/  BSSY B0, `(.L_x_1005) ;  /* 0x0000017000007945 */ /* 0x000fe60003800000 */
[----:B------:R-:W-:-:S13]  /*1c20*/  ISETP.GE.AND P0, PT, R3, R18, PT ;  /* 0x000000120300720c */ /* 0x000fda0003f06270 */
[----:B------:R-:W-:Y:S05]  /*1c30*/  @P0 BRA `(.L_x_1006) ;  /* 0x0000014000000947 */ /* 0x000fea0003800000 */
[----:B------:R-:W5:Y:S04]  /*1c40*/  LDL R6, [R1+0x60] ;  /* 0x0000600001067983 */ /* 0x000f680000100800 */
[----:B--2---:R-:W2:Y:S04]  /*1c50*/  LDL R12, [R1+0x5c] ;  /* 0x00005c00010c7983 */ /* 0x004ea80000100800 */
[----:B---3--:R-:W3:Y:S04]  /*1c60*/  LDL R11, [R1+0x34] ;  /* 0x00003400010b7983 */ /* 0x008ee80000100800 */
[----:B----4-:R-:W4:Y:S01]  /*1c70*/  LDL.64 R20, [R1+0x48] ;  /* 0x0000480001147983 */ /* 0x010f220000100a00 */
[----:B-1----:R-:W-:Y:S01]  /*1c80*/  LEA R8, P0, R0, R2, 0x1 ;  /* 0x0000000200087211 */ /* 0x002fe200078008ff */
[----:B------:R-:W-:Y:S01]  /*1c90*/  IMAD.MOV.U32 R13, RZ, RZ, R5 ;  /* 0x000000ffff0d7224 */ /* 0x000fe200078e0005 */
[----:B------:R-:W-:-:S02]  /*1ca0*/  ISETP.NE.AND P1, PT, R17, RZ, PT ;  /* 0x000000ff1100720c */ /* 0x000fc40003f25270 */
[----:B-----5:R-:W-:Y:S02]  /*1cb0*/  LEA.HI.X R9, R0, R5, R6, 0x1, P0 ;  /* 0x0000000500097211 */ /* 0x020fe400000f0c06 */
[----:B------:R-:W-:-:S04]  /*1cc0*/  LEA R6, P0, R4, R2, 0x1 ;  /* 0x0000000204067211 */ /* 0x000fc800078008ff */
[----:B--2---:R-:W-:Y:S01]  /*1cd0*/  LEA.HI.X R7, R4, R5, R12, 0x1, P0 ;  /* 0x0000000504077211 */ /* 0x004fe200000f0c0c */
[----:B------:R-:W-:Y:S01]  /*1ce0*/  IMAD.MOV.U32 R12, RZ, RZ, R2 ;  /* 0x000000ffff0c7224 */ /* 0x000fe200078e0002 */
[----:B------:R-:W-:Y:S01]  /*1cf0*/  ISETP.NE.AND P0, PT, R15, RZ, PT ;  /* 0x000000ff0f00720c */ /* 0x000fe20003f05270 */
[----:B---3--:R-:W-:Y:S02]  /*1d00*/  IMAD.SHL.U32 R2, R11, 0x2, RZ ;  /* 0x000000020b027824 */ /* 0x008fe400078e00ff */
[----:B----4-:R-:W-:-:S10]  /*1d10*/  IMAD.WIDE R12, R20, 0x2, R12 ;  /* 0x00000002140c7825 */ /* 0x010fd400078e020c */
[----:B------:R-:W-:Y:S01]  /*1d20*/  @!PT LDS RZ, [RZ] ;  /* 0x00000000fffff984 */ /* 0x000fe20000000800 */
[----:B------:R-:W-:Y:S01]  /*1d30*/  @!PT LDS RZ, [RZ] ;  /* 0x00000000fffff984 */ /* 0x000fe20000000800 */
[----:B------:R-:W-:Y:S01]  /*1d40*/  @!PT LDS RZ, [RZ] ;  /* 0x00000000fffff984 */ /* 0x000fe20000000800 */
[----:B------:R1:W-:Y:S04]  /*1d50*/  LDGSTS.E.BYPASS.LTC128B.128 [R2+0x7100], [R12.64], !P0 ;  /* 0x071000000c027fae */ /* 0x0003e8000c101d46 */
[----:B------:R1:W-:Y:S04]  /*1d60*/  LDGSTS.E.BYPASS.LTC128B.128 [R2+0x9100], [R8.64], !P1 ;  /* 0x0910000008027fae */ /* 0x0003e8000c901d46 */
[----:B------:R1:W-:Y:S02]  /*1d70*/  LDGSTS.E.BYPASS.LTC128B.128 [R2+0xb100], [R6.64], !P6 ;  /* 0x0b10000006027fae */ /* 0x0003e4000f101d46 */
.L_x_1006:
[----:B------:R-:W-:Y:S05]  /*1d80*/  BSYNC B0 ;  /* 0x0000000000007941 */ /* 0x000fea0003800000 */
.L_x_1005:
[----:B------:R-:W-:Y:S05]  /*1d90*/  BRA.DIV ~URZ, `(.L_x_1007) ;  /* 0x0000d3127f007947 */ /* 0x000fea000b800000 */
[----:B----4-:R4:W2:Y:S04]  /*1da0*/  SHFL.IDX PT, R5, R14, 0x3, 0x1c1f ;  /* 0x007c1f000e057f89 */ /* 0x0108a800000e0000 */
[----:B-1----:R4:W1:Y:S02]  /*1db0*/  SHFL.IDX PT, R2, R16, 0x3, 0x1c1f ;  /* 0x007c1f0010027f89 */ /* 0x00286400000e0000 */
.L_x_1037:
[----:B------:R-:W5:Y:S04]  /*1dc0*/  LDL R6, [R1+0x60] ;  /* 0x0000600001067983 */ /* 0x000f680000100800 */
[----:B---3--:R-:W3:Y:S04]  /*1dd0*/  LDL R3, [R1+0x5c] ;  /* 0x00005c0001037983 */ /* 0x008ee80000100800 */
[----:B----4-:R-:W4:Y:S04]  /*1de0*/  LDL R13, [R1+0x34] ;  /* 0x00003400010d7983 */ /* 0x010f280000100800 */
[----:B--2---:R-:W2:Y:S01]  /*1df0*/  LDL.64 R148, [R1+0x48] ;  /* 0x0000480001947983 */ /* 0x004ea20000100a00 */
[----:B------:R-:W-:-:S02]  /*1e00*/  IADD3 R10, R10, 0x60, RZ ;  /* 0x000000600a0a7810 */ /* 0x000fc40007ffe0ff */
[----:B------:R-:W-:Y:S02]  /*1e10*/  P2R R11, PR, RZ, 0x4 ;  /* 0x00000004ff0b7803 */ /* 0x000fe40000000000 */
[----:B------:R-:W-:Y:S02]  /*1e20*/  ISETP.GE.AND P1, PT, R10, R18, PT ;  /* 0x000000120a00720c */ /* 0x000fe40003f26270 */
[----:B------:R-:W-:-:S11]  /*1e30*/  ISETP.NE.AND P2, PT, R15, RZ, PT ;  /* 0x000000ff0f00720c */ /* 0x000fd60003f45270 */
[----:B-1----:R-:W-:-:S04]  /*1e40*/  @!P1 LEA R8, P0, R0, R2, 0x1 ;  /* 0x0000000200089211 */ /* 0x002fc800078008ff */
[----:B-----5:R-:W-:Y:S02]  /*1e50*/  @!P1 LEA.HI.X R9, R0, R5, R6, 0x1, P0 ;  /* 0x0000000500099211 */ /* 0x020fe400000f0c06 */
[----:B------:R-:W-:-:S04]  /*1e60*/  @!P1 LEA R6, P0, R4, R2, 0x1 ;  /* 0x0000000204069211 */ /* 0x000fc800078008ff */
[----:B---3--:R-:W-:Y:S01]  /*1e70*/  @!P1 LEA.HI.X R7, R4, R5, R3, 0x1, P0 ;  /* 0x0000000504079211 */ /* 0x008fe200000f0c03 */
[----:B------:R-:W-:Y:S01]  /*1e80*/  @!P1 IMAD.MOV.U32 R3, RZ, RZ, R5 ;  /* 0x000000ffff039224 */ /* 0x000fe200078e0005 */
[----:B------:R-:W-:Y:S01]  /*1e90*/  ISETP.NE.AND P0, PT, R17, RZ, PT ;  /* 0x000000ff1100720c */ /* 0x000fe20003f05270 */
[----:B----4-:R-:W-:Y:S02]  /*1ea0*/  IMAD.SHL.U32 R54, R13, 0x2, RZ ;  /* 0x000000020d367824 */ /* 0x010fe400078e00ff */
[----:B--2---:R-:W-:-:S05]  /*1eb0*/  @!P1 IMAD.WIDE R2, R148, 0x2, R2 ;  /* 0x0000000294029825 */ /* 0x004fca00078e0202 */
[----:B------:R-:W-:Y:S01]  /*1ec0*/  @!PT LDS RZ, [RZ] ;  /* 0x00000000fffff984 */ /* 0x000fe20000000800 */
[----:B------:R-:W-:Y:S01]  /*1ed0*/  @!PT LDS RZ, [RZ] ;  /* 0x00000000fffff984 */ /* 0x000fe20000000800 */
[----:B------:R-:W-:Y:S01]  /*1ee0*/  @!PT LDS RZ, [RZ] ;  /* 0x00000000fffff984 */ /* 0x000fe20000000800 */
[----:B------:R1:W-:Y:S01]  /*1ef0*/  @!P1 LDGSTS.E.BYPASS.LTC128B.128 [R54+0x7900], [R2.64], !P2 ;  /* 0x0790000002369fae */ /* 0x0003e2000d101d46 */
[----:B------:R-:W-:-:S04]  /*1f00*/  ISETP.NE.AND P2, PT, R11, RZ, PT ;  /* 0x000000ff0b00720c */ /* 0x000fc80003f45270 */
[----:B------:R1:W-:Y:S04]  /*1f10*/  @!P1 LDGSTS.E.BYPASS.LTC128B.128 [R54+0x9900], [R8.64], !P0 ;  /* 0x0990000008369fae */ /* 0x0003e8000c101d46 */
[----:B------:R1:W-:Y:S04]  /*1f20*/  @!P1 LDGSTS.E.BYPASS.LTC128B.128 [R54+0xb900], [R6.64], !P6 ;  /* 0x0b90000006369fae */ /* 0x0003e8000f101d46 */
[----:B------:R-:W0:Y:S01]  /*1f30*/  LDGDEPBAR ;  /* 0x00000000000079af */ /* 0x000e220000000000 */
[----:B------:R-:W-:Y:S02]  /*1f40*/  WARPSYNC 0xffffffff ;  /* 0xffffffff00007948 */ /* 0x000fe40003800000 */
[----:B------:R-:W2:Y:S04]  /*1f50*/  LDL.64 R152, [R1+0x8] ;  /* 0x0000080001987983 */ /* 0x000ea80000100a00 */
[----:B------:R-:W3:Y:S04]  /*1f60*/  LDL R150, [R1+0x4] ;  /* 0x0000040001967983 */ /* 0x000ee80000100800 */
[----:B------:R-:W4:Y:S04]  /*1f70*/  S2R R14, SR_TID.X ;  /* 0x00000000000e7919 */ /* 0x000f280000002100 */
[----:B------:R-:W3:Y:S01]  /*1f80*/  LDL R10, [R1+0x18] ;  /* 0x00001800010a7983 */ /* 0x000ee20000100800 */
[----:B-1----:R-:W-:-:S03]  /*1f90*/  SHF.R.S32.HI R7, RZ, 0x1f, R52 ;  /* 0x0000001fff077819 */ /* 0x002fc60000011434 */
[----:B------:R-:W3:Y:S01]  /*1fa0*/  LDL R181, [R1+0x1c] ;  /* 0x00001c0001b57983 */ /* 0x000ee20000100800 */
[----:B------:R-:W-:-:S03]  /*1fb0*/  IMAD.WIDE.U32 R2, R52, c[0x0][0x1e0], RZ ;  /* 0x0000780034027a25 */ /* 0x000fc600078e00ff */
[----:B------:R1:W5:Y:S01]  /*1fc0*/  LDL R180, [R1] ;  /* 0x0000000001b47983 */ /* 0x0003620000100800 */
[----:B----4-:R-:W-:-:S04]  /*1fd0*/  SHF.R.S32.HI R12, RZ, 0x1f, R14 ;  /* 0x0000001fff0c7819 */ /* 0x010fc8000001140e */
[----:B------:R-:W-:Y:S02]  /*1fe0*/  LEA.HI R12, R12, R14, RZ, 0x2 ;  /* 0x0000000e0c0c7211 */ /* 0x000fe400078f10ff */
[----:B------:R-:W4:Y:S02]  /*1ff0*/  LDL.64 R14, [R1+0x10] ;  /* 0x00001000010e7983 */ /* 0x000f240000100a00 */
[----:B------:R-:W-:-:S04]  /*2000*/  SHF.R.S32.HI R12, RZ, 0x2, R12 ;  /* 0x00000002ff0c7819 */ /* 0x000fc8000001140c */
[----:B------:R-:W-:-:S05]  /*2010*/  IADD3 R0, -R12, c[0x0][0x1d0], RZ ;  /* 0x000074000c007a10 */ /* 0x000fca0007ffe1ff */
[----:B------:R-:W-:Y:S02]  /*2020*/  IMAD R0, R52, -0x40, R0 ;  /* 0xffffffc034007824 */ /* 0x000fe400078e0200 */
[----:B------:R-:W-:Y:S01]  /*2030*/  IMAD R4, R7, c[0x0][0x1e0], RZ ;  /* 0x0000780007047a24 */ /* 0x000fe200078e02ff */
[----:B------:R-:W-:Y:S02]  /*2040*/  BAR.SYNC.DEFER_BLOCKING 0x0 ;  /* 0x0000000000007b1d */ /* 0x000fe40000010000 */
[----:B------:R-:W-:Y:S01]  /*2050*/  ISETP.GE.AND P6, PT, R0, 0x1, PT ;  /* 0x000000010000780c */ /* 0x000fe20003fc6270 */
[----:B------:R-:W-:Y:S01]  /*2060*/  IMAD R4, R52, c[0x0][0x1e4], R4 ;  /* 0x0000790034047a24 */ /* 0x000fe200078e0204 */
[----:B------:R-:W-:-:S03]  /*2070*/  ISETP.GE.AND P1, PT, R0, 0x21, PT ;  /* 0x000000210000780c */ /* 0x000fc60003f26270 */
[----:B------:R-:W-:Y:S02]  /*2080*/  IMAD.IADD R4, R3, 0x1, R4 ;  /* 0x0000000103047824 */ /* 0x000fe400078e0204 */
[----:B------:R-:W-:-:S06]  /*2090*/  IMAD.MOV.U32 R3, RZ, RZ, 0x20 ;  /* 0x00000020ff037424 */ /* 0x000fcc00078e00ff */
[----:B------:R-:W-:Y:S01]  /*20a0*/  @P6 ISETP.GE.AND P5, PT, R148, c[0x0][0x1d4], PT ;  /* 0x0000750094006a0c */ /* 0x000fe20003fa6270 */
[----:B------:R-:W-:-:S04]  /*20b0*/  IMAD.WIDE.U32 R8, R3, c[0x0][0x1e0], RZ ;  /* 0x0000780003087a25 */ /* 0x000fc800078e00ff */
[----:B------:R-:W-:Y:S02]  /*20c0*/  @P6 IMAD.SHL.U32 R6, R13, 0x2, RZ ;  /* 0x000000020d066824 */ /* 0x000fe400078e00ff */
[----:B------:R-:W-:Y:S02]  /*20d0*/  IMAD R3, R3, c[0x0][0x1e4], RZ ;  /* 0x0000790003037a24 */ /* 0x000fe400078e02ff */
[----:B------:R-:W-:Y:S02]  /*20e0*/  IMAD R7, R7, c[0x0][0x208], RZ ;  /* 0x0000820007077a24 */ /* 0x000fe400078e02ff */
[----:B------:R-:W-:-:S04]  /*20f0*/  IMAD.MOV.U32 R55, RZ, RZ, -0x40 ;  /* 0xffffffc0ff377424 */ /* 0x000fc800078e00ff */
[----:B------:R-:W-:Y:S01]  /*2100*/  IMAD R53, R52, R55, c[0x0][0x1d0] ;  /* 0x0000740034357624 */ /* 0x000fe200078e0237 */
[----:B------:R-:W-:Y:S02]  /*2110*/  P2R R23, PR, RZ, 0x4 ;  /* 0x00000004ff177803 */ /* 0x000fe40000000000 */
[----:B--2---:R-:W-:-:S04]  /*2120*/  LEA R0, P0, R2, R152, 0x6 ;  /* 0x0000009802007211 */ /* 0x004fc800078030ff */
[----:B---3--:R-:W-:Y:S02]  /*2130*/  LEA.HI.X R2, R2, R150, R4, 0x6, P0 ;  /* 0x0000009602027211 */ /* 0x008fe400000f3404 */
[----:B------:R-:W-:-:S04]  /*2140*/  @P6 LEA R4, P0, R0, c[0x0][0x1c8], 0x1 ;  /* 0x0000720000046a11 */ /* 0x000fc800078008ff */
[C---:B------:R-:W-:Y:S02]  /*2150*/  @P6 LEA.HI.X R5, R0.reuse, c[0x0][0x1cc], R2, 0x1, P0 ;  /* 0x0000730000056a11 */ /* 0x040fe400000f0c02 */
[----:B------:R-:W-:-:S03]  /*2160*/  @P1 IADD3 R0, P0, R0, R8, RZ ;  /* 0x0000000800001210 */ /* 0x000fc60007f1e0ff */
[----:B------:R-:W-:Y:S01]  /*2170*/  @!PT LDS RZ, [RZ] ;  /* 0x00000000fffff984 */ /* 0x000fe20000000800 */
[----:B------:R-:W-:Y:S01]  /*2180*/  @!PT LDS RZ, [RZ] ;  /* 0x00000000fffff984 */ /* 0x000fe20000000800 */
[----:B------:R-:W-:Y:S01]  /*2190*/  @!PT LDS RZ, [RZ] ;  /* 0x00000000fffff984 */ /* 0x000fe20000000800 */
[----:B------:R2:W-:Y:S01]  /*21a0*/  @P6 LDGSTS.E.BYPASS.LTC128B.128 [R6+0x3100], [R4.64], !P5 ;  /* 0x0310000004066fae */ /* 0x0005e2000e901d46 */
[----:B------:R-:W-:Y:S02]  /*21b0*/  @P1 ISETP.GE.AND P5, PT, R148, c[0x0][0x1d4], PT ;  /* 0x0000750094001a0c */ /* 0x000fe40003fa6270 */
[----:B------:R-:W-:Y:S01]  /*21c0*/  @P1 IADD3.X R3, R2, R9, R3, P0, !PT ;  /* 0x0000000902031210 */ /* 0x000fe200007fe403 */
[----:B------:R2:W-:Y:S01]  /*21d0*/  @P6 LDGSTS.E.BYPASS.LTC128B.128 [R6+0x4100], [R4.64+0x40], !P4 ;  /* 0x0410004004066fae */ /* 0x0005e2000e101d46 */
[----:B------:R-:W-:-:S03]  /*21e0*/  @P1 LEA R2, P0, R0, c[0x0][0x1c8], 0x1 ;  /* 0x0000720000021a11 */ /* 0x000fc600078008ff */
[----:B------:R2:W-:Y:S01]  /*21f0*/  @P6 LDGSTS.E.BYPASS.LTC128B.128 [R6+0x5100], [R4.64+0x80], !P3 ;  /* 0x0510008004066fae */ /* 0x0005e2000d901d46 */
[----:B------:R-:W-:Y:S01]  /*2200*/  @P1 LEA.HI.X R3, R0, c[0x0][0x1cc], R3, 0x1, P0 ;  /* 0x0000730000031a11 */ /* 0x000fe200000f0c03 */
[----:B------:R-:W-:-:S05]  /*2210*/  @P1 IMAD.SHL.U32 R0, R13, 0x2, RZ ;  /* 0x000000020d001824 */ /* 0x000fca00078e00ff */
[----:B------:R4:W-:Y:S04]  /*2220*/  @P1 LDGSTS.E.BYPASS.LTC128B.128 [R0+0x3900], [R2.64], !P5 ;  /* 0x0390000002001fae */ /* 0x0009e8000e901d46 */
[----:B------:R4:W-:Y:S04]  /*2230*/  @P1 LDGSTS.E.BYPASS.LTC128B.128 [R0+0x4900], [R2.64+0x40], !P4 ;  /* 0x0490004002001fae */ /* 0x0009e8000e101d46 */
[----:B------:R4:W-:Y:S04]  /*2240*/  @P1 LDGSTS.E.BYPASS.LTC128B.128 [R0+0x5900], [R2.64+0x80], !P3 ;  /* 0x0590008002001fae */ /* 0x0009e8000d901d46 */
[----:B------:R-:W0:Y:S01]  /*2250*/  LDGDEPBAR ;  /* 0x00000000000079af */ /* 0x000e220000000000 */
[----:B--2---:R-:W-:-:S04]  /*2260*/  IMAD.WIDE.U32 R4, R52, c[0x0][0x208], RZ ;  /* 0x0000820034047a25 */ /* 0x004fc800078e00ff */
[----:B------:R-:W-:Y:S01]  /*2270*/  IMAD R6, R52, c[0x0][0x20c], R7 ;  /* 0x0000830034067a24 */ /* 0x000fe200078e0207 */
[----:B------:R-:W-:-:S04]  /*2280*/  DEPBAR.LE SB0, 0x1 ;  /* 0x000080400000791a */ /* 0x000fc80000000000 */
[----:B------:R-:W-:-:S04]  /*2290*/  DEPBAR.LE SB0, 0x0 ;  /* 0x000080000000791a */ /* 0x000fc80000000000 */
[----:B------:R-:W-:Y:S01]  /*22a0*/  BAR.SYNC.DEFER_BLOCKING 0x0 ;  /* 0x0000000000007b1d */ /* 0x000fe20000010000 */
[----:B------:R-:W-:Y:S01]  /*22b0*/  IMAD.IADD R6, R5, 0x1, R6 ;  /* 0x0000000105067824 */ /* 0x000fe200078e0206 */
[----:B----4-:R-:W-:-:S04]  /*22c0*/  LEA R0, P0, R4, R14, 0x6 ;  /* 0x0000000e04007211 */ /* 0x010fc800078030ff */
[----:B------:R-:W-:Y:S01]  /*22d0*/  LEA.HI.X R4, R4, R10, R6, 0x6, P0 ;  /* 0x0000000a04047211 */ /* 0x000fe200000f3406 */
[----:B------:R-:W-:Y:S01]  /*22e0*/  IMAD.MOV.U32 R6, RZ, RZ, c[0x0][0x208] ;  /* 0x00008200ff067624 */ /* 0x000fe200078e00ff */
[----:B------:R-:W-:Y:S02]  /*22f0*/  LEA R2, P0, R0, c[0x0][0x1f8], 0x1 ;  /* 0x00007e0000027a11 */ /* 0x000fe400078008ff */
[----:B------:R-:W-:Y:S02]  /*2300*/  LOP3.LUT R5, R22, 0x1, RZ, 0xc0, !PT ;  /* 0x0000000116057812 */ /* 0x000fe400078ec0ff */
[----:B------:R-:W-:Y:S01]  /*2310*/  LEA.HI.X R3, R0, c[0x0][0x1fc], R4, 0x1, P0 ;  /* 0x00007f0000037a11 */ /* 0x000fe200000f0c04 */
[----:B------:R-:W-:Y:S01]  /*2320*/  IMAD.MOV.U32 R4, RZ, RZ, c[0x0][0x20c] ;  /* 0x00008300ff047624 */ /* 0x000fe200078e00ff */
[----:B------:R-:W-:Y:S02]  /*2330*/  LEA R20, P0, R6, R2, 0x6 ;  /* 0x0000000206147211 */ /* 0x000fe400078030ff */
[----:B------:R-:W-:-:S02]  /*2340*/  ISETP.NE.U32.AND P6, PT, R5, 0x1, PT ;  /* 0x000000010500780c */ /* 0x000fc40003fc5070 */
[----:B------:R-:W-:Y:S02]  /*2350*/  LEA.HI.X R21, R6, R3, R4, 0x6, P0 ;  /* 0x0000000306157211 */ /* 0x000fe400000f3404 */
[----:B------:R-:W-:Y:S04]  /*2360*/  LDSM.16.M88.4 R4, [R215+0x1000] ;  /* 0x00100000d704783b */ /* 0x000fe80000000200 */
[----:B------:R-:W2:Y:S01]  /*2370*/  LDSM.16.M88.4 R36, [R212] ;  /* 0x00000000d424783b */ /* 0x000ea20000000200 */
[----:B------:R-:W-:-:S03]  /*2380*/  IMAD.IADD R0, R53, 0x1, -R12 ;  /* 0x0000000135007824 */ /* 0x000fc600078e0a0c */
[----:B------:R-:W3:Y:S02]  /*2390*/  LDSM.16.M88.4 R8, [R215] ;  /* 0x00000000d708783b */ /* 0x000ee40000000200 */
[----:B------:R-:W-:Y:S02]  /*23a0*/  ISETP.LT.OR P0, PT, R0, 0x1, P6 ;  /* 0x000000010000780c */ /* 0x000fe40003701670 */
[----:B------:R-:W4:Y:S04]  /*23b0*/  LDSM.16.M88.4 R32, [R212+0x400] ;  /* 0x00040000d420783b */ /* 0x000f280000000200 */
[----:B------:R-:W-:Y:S04]  /*23c0*/  LDSM.16.M88.4 R28, [R212+0x800] ;  /* 0x00080000d41c783b */ /* 0x000fe80000000200 */
[----:B------:R-:W1:Y:S01]  /*23d0*/  LDSM.16.M88.4 R24, [R212+0xc00] ;  /* 0x000c0000d418783b */ /* 0x000e620000000200 */
[----:B------:R-:W-:-:S03]  /*23e0*/  LOP3.LUT P1, RZ, R22, 0x2, RZ, 0xc0, !PT ;  /* 0x0000000216ff7812 */ /* 0x000fc6000782c0ff */
[----:B------:R-:W-:Y:S04]  /*23f0*/  LDSM.16.M88.4 R12, [R216+0x1000] ;  /* 0x00100000d80c783b */ /* 0x000fe80000000200 */
[----:B------:R-:W1:Y:S04]  /*2400*/  LDSM.16.M88.4 R44, [R217] ;  /* 0x00000000d92c783b */ /* 0x000e680000000200 */
[----:B------:R-:W-:Y:S04]  /*2410*/  LDSM.16.M88.4 R16, [R216] ;  /* 0x00000000d810783b */ /* 0x000fe80000000200 */
[----:B------:R-:W-:Y:S04]  /*2420*/  LDSM.16.M88.4 R40, [R228] ;  /* 0x00000000e428783b */ /* 0x000fe80000000200 */
[----:B------:R-:W-:Y:S04]  /*2430*/  LDSM.16.M88.4 R48, [R227] ;  /* 0x00000000e330783b */ /* 0x000fe80000000200 */
[----:B------:R-:W1:Y:S04]  /*2440*/  LDSM.16.M88.4 R64, [R226] ;  /* 0x00000000e240783b */ /* 0x000e680000000200 */
[----:B------:R-:W-:Y:S01]  /*2450*/  @!PT LDS RZ, [RZ] ;  /* 0x00000000fffff984 */ /* 0x000fe20000000800 */
[----:B------:R-:W-:Y:S01]  /*2460*/  @!PT LDS RZ, [RZ] ;  /* 0x00000000fffff984 */ /* 0x000fe20000000800 */
[----:B------:R-:W-:Y:S01]  /*2470*/  @!PT LDS RZ, [RZ] ;  /* 0x00000000fffff984 */ /* 0x000fe20000000800 */
[----:B------:R1:W-:Y:S01]  /*2480*/  LDGSTS.E.BYPASS.LTC128B.128 [R54+0x100], [R2.64], !P0 ;  /* 0x0010000002367fae */ /* 0x0003e2000c101d46 */
[C---:B------:R-:W-:Y:S01]  /*2490*/  ISETP.LT.OR P0, PT, R0.reuse, 0x1, !P1 ;  /* 0x000000010000780c */ /* 0x040fe20004f01670 */
[----:B--2---:R-:W-:Y:S01]  /*24a0*/  HMMA.16816.F32.BF16 R56, R4, R36, RZ ;  /* 0x000000240438723c */ /* 0x004fe200000418ff */
[----:B------:R-:W-:-:S02]  /*24b0*/  ISETP.LT.OR P6, PT, R0, 0x21, P6 ;  /* 0x000000210000780c */ /* 0x000fc400037c1670 */
[----:B------:R-:W-:-:S09]  /*24c0*/  ISETP.LT.OR P1, PT, R0, 0x21, !P1 ;  /* 0x000000210000780c */ /* 0x000fd20004f21670 */
[----:B------:R2:W-:Y:S01]  /*24d0*/  LDGSTS.E.BYPASS.LTC128B.128 [R54+0x1100], [R2.64+0x40], !P0 ;  /* 0x0110004002367fae */ /* 0x0005e2000c101d46 */
[----:B------:R-:W-:-:S04]  /*24e0*/  LOP3.LUT P0, RZ, R22, 0x4, RZ, 0xc0, !PT ;  /* 0x0000000416ff7812 */ /* 0x000fc8000780c0ff */
[C---:B------:R-:W-:Y:S02]  /*24f0*/  ISETP.LT.OR P2, PT, R0.reuse, 0x1, !P0 ;  /* 0x000000010000780c */ /* 0x040fe40004741670 */
[----:B------:R-:W-:Y:S01]  /*2500*/  ISETP.LT.OR P0, PT, R0, 0x21, !P0 ;  /* 0x000000210000780c */ /* 0x000fe20004701670 */
[----:B------:R-:W-:Y:S08]  /*2510*/  HMMA.16816.F32.BF16 R96, R4, R38, RZ ;  /* 0x000000260460723c */ /* 0x000ff000000418ff */
[C---:B---3--:R-:W-:Y:S02]  /*2520*/  HMMA.16816.F32.BF16 R88, R8.reuse, R36, RZ ;  /* 0x000000240858723c */ /* 0x048fe400000418ff */
[----:B------:R2:W-:Y:S04]  /*2530*/  LDGSTS.E.BYPASS.LTC128B.128 [R54+0x2100], [R2.64+0x80], !P2 ;  /* 0x0210008002367fae */ /* 0x0005e8000d101d46 */
[----:B------:R3:W-:Y:S02]  /*2540*/  LDGSTS.E.BYPASS.LTC128B.128 [R54+0x900], [R20.64], !P6 ;  /* 0x0090000014367fae */ /* 0x0007e4000f101d46 */
[----:B------:R-:W-:Y:S02]  /*2550*/  HMMA.16816.F32.BF16 R84, R8, R38, RZ ;  /* 0x000000260854723c */ /* 0x000fe400000418ff */
[----:B------:R3:W-:Y:S04]  /*2560*/  LDGSTS.E.BYPASS.LTC128B.128 [R54+0x1900], [R20.64+0x40], !P1 ;  /* 0x0190004014367fae */ /* 0x0007e8000c901d46 */
[----:B------:R3:W-:Y:S02]  /*2570*/  LDGSTS.E.BYPASS.LTC128B.128 [R54+0x2900], [R20.64+0x80], !P0 ;  /* 0x0290008014367fae */ /* 0x0007e4000c101d46 */
[C---:B----4-:R-:W-:Y:S08]  /*2580*/  HMMA.16816.F32.BF16 R76, R4.reuse, R32, RZ ;  /* 0x00000020044c723c */ /* 0x050ff000000418ff */
[----:B------:R-:W-:Y:S08]  /*2590*/  HMMA.16816.F32.BF16 R104, R4, R34, RZ ;  /* 0x000000220468723c */ /* 0x000ff000000418ff */
[----:B------:R-:W-:Y:S08]  /*25a0*/  HMMA.16816.F32.BF16 R80, R8, R32, RZ ;  /* 0x000000200850723c */ /* 0x000ff000000418ff */
[C---:B-1----:R-:W-:Y:S08]  /*25b0*/  HMMA.16816.F32.BF16 R60, R4.reuse, R24, RZ ;  /* 0x00000018043c723c */ /* 0x042ff000000418ff */
[C---:B------:R-:W-:Y:S08]  /*25c0*/  HMMA.16816.F32.BF16 R72, R4.reuse, R28, RZ ;  /* 0x0000001c0448723c */ /* 0x040ff000000418ff */
[C---:B------:R-:W-:Y:S08]  /*25d0*/  HMMA.16816.F32.BF16 R100, R4.reuse, R30, RZ ;  /* 0x0000001e0464723c */ /* 0x040ff000000418ff */
[----:B------:R-:W-:Y:S08]  /*25e0*/  HMMA.16816.F32.BF16 R92, R4, R26, RZ ;  /* 0x0000001a045c723c */ /* 0x000ff000000418ff */
[C---:B------:R-:W-:Y:S01]  /*25f0*/  HMMA.16816.F32.BF16 R68, R8.reuse, R30, RZ ;  /* 0x0000001e0844723c */ /* 0x040fe200000418ff */
[----:B------:R-:W-:Y:S01]  /*2600*/  ISETP.NE.AND P2, PT, R23, RZ, PT ;  /* 0x000000ff1700720c */ /* 0x000fe20003f45270 */
[----:B------:R-:W0:Y:S06]  /*2610*/  LDGDEPBAR ;  /* 0x00000000000079af */ /* 0x000e2c0000000000 */
[C---:B------:R-:W-:Y:S08]  /*2620*/  HMMA.16816.F32.BF16 R36, R8.reuse, R34, RZ ;  /* 0x000000220824723c */ /* 0x040ff000000418ff */
[C---:B------:R-:W-:Y:S08]  /*2630*/  HMMA.16816.F32.BF16 R32, R8.reuse, R28, RZ ;  /* 0x0000001c0820723c */ /* 0x040ff000000418ff */
[C---:B------:R-:W-:Y:S08]  /*2640*/  HMMA.16816.F32.BF16 R4, R8.reuse, R24, RZ ;  /* 0x000000180804723c */ /* 0x040ff000000418ff */
[----:B------:R-:W-:Y:S01]  /*2650*/  HMMA.16816.F32.BF16 R24, R8, R26, RZ ;  /* 0x0000001a0818723c */ /* 0x000fe200000418ff */
[----:B------:R-:W-:Y:S07]  /*2660*/  LDSM.16.M88.4 R8, [R215+0x3000] ;  /* 0x00300000d708783b */ /* 0x000fee0000000200 */
[C---:B------:R-:W-:Y:S01]  /*2670*/  HMMA.16816.F32.BF16 R28, R12.reuse, R44, R56 ;  /* 0x0000002c0c1c723c */ /* 0x040fe20000041838 */
[----:B------:R-:W1:Y:S07]  /*2680*/  LDSM.16.M88.4 R56, [R212+0x1400] ;  /* 0x00140000d438783b */ /* 0x000e6e0000000200 */
[----:B------:R-:W-:Y:S01]  /*2690*/  HMMA.16816.F32.BF16 R136, R12, R64, R60 ;  /* 0x000000400c88723c */ /* 0x000fe2000004183c */
[----:B------:R-:W4:Y:S07]  /*26a0*/  LDSM.16.M88.4 R60, [R212+0x1000] ;  /* 0x00100000d43c783b */ /* 0x000f2e0000000200 */
[----:B------:R-:W-:Y:S01]  /*26b0*/  HMMA.16816.F32.BF16 R124, R16, R48, R32 ;  /* 0x00000030107c723c */ /* 0x000fe20000041820 */
[----:B------:R-:W1:Y:S07]  /*26c0*/  LDSM.16.M88.4 R32, [R212+0x1c00] ;  /* 0x001c0000d420783b */ /* 0x000e6e0000000200 */
[C---:B------:R-:W-:Y:S08]  /*26d0*/  HMMA.16816.F32.BF16 R76, R12.reuse, R40, R76 ;  /* 0x000000280c4c723c */ /* 0x040ff0000004184c */
[C---:B------:R-:W-:Y:S08]  /*26e0*/  HMMA.16816.F32.BF16 R140, R12.reuse, R48, R72 ;  /* 0x000000300c8c723c */ /* 0x040ff00000041848 */
[C---:B------:R-:W-:Y:S08]  /*26f0*/  HMMA.16816.F32.BF16 R96, R12.reuse, R46, R96 ;  /* 0x0000002e0c60723c */ /* 0x040ff00000041860 */
[C---:B---3--:R-:W-:Y:S08]  /*2700*/  HMMA.16816.F32.BF16 R20, R12.reuse, R42, R104 ;  /* 0x0000002a0c14723c */ /* 0x048ff00000041868 */
[C---:B------:R-:W-:Y:S08]  /*2710*/  HMMA.16816.F32.BF16 R132, R12.reuse, R50, R100 ;  /* 0x000000320c84723c */ /* 0x040ff00000041864 */
[----:B------:R-:W-:Y:S01]  /*2720*/  HMMA.16816.F32.BF16 R116, R12, R66, R92 ;  /* 0x000000420c74723c */ /* 0x000fe2000004185c */
[----:B------:R-:W3:Y:S07]  /*2730*/  LDSM.16.M88.4 R12, [R215+0x2000] ;  /* 0x00200000d70c783b */ /* 0x000eee0000000200 */
[C---:B------:R-:W-:Y:S01]  /*2740*/  HMMA.16816.F32.BF16 R104, R16.reuse, R42, R36 ;  /* 0x0000002a1068723c */ /* 0x040fe20000041824 */
[----:B------:R-:W1:Y:S07]  /*2750*/  LDSM.16.M88.4 R36, [R212+0x1800] ;  /* 0x00180000d424783b */ /* 0x000e6e0000000200 */
[C---:B------:R-:W-:Y:S08]  /*2760*/  HMMA.16816.F32.BF16 R120, R16.reuse, R40, R80 ;  /* 0x000000281078723c */ /* 0x040ff00000041850 */
[C---:B------:R-:W-:Y:S08]  /*2770*/  HMMA.16816.F32.BF16 R112, R16.reuse, R44, R88 ;  /* 0x0000002c1070723c */ /* 0x040ff00000041858 */
[C---:B------:R-:W-:Y:S01]  /*2780*/  HMMA.16816.F32.BF16 R128, R16.reuse, R64, R4 ;  /* 0x000000401080723c */ /* 0x040fe20000041804 */
[----:B------:R-:W-:Y:S07]  /*2790*/  LDSM.16.M88.4 R4, [R216+0x3000] ;  /* 0x00300000d804783b */ /* 0x000fee0000000200 */
[C---:B------:R-:W-:Y:S01]  /*27a0*/  HMMA.16816.F32.BF16 R100, R16.reuse, R46, R84 ;  /* 0x0000002e1064723c */ /* 0x040fe20000041854 */
[----:B------:R-:W-:Y:S07]  /*27b0*/  LDSM.16.M88.4 R44, [R223] ;  /* 0x00000000df2c783b */ /* 0x000fee0000000200 */
[C---:B------:R-:W-:Y:S08]  /*27c0*/  HMMA.16816.F32.BF16 R108, R16.reuse, R50, R68 ;  /* 0x00000032106c723c */ /* 0x040ff00000041844 */
[----:B------:R-:W-:Y:S01]  /*27d0*/  HMMA.16816.F32.BF16 R88, R16, R66, R24 ;  /* 0x000000421058723c */ /* 0x000fe20000041818 */
[----:B------:R-:W2:Y:S04]  /*27e0*/  LDSM.16.M88.4 R24, [R224] ;  /* 0x00000000e018783b */ /* 0x000ea80000000200 */
[----:B------:R-:W2:Y:S03]  /*27f0*/  LDSM.16.M88.4 R64, [R222] ;  /* 0x00000000de40783b */ /* 0x000ea60000000200 */
[C---:B-1----:R-:W-:Y:S01]  /*2800*/  HMMA.16816.F32.BF16 R16, R8.reuse, R58, R20 ;  /* 0x0000003a0810723c */ /* 0x042fe20000041814 */
[----:B------:R-:W1:Y:S07]  /*2810*/  LDSM.16.M88.4 R20, [R216+0x2000] ;  /* 0x00200000d814783b */ /* 0x000e6e0000000200 */
[C---:B----4-:R-:W-:Y:S01]  /*2820*/  HMMA.16816.F32.BF16 R72, R8.reuse, R60, R28 ;  /* 0x0000003c0848723c */ /* 0x050fe2000004181c */
[----:B------:R-:W4:Y:S07]  /*2830*/  LDSM.16.M88.4 R28, [R225] ;  /* 0x00000000e11c783b */ /* 0x000f2e0000000200 */
[C---:B------:R-:W-:Y:S08]  /*2840*/  HMMA.16816.F32.BF16 R48, R8.reuse, R56, R76 ;  /* 0x000000380830723c */ /* 0x040ff0000004184c */
[----:B------:R-:W-:Y:S08]  /*2850*/  HMMA.16816.F32.BF16 R80, R8, R34, R116 ;  /* 0x000000220850723c */ /* 0x000ff00000041874 */
[----:B---3--:R-:W-:Y:S08]  /*2860*/  HMMA.16816.F32.BF16 R40, R12, R56, R120 ;  /* 0x000000380c28723c */ /* 0x008ff00000041878 */
[C---:B------:R-:W-:Y:S08]  /*2870*/  HMMA.16816.F32.BF16 R68, R8.reuse, R62, R96 ;  /* 0x0000003e0844723c */ /* 0x040ff00000041860 */
[----:B------:R-:W-:Y:S08]  /*2880*/  HMMA.16816.F32.BF16 R96, R8, R38, R132 ;  /* 0x000000260860723c */ /* 0x000ff00000041884 */
[C---:B------:R-:W-:Y:S08]  /*2890*/  HMMA.16816.F32.BF16 R76, R12.reuse, R60, R112 ;  /* 0x0000003c0c4c723c */ /* 0x040ff00000041870 */
[----:B------:R-:W-:Y:S08]  /*28a0*/  HMMA.16816.F32.BF16 R60, R12, R62, R100 ;  /* 0x0000003e0c3c723c */ /* 0x000ff00000041864 */
[C---:B------:R-:W-:Y:S08]  /*28b0*/  HMMA.16816.F32.BF16 R84, R8.reuse, R36, R140 ;  /* 0x000000240854723c */ /* 0x040ff0000004188c */
[----:B------:R-:W-:Y:S08]  /*28c0*/  HMMA.16816.F32.BF16 R92, R8, R32, R136 ;  /* 0x00000020085c723c */ /* 0x000ff00000041888 */
[C---:B------:R-:W-:Y:S08]  /*28d0*/  HMMA.16816.F32.BF16 R56, R12.reuse, R58, R104 ;  /* 0x0000003a0c38723c */ /* 0x040ff00000041868 */
[C---:B------:R-:W-:Y:S08]  /*28e0*/  HMMA.16816.F32.BF16 R8, R12.reuse, R36, R124 ;  /* 0x000000240c08723c */ /* 0x040ff0000004187c */
[C---:B------:R-:W-:Y:S01]  /*28f0*/  HMMA.16816.F32.BF16 R108, R12.reuse, R38, R108 ;  /* 0x000000260c6c723c */ /* 0x040fe2000004186c */
[----:B------:R-:W-:Y:S07]  /*2900*/  LDSM.16.M88.4 R36, [R212+0x2800] ;  /* 0x00280000d424783b */ /* 0x000fee0000000200 */
[C---:B------:R-:W-:Y:S08]  /*2910*/  HMMA.16816.F32.BF16 R100, R12.reuse, R32, R128 ;  /* 0x000000200c64723c */ /* 0x040ff00000041880 */
[----:B------:R-:W-:Y:S01]  /*2920*/  HMMA.16816.F32.BF16 R104, R12, R34, R88 ;  /* 0x000000220c68723c */ /* 0x000fe20000041858 */
[----:B------:R-:W-:Y:S04]  /*2930*/  LDSM.16.M88.4 R12, [R215+0x4000] ;  /* 0x00400000d70c783b */ /* 0x000fe80000000200 */
[----:B------:R-:W-:Y:S03]  /*2940*/  LDSM.16.M88.4 R32, [R212+0x2c00] ;  /* 0x002c0000d420783b */ /* 0x000fe60000000200 */
[C---:B--2---:R-:W-:Y:S01]  /*2950*/  HMMA.16816.F32.BF16 R136, R4.reuse, R24, R48 ;  /* 0x000000180488723c */ /* 0x044fe20000041830 */
[----:B------:R-:W-:Y:S07]  /*2960*/  LDSM.16.M88.4 R48, [R212+0x2000] ;  /* 0x00200000d430783b */ /* 0x000fee0000000200 */
[C---:B------:R-:W-:Y:S01]  /*2970*/  HMMA.16816.F32.BF16 R132, R4.reuse, R26, R16 ;  /* 0x0000001a0484723c */ /* 0x040fe20000041810 */
[----:B------:R-:W2:Y:S07]  /*2980*/  LDSM.16.M88.4 R16, [R215+0x5000] ;  /* 0x00500000d710783b */ /* 0x000eae0000000200 */
[----:B------:R-:W-:Y:S08]  /*2990*/  HMMA.16816.F32.BF16 R116, R4, R66, R80 ;  /* 0x000000420474723c */ /* 0x000ff00000041850 */
[----:B-1----:R-:W-:Y:S01]  /*29a0*/  HMMA.16816.F32.BF16 R80, R20, R24, R40 ;  /* 0x000000181450723c */ /* 0x002fe20000041828 */
[----:B------:R-:W1:Y:S07]  /*29b0*/  LDSM.16.M88.4 R40, [R212+0x2400] ;  /* 0x00240000d428783b */ /* 0x000e6e0000000200 */
[C---:B------:R-:W-:Y:S08]  /*29c0*/  HMMA.16816.F32.BF16 R124, R4.reuse, R46, R96 ;  /* 0x0000002e047c723c */ /* 0x040ff00000041860 */
[C---:B----4-:R-:W-:Y:S08]  /*29d0*/  HMMA.16816.F32.BF16 R112, R4.reuse, R28, R72 ;  /* 0x0000001c0470723c */ /* 0x050ff00000041848 */
[----:B------:R-:W-:Y:S08]  /*29e0*/  HMMA.16816.F32.BF16 R140, R4, R30, R68 ;  /* 0x0000001e048c723c */ /* 0x000ff00000041844 */
[C---:B------:R-:W-:Y:S08]  /*29f0*/  HMMA.16816.F32.BF16 R96, R20.reuse, R28, R76 ;  /* 0x0000001c1460723c */ /* 0x040ff0000004184c */
[C---:B------:R-:W-:Y:S01]  /*2a00*/  HMMA.16816.F32.BF16 R88, R20.reuse, R30, R60 ;  /* 0x0000001e1458723c */ /* 0x040fe2000004183c */
[----:B------:R-:W-:Y:S07]  /*2a10*/  LDSM.16.M88.4 R28, [R220] ;  /* 0x00000000dc1c783b */ /* 0x000fee0000000200 */
[----:B------:R-:W-:Y:S01]  /*2a20*/  HMMA.16816.F32.BF16 R72, R20, R26, R56 ;  /* 0x0000001a1448723c */ /* 0x000fe20000041838 */
[----:B------:R-:W-:Y:S07]  /*2a30*/  LDSM.16.M88.4 R24, [R219] ;  /* 0x00000000db18783b */ /* 0x000fee0000000200 */
[C---:B------:R-:W-:Y:S08]  /*2a40*/  HMMA.16816.F32.BF16 R128, R4.reuse, R44, R84 ;  /* 0x0000002c0480723c */ /* 0x040ff00000041854 */
[----:B------:R-:W-:Y:S01]  /*2a50*/  HMMA.16816.F32.BF16 R120, R4, R64, R92 ;  /* 0x000000400478723c */ /* 0x000fe2000004185c */
[----:B------:R-:W-:Y:S07]  /*2a60*/  LDSM.16.M88.4 R4, [R216+0x5000] ;  /* 0x00500000d804783b */ /* 0x000fee0000000200 */
[C---:B------:R-:W-:Y:S01]  /*2a70*/  HMMA.16816.F32.BF16 R60, R20.reuse, R44, R8 ;  /* 0x0000002c143c723c */ /* 0x040fe20000041808 */
[----:B------:R-:W-:Y:S07]  /*2a80*/  LDSM.16.M88.4 R8, [R216+0x4000] ;  /* 0x00400000d808783b */ /* 0x000fee0000000200 */
[C---:B------:R-:W-:Y:S01]  /*2a90*/  HMMA.16816.F32.BF16 R68, R20.reuse, R46, R108 ;  /* 0x0000002e1444723c */ /* 0x040fe2000004186c */
[----:B------:R-:W3:Y:S07]  /*2aa0*/  LDSM.16.M88.4 R44, [R221] ;  /* 0x00000000dd2c783b */ /* 0x000eee0000000200 */
[C---:B------:R-:W-:Y:S08]  /*2ab0*/  HMMA.16816.F32.BF16 R76, R20.reuse, R64, R100 ;  /* 0x00000040144c723c */ /* 0x040ff00000041864 */
[----:B------:R-:W-:Y:S01]  /*2ac0*/  HMMA.16816.F32.BF16 R64, R20, R66, R104 ;  /* 0x000000421440723c */ /* 0x000fe20000041868 */
[----:B------:R-:W4:Y:S01]  /*2ad0*/  LDSM.16.M88.4 R20, [R218] ;  /* 0x00000000da14783b */ /* 0x000f220000000200 */
[----:B------:R-:W-:Y:S01]  /*2ae0*/  ISETP.GT.AND P0, PT, R52, R181, PT ;  /* 0x000000b53400720c */ /* 0x000fe20003f04270 */
[----:B------:R-:W-:-:S05]  /*2af0*/  DEPBAR.LE SB0, 0x0 ;  /* 0x000080000000791a */ /* 0x000fca0000000000 */
[C---:B--2---:R-:W-:Y:S08]  /*2b00*/  HMMA.16816.F32.BF16 R84, R16.reuse, R48, R112 ;  /* 0x000000301054723c */ /* 0x044ff00000041870 */
[----:B------:R-:W-:Y:S08]  /*2b10*/  HMMA.16816.F32.BF16 R92, R16, R50, R140 ;  /* 0x00000032105c723c */ /* 0x000ff0000004188c */
[C---:B------:R-:W-:Y:S08]  /*2b20*/  HMMA.16816.F32.BF16 R96, R12.reuse, R48, R96 ;  /* 0x000000300c60723c */ /* 0x040ff00000041860 */
[----:B------:R-:W-:Y:S08]  /*2b30*/  HMMA.16816.F32.BF16 R88, R12, R50, R88 ;  /* 0x000000320c58723c */ /* 0x000ff00000041858 */
[C---:B-1----:R-:W-:Y:S08]  /*2b40*/  HMMA.16816.F32.BF16 R100, R16.reuse, R40, R136 ;  /* 0x000000281064723c */ /* 0x042ff00000041888 */
[----:B------:R-:W-:Y:S08]  /*2b50*/  HMMA.16816.F32.BF16 R104, R16, R42, R132 ;  /* 0x0000002a1068723c */ /* 0x000ff00000041884 */
[C---:B------:R-:W-:Y:S08]  /*2b60*/  HMMA.16816.F32.BF16 R56, R12.reuse, R40, R80 ;  /* 0x000000280c38723c */ /* 0x040ff00000041850 */
        /* <DEDUP_REMOVED lines=9> */
[----:B------:R-:W-:Y:S07]  /*2c00*/  BSSY B0, `(.L_x_1008) ;  /* 0x000002c000007945 */ /* 0x000fee0003800000 */
[C---:B---3--:R-:W-:Y:S08]  /*2c10*/  HMMA.16816.F32.BF16 R60, R4.reuse, R46, R92 ;  /* 0x0000002e043c723c */ /* 0x048ff0000004185c */
[C---:B------:R-:W-:Y:S08]  /*2c20*/  HMMA.16816.F32.BF16 R32, R4.reuse, R44, R84 ;  /* 0x0000002c0420723c */ /* 0x040ff00000041854 */
[C---:B------:R-:W-:Y:S08]  /*2c30*/  HMMA.16816.F32.BF16 R64, R4.reuse, R28, R100 ;  /* 0x0000001c0440723c */ /* 0x040ff00000041864 */
[----:B------:R-:W-:Y:S08]  /*2c40*/  HMMA.16816.F32.BF16 R68, R4, R30, R104 ;  /* 0x0000001e0444723c */ /* 0x000ff00000041868 */
[C---:B------:R-:W-:Y:S08]  /*2c50*/  HMMA.16816.F32.BF16 R56, R8.reuse, R28, R56 ;  /* 0x0000001c0838723c */ /* 0x040ff00000041838 */
[----:B------:R-:W-:Y:S08]  /*2c60*/  HMMA.16816.F32.BF16 R92, R8, R30, R48 ;  /* 0x0000001e085c723c */ /* 0x000ff00000041830 */
[C---:B------:R-:W-:Y:S08]  /*2c70*/  HMMA.16816.F32.BF16 R72, R4.reuse, R24, R108 ;  /* 0x000000180448723c */ /* 0x040ff0000004186c */
[C---:B------:R-:W-:Y:S08]  /*2c80*/  HMMA.16816.F32.BF16 R76, R4.reuse, R26, R112 ;  /* 0x0000001a044c723c */ /* 0x040ff00000041870 */
[C---:B----4-:R-:W-:Y:S08]  /*2c90*/  HMMA.16816.F32.BF16 R80, R4.reuse, R20, R120 ;  /* 0x000000140450723c */ /* 0x050ff00000041878 */
[----:B------:R-:W-:Y:S08]  /*2ca0*/  HMMA.16816.F32.BF16 R84, R4, R22, R116 ;  /* 0x000000160454723c */ /* 0x000ff00000041874 */
[C---:B------:R-:W-:Y:S08]  /*2cb0*/  HMMA.16816.F32.BF16 R96, R8.reuse, R44, R96 ;  /* 0x0000002c0860723c */ /* 0x040ff00000041860 */
[C---:B------:R-:W-:Y:S08]  /*2cc0*/  HMMA.16816.F32.BF16 R88, R8.reuse, R46, R88 ;  /* 0x0000002e0858723c */ /* 0x040ff00000041858 */
[C---:B------:R-:W-:Y:S08]  /*2cd0*/  HMMA.16816.F32.BF16 R28, R8.reuse, R24, R40 ;  /* 0x00000018081c723c */ /* 0x040ff00000041828 */
[C---:B------:R-:W-:Y:S08]  /*2ce0*/  HMMA.16816.F32.BF16 R36, R8.reuse, R26, R36 ;  /* 0x0000001a0824723c */ /* 0x040ff00000041824 */
[C---:B------:R-:W-:Y:S08]  /*2cf0*/  HMMA.16816.F32.BF16 R100, R8.reuse, R20, R16 ;  /* 0x000000140864723c */ /* 0x040ff00000041810 */
[----:B------:R-:W-:Y:S01]  /*2d00*/  HMMA.16816.F32.BF16 R144, R8, R22, R12 ;  /* 0x000000160890723c */ /* 0x000fe2000004180c */
[----:B------:R-:W-:Y:S06]  /*2d10*/  BAR.SYNC.DEFER_BLOCKING 0x0 ;  /* 0x0000000000007b1d */ /* 0x000fec0000010000 */
[----:B------:R-:W-:Y:S01]  /*2d20*/  @!UPT UIADD3 URZ, URZ, URZ, URZ ;  /* 0x0000003f3f3ff290 */ /* 0x000fe2000fffe03f */
[----:B------:R-:W-:Y:S11]  /*2d30*/  @!P0 BRA `(.L_x_1009) ;  /* 0x0000018000008947 */ /* 0x000ff60003800000 */
[----:B-----5:R-:W-:Y:S02]  /*2d40*/  IADD3 R0, R180, -0x2, RZ ;  /* 0xfffffffeb4007810 */ /* 0x020fe40007ffe0ff */
[----:B------:R-:W-:-:S02]  /*2d50*/  ISETP.GE.AND P5, PT, R148, c[0x0][0x1d4], PT ;  /* 0x0000750094007a0c */ /* 0x000fc40003fa6270 */
[----:B------:R-:W-:Y:S01]  /*2d60*/  SHF.R.S32.HI R2, RZ, 0x1f, R0 ;  /* 0x0000001fff027819 */ /* 0x000fe20000011400 */
[----:B------:R-:W-:-:S04]  /*2d70*/  IMAD.WIDE.U32 R4, R0, c[0x0][0x1e0], RZ ;  /* 0x0000780000047a25 */ /* 0x000fc800078e00ff */
[----:B------:R-:W-:-:S04]  /*2d80*/  IMAD R2, R2, c[0x0][0x1e0], RZ ;  /* 0x0000780002027a24 */ /* 0x000fc800078e02ff */
[----:B------:R-:W-:Y:S01]  /*2d90*/  IMAD R2, R0, c[0x0][0x1e4], R2 ;  /* 0x0000790000027a24 */ /* 0x000fe200078e0202 */
[----:B------:R-:W-:-:S03]  /*2da0*/  LEA R0, P1, R4, R152, 0x6 ;  /* 0x0000009804007211 */ /* 0x000fc600078230ff */
[----:B------:R-:W-:Y:S01]  /*2db0*/  IMAD.IADD R3, R5, 0x1, R2 ;  /* 0x0000000105037824 */ /* 0x000fe200078e0202 */
[----:B------:R-:W-:Y:S01]  /*2dc0*/  LEA R2, P0, R0, c[0x0][0x1c8], 0x1 ;  /* 0x0000720000027a11 */ /* 0x000fe200078008ff */
[----:B------:R-:W-:-:S03]  /*2dd0*/  IMAD.MOV.U32 R5, RZ, RZ, c[0x0][0x1e0] ;  /* 0x00007800ff057624 */ /* 0x000fc600078e00ff */
[----:B------:R-:W-:-:S04]  /*2de0*/  LEA.HI.X R3, R4, R150, R3, 0x6, P1 ;  /* 0x0000009604037211 */ /* 0x000fc800008f3403 */
[----:B------:R-:W-:Y:S01]  /*2df0*/  LEA.HI.X R3, R0, c[0x0][0x1cc], R3, 0x1, P0 ;  /* 0x0000730000037a11 */ /* 0x000fe200000f0c03 */
[----:B------:R-:W-:Y:S01]  /*2e00*/  IMAD.MOV.U32 R0, RZ, RZ, c[0x0][0x1e4] ;  /* 0x00007900ff007624 */ /* 0x000fe200078e00ff */
[----:B------:R-:W-:-:S03]  /*2e10*/  LEA R4, P0, R5, R2, 0x6 ;  /* 0x0000000205047211 */ /* 0x000fc600078030ff */
[----:B------:R-:W-:Y:S01]  /*2e20*/  @!PT LDS RZ, [RZ] ;  /* 0x00000000fffff984 */ /* 0x000fe20000000800 */
[----:B------:R-:W-:Y:S01]  /*2e30*/  @!PT LDS RZ, [RZ] ;  /* 0x00000000fffff984 */ /* 0x000fe20000000800 */
[----:B------:R-:W-:Y:S01]  /*2e40*/  @!PT LDS RZ, [RZ] ;  /* 0x00000000fffff984 */ /* 0x000fe20000000800 */
[----:B------:R1:W-:Y:S01]  /*2e50*/  LDGSTS.E.BYPASS.LTC128B.128 [R54+0x3100], [R2.64], !P5 ;  /* 0x0310000002367fae */ /* 0x0003e2000e901d46 */
[----:B------:R-:W-:-:S03]  /*2e60*/  LEA.HI.X R5, R5, R3, R0, 0x6, P0 ;  /* 0x0000000305057211 */ /* 0x000fc600000f3400 */
[----:B------:R1:W-:Y:S04]  /*2e70*/  LDGSTS.E.BYPASS.LTC128B.128 [R54+0x4100], [R2.64+0x40], !P4 ;  /* 0x0410004002367fae */ /* 0x0003e8000e101d46 */
[----:B------:R1:W-:Y:S04]  /*2e80*/  LDGSTS.E.BYPASS.LTC128B.128 [R54+0x5100], [R2.64+0x80], !P3 ;  /* 0x0510008002367fae */ /* 0x0003e8000d901d46 */
[----:B------:R1:W-:Y:S04]  /*2e90*/  LDGSTS.E.BYPASS.LTC128B.128 [R54+0x3900], [R4.64], !P5 ;  /* 0x0390000004367fae */ /* 0x0003e8000e901d46 */
[----:B------:R1:W-:Y:S04]  /*2ea0*/  LDGSTS.E.BYPASS.LTC128B.128 [R54+0x4900], [R4.64+0x40], !P4 ;  /* 0x0490004004367fae */ /* 0x0003e8000e101d46 */
[----:B------:R1:W-:Y:S02]  /*2eb0*/  LDGSTS.E.BYPASS.LTC128B.128 [R54+0x5900], [R4.64+0x80], !P3 ;  /* 0x0590008004367fae */ /* 0x0003e4000d901d46 */
.L_x_1009:
[----:B------:R-:W-:Y:S05]  /*2ec0*/  BSYNC B0 ;  /* 0x0000000000007941 */ /* 0x000fea0003800000 */
.L_x_1008:
[----:B------:R-:W2:Y:S04]  /*2ed0*/  LDL R0, [R1+0x64] ;  /* 0x0000640001007983 */ /* 0x000ea80000100800 */
[----:B------:R-:W2:Y:S04]  /*2ee0*/  LDL R27, [R1+0x54] ;  /* 0x00005400011b7983 */ /* 0x000ea80000100800 */
[----:B------:R-:W3:Y:S04]  /*2ef0*/  LDL R6, [R1+0x3c] ;  /* 0x00003c0001067983 */ /* 0x000ee80000100800 */
[----:B------:R-:W-:Y:S04]  /*2f00*/  LDSM.16.MT88.4 R108, [R213+0x2000] ;  /* 0x00200000d56c783b */ /* 0x000fe80000004200 */
[----:B------:R-:W-:Y:S04]  /*2f10*/  LDSM.16.MT88.4 R112, [R214+0x2000] ;  /* 0x00200000d670783b */ /* 0x000fe80000004200 */
[----:B------:R-:W0:Y:S01]  /*2f20*/  LDGDEPBAR ;  /* 0x00000000000079af */ /* 0x000e220000000000 */
[----:B-12---:R-:W-:-:S04]  /*2f30*/  IMAD.IADD R2, R0, 0x1, R27 ;  /* 0x0000000100027824 */ /* 0x006fc800078e021b */
[----:B------:R-:W-:-:S04]  /*2f40*/  @P2 IMAD.HI.U32 R0, R2, c[0x0][0x2c8], RZ ;  /* 0x0000b20002002a27 */ /* 0x000fc800078e00ff */
[----:B------:R-:W-:Y:S01]  /*2f50*/  IMAD.MOV.U32 R3, RZ, RZ, R2 ;  /* 0x000000ffff037224 */ /* 0x000fe200078e0002 */
[----:B------:R-:W-:Y:S01]  /*2f60*/  @P2 SHF.R.U32.HI R3, RZ, c[0x0][0x2cc], R0 ;  /* 0x0000b300ff032a19 */ /* 0x000fe20000011600 */
[----:B------:R-:W-:Y:S04]  /*2f70*/  STL [R1+0x30], R2 ;  /* 0x0000300201007387 */ /* 0x000fe80000100800 */
[----:B------:R-:W1:Y:S04]  /*2f80*/  SHFL.IDX PT, R2, R3, 0x2, 0x1c1f ;  /* 0x005c1f0003027f89 */ /* 0x000e6800000e0000 */
[----:B------:R-:W2:Y:S01]  /*2f90*/  SHFL.IDX PT, R5, R3, 0x3, 0x1c1f ;  /* 0x007c1f0003057f89 */ /* 0x000ea200000e0000 */
[----:B------:R-:W-:-:S05]  /*2fa0*/  IMAD R0, R52, R55, 0x1 ;  /* 0x0000000134007424 */ /* 0x000fca00078e0237 */
[----:B---3--:R-:W-:-:S04]  /*2fb0*/  IADD3 R0, -R6, c[0x0][0x1d0], R0 ;  /* 0x0000740006007a10 */ /* 0x008fc80007ffe100 */
[----:B------:R-:W-:Y:S01]  /*2fc0*/  IADD3 R4, R0, -c[0x0][0x168], RZ ;  /* 0x80005a0000047a10 */ /* 0x000fe20007ffe0ff */
[----:B------:R-:W-:Y:S02]  /*2fd0*/  IMAD.IADD R7, R53, 0x1, -R6 ;  /* 0x0000000135077824 */ /* 0x000fe400078e0a06 */
[----:B------:R-:W-:Y:S02]  /*2fe0*/  LDSM.16.MT88.4 R52, [R213] ;  /* 0x00000000d534783b */ /* 0x000fe40000004200 */
[C---:B-1----:R-:W-:Y:S02]  /*2ff0*/  IMAD.IADD R2, R4.reuse, 0x1, R2 ;  /* 0x0000000104027824 */ /* 0x042fe400078e0202 */
[----:B--2---:R-:W-:-:S03]  /*3000*/  IMAD.IADD R0, R4, 0x1, R5 ;  /* 0x0000000104007824 */ /* 0x004fc600078e0205 */
[----:B------:R-:W-:-:S04]  /*3010*/  IMNMX R2, R7, R2, PT ;  /* 0x0000000207027217 */ /* 0x000fc80003800200 */
[C---:B------:R-:W-:Y:S02]  /*3020*/  ISETP.GT.AND P0, PT, R2.reuse, RZ, PT ;  /* 0x000000ff0200720c */ /* 0x040fe40003f04270 */
[----:B------:R-:W-:Y:S02]  /*3030*/  IMNMX R0, R7, R0, PT ;  /* 0x0000000007007217 */ /* 0x000fe40003800200 */
[----:B------:R-:W-:Y:S02]  /*3040*/  ISETP.GT.AND P6, PT, R2, 0x1, PT ;  /* 0x000000010200780c */ /* 0x000fe40003fc4270 */
[----:B------:R-:W-:Y:S02]  /*3050*/  FSEL R10, R32, -INF , P0 ;  /* 0xff800000200a7808 */ /* 0x000fe40000000000 */
[C---:B------:R-:W-:Y:S02]  /*3060*/  ISETP.GT.AND P0, PT, R0.reuse, 0x1, PT ;  /* 0x000000010000780c */ /* 0x040fe40003f04270 */
[----:B------:R-:W-:-:S02]  /*3070*/  ISETP.GT.AND P1, PT, R0, RZ, PT ;  /* 0x000000ff0000720c */ /* 0x000fc40003f24270 */
[----:B------:R-:W-:Y:S02]  /*3080*/  FSEL R11, R33, -INF , P6 ;  /* 0xff800000210b7808 */ /* 0x000fe40003000000 */
[----:B------:R-:W-:Y:S02]  /*3090*/  ISETP.GT.AND P6, PT, R2, 0x8, PT ;  /* 0x000000080200780c */ /* 0x000fe40003fc4270 */
[----:B------:R-:W-:Y:S02]  /*30a0*/  FSEL R16, R35, -INF , P0 ;  /* 0xff80000023107808 */ /* 0x000fe40000000000 */
[----:B------:R-:W-:Y:S02]  /*30b0*/  FSEL R15, R34, -INF , P1 ;  /* 0xff800000220f7808 */ /* 0x000fe40000800000 */
[----:B------:R-:W-:Y:S02]  /*30c0*/  ISETP.GT.AND P0, PT, R0, 0x8, PT ;  /* 0x000000080000780c */ /* 0x000fe40003f04270 */
[----:B------:R-:W-:-:S02]  /*30d0*/  ISETP.GT.AND P1, PT, R2, 0x9, PT ;  /* 0x000000090200780c */ /* 0x000fc40003f24270 */
[----:B------:R-:W-:Y:S02]  /*30e0*/  FSEL R13, R60, -INF , P6 ;  /* 0xff8000003c0d7808 */ /* 0x000fe40003000000 */
[----:B------:R-:W-:Y:S02]  /*30f0*/  FMNMX.FTZ R5, R10, R11, !PT ;  /* 0x0000000b0a057209 */ /* 0x000fe40007810000 */
[----:B------:R-:W-:Y:S02]  /*3100*/  FSEL R17, R62, -INF , P0 ;  /* 0xff8000003e117808 */ /* 0x000fe40000000000 */
[----:B------:R-:W-:Y:S02]  /*3110*/  FSEL R14, R61, -INF , P1 ;  /* 0xff8000003d0e7808 */ /* 0x000fe40000800000 */
[C---:B------:R-:W-:Y:S02]  /*3120*/  ISETP.GT.AND P6, PT, R2.reuse, 0x10, PT ;  /* 0x000000100200780c */ /* 0x040fe40003fc4270 */
[----:B------:R-:W-:-:S02]  /*3130*/  ISETP.GT.AND P0, PT, R2, 0x11, PT ;  /* 0x000000110200780c */ /* 0x000fc40003f04270 */
[----:B------:R-:W-:Y:S02]  /*3140*/  FMNMX.FTZ R5, R13, R5, !PT ;  /* 0x000000050d057209 */ /* 0x000fe40007810000 */
[----:B------:R-:W-:Y:S02]  /*3150*/  FSEL R19, R64, -INF , P6 ;  /* 0xff80000040137808 */ /* 0x000fe40003000000 */
[----:B------:R-:W-:Y:S02]  /*3160*/  FSEL R20, R65, -INF , P0 ;  /* 0xff80000041147808 */ /* 0x000fe40000000000 */
[----:B------:R-:W-:Y:S02]  /*3170*/  FMNMX.FTZ R5, R14, R5, !PT ;  /* 0x000000050e057209 */ /* 0x000fe40007810000 */
[----:B------:R-:W-:Y:S02]  /*3180*/  ISETP.GT.AND P0, PT, R0, 0x11, PT ;  /* 0x000000110000780c */ /* 0x000fe40003f04270 */
[----:B------:R-:W-:-:S02]  /*3190*/  ISETP.GT.AND P6, PT, R2, 0x18, PT ;  /* 0x000000180200780c */ /* 0x000fc40003fc4270 */
[----:B------:R-:W-:Y:S02]  /*31a0*/  FMNMX.FTZ R5, R19, R5, !PT ;  /* 0x0000000513057209 */ /* 0x000fe40007810000 */
[----:B------:R-:W-:Y:S02]  /*31b0*/  ISETP.GT.AND P1, PT, R0, 0x9, PT ;  /* 0x000000090000780c */ /* 0x000fe40003f24270 */
[----:B------:R-:W-:Y:S02]  /*31c0*/  FSEL R24, R67, -INF , P0 ;  /* 0xff80000043187808 */ /* 0x000fe40000000000 */
[----:B------:R-:W-:Y:S02]  /*31d0*/  ISETP.GT.AND P0, PT, R2, 0x19, PT ;  /* 0x000000190200780c */ /* 0x000fe40003f04270 */
[----:B------:R-:W-:Y:S02]  /*31e0*/  FSEL R21, R68, -INF , P6 ;  /* 0xff80000044157808 */ /* 0x000fe40003000000 */
[----:B------:R-:W-:-:S02]  /*31f0*/  FMNMX.FTZ R5, R20, R5, !PT ;  /* 0x0000000514057209 */ /* 0x000fc40007810000 */
[----:B------:R-:W-:Y:S02]  /*3200*/  FSEL R18, R63, -INF , P1 ;  /* 0xff8000003f127808 */ /* 0x000fe40000800000 */
[C---:B------:R-:W-:Y:S01]  /*3210*/  ISETP.GT.AND P1, PT, R0.reuse, 0x10, PT ;  /* 0x000000100000780c */ /* 0x040fe20003f24270 */
[----:B------:R-:W-:Y:S01]  /*3220*/  LDSM.16.MT88.4 R60, [R213+0x1400] ;  /* 0x00140000d53c783b */ /* 0x000fe20000004200 */
[----:B------:R-:W-:Y:S02]  /*3230*/  FSEL R22, R69, -INF , P0 ;  /* 0xff80000045167808 */ /* 0x000fe40000000000 */
[----:B------:R-:W-:Y:S02]  /*3240*/  ISETP.GT.AND P0, PT, R0, 0x19, PT ;  /* 0x000000190000780c */ /* 0x000fe40003f04270 */
[----:B------:R-:W-:Y:S02]  /*3250*/  ISETP.GT.AND P6, PT, R2, 0x20, PT ;  /* 0x000000200200780c */ /* 0x000fe40003fc4270 */
[----:B------:R-:W-:-:S02]  /*3260*/  FMNMX.FTZ R5, R21, R5, !PT ;  /* 0x0000000515057209 */ /* 0x000fc40007810000 */
[----:B------:R-:W-:Y:S02]  /*3270*/  FMNMX.FTZ R6, R15, R16, !PT ;  /* 0x000000100f067209 */ /* 0x000fe40007810000 */
[----:B------:R-:W-:Y:S02]  /*3280*/  FSEL R23, R66, -INF , P1 ;  /* 0xff80000042177808 */ /* 0x000fe40000800000 */
[----:B------:R-:W-:Y:S01]  /*3290*/  ISETP.GT.AND P1, PT, R0, 0x18, PT ;  /* 0x000000180000780c */ /* 0x000fe20003f24270 */
[----:B------:R-:W-:Y:S01]  /*32a0*/  LDSM.16.MT88.4 R64, [R213+0x400] ;  /* 0x00040000d540783b */ /* 0x000fe20000004200 */
[----:B------:R-:W-:Y:S02]  /*32b0*/  FSEL R26, R71, -INF , P0 ;  /* 0xff800000471a7808 */ /* 0x000fe40000000000 */
[----:B------:R-:W-:Y:S02]  /*32c0*/  ISETP.GT.AND P0, PT, R2, 0x21, PT ;  /* 0x000000210200780c */ /* 0x000fe40003f04270 */
[----:B------:R-:W-:-:S02]  /*32d0*/  FSEL R136, R72, -INF , P6 ;  /* 0xff80000048887808 */ /* 0x000fc40003000000 */
[----:B------:R-:W-:Y:S02]  /*32e0*/  FMNMX.FTZ R5, R22, R5, !PT ;  /* 0x0000000516057209 */ /* 0x000fe40007810000 */
[----:B------:R-:W-:Y:S02]  /*32f0*/  FMNMX.FTZ R6, R17, R6, !PT ;  /* 0x0000000611067209 */ /* 0x000fe40007810000 */
[----:B------:R-:W-:Y:S02]  /*3300*/  FSEL R25, R70, -INF , P1 ;  /* 0xff80000046197808 */ /* 0x000fe40000800000 */
[----:B------:R-:W-:Y:S01]  /*3310*/  ISETP.GT.AND P1, PT, R2, 0x28, PT ;  /* 0x000000280200780c */ /* 0x000fe20003f24270 */
[----:B------:R-:W-:Y:S01]  /*3320*/  LDSM.16.MT88.4 R68, [R214+0x1400] ;  /* 0x00140000d644783b */ /* 0x000fe20000004200 */
[----:B------:R-:W-:Y:S02]  /*3330*/  FSEL R137, R73, -INF , P0 ;  /* 0xff80000049897808 */ /* 0x000fe40000000000 */
[----:B------:R-:W-:-:S02]  /*3340*/  FMNMX.FTZ R5, R136, R5, !PT ;  /* 0x0000000588057209 */ /* 0x000fc40007810000 */
[----:B------:R-:W-:Y:S02]  /*3350*/  FMNMX.FTZ R6, R18, R6, !PT ;  /* 0x0000000612067209 */ /* 0x000fe40007810000 */
[----:B------:R-:W-:Y:S02]  /*3360*/  ISETP.GT.AND P0, PT, R2, 0x29, PT ;  /* 0x000000290200780c */ /* 0x000fe40003f04270 */
[----:B------:R-:W-:Y:S02]  /*3370*/  FSEL R140, R76, -INF , P1 ;  /* 0xff8000004c8c7808 */ /* 0x000fe40000800000 */
[----:B------:R-:W-:Y:S02]  /*3380*/  FMNMX.FTZ R5, R137, R5, !PT ;  /* 0x0000000589057209 */ /* 0x000fe40007810000 */
[----:B------:R-:W-:Y:S02]  /*3390*/  ISETP.GT.AND P1, PT, R2, 0x30, PT ;  /* 0x000000300200780c */ /* 0x000fe40003f24270 */
[----:B------:R-:W-:-:S02]  /*33a0*/  FMNMX.FTZ R6, R23, R6, !PT ;  /* 0x0000000617067209 */ /* 0x000fc40007810000 */
[----:B------:R-:W-:Y:S02]  /*33b0*/  FSEL R141, R77, -INF , P0 ;  /* 0xff8000004d8d7808 */ /* 0x000fe40000000000 */
[----:B------:R-:W-:Y:S02]  /*33c0*/  FMNMX.FTZ R5, R140, R5, !PT ;  /* 0x000000058c057209 */ /* 0x000fe40007810000 */
[----:B------:R-:W-:Y:S02]  /*33d0*/  FSEL R235, R80, -INF , P1 ;  /* 0xff80000050eb7808 */ /* 0x000fe40000800000 */
[----:B------:R-:W-:Y:S02]  /*33e0*/  FMNMX.FTZ R6, R24, R6, !PT ;  /* 0x0000000618067209 */ /* 0x000fe40007810000 */
[----:B------:R-:W-:Y:S02]  /*33f0*/  ISETP.GT.AND P1, PT, R0, 0x20, PT ;  /* 0x000000200000780c */ /* 0x000fe40003f24270 */
[----:B------:R-:W-:-:S02]  /*3400*/  ISETP.GT.AND P0, PT, R2, 0x31, PT ;  /* 0x000000310200780c */ /* 0x000fc40003f04270 */
[----:B------:R-:W-:Y:S02]  /*3410*/  FMNMX.FTZ R5, R141, R5, !PT ;  /* 0x000000058d057209 */ /* 0x000fe40007810000 */
[----:B------:R-:W-:Y:S02]  /*3420*/  FMNMX.FTZ R6, R25, R6, !PT ;  /* 0x0000000619067209 */ /* 0x000fe40007810000 */
[----:B------:R-:W-:Y:S02]  /*3430*/  FSEL R138, R74, -INF , P1 ;  /* 0xff8000004a8a7808 */ /* 0x000fe40000800000 */
[C---:B------:R-:W-:Y:S02]  /*3440*/  ISETP.GT.AND P6, PT, R2.reuse, 0x38, PT ;  /* 0x000000380200780c */ /* 0x040fe40003fc4270 */
[----:B------:R-:W-:Y:S02]  /*3450*/  FSEL R237, R81, -INF , P0 ;  /* 0xff80000051ed7808 */ /* 0x000fe40000000000 */
[----:B------:R-:W-:-:S02]  /*3460*/  ISETP.GT.AND P1, PT, R2, 0x39, PT ;  /* 0x000000390200780c */ /* 0x000fc40003f24270 */
[----:B------:R-:W-:Y:S02]  /*3470*/  ISETP.GT.AND P0, PT, R0, 0x21, PT ;  /* 0x000000210000780c */ /* 0x000fe40003f04270 */
[----:B------:R-:W-:Y:S02]  /*3480*/  FMNMX.FTZ R2, R235, R5, !PT ;  /* 0x00000005eb027209 */ /* 0x000fe40007810000 */
[----:B------:R-:W-:Y:S02]  /*3490*/  FMNMX.FTZ R5, R26, R6, !PT ;  /* 0x000000061a057209 */ /* 0x000fe40007810000 */
[----:B------:R-:W-:Y:S02]  /*34a0*/  FSEL R139, R75, -INF , P0 ;  /* 0xff8000004b8b7808 */ /* 0x000fe40000000000 */
[----:B------:R-:W-:Y:S02]  /*34b0*/  ISETP.GT.AND P0, PT, R0, 0x28, PT ;  /* 0x000000280000780c */ /* 0x000fe40003f04270 */
[----:B------:R-:W-:-:S02]  /*34c0*/  FSEL R236, R85, -INF , P1 ;  /* 0xff80000055ec7808 */ /* 0x000fc40000800000 */
[----:B------:R-:W-:Y:S02]  /*34d0*/  FSEL R233, R84, -INF , P6 ;  /* 0xff80000054e97808 */ /* 0x000fe40003000000 */
[----:B------:R-:W-:Y:S01]  /*34e0*/  FMNMX.FTZ R2, R237, R2, !PT ;  /* 0x00000002ed027209 */ /* 0x000fe20007810000 */
[----:B------:R-:W-:Y:S01]  /*34f0*/  SHFL.IDX PT, R6, R3, RZ, 0x1c1f ;  /* 0x001c1fff03067589 */ /* 0x000fe200000e0000 */
[----:B------:R-:W-:Y:S02]  /*3500*/  FMNMX.FTZ R5, R138, R5, !PT ;  /* 0x000000058a057209 */ /* 0x000fe40007810000 */
[----:B------:R-:W-:Y:S01]  /*3510*/  ISETP.GT.AND P1, PT, R0, 0x29, PT ;  /* 0x000000290000780c */ /* 0x000fe20003f24270 */
[----:B------:R-:W-:Y:S01]  /*3520*/  LDSM.16.MT88.4 R72, [R213+0x2400] ;  /* 0x00240000d548783b */ /* 0x000fe20000004200 */
[----:B------:R-:W-:Y:S02]  /*3530*/  FSEL R148, R78, -INF , P0 ;  /* 0xff8000004e947808 */ /* 0x000fe40000000000 */
[----:B------:R-:W-:-:S02]  /*3540*/  FMNMX.FTZ R5, R139, R5, !PT ;  /* 0x000000058b057209 */ /* 0x000fc40007810000 */
[----:B------:R-:W-:Y:S02]  /*3550*/  ISETP.GT.AND P0, PT, R0, 0x30, PT ;  /* 0x000000300000780c */ /* 0x000fe40003f04270 */
[----:B------:R-:W-:Y:S02]  /*3560*/  FSEL R149, R79, -INF , P1 ;  /* 0xff8000004f957808 */ /* 0x000fe40000800000 */
[----:B------:R-:W-:Y:S02]  /*3570*/  FMNMX.FTZ R5, R148, R5, !PT ;  /* 0x0000000594057209 */ /* 0x000fe40007810000 */
[----:B------:R-:W-:Y:S01]  /*3580*/  FMNMX.FTZ R2, R233, R2, !PT ;  /* 0x00000002e9027209 */ /* 0x000fe20007810000 */
[----:B------:R-:W-:Y:S01]  /*3590*/  SHFL.IDX PT, R3, R3, 0x1, 0x1c1f ;  /* 0x003c1f0003037f89 */ /* 0x000fe200000e0000 */
[----:B------:R-:W-:Y:S02]  /*35a0*/  ISETP.GT.AND P1, PT, R0, 0x31, PT ;  /* 0x000000310000780c */ /* 0x000fe40003f24270 */
[----:B------:R-:W-:Y:S01]  /*35b0*/  FSEL R234, R82, -INF , P0 ;  /* 0xff80000052ea7808 */ /* 0x000fe20000000000 */
[----:B------:R-:W-:Y:S01]  /*35c0*/  LDSM.16.MT88.4 R76, [R214] ;  /* 0x00000000d64c783b */ /* 0x000fe20000004200 */
[----:B------:R-:W-:-:S02]  /*35d0*/  FMNMX.FTZ R5, R149, R5, !PT ;  /* 0x0000000595057209 */ /* 0x000fc40007810000 */
[----:B------:R-:W-:Y:S02]  /*35e0*/  FMNMX.FTZ R2, R236, R2, !PT ;  /* 0x00000002ec027209 */ /* 0x000fe40007810000 */
[----:B------:R-:W-:Y:S02]  /*35f0*/  FSEL R238, R83, -INF , P1 ;  /* 0xff80000053ee7808 */ /* 0x000fe40000800000 */
[----:B------:R-:W-:Y:S02]  /*3600*/  ISETP.GT.AND P1, PT, R0, 0x38, PT ;  /* 0x000000380000780c */ /* 0x000fe40003f24270 */
[----:B------:R-:W-:Y:S01]  /*3610*/  FMNMX.FTZ R5, R234, R5, !PT ;  /* 0x00000005ea057209 */ /* 0x000fe20007810000 */
[----:B------:R-:W1:Y:S01]  /*3620*/  SHFL.BFLY PT, R9, R2, 0x2, 0x1f ;  /* 0x0c401f0002097f89 */ /* 0x000e6200000e0000 */
[----:B------:R-:W-:Y:S02]  /*3630*/  ISETP.GT.AND P0, PT, R0, 0x39, PT ;  /* 0x000000390000780c */ /* 0x000fe40003f04270 */
[----:B------:R-:W-:-:S02]  /*3640*/  FSEL R240, R86, -INF , P1 ;  /* 0xff80000056f07808 */ /* 0x000fc40000800000 */
[----:B------:R-:W-:Y:S02]  /*3650*/  FMNMX.FTZ R0, R238, R5, !PT ;  /* 0x00000005ee007209 */ /* 0x000fe40007810000 */
[----:B------:R-:W-:Y:S02]  /*3660*/  FSEL R243, R87, -INF , P0 ;  /* 0xff80000057f37808 */ /* 0x000fe40000000000 */
[----:B------:R-:W-:Y:S01]  /*3670*/  FMNMX.FTZ R0, R240, R0, !PT ;  /* 0x00000000f0007209 */ /* 0x000fe20007810000 */
[----:B------:R-:W-:Y:S03]  /*3680*/  LDSM.16.MT88.4 R84, [R213+0x1000] ;  /* 0x00100000d554783b */ /* 0x000fe60000004200 */
[----:B------:R-:W-:-:S05]  /*3690*/  FMNMX.FTZ R0, R243, R0, !PT ;  /* 0x00000000f3007209 */ /* 0x000fca0007810000 */
[----:B------:R-:W2:Y:S01]  /*36a0*/  SHFL.BFLY PT, R8, R0, 0x2, 0x1f ;  /* 0x0c401f0000087f89 */ /* 0x000ea200000e0000 */
[----:B-1----:R-:W-:-:S05]  /*36b0*/  FMNMX.FTZ R5, R2, R9, !PT ;  /* 0x0000000902057209 */ /* 0x002fca0007810000 */
[----:B------:R-:W1:Y:S01]  /*36c0*/  SHFL.BFLY PT, R9, R5, 0x1, 0x1f ;  /* 0x0c201f0005097f89 */ /* 0x000e6200000e0000 */
[C---:B------:R-:W-:Y:S02]  /*36d0*/  IMAD.IADD R2, R4.reuse, 0x1, R6 ;  /* 0x0000000104027824 */ /* 0x040fe400078e0206 */
[----:B------:R-:W-:Y:S01]  /*36e0*/  IMAD.IADD R4, R4, 0x1, R3 ;  /* 0x0000000104047824 */ /* 0x000fe200078e0203 */
[----:B--2---:R-:W-:-:S05]  /*36f0*/  FMNMX.FTZ R3, R0, R8, !PT ;  /* 0x0000000800037209 */ /* 0x004fca0007810000 */
[----:B------:R-:W2:Y:S01]  /*3700*/  SHFL.BFLY PT, R6, R3, 0x1, 0x1f ;  /* 0x0c201f0003067f89 */ /* 0x000ea200000e0000 */
[C---:B------:R-:W-:Y:S02]  /*3710*/  IMNMX R2, R7.reuse, R2, PT ;  /* 0x0000000207027217 */ /* 0x040fe40003800200 */
[----:B------:R-:W-:Y:S02]  /*3720*/  IMNMX R0, R7, R4, PT ;  /* 0x0000000407007217 */ /* 0x000fe40003800200 */
[C---:B------:R-:W-:Y:S02]  /*3730*/  ISETP.GT.AND P1, PT, R2.reuse, 0x1, PT ;  /* 0x000000010200780c */ /* 0x040fe40003f24270 */
[----:B-1----:R-:W-:Y:S02]  /*3740*/  FMNMX.FTZ R143, R5, R9, !PT ;  /* 0x00000009058f7209 */ /* 0x002fe40007810000 */
[----:B------:R-:W-:Y:S02]  /*3750*/  ISETP.GT.AND P0, PT, R2, 0x8, PT ;  /* 0x000000080200780c */ /* 0x000fe40003f04270 */
[----:B------:R-:W-:Y:S01]  /*3760*/  FSEL R41, R97, -INF , P1 ;  /* 0xff80000061297808 */ /* 0x000fe20000800000 */
[----:B------:R-:W-:Y:S01]  /*3770*/  FMUL.FTZ R4, R143, c[0x0][0x2d0] ;  /* 0x0000b4008f047a20 */ /* 0x000fe20000410000 */
[----:B------:R-:W-:-:S02]  /*3780*/  FSEL R42, R88, -INF , P0 ;  /* 0xff800000582a7808 */ /* 0x000fc40000000000 */
[----:B------:R-:W-:Y:S02]  /*3790*/  FSETP.NEU.FTZ.AND P1, PT, R143, -INF , PT ;  /* 0xff8000008f00780b */ /* 0x000fe40003f3d000 */
[----:B------:R-:W-:Y:S02]  /*37a0*/  ISETP.GT.AND P0, PT, R0, RZ, PT ;  /* 0x000000ff0000720c */ /* 0x000fe40003f04270 */
[----:B------:R-:W-:Y:S02]  /*37b0*/  FSEL R12, R4, RZ, P1 ;  /* 0x000000ff040c7208 */ /* 0x000fe40000800000 */
[----:B------:R-:W-:Y:S02]  /*37c0*/  FSEL R45, R98, -INF , P0 ;  /* 0xff800000622d7808 */ /* 0x000fe40000000000 */
[----:B------:R-:W-:Y:S02]  /*37d0*/  ISETP.GT.AND P0, PT, R0, 0x9, PT ;  /* 0x000000090000780c */ /* 0x000fe40003f04270 */
[----:B--2---:R-:W-:Y:S01]  /*37e0*/  FMNMX.FTZ R142, R3, R6, !PT ;  /* 0x00000006038e7209 */ /* 0x004fe20007810000 */
[----:B------:R-:W-:Y:S01]  /*37f0*/  FFMA.FTZ R3, R11, c[0x0][0x2d0], -R12 ;  /* 0x0000b4000b037a23 */ /* 0x000fe2000001080c */
[----:B------:R-:W-:-:S02]  /*3800*/  ISETP.GT.AND P6, PT, R2, RZ, PT ;  /* 0x000000ff0200720c */ /* 0x000fc40003fc4270 */
[----:B------:R-:W-:Y:S02]  /*3810*/  FSEL R48, R91, -INF , P0 ;  /* 0xff8000005b307808 */ /* 0x000fe40000000000 */
[----:B------:R-:W-:Y:S01]  /*3820*/  ISETP.GT.AND P0, PT, R2, 0x11, PT ;  /* 0x000000110200780c */ /* 0x000fe20003f04270 */
[----:B------:R1:W-:Y:S01]  /*3830*/  MUFU.EX2 R32, R3 ;  /* 0x0000000300207308 */ /* 0x0003e20000000800 */
[----:B------:R-:W-:Y:S02]  /*3840*/  FSEL R40, R96, -INF , P6 ;  /* 0xff80000060287808 */ /* 0x000fe40003000000 */
[----:B------:R-:W-:Y:S02]  /*3850*/  ISETP.GT.AND P6, PT, R2, 0x9, PT ;  /* 0x000000090200780c */ /* 0x000fe40003fc4270 */
[----:B------:R-:W-:Y:S02]  /*3860*/  FSEL R49, R57, -INF , P0 ;  /* 0xff80000039317808 */ /* 0x000fe40000000000 */
[----:B------:R-:W-:Y:S01]  /*3870*/  ISETP.GT.AND P0, PT, R0, 0x11, PT ;  /* 0x000000110000780c */ /* 0x000fe20003f04270 */
[----:B------:R-:W-:Y:S01]  /*3880*/  FFMA.FTZ R4, R10, c[0x0][0x2d0], -R12 ;  /* 0x0000b4000a047a23 */ /* 0x000fe2000001080c */
[----:B------:R-:W-:-:S02]  /*3890*/  FSEL R46, R89, -INF , P6 ;  /* 0xff800000592e7808 */ /* 0x000fc40003000000 */
[----:B------:R-:W-:Y:S01]  /*38a0*/  ISETP.GT.AND P1, PT, R0, 0x8, PT ;  /* 0x000000080000780c */ /* 0x000fe20003f24270 */
[----:B-1----:R-:W-:Y:S01]  /*38b0*/  FFMA.FTZ R3, R13, c[0x0][0x2d0], -R12 ;  /* 0x0000b4000d037a23 */ /* 0x002fe2000001080c */
[----:B------:R-:W-:-:S03]  /*38c0*/  FSEL R89, R59, -INF , P0 ;  /* 0xff8000003b597808 */ /* 0x000fc60000000000 */
[----:B------:R1:W-:Y:S01]  /*38d0*/  MUFU.EX2 R7, R3 ;  /* 0x0000000300077308 */ /* 0x0003e20000000800 */
[----:B------:R-:W-:Y:S02]  /*38e0*/  FSETP.NEU.FTZ.AND P0, PT, R142, -INF , PT ;  /* 0xff8000008e00780b */ /* 0x000fe40003f1d000 */
[----:B------:R-:W-:-:S05]  /*38f0*/  FSEL R47, R90, -INF , P1 ;  /* 0xff8000005a2f7808 */ /* 0x000fca0000800000 */
[----:B------:R2:W3:Y:S01]  /*3900*/  MUFU.EX2 R90, R4 ;  /* 0x00000004005a7308 */ /* 0x0004e20000000800 */
[----:B-1----:R-:W-:-:S05]  /*3910*/  FMUL.FTZ R3, R142, c[0x0][0x2d0] ;  /* 0x0000b4008e037a20 */ /* 0x002fca0000410000 */
[----:B------:R-:W-:Y:S01]  /*3920*/  FSEL R3, R3, RZ, P0 ;  /* 0x000000ff03037208 */ /* 0x000fe20000000000 */
[----:B--2---:R-:W-:-:S04]  /*3930*/  FFMA.FTZ R4, R14, c[0x0][0x2d0], -R12 ;  /* 0x0000b4000e047a23 */ /* 0x004fc8000001080c */
[----:B------:R1:W2:Y:S01]  /*3940*/  MUFU.EX2 R183, R4 ;  /* 0x0000000400b77308 */ /* 0x0002a20000000800 */
[----:B------:R-:W-:Y:S02]  /*3950*/  FMNMX.FTZ R5, R40, R41, !PT ;  /* 0x0000002928057209 */ /* 0x000fe40007810000 */
[----:B------:R-:W-:Y:S01]  /*3960*/  ISETP.GT.AND P1, PT, R2, 0x10, PT ;  /* 0x000000100200780c */ /* 0x000fe20003f24270 */
[----:B-1----:R-:W-:-:S04]  /*3970*/  FFMA.FTZ R4, R15, c[0x0][0x2d0], -R3 ;  /* 0x0000b4000f047a23 */ /* 0x002fc80000010803 */
[----:B------:R1:W-:Y:S01]  /*3980*/  MUFU.EX2 R151, R4 ;  /* 0x0000000400977308 */ /* 0x0003e20000000800 */
[----:B------:R-:W-:Y:S02]  /*3990*/  ISETP.GT.AND P6, PT, R0, 0x1, PT ;  /* 0x000000010000780c */ /* 0x000fe40003fc4270 */
[----:B------:R-:W-:Y:S02]  /*39a0*/  FSEL R43, R56, -INF , P1 ;  /* 0xff800000382b7808 */ /* 0x000fe40000800000 */
[----:B------:R-:W-:Y:S01]  /*39b0*/  ISETP.GT.AND P1, PT, R0, 0x10, PT ;  /* 0x000000100000780c */ /* 0x000fe20003f24270 */
[----:B-1----:R-:W-:-:S04]  /*39c0*/  FFMA.FTZ R4, R16, c[0x0][0x2d0], -R3 ;  /* 0x0000b40010047a23 */ /* 0x002fc80000010803 */
[----:B------:R1:W4:Y:S01]  /*39d0*/  MUFU.EX2 R150, R4 ;  /* 0x0000000400967308 */ /* 0x0003220000000800 */
[----:B------:R-:W-:Y:S01]  /*39e0*/  FSEL R44, R99, -INF , P6 ;  /* 0xff800000632c7808 */ /* 0x000fe20003000000 */
[----:B------:R-:W-:Y:S01]  /*39f0*/  IMAD.MOV.U32 R91, RZ, RZ, R27 ;  /* 0x000000ffff5b7224 */ /* 0x000fe200078e001b */
[----:B------:R-:W-:Y:S01]  /*3a00*/  ISETP.GT.AND P6, PT, R2, 0x18, PT ;  /* 0x000000180200780c */ /* 0x000fe20003fc4270 */
[----:B------:R-:W-:Y:S01]  /*3a10*/  LDSM.16.MT88.4 R96, [R214+0x1000] ;  /* 0x00100000d660783b */ /* 0x000fe20000004200 */
[----:B------:R-:W-:Y:S02]  /*3a20*/  FSEL R88, R58, -INF , P1 ;  /* 0xff8000003a587808 */ /* 0x000fe40000800000 */
[----:B------:R-:W-:Y:S01]  /*3a30*/  ISETP.GT.AND P1, PT, R2, 0x19, PT ;  /* 0x000000190200780c */ /* 0x000fe20003f24270 */
[----:B------:R-:W-:Y:S01]  /*3a40*/  LDSM.16.MT88.4 R56, [R214+0x400] ;  /* 0x00040000d638783b */ /* 0x000fe20000004200 */
[----:B-1----:R-:W-:Y:S01]  /*3a50*/  FMNMX.FTZ R4, R42, R5, !PT ;  /* 0x000000052a047209 */ /* 0x002fe20007810000 */
[----:B------:R-:W-:-:S03]  /*3a60*/  FFMA.FTZ R5, R17, c[0x0][0x2d0], -R3 ;  /* 0x0000b40011057a23 */ /* 0x000fc60000010803 */
[----:B------:R-:W-:Y:S01]  /*3a70*/  FMNMX.FTZ R4, R46, R4, !PT ;  /* 0x000000042e047209 */ /* 0x000fe20007810000 */
[----:B------:R1:W-:Y:S03]  /*3a80*/  MUFU.EX2 R27, R5 ;  /* 0x00000005001b7308 */ /* 0x0003e60000000800 */
[----:B------:R-:W-:Y:S02]  /*3a90*/  FMNMX.FTZ R4, R43, R4, !PT ;  /* 0x000000042b047209 */ /* 0x000fe40007810000 */
[----:B------:R-:W-:Y:S02]  /*3aa0*/  FSEL R50, R92, -INF , P6 ;  /* 0xff8000005c327808 */ /* 0x000fe40003000000 */
[----:B------:R-:W-:Y:S02]  /*3ab0*/  FMNMX.FTZ R4, R49, R4, !PT ;  /* 0x0000000431047209 */ /* 0x000fe40007810000 */
[----:B------:R-:W-:-:S02]  /*3ac0*/  FSEL R51, R93, -INF , P1 ;  /* 0xff8000005d337808 */ /* 0x000fc40000800000 */
[----:B------:R-:W-:Y:S01]  /*3ad0*/  ISETP.GT.AND P1, PT, R2, 0x21, PT ;  /* 0x000000210200780c */ /* 0x000fe20003f24270 */
[----:B-1----:R-:W-:Y:S01]  /*3ae0*/  FFMA.FTZ R5, R18, c[0x0][0x2d0], -R3 ;  /* 0x0000b40012057a23 */ /* 0x002fe20000010803 */
[----:B------:R-:W-:Y:S02]  /*3af0*/  ISETP.GT.AND P6, PT, R2, 0x20, PT ;  /* 0x000000200200780c */ /* 0x000fe40003fc4270 */
[----:B------:R-:W-:Y:S01]  /*3b00*/  FMNMX.FTZ R4, R50, R4, !PT ;  /* 0x0000000432047209 */ /* 0x000fe20007810000 */
[----:B------:R1:W1:Y:S01]  /*3b10*/  MUFU.EX2 R182, R5 ;  /* 0x0000000500b67308 */ /* 0x0002620000000800 */
[C---:B------:R-:W-:Y:S02]  /*3b20*/  ISETP.GT.AND P0, PT, R0.reuse, 0x18, PT ;  /* 0x000000180000780c */ /* 0x040fe40003f04270 */
[----:B------:R-:W-:Y:S02]  /*3b30*/  FSEL R131, R29, -INF , P1 ;  /* 0xff8000001d837808 */ /* 0x000fe40000800000 */
[----:B------:R-:W-:-:S02]  /*3b40*/  ISETP.GT.AND P1, PT, R0, 0x20, PT ;  /* 0x000000200000780c */ /* 0x000fc40003f24270 */
[----:B------:R-:W-:Y:S02]  /*3b50*/  FSEL R128, R28, -INF , P6 ;  /* 0xff8000001c807808 */ /* 0x000fe40003000000 */
[----:B------:R-:W-:Y:S02]  /*3b60*/  FMNMX.FTZ R4, R51, R4, !PT ;  /* 0x0000000433047209 */ /* 0x000fe40007810000 */
[----:B-1----:R-:W-:Y:S02]  /*3b70*/  FMNMX.FTZ R5, R45, R44, !PT ;  /* 0x0000002c2d057209 */ /* 0x002fe40007810000 */
[----:B------:R-:W-:Y:S02]  /*3b80*/  FSEL R14, R94, -INF , P0 ;  /* 0xff8000005e0e7808 */ /* 0x000fe40000000000 */
[----:B------:R-:W-:Y:S02]  /*3b90*/  FMNMX.FTZ R5, R47, R5, !PT ;  /* 0x000000052f057209 */ /* 0x000fe40007810000 */
[----:B------:R-:W-:-:S02]  /*3ba0*/  ISETP.GT.AND P0, PT, R0, 0x21, PT ;  /* 0x000000210000780c */ /* 0x000fc40003f04270 */
[----:B------:R-:W-:Y:S02]  /*3bb0*/  FSEL R134, R30, -INF , P1 ;  /* 0xff8000001e867808 */ /* 0x000fe40000800000 */
[----:B------:R-:W-:Y:S02]  /*3bc0*/  ISETP.GT.AND P1, PT, R2, 0x28, PT ;  /* 0x000000280200780c */ /* 0x000fe40003f24270 */
[----:B------:R-:W-:Y:S02]  /*3bd0*/  FMNMX.FTZ R5, R48, R5, !PT ;  /* 0x0000000530057209 */ /* 0x000fe40007810000 */
[----:B------:R-:W-:Y:S02]  /*3be0*/  FMNMX.FTZ R4, R128, R4, !PT ;  /* 0x0000000480047209 */ /* 0x000fe40007810000 */
[----:B------:R-:W-:Y:S02]  /*3bf0*/  FSEL R135, R31, -INF , P0 ;  /* 0xff8000001f877808 */ /* 0x000fe40000000000 */
[----:B------:R-:W-:-:S02]  /*3c00*/  ISETP.GT.AND P0, PT, R2, 0x29, PT ;  /* 0x000000290200780c */ /* 0x000fc40003f04270 */
[----:B------:R-:W-:Y:S02]  /*3c10*/  FSEL R129, R36, -INF , P1 ;  /* 0xff80000024817808 */ /* 0x000fe40000800000 */
[----:B------:R-:W-:Y:S02]  /*3c20*/  FMNMX.FTZ R4, R131, R4, !PT ;  /* 0x0000000483047209 */ /* 0x000fe40007810000 */
[----:B------:R-:W-:Y:S02]  /*3c30*/  FMNMX.FTZ R5, R88, R5, !PT ;  /* 0x0000000558057209 */ /* 0x000fe40007810000 */
[----:B------:R-:W-:Y:S02]  /*3c40*/  ISETP.GT.AND P1, PT, R2, 0x30, PT ;  /* 0x000000300200780c */ /* 0x000fe40003f24270 */
[----:B------:R-:W-:Y:S02]  /*3c50*/  ISETP.GT.AND P6, PT, R0, 0x19, PT ;  /* 0x000000190000780c */ /* 0x000fe40003fc4270 */
[----:B------:R-:W-:-:S02]  /*3c60*/  FSEL R130, R37, -INF , P0 ;  /* 0xff80000025827808 */ /* 0x000fc40000000000 */
[----:B------:R-:W-:Y:S02]  /*3c70*/  FMNMX.FTZ R4, R129, R4, !PT ;  /* 0x0000000481047209 */ /* 0x000fe40007810000 */
[----:B------:R-:W-:Y:S02]  /*3c80*/  FMNMX.FTZ R5, R89, R5, !PT ;  /* 0x0000000559057209 */ /* 0x000fe40007810000 */
[----:B------:R-:W-:Y:S02]  /*3c90*/  FSEL R194, R100, -INF , P1 ;  /* 0xff80000064c27808 */ /* 0x000fe40000800000 */
[----:B------:R-:W-:Y:S02]  /*3ca0*/  ISETP.GT.AND P1, PT, R0, 0x28, PT ;  /* 0x000000280000780c */ /* 0x000fe40003f24270 */
[----:B------:R-:W-:Y:S02]  /*3cb0*/  FSEL R15, R95, -INF , P6 ;  /* 0xff8000005f0f7808 */ /* 0x000fe40003000000 */
[----:B------:R-:W-:Y:S01]  /*3cc0*/  ISETP.GT.AND P0, PT, R2, 0x31, PT ;  /* 0x000000310200780c */ /* 0x000fe20003f04270 */
[----:B------:R-:W-:Y:S01]  /*3cd0*/  LDSM.16.MT88.4 R92, [R214+0x2400] ;  /* 0x00240000d65c783b */ /* 0x000fe20000004200 */
[----:B------:R-:W-:-:S02]  /*3ce0*/  FMNMX.FTZ R4, R130, R4, !PT ;  /* 0x0000000482047209 */ /* 0x000fc40007810000 */
[----:B------:R-:W-:Y:S02]  /*3cf0*/  FMNMX.FTZ R5, R14, R5, !PT ;  /* 0x000000050e057209 */ /* 0x000fe40007810000 */
[----:B------:R-:W-:Y:S02]  /*3d00*/  FSEL R133, R38, -INF , P1 ;  /* 0xff80000026857808 */ /* 0x000fe40000800000 */
[C---:B------:R-:W-:Y:S02]  /*3d10*/  ISETP.GT.AND P6, PT, R2.reuse, 0x38, PT ;  /* 0x000000380200780c */ /* 0x040fe40003fc4270 */
[----:B------:R-:W-:Y:S02]  /*3d20*/  ISETP.GT.AND P1, PT, R2, 0x39, PT ;  /* 0x000000390200780c */ /* 0x000fe40003f24270 */
[----:B------:R-:W-:Y:S02]  /*3d30*/  FSEL R192, R101, -INF , P0 ;  /* 0xff80000065c07808 */ /* 0x000fe40000000000 */
[----:B------:R-:W-:-:S02]  /*3d40*/  FMNMX.FTZ R2, R194, R4, !PT ;  /* 0x00000004c2027209 */ /* 0x000fc40007810000 */
[----:B------:R-:W-:Y:S02]  /*3d50*/  FMNMX.FTZ R5, R15, R5, !PT ;  /* 0x000000050f057209 */ /* 0x000fe40007810000 */
[----:B------:R-:W-:Y:S01]  /*3d60*/  FMNMX.FTZ R4, R192, R2, !PT ;  /* 0x00000002c0047209 */ /* 0x000fe20007810000 */
[----:B------:R-:W-:Y:S01]  /*3d70*/  FFMA.FTZ R2, R19, c[0x0][0x2d0], -R12 ;  /* 0x0000b40013027a23 */ /* 0x000fe2000001080c */
[----:B------:R-:W-:Y:S02]  /*3d80*/  FMNMX.FTZ R5, R134, R5, !PT ;  /* 0x0000000586057209 */ /* 0x000fe40007810000 */
[----:B------:R-:W-:Y:S01]  /*3d90*/  ISETP.GT.AND P0, PT, R0, 0x29, PT ;  /* 0x000000290000780c */ /* 0x000fe20003f04270 */
[----:B------:R1:W-:Y:S01]  /*3da0*/  MUFU.EX2 R250, R2 ;  /* 0x0000000200fa7308 */ /* 0x0003e20000000800 */
[----:B------:R-:W-:Y:S02]  /*3db0*/  FMNMX.FTZ R5, R135, R5, !PT ;  /* 0x0000000587057209 */ /* 0x000fe40007810000 */
[----:B------:R-:W-:-:S02]  /*3dc0*/  FSEL R193, R144, -INF , P6 ;  /* 0xff80000090c17808 */ /* 0x000fc40003000000 */
[----:B------:R-:W-:Y:S02]  /*3dd0*/  FSEL R195, R145, -INF , P1 ;  /* 0xff80000091c37808 */ /* 0x000fe40000800000 */
[----:B------:R-:W-:Y:S02]  /*3de0*/  FSEL R132, R39, -INF , P0 ;  /* 0xff80000027847808 */ /* 0x000fe40000000000 */
[----:B------:R-:W-:Y:S02]  /*3df0*/  ISETP.GT.AND P1, PT, R0, 0x30, PT ;  /* 0x000000300000780c */ /* 0x000fe40003f24270 */
[----:B------:R-:W-:Y:S01]  /*3e00*/  FMNMX.FTZ R5, R133, R5, !PT ;  /* 0x0000000585057209 */ /* 0x000fe20007810000 */
[----:B-1----:R-:W-:Y:S01]  /*3e10*/  FFMA.FTZ R2, R20, c[0x0][0x2d0], -R12 ;  /* 0x0000b40014027a23 */ /* 0x002fe2000001080c */
[----:B------:R-:W-:-:S03]  /*3e20*/  FMNMX.FTZ R4, R193, R4, !PT ;  /* 0x00000004c1047209 */ /* 0x000fc60007810000 */
[----:B------:R1:W1:Y:S01]  /*3e30*/  MUFU.EX2 R252, R2 ;  /* 0x0000000200fc7308 */ /* 0x0002620000000800 */
[----:B------:R-:W-:Y:S02]  /*3e40*/  ISETP.GT.AND P0, PT, R0, 0x31, PT ;  /* 0x000000310000780c */ /* 0x000fe40003f04270 */
[----:B------:R-:W-:Y:S02]  /*3e50*/  FSEL R204, R102, -INF , P1 ;  /* 0xff80000066cc7808 */ /* 0x000fe40000800000 */
[----:B------:R-:W-:Y:S02]  /*3e60*/  FMNMX.FTZ R5, R132, R5, !PT ;  /* 0x0000000584057209 */ /* 0x000fe40007810000 */
[----:B------:R-:W-:Y:S02]  /*3e70*/  FMNMX.FTZ R4, R195, R4, !PT ;  /* 0x00000004c3047209 */ /* 0x000fe40007810000 */
[----:B------:R-:W-:Y:S02]  /*3e80*/  FSEL R206, R103, -INF , P0 ;  /* 0xff80000067ce7808 */ /* 0x000fe40000000000 */
[----:B------:R-:W-:Y:S01]  /*3e90*/  ISETP.GT.AND P1, PT, R0, 0x38, PT ;  /* 0x000000380000780c */ /* 0x000fe20003f24270 */
[----:B-1----:R-:W-:-:S04]  /*3ea0*/  FFMA.FTZ R2, R21, c[0x0][0x2d0], -R12 ;  /* 0x0000b40015027a23 */ /* 0x002fc8000001080c */
[----:B------:R1:W-:Y:S01]  /*3eb0*/  MUFU.EX2 R251, R2 ;  /* 0x0000000200fb7308 */ /* 0x0003e20000000800 */
[----:B------:R-:W2:Y:S01]  /*3ec0*/  SHFL.BFLY PT, R6, R4, 0x2, 0x1f ;  /* 0x0c401f0004067f89 */ /* 0x000ea200000e0000 */
[----:B------:R-:W-:Y:S02]  /*3ed0*/  ISETP.GT.AND P0, PT, R0, 0x39, PT ;  /* 0x000000390000780c */ /* 0x000fe40003f04270 */
[----:B------:R-:W-:Y:S02]  /*3ee0*/  FSEL R205, R146, -INF , P1 ;  /* 0xff80000092cd7808 */ /* 0x000fe40000800000 */
[----:B------:R-:W-:Y:S02]  /*3ef0*/  FSEL R208, R147, -INF , P0 ;  /* 0xff80000093d07808 */ /* 0x000fe40000000000 */
[----:B-1----:R-:W-:-:S04]  /*3f00*/  FMNMX.FTZ R2, R204, R5, !PT ;  /* 0x00000005cc027209 */ /* 0x002fc80007810000 */
[----:B------:R-:W-:-:S04]  /*3f10*/  FMNMX.FTZ R2, R206, R2, !PT ;  /* 0x00000002ce027209 */ /* 0x000fc80007810000 */
[----:B------:R-:W-:-:S04]  /*3f20*/  FMNMX.FTZ R2, R205, R2, !PT ;  /* 0x00000002cd027209 */ /* 0x000fc80007810000 */
[----:B------:R-:W-:Y:S01]  /*3f30*/  FMNMX.FTZ R2, R208, R2, !PT ;  /* 0x00000002d0027209 */ /* 0x000fe20007810000 */
[----:B------:R-:W-:-:S04]  /*3f40*/  FFMA.FTZ R0, R22, c[0x0][0x2d0], -R12 ;  /* 0x0000b40016007a23 */ /* 0x000fc8000001080c */
[----:B------:R-:W1:Y:S01]  /*3f50*/  SHFL.BFLY PT, R5, R2, 0x2, 0x1f ;  /* 0x0c401f0002057f89 */ /* 0x000e6200000e0000 */
[----:B------:R2:W-:Y:S02]  /*3f60*/  MUFU.EX2 R249, R0 ;  /* 0x0000000000f97308 */ /* 0x0005e40000000800 */
[----:B--2---:R-:W-:-:S06]  /*3f70*/  FFMA.FTZ R0, R23, c[0x0][0x2d0], -R3 ;  /* 0x0000b40017007a23 */ /* 0x004fcc0000010803 */
[----:B------:R2:W-:Y:S02]  /*3f80*/  MUFU.EX2 R245, R0 ;  /* 0x0000000000f57308 */ /* 0x0005e40000000800 */
[----:B--2---:R-:W-:-:S05]  /*3f90*/  FMNMX.FTZ R0, R4, R6, !PT ;  /* 0x0000000604007209 */ /* 0x004fca0007810000 */
[----:B------:R-:W2:Y:S01]  /*3fa0*/  SHFL.BFLY PT, R6, R0, 0x1, 0x1f ;  /* 0x0c201f0000067f89 */ /* 0x000ea200000e0000 */
[----:B-1----:R-:W-:-:S05]  /*3fb0*/  FMNMX.FTZ R2, R2, R5, !PT ;  /* 0x0000000502027209 */ /* 0x002fca0007810000 */
[----:B------:R-:W1:Y:S01]  /*3fc0*/  SHFL.BFLY PT, R13, R2, 0x1, 0x1f ;  /* 0x0c201f00020d7f89 */ /* 0x000e6200000e0000 */
[----:B------:R-:W-:Y:S01]  /*3fd0*/  FFMA.FTZ R4, R24, c[0x0][0x2d0], -R3 ;  /* 0x0000b40018047a23 */ /* 0x000fe20000010803 */
[----:B---3--:R-:W-:Y:S02]  /*3fe0*/  F2FP.BF16.PACK_AB R8, R32, R90 ;  /* 0x0000005a2008723e */ /* 0x008fe400000010ff */
[----:B------:R-:W-:Y:S01]  /*3ff0*/  F2FP.BF16.PACK_AB R10, R183, R7 ;  /* 0x00000007b70a723e */ /* 0x000fe200000010ff */
[----:B------:R3:W1:Y:S01]  /*4000*/  MUFU.EX2 R246, R4 ;  /* 0x0000000400f67308 */ /* 0x0006620000000800 */
[----:B----4-:R-:W-:Y:S02]  /*4010*/  F2FP.BF16.PACK_AB R9, R150, R151 ;  /* 0x000000979609723e */ /* 0x010fe400000010ff */
[----:B------:R-:W-:Y:S02]  /*4020*/  F2FP.BF16.PACK_AB R11, R182, R27 ;  /* 0x0000001bb60b723e */ /* 0x000fe400000010ff */
[----:B--2---:R-:W-:-:S04]  /*4030*/  FMNMX.FTZ R145, R0, R6, !PT ;  /* 0x0000000600917209 */ /* 0x004fc80007810000 */
[C---:B------:R-:W-:Y:S01]  /*4040*/  FSETP.NEU.FTZ.AND P0, PT, R145.reuse, -INF , PT ;  /* 0xff8000009100780b */ /* 0x040fe20003f1d000 */
[----:B------:R-:W-:Y:S02]  /*4050*/  FMUL.FTZ R0, R145, c[0x0][0x2d0] ;  /* 0x0000b40091007a20 */ /* 0x000fe40000410000 */
[----:B---3--:R-:W-:-:S03]  /*4060*/  FFMA.FTZ R4, R25, c[0x0][0x2d0], -R3 ;  /* 0x0000b40019047a23 */ /* 0x008fc60000010803 */
[----:B------:R-:W-:Y:S01]  /*4070*/  FSEL R0, R0, RZ, P0 ;  /* 0x000000ff00007208 */ /* 0x000fe20000000000 */
[----:B------:R2:W-:Y:S01]  /*4080*/  MUFU.EX2 R247, R4 ;  /* 0x0000000400f77308 */ /* 0x0005e20000000800 */
[----:B------:R-:W-:Y:S01]  /*4090*/  IMAD.MOV.U32 R146, RZ, RZ, R32 ;  /* 0x000000ffff927224 */ /* 0x000fe200078e0020 */
[----:B------:R-:W-:Y:S01]  /*40a0*/  HMMA.16816.F32.BF16 R124, R8, R52, RZ ;  /* 0x00000034087c723c */ /* 0x000fe200000418ff */
[----:B------:R-:W-:Y:S01]  /*40b0*/  IMAD.MOV.U32 R147, RZ, RZ, R27 ;  /* 0x000000ffff937224 */ /* 0x000fe200078e001b */
[----:B-1----:R-:W-:Y:S01]  /*40c0*/  FMNMX.FTZ R144, R2, R13, !PT ;  /* 0x0000000d02907209 */ /* 0x002fe20007810000 */
[----:B------:R-:W-:-:S05]  /*40d0*/  FFMA.FTZ R2, R41, c[0x0][0x2d0], -R0 ;  /* 0x0000b40029027a23 */ /* 0x000fca0000010800 */
[----:B------:R-:W-:Y:S01]  /*40e0*/  HMMA.16816.F32.BF16 R120, R8, R76, RZ ;  /* 0x0000004c0878723c */ /* 0x000fe200000418ff */
[----:B--2---:R-:W-:-:S07]  /*40f0*/  FFMA.FTZ R4, R26, c[0x0][0x2d0], -R3 ;  /* 0x0000b4001a047a23 */ /* 0x004fce0000010803 */
[C---:B------:R-:W-:Y:S01]  /*4100*/  HMMA.16816.F32.BF16 R116, R8.reuse, R84, RZ ;  /* 0x000000540874723c */ /* 0x040fe200000418ff */
[----:B------:R1:W-:Y:S07]  /*4110*/  MUFU.EX2 R241, R2 ;  /* 0x0000000200f17308 */ /* 0x0003ee0000000800 */
[----:B------:R-:W-:Y:S01]  /*4120*/  HMMA.16816.F32.BF16 R104, R8, R96, RZ ;  /* 0x000000600868723c */ /* 0x000fe200000418ff */
[----:B------:R-:W-:-:S07]  /*4130*/  FSETP.NEU.FTZ.AND P0, PT, R144, -INF , PT ;  /* 0xff8000009000780b */ /* 0x000fce0003f1d000 */
[----:B------:R-:W-:Y:S01]  /*4140*/  HMMA.16816.F32.BF16 R100, R8, R108, RZ ;  /* 0x0000006c0864723c */ /* 0x000fe200000418ff */
[----:B-1----:R-:W-:-:S07]  /*4150*/  FMUL.FTZ R2, R144, c[0x0][0x2d0] ;  /* 0x0000b40090027a20 */ /* 0x002fce0000410000 */
[C---:B------:R-:W-:Y:S08]  /*4160*/  HMMA.16816.F32.BF16 R80, R8.reuse, R112, RZ ;  /* 0x000000700850723c */ /* 0x040ff000000418ff */
[C---:B------:R-:W-:Y:S08]  /*4170*/  HMMA.16816.F32.BF16 R36, R8.reuse, R54, RZ ;  /* 0x000000360824723c */ /* 0x040ff000000418ff */
[C---:B------:R-:W-:Y:S08]  /*4180*/  HMMA.16816.F32.BF16 R32, R8.reuse, R78, RZ ;  /* 0x0000004e0820723c */ /* 0x040ff000000418ff */
[C---:B------:R-:W-:Y:S08]  /*4190*/  HMMA.16816.F32.BF16 R28, R8.reuse, R86, RZ ;  /* 0x00000056081c723c */ /* 0x040ff000000418ff */
[C---:B------:R-:W-:Y:S08]  /*41a0*/  HMMA.16816.F32.BF16 R24, R8.reuse, R98, RZ ;  /* 0x000000620818723c */ /* 0x040ff000000418ff */
[C---:B------:R-:W-:Y:S08]  /*41b0*/  HMMA.16816.F32.BF16 R20, R8.reuse, R110, RZ ;  /* 0x0000006e0814723c */ /* 0x040ff000000418ff */
[----:B------:R-:W-:Y:S07]  /*41c0*/  HMMA.16816.F32.BF16 R16, R8, R114, RZ ;  /* 0x000000720810723c */ /* 0x000fee00000418ff */
[----:B------:R-:W-:-:S04]  /*41d0*/  FFMA.FTZ R8, R40, c[0x0][0x2d0], -R0 ;  /* 0x0000b40028087a23 */ /* 0x000fc80000010800 */
[----:B------:R1:W-:Y:S01]  /*41e0*/  MUFU.EX2 R244, R8 ;  /* 0x0000000800f47308 */ /* 0x0003e20000000800 */
[----:B------:R-:W-:Y:S01]  /*41f0*/  FSEL R2, R2, RZ, P0 ;  /* 0x000000ff02027208 */ /* 0x000fe20000000000 */
[----:B-1----:R-:W-:-:S06]  /*4200*/  FFMA.FTZ R8, R42, c[0x0][0x2d0], -R0 ;  /* 0x0000b4002a087a23 */ /* 0x002fcc0000010800 */
[----:B------:R1:W-:Y:S02]  /*4210*/  MUFU.EX2 R242, R8 ;  /* 0x0000000800f27308 */ /* 0x0003e40000000800 */
        /* <DEDUP_REMOVED lines=9> */
[----:B------:R1:W-:Y:S08]  /*42b0*/  MUFU.EX2 R231, R8 ;  /* 0x0000000800e77308 */ /* 0x0003f00000000800 */
[----:B------:R-:W2:Y:S01]  /*42c0*/  MUFU.EX2 R248, R4 ;  /* 0x0000000400f87308 */ /* 0x000ea20000000800 */
[----:B-1----:R-:W-:-:S07]  /*42d0*/  FFMA.FTZ R8, R43, c[0x0][0x2d0], -R0 ;  /* 0x0000b4002b087a23 */ /* 0x002fce0000010800 */
[----:B------:R1:W-:Y:S02]  /*42e0*/  MUFU.EX2 R207, R8 ;  /* 0x0000000800cf7308 */ /* 0x0003e40000000800 */
[----:B-1----:R-:W-:-:S06]  /*42f0*/  FFMA.FTZ R8, R49, c[0x0][0x2d0], -R0 ;  /* 0x0000b40031087a23 */ /* 0x002fcc0000010800 */
[----:B------:R1:W3:Y:S01]  /*4300*/  MUFU.EX2 R211, R8 ;  /* 0x0000000800d37308 */ /* 0x0002e20000000800 */
[----:B------:R-:W-:Y:S01]  /*4310*/  IMAD.MOV.U32 R11, RZ, RZ, R7 ;  /* 0x000000ffff0b7224 */ /* 0x000fe200078e0007 */
[----:B------:R-:W-:Y:S02]  /*4320*/  F2FP.BF16.PACK_AB R4, R252, R250 ;  /* 0x000000fafc04723e */ /* 0x000fe400000010ff */
[----:B------:R-:W-:Y:S01]  /*4330*/  F2FP.BF16.PACK_AB R5, R246, R245 ;  /* 0x000000f5f605723e */ /* 0x000fe200000010ff */
[----:B-1----:R-:W-:-:S04]  /*4340*/  FFMA.FTZ R8, R50, c[0x0][0x2d0], -R0 ;  /* 0x0000b40032087a23 */ /* 0x002fc80000010800 */
[----:B------:R1:W-:Y:S01]  /*4350*/  MUFU.EX2 R210, R8 ;  /* 0x0000000800d27308 */ /* 0x0003e20000000800 */
[----:B------:R-:W-:Y:S02]  /*4360*/  F2FP.BF16.PACK_AB R6, R249, R251 ;  /* 0x000000fbf906723e */ /* 0x000fe400000010ff */
[----:B--2---:R-:W-:Y:S01]  /*4370*/  F2FP.BF16.PACK_AB R7, R248, R247 ;  /* 0x000000f7f807723e */ /* 0x004fe200000010ff */
[----:B-1----:R-:W-:-:S04]  /*4380*/  FFMA.FTZ R8, R51, c[0x0][0x2d0], -R0 ;  /* 0x0000b40033087a23 */ /* 0x002fc80000010800 */
[----:B------:R1:W-:Y:S02]  /*4390*/  MUFU.EX2 R209, R8 ;  /* 0x0000000800d17308 */ /* 0x0003e40000000800 */
[----:B------:R-:W-:Y:S01]  /*43a0*/  HMMA.16816.F32.BF16 R156, R4, R64, R124 ;  /* 0x00000040049c723c */ /* 0x000fe2000004187c */
[----:B-1----:R-:W-:-:S05]  /*43b0*/  FFMA.FTZ R8, R88, c[0x0][0x2d0], -R2 ;  /* 0x0000b40058087a23 */ /* 0x002fca0000010802 */
[----:B------:R1:W-:Y:S02]  /*43c0*/  MUFU.EX2 R200, R8 ;  /* 0x0000000800c87308 */ /* 0x0003e40000000800 */
[C---:B------:R-:W-:Y:S08]  /*43d0*/  HMMA.16816.F32.BF16 R120, R4.reuse, R56, R120 ;  /* 0x000000380478723c */ /* 0x040ff00000041878 */
[----:B------:R-:W-:Y:S01]  /*43e0*/  HMMA.16816.F32.BF16 R196, R4, R60, R116 ;  /* 0x0000003c04c4723c */ /* 0x000fe20000041874 */
[----:B-1----:R-:W-:-:S07]  /*43f0*/  FFMA.FTZ R8, R89, c[0x0][0x2d0], -R2 ;  /* 0x0000b40059087a23 */ /* 0x002fce0000010802 */
[C---:B------:R-:W-:Y:S01]  /*4400*/  HMMA.16816.F32.BF16 R188, R4.reuse, R68, R104 ;  /* 0x0000004404bc723c */ /* 0x040fe20000041868 */
[----:B------:R1:W2:Y:S07]  /*4410*/  MUFU.EX2 R203, R8 ;  /* 0x0000000800cb7308 */ /* 0x0002ae0000000800 */
[C---:B------:R-:W-:Y:S08]  /*4420*/  HMMA.16816.F32.BF16 R176, R4.reuse, R72, R100 ;  /* 0x0000004804b0723c */ /* 0x040ff00000041864 */
[----:B------:R-:W-:Y:S01]  /*4430*/  HMMA.16816.F32.BF16 R184, R4, R92, R80 ;  /* 0x0000005c04b8723c */ /* 0x000fe20000041850 */
[----:B-1----:R-:W-:-:S07]  /*4440*/  FFMA.FTZ R8, R14, c[0x0][0x2d0], -R2 ;  /* 0x0000b4000e087a23 */ /* 0x002fce0000010802 */
[C---:B------:R-:W-:Y:S01]  /*4450*/  HMMA.16816.F32.BF16 R160, R4.reuse, R66, R36 ;  /* 0x0000004204a0723c */ /* 0x040fe20000041824 */
[----:B------:R1:W-:Y:S07]  /*4460*/  MUFU.EX2 R202, R8 ;  /* 0x0000000800ca7308 */ /* 0x0003ee0000000800 */
[C---:B------:R-:W-:Y:S08]  /*4470*/  HMMA.16816.F32.BF16 R168, R4.reuse, R58, R32 ;  /* 0x0000003a04a8723c */ /* 0x040ff00000041820 */
[----:B------:R-:W-:Y:S01]  /*4480*/  HMMA.16816.F32.BF16 R124, R4, R62, R28 ;  /* 0x0000003e047c723c */ /* 0x000fe2000004181c */
[----:B-1----:R-:W-:-:S07]  /*4490*/  FFMA.FTZ R8, R15, c[0x0][0x2d0], -R2 ;  /* 0x0000b4000f087a23 */ /* 0x002fce0000010802 */
[C---:B------:R-:W-:Y:S08]  /*44a0*/  HMMA.16816.F32.BF16 R172, R4.reuse, R70, R24 ;  /* 0x0000004604ac723c */ /* 0x040ff00000041818 */
[C---:B------:R-:W-:Y:S08]  /*44b0*/  HMMA.16816.F32.BF16 R164, R4.reuse, R74, R20 ;  /* 0x0000004a04a4723c */ /* 0x040ff00000041814 */
[----:B------:R-:W-:Y:S07]  /*44c0*/  HMMA.16816.F32.BF16 R152, R4, R94, R16 ;  /* 0x0000005e0498723c */ /* 0x000fee0000041810 */
[----:B------:R-:W-:-:S02]  /*44d0*/  F2FP.BF16.PACK_AB R4, R241, R244 ;  /* 0x000000f4f104723e */ /* 0x000fc400000010ff */
[----:B------:R-:W-:Y:S02]  /*44e0*/  F2FP.BF16.PACK_AB R6, R239, R242 ;  /* 0x000000f2ef06723e */ /* 0x000fe400000010ff */
[----:B------:R-:W-:Y:S02]  /*44f0*/  F2FP.BF16.PACK_AB R5, R229, R232 ;  /* 0x000000e8e505723e */ /* 0x000fe400000010ff */
[----:B------:R-:W-:Y:S01]  /*4500*/  F2FP.BF16.PACK_AB R7, R231, R230 ;  /* 0x000000e6e707723e */ /* 0x000fe200000010ff */
[----:B------:R1:W4:Y:S06]  /*4510*/  MUFU.EX2 R201, R8 ;  /* 0x0000000800c97308 */ /* 0x00032c0000000800 */
[C---:B------:R-:W-:Y:S08]  /*4520*/  HMMA.16816.F32.BF16 R44, R4.reuse, R52, RZ ;  /* 0x00000034042c723c */ /* 0x040ff000000418ff */
[----:B------:R-:W-:Y:S01]  /*4530*/  HMMA.16816.F32.BF16 R28, R4, R84, RZ ;  /* 0x00000054041c723c */ /* 0x000fe200000418ff */
[----:B-1----:R-:W-:-:S07]  /*4540*/  FFMA.FTZ R8, R128, c[0x0][0x2d0], -R0 ;  /* 0x0000b40080087a23 */ /* 0x002fce0000010800 */
        /* <DEDUP_REMOVED lines=8> */
[----:B------:R-:W-:Y:S01]  /*45d0*/  HMMA.16816.F32.BF16 R24, R4, R112, RZ ;  /* 0x000000700418723c */ /* 0x000fe200000418ff */
[----:B------:R-:W-:-:S02]  /*45e0*/  IMAD.MOV.U32 R110, RZ, RZ, R183 ;  /* 0x000000ffff6e7224 */ /* 0x000fc400078e00b7 */
[----:B------:R1:W-:Y:S05]  /*45f0*/  MUFU.EX2 R183, R8 ;  /* 0x0000000800b77308 */ /* 0x0003ea0000000800 */
[----:B------:R-:W-:Y:S07]  /*4600*/  HMMA.16816.F32.BF16 R80, R4, R114, RZ ;  /* 0x000000720450723c */ /* 0x000fee00000418ff */
[----:B---3--:R-:W-:-:S02]  /*4610*/  F2FP.BF16.PACK_AB R4, R211, R207 ;  /* 0x000000cfd304723e */ /* 0x008fc400000010ff */
[----:B--2---:R-:W-:Y:S02]  /*4620*/  F2FP.BF16.PACK_AB R5, R203, R200 ;  /* 0x000000c8cb05723e */ /* 0x004fe400000010ff */
[----:B------:R-:W-:Y:S02]  /*4630*/  F2FP.BF16.PACK_AB R6, R209, R210 ;  /* 0x000000d2d106723e */ /* 0x000fe400000010ff */
[----:B----4-:R-:W-:Y:S01]  /*4640*/  F2FP.BF16.PACK_AB R7, R201, R202 ;  /* 0x000000cac907723e */ /* 0x010fe200000010ff */
[----:B-1----:R-:W-:-:S06]  /*4650*/  FFMA.FTZ R8, R136, c[0x0][0x2d0], -R12 ;  /* 0x0000b40088087a23 */ /* 0x002fcc000001080c */
[C---:B------:R-:W-:Y:S07]  /*4660*/  HMMA.16816.F32.BF16 R116, R4.reuse, R64, R44 ;  /* 0x000000400474723c */ /* 0x040fee000004182c */
[----:B------:R-:W-:Y:S02]  /*4670*/  IMAD.MOV.U32 R64, RZ, RZ, R182 ;  /* 0x000000ffff407224 */ /* 0x000fe400078e00b6 */
[----:B------:R1:W-:Y:S01]  /*4680*/  MUFU.EX2 R182, R8 ;  /* 0x0000000800b67308 */ /* 0x0003e20000000800 */
[----:B------:R-:W-:Y:S01]  /*4690*/  HMMA.16816.F32.BF16 R100, R4, R60, R28 ;  /* 0x0000003c0464723c */ /* 0x000fe2000004181c */
[----:B------:R-:W-:Y:S01]  /*46a0*/  IMAD.MOV.U32 R108, RZ, RZ, R147 ;  /* 0x000000ffff6c7224 */ /* 0x000fe200078e0093 */
[----:B------:R-:W2:Y:S05]  /*46b0*/  LDSM.16.MT88.4 R28, [R214+0x800] ;  /* 0x00080000d61c783b */ /* 0x000eaa0000004200 */
[----:B------:R-:W-:-:S02]  /*46c0*/  IMAD.MOV.U32 R61, RZ, RZ, R181 ;  /* 0x000000ffff3d7224 */ /* 0x000fc400078e00b5 */
[----:B-1----:R-:W-:-:S04]  /*46d0*/  FFMA.FTZ R8, R137, c[0x0][0x2d0], -R12 ;  /* 0x0000b40089087a23 */ /* 0x002fc8000001080c */
[----:B------:R1:W-:Y:S01]  /*46e0*/  MUFU.EX2 R181, R8 ;  /* 0x0000000800b57308 */ /* 0x0003e20000000800 */
[----:B-----5:R-:W-:Y:S01]  /*46f0*/  IMAD.MOV.U32 R60, RZ, RZ, R180 ;  /* 0x000000ffff3c7224 */ /* 0x020fe200078e00b4 */
[----:B------:R-:W-:Y:S01]  /*4700*/  HMMA.16816.F32.BF16 R84, R4, R92, R24 ;  /* 0x0000005c0454723c */ /* 0x000fe20000041818 */
[----:B------:R-:W-:Y:S01]  /*4710*/  IMAD.MOV.U32 R15, RZ, RZ, R146 ;  /* 0x000000ffff0f7224 */ /* 0x000fe200078e0092 */
[----:B------:R-:W3:Y:S01]  /*4720*/  LDSM.16.MT88.4 R24, [R213+0x1800] ;  /* 0x00180000d518783b */ /* 0x000ee20000004200 */
[----:B-1----:R-:W-:-:S04]  /*4730*/  FFMA.FTZ R8, R140, c[0x0][0x2d0], -R12 ;  /* 0x0000b4008c087a23 */ /* 0x002fc8000001080c */
[----:B------:R1:W-:Y:S02]  /*4740*/  MUFU.EX2 R180, R8 ;  /* 0x0000000800b47308 */ /* 0x0003e40000000800 */
[----:B-1----:R-:W-:-:S06]  /*4750*/  FFMA.FTZ R8, R141, c[0x0][0x2d0], -R12 ;  /* 0x0000b4008d087a23 */ /* 0x002fcc000001080c */
[----:B------:R1:W-:Y:S01]  /*4760*/  MUFU.EX2 R147, R8 ;  /* 0x0000000800937308 */ /* 0x0003e20000000800 */
[----:B------:R-:W-:Y:S01]  /*4770*/  HMMA.16816.F32.BF16 R52, R4, R66, R52 ;  /* 0x000000420434723c */ /* 0x000fe20000041834 */
[----:B-1----:R-:W-:-:S06]  /*4780*/  FFMA.FTZ R8, R138, c[0x0][0x2d0], -R3 ;  /* 0x0000b4008a087a23 */ /* 0x002fcc0000010803 */
[----:B------:R1:W-:Y:S02]  /*4790*/  MUFU.EX2 R146, R8 ;  /* 0x0000000800927308 */ /* 0x0003e40000000800 */
[----:B-1----:R-:W-:Y:S01]  /*47a0*/  FFMA.FTZ R8, R139, c[0x0][0x2d0], -R3 ;  /* 0x0000b4008b087a23 */ /* 0x002fe20000010803 */
[----:B------:R-:W-:Y:S01]  /*47b0*/  HMMA.16816.F32.BF16 R112, R4, R56, R32 ;  /* 0x000000380470723c */ /* 0x000fe20000041820 */
[----:B------:R-:W-:Y:S01]  /*47c0*/  IMAD.MOV.U32 R14, RZ, RZ, R91 ;  /* 0x000000ffff0e7224 */ /* 0x000fe200078e005b */
[----:B------:R-:W-:Y:S03]  /*47d0*/  LDSM.16.MT88.4 R32, [R213+0x800] ;  /* 0x00080000d520783b */ /* 0x000fe60000004200 */
[----:B------:R1:W4:Y:S01]  /*47e0*/  MUFU.EX2 R141, R8 ;  /* 0x00000008008d7308 */ /* 0x0003220000000800 */
[----:B------:R-:W-:Y:S02]  /*47f0*/  IMAD.MOV.U32 R111, RZ, RZ, R90 ;  /* 0x000000ffff6f7224 */ /* 0x000fe400078e005a */
[----:B------:R-:W-:Y:S01]  /*4800*/  FFMA.FTZ R13, R129, c[0x0][0x2d0], -R0 ;  /* 0x0000b400810d7a23 */ /* 0x000fe20000010800 */
[----:B------:R-:W-:Y:S01]  /*4810*/  LDSM.16.MT88.4 R136, [R214+0x1c00] ;  /* 0x001c0000d688783b */ /* 0x000fe20000004200 */
[----:B-1----:R-:W-:-:S04]  /*4820*/  FFMA.FTZ R8, R148, c[0x0][0x2d0], -R3 ;  /* 0x0000b40094087a23 */ /* 0x002fc80000010803 */
[----:B------:R1:W-:Y:S01]  /*4830*/  MUFU.EX2 R67, R8 ;  /* 0x0000000800437308 */ /* 0x0003e20000000800 */
[----:B------:R-:W-:Y:S01]  /*4840*/  HMMA.16816.F32.BF16 R56, R4, R58, R48 ;  /* 0x0000003a0438723c */ /* 0x000fe20000041830 */
[----:B-1----:R-:W-:-:S06]  /*4850*/  FFMA.FTZ R8, R149, c[0x0][0x2d0], -R3 ;  /* 0x0000b40095087a23 */ /* 0x002fcc0000010803 */
[----:B------:R1:W1:Y:S01]  /*4860*/  MUFU.EX2 R140, R8 ;  /* 0x00000008008c7308 */ /* 0x0002620000000800 */
[----:B------:R-:W-:Y:S01]  /*4870*/  HMMA.16816.F32.BF16 R88, R4, R68, R20 ;  /* 0x000000440458723c */ /* 0x000fe20000041814 */
[----:B------:R-:W2:Y:S01]  /*4880*/  LDSM.16.MT88.4 R20, [R214+0x1800] ;  /* 0x00180000d614783b */ /* 0x000ea20000004200 */
[----:B------:R-:W-:-:S06]  /*4890*/  IMAD.MOV.U32 R109, RZ, RZ, R11 ;  /* 0x000000ffff6d7224 */ /* 0x000fcc00078e000b */
[C---:B------:R-:W-:Y:S01]  /*48a0*/  HMMA.16816.F32.BF16 R96, R4.reuse, R72, R16 ;  /* 0x000000480460723c */ /* 0x040fe20000041810 */
[----:B------:R-:W2:Y:S01]  /*48b0*/  LDSM.16.MT88.4 R16, [R213+0x2800] ;  /* 0x00280000d510783b */ /* 0x000ea20000004200 */
[----:B------:R3:W-:Y:S03]  /*48c0*/  MUFU.EX2 R65, R13 ;  /* 0x0000000d00417308 */ /* 0x0007e60000000800 */
[----:B-1----:R-:W1:Y:S03]  /*48d0*/  LDSM.16.MT88.4 R8, [R214+0x2800] ;  /* 0x00280000d608783b */ /* 0x002e660000004200 */
[C---:B------:R-:W-:Y:S08]  /*48e0*/  HMMA.16816.F32.BF16 R40, R4.reuse, R62, R40 ;  /* 0x0000003e0428723c */ /* 0x040ff00000041828 */
[C---:B------:R-:W-:Y:S08]  /*48f0*/  HMMA.16816.F32.BF16 R36, R4.reuse, R70, R36 ;  /* 0x000000460424723c */ /* 0x040ff00000041824 */
[----:B------:R-:W-:Y:S01]  /*4900*/  HMMA.16816.F32.BF16 R44, R4, R74, R76 ;  /* 0x0000004a042c723c */ /* 0x000fe2000004184c */
[----:B---3--:R-:W-:-:S07]  /*4910*/  FFMA.FTZ R13, R130, c[0x0][0x2d0], -R0 ;  /* 0x0000b400820d7a23 */ /* 0x008fce0000010800 */
[----:B------:R-:W-:Y:S01]  /*4920*/  HMMA.16816.F32.BF16 R48, R4, R94, R80 ;  /* 0x0000005e0430723c */ /* 0x000fe20000041850 */
[----:B------:R3:W-:Y:S01]  /*4930*/  MUFU.EX2 R66, R13 ;  /* 0x0000000d00427308 */ /* 0x0007e20000000800 */
[----:B------:R-:W-:Y:S01]  /*4940*/  IMAD.MOV.U32 R69, RZ, RZ, R111 ;  /* 0x000000ffff457224 */ /* 0x000fe200078e006f */
[----:B------:R-:W-:Y:S04]  /*4950*/  LDSM.16.MT88.4 R80, [R213+0x2c00] ;  /* 0x002c0000d550783b */ /* 0x000fe80000004200 */
[----:B------:R-:W-:Y:S01]  /*4960*/  FFMA.FTZ R4, R131, c[0x0][0x2d0], -R0 ;  /* 0x0000b40083047a23 */ /* 0x000fe20000010800 */
[----:B----4-:R-:W-:Y:S01]  /*4970*/  F2FP.BF16.PACK_AB R5, R141, R146 ;  /* 0x000000928d05723e */ /* 0x010fe200000010ff */
[----:B------:R-:W-:Y:S01]  /*4980*/  LDSM.16.MT88.4 R128, [R213+0x1c00] ;  /* 0x001c0000d580783b */ /* 0x000fe20000004200 */
[----:B------:R-:W-:Y:S01]  /*4990*/  F2FP.BF16.PACK_AB R6, R147, R180 ;  /* 0x000000b49306723e */ /* 0x000fe200000010ff */
[----:B------:R4:W1:Y:S01]  /*49a0*/  MUFU.EX2 R63, R4 ;  /* 0x00000004003f7308 */ /* 0x0008620000000800 */
[----:B------:R-:W-:Y:S01]  /*49b0*/  F2FP.BF16.PACK_AB R7, R140, R67 ;  /* 0x000000438c07723e */ /* 0x000fe200000010ff */
[----:B---3--:R-:W-:Y:S01]  /*49c0*/  FFMA.FTZ R13, R134, c[0x0][0x2d0], -R2 ;  /* 0x0000b400860d7a23 */ /* 0x008fe20000010802 */
[----:B----4-:R-:W-:-:S07]  /*49d0*/  F2FP.BF16.PACK_AB R4, R181, R182 ;  /* 0x000000b6b504723e */ /* 0x010fce00000010ff */
[C---:B--2---:R-:W-:Y:S08]  /*49e0*/  HMMA.16816.F32.BF16 R104, R4.reuse, R28, R120 ;  /* 0x0000001c0468723c */ /* 0x044ff00000041878 */
[----:B------:R-:W-:Y:S07]  /*49f0*/  HMMA.16816.F32.BF16 R120, R4, R24, R196 ;  /* 0x000000180478723c */ /* 0x000fee00000418c4 */
[----:B------:R-:W-:-:S02]  /*4a00*/  IMAD.MOV.U32 R198, RZ, RZ, R60 ;  /* 0x000000ffffc67224 */ /* 0x000fc400078e003c */
[----:B------:R2:W-:Y:S01]  /*4a10*/  MUFU.EX2 R60, R13 ;  /* 0x0000000d003c7308 */ /* 0x0005e20000000800 */
[----:B------:R-:W-:Y:S02]  /*4a20*/  IMAD.MOV.U32 R199, RZ, RZ, R61 ;  /* 0x000000ffffc77224 */ /* 0x000fe400078e003d */
[----:B------:R-:W-:Y:S02]  /*4a30*/  IMAD.MOV.U32 R197, RZ, RZ, R64 ;  /* 0x000000ffffc57224 */ /* 0x000fe400078e0040 */
[----:B--2---:R-:W-:-:S04]  /*4a40*/  FFMA.FTZ R13, R135, c[0x0][0x2d0], -R2 ;  /* 0x0000b400870d7a23 */ /* 0x004fc80000010802 */
[----:B------:R2:W3:Y:S02]  /*4a50*/  MUFU.EX2 R61, R13 ;  /* 0x0000000d003d7308 */ /* 0x0004e40000000800 */
[----:B--2---:R-:W-:-:S06]  /*4a60*/  FFMA.FTZ R13, R133, c[0x0][0x2d0], -R2 ;  /* 0x0000b400850d7a23 */ /* 0x004fcc0000010802 */
[----:B------:R2:W-:Y:S02]  /*4a70*/  MUFU.EX2 R62, R13 ;  /* 0x0000000d003e7308 */ /* 0x0005e40000000800 */
[----:B--2---:R-:W-:-:S06]  /*4a80*/  FFMA.FTZ R13, R132, c[0x0][0x2d0], -R2 ;  /* 0x0000b400840d7a23 */ /* 0x004fcc0000010802 */
[----:B------:R2:W4:Y:S01]  /*4a90*/  MUFU.EX2 R64, R13 ;  /* 0x0000000d00407308 */ /* 0x0005220000000800 */
[----:B------:R-:W-:Y:S01]  /*4aa0*/  HMMA.16816.F32.BF16 R72, R4, R20, R188 ;  /* 0x000000140448723c */ /* 0x000fe200000418bc */
[----:B------:R-:W-:-:S06]  /*4ab0*/  IMAD.MOV.U32 R196, RZ, RZ, R110 ;  /* 0x000000ffffc47224 */ /* 0x000fcc00078e006e */
[----:B------:R-:W-:Y:S01]  /*4ac0*/  IMAD.MOV.U32 R191, RZ, RZ, R108 ;  /* 0x000000ffffbf7224 */ /* 0x000fe200078e006c */
[----:B------:R-:W-:Y:S01]  /*4ad0*/  HMMA.16816.F32.BF16 R156, R4, R32, R156 ;  /* 0x00000020049c723c */ /* 0x000fe2000004189c */
[----:B------:R-:W-:Y:S02]  /*4ae0*/  IMAD.MOV.U32 R190, RZ, RZ, R109 ;  /* 0x000000ffffbe7224 */ /* 0x000fe400078e006d */
[----:B------:R-:W-:Y:S02]  /*4af0*/  IMAD.MOV.U32 R189, RZ, RZ, R151 ;  /* 0x000000ffffbd7224 */ /* 0x000fe400078e0097 */
[----:B------:R-:W-:-:S03]  /*4b00*/  IMAD.MOV.U32 R188, RZ, RZ, R150 ;  /* 0x000000ffffbc7224 */ /* 0x000fc600078e0096 */
[----:B------:R-:W-:Y:S01]  /*4b10*/  HMMA.16816.F32.BF16 R76, R4, R16, R176 ;  /* 0x00000010044c723c */ /* 0x000fe200000418b0 */
[----:B--2---:R-:W-:-:S07]  /*4b20*/  FFMA.FTZ R13, R235, c[0x0][0x2d0], -R12 ;  /* 0x0000b400eb0d7a23 */ /* 0x004fce000001080c */
[C---:B-1----:R-:W-:Y:S08]  /*4b30*/  HMMA.16816.F32.BF16 R184, R4.reuse, R8, R184 ;  /* 0x0000000804b8723c */ /* 0x042ff000000418b8 */
[C---:B------:R-:W-:Y:S08]  /*4b40*/  HMMA.16816.F32.BF16 R160, R4.reuse, R34, R160 ;  /* 0x0000002204a0723c */ /* 0x040ff000000418a0 */
[C---:B------:R-:W-:Y:S08]  /*4b50*/  HMMA.16816.F32.BF16 R108, R4.reuse, R30, R168 ;  /* 0x0000001e046c723c */ /* 0x040ff000000418a8 */
[C---:B------:R-:W-:Y:S08]  /*4b60*/  HMMA.16816.F32.BF16 R124, R4.reuse, R26, R124 ;  /* 0x0000001a047c723c */ /* 0x040ff0000004187c */
[C---:B------:R-:W-:Y:S08]  /*4b70*/  HMMA.16816.F32.BF16 R172, R4.reuse, R22, R172 ;  /* 0x0000001604ac723c */ /* 0x040ff000000418ac */
[C---:B------:R-:W-:Y:S08]  /*4b80*/  HMMA.16816.F32.BF16 R148, R4.reuse, R18, R164 ;  /* 0x000000120494723c */ /* 0x040ff000000418a4 */
[----:B------:R-:W-:Y:S01]  /*4b90*/  HMMA.16816.F32.BF16 R152, R4, R10, R152 ;  /* 0x0000000a0498723c */ /* 0x000fe20000041898 */
[----:B------:R-:W-:Y:S01]  /*4ba0*/  IMAD.MOV.U32 R235, RZ, RZ, R69 ;  /* 0x000000ffffeb7224 */ /* 0x000fe200078e0045 */
[----:B------:R-:W-:Y:S05]  /*4bb0*/  LDSM.16.MT88.4 R164, [R213+0xc00] ;  /* 0x000c0000d5a4783b */ /* 0x000fea0000004200 */
[----:B------:R-:W-:-:S02]  /*4bc0*/  F2FP.BF16.PACK_AB R4, R63, R183 ;  /* 0x000000b73f04723e */ /* 0x000fc400000010ff */
[----:B---3--:R-:W-:Y:S02]  /*4bd0*/  F2FP.BF16.PACK_AB R5, R61, R60 ;  /* 0x0000003c3d05723e */ /* 0x008fe400000010ff */
[----:B------:R-:W-:Y:S02]  /*4be0*/  F2FP.BF16.PACK_AB R6, R66, R65 ;  /* 0x000000414206723e */ /* 0x000fe400000010ff */
[----:B----4-:R-:W-:-:S07]  /*4bf0*/  F2FP.BF16.PACK_AB R7, R64, R62 ;  /* 0x0000003e4007723e */ /* 0x010fce00000010ff */
[C---:B------:R-:W-:Y:S08]  /*4c00*/  HMMA.16816.F32.BF16 R176, R4.reuse, R32, R116 ;  /* 0x0000002004b0723c */ /* 0x040ff00000041874 */
[C---:B------:R-:W-:Y:S08]  /*4c10*/  HMMA.16816.F32.BF16 R52, R4.reuse, R34, R52 ;  /* 0x000000220434723c */ /* 0x040ff00000041834 */
[C---:B------:R-:W-:Y:S01]  /*4c20*/  HMMA.16816.F32.BF16 R32, R4.reuse, R28, R112 ;  /* 0x0000001c0420723c */ /* 0x040fe20000041870 */
[----:B------:R1:W-:Y:S01]  /*4c30*/  MUFU.EX2 R28, R13 ;  /* 0x0000000d001c7308 */ /* 0x0003e20000000800 */
[----:B------:R-:W-:Y:S06]  /*4c40*/  LDSM.16.MT88.4 R112, [R214+0xc00] ;  /* 0x000c0000d670783b */ /* 0x000fec0000004200 */
[----:B------:R-:W-:Y:S01]  /*4c50*/  HMMA.16816.F32.BF16 R56, R4, R30, R56 ;  /* 0x0000001e0438723c */ /* 0x000fe20000041838 */
[----:B-1----:R-:W-:-:S04]  /*4c60*/  FFMA.FTZ R13, R237, c[0x0][0x2d0], -R12 ;  /* 0x0000b400ed0d7a23 */ /* 0x002fc8000001080c */
[----:B------:R1:W2:Y:S03]  /*4c70*/  MUFU.EX2 R30, R13 ;  /* 0x0000000d001e7308 */ /* 0x0002a60000000800 */
[----:B------:R-:W-:Y:S01]  /*4c80*/  HMMA.16816.F32.BF16 R116, R4, R24, R100 ;  /* 0x000000180474723c */ /* 0x000fe20000041864 */
[--C-:B-1----:R-:W-:Y:S02]  /*4c90*/  FFMA.FTZ R13, R233, c[0x0][0x2d0], -R12.reuse ;  /* 0x0000b400e90d7a23 */ /* 0x102fe4000001080c */
[----:B------:R-:W-:-:S04]  /*4ca0*/  FFMA.FTZ R12, R236, c[0x0][0x2d0], -R12 ;  /* 0x0000b400ec0c7a23 */ /* 0x000fc8000001080c */
[----:B------:R1:W-:Y:S01]  /*4cb0*/  MUFU.EX2 R25, R12 ;  /* 0x0000000c00197308 */ /* 0x0003e20000000800 */
[----:B------:R-:W-:Y:S01]  /*4cc0*/  HMMA.16816.F32.BF16 R168, R4, R20, R88 ;  /* 0x0000001404a8723c */ /* 0x000fe20000041858 */
[----:B-1----:R-:W-:-:S06]  /*4cd0*/  FFMA.FTZ R12, R234, c[0x0][0x2d0], -R3 ;  /* 0x0000b400ea0c7a23 */ /* 0x002fcc0000010803 */
[----:B------:R1:W-:Y:S01]  /*4ce0*/  MUFU.EX2 R24, R12 ;  /* 0x0000000c00187308 */ /* 0x0003e20000000800 */
[----:B------:R-:W-:Y:S01]  /*4cf0*/  HMMA.16816.F32.BF16 R44, R4, R18, R44 ;  /* 0x00000012042c723c */ /* 0x000fe2000004182c */
[----:B-1----:R-:W-:-:S06]  /*4d00*/  FFMA.FTZ R12, R238, c[0x0][0x2d0], -R3 ;  /* 0x0000b400ee0c7a23 */ /* 0x002fcc0000010803 */
[----:B------:R1:W3:Y:S01]  /*4d10*/  MUFU.EX2 R21, R12 ;  /* 0x0000000c00157308 */ /* 0x0002e20000000800 */
[----:B------:R-:W-:Y:S01]  /*4d20*/  HMMA.16816.F32.BF16 R68, R4, R16, R96 ;  /* 0x000000100444723c */ /* 0x000fe20000041860 */
[--C-:B-1----:R-:W-:Y:S02]  /*4d30*/  FFMA.FTZ R12, R240, c[0x0][0x2d0], -R3.reuse ;  /* 0x0000b400f00c7a23 */ /* 0x102fe40000010803 */
[----:B------:R-:W-:-:S04]  /*4d40*/  FFMA.FTZ R3, R243, c[0x0][0x2d0], -R3 ;  /* 0x0000b400f3037a23 */ /* 0x000fc80000010803 */
[----:B------:R1:W-:Y:S02]  /*4d50*/  MUFU.EX2 R20, R3 ;  /* 0x0000000300147308 */ /* 0x0003e40000000800 */
[----:B-1----:R-:W-:-:S06]  /*4d60*/  FFMA.FTZ R3, R194, c[0x0][0x2d0], -R0 ;  /* 0x0000b400c2037a23 */ /* 0x002fcc0000010800 */
[----:B------:R1:W-:Y:S01]  /*4d70*/  MUFU.EX2 R19, R3 ;  /* 0x0000000300137308 */ /* 0x0003e20000000800 */
[----:B------:R-:W-:Y:S01]  /*4d80*/  HMMA.16816.F32.BF16 R36, R4, R22, R36 ;  /* 0x000000160424723c */ /* 0x000fe20000041824 */
[----:B-1----:R-:W-:-:S06]  /*4d90*/  FFMA.FTZ R3, R192, c[0x0][0x2d0], -R0 ;  /* 0x0000b400c0037a23 */ /* 0x002fcc0000010800 */
[----:B------:R1:W-:Y:S01]  /*4da0*/  MUFU.EX2 R16, R3 ;  /* 0x0000000300107308 */ /* 0x0003e20000000800 */
[----:B------:R-:W-:Y:S01]  /*4db0*/  HMMA.16816.F32.BF16 R40, R4, R26, R40 ;  /* 0x0000001a0428723c */ /* 0x000fe20000041828 */
[--C-:B-1----:R-:W-:Y:S02]  /*4dc0*/  FFMA.FTZ R3, R193, c[0x0][0x2d0], -R0.reuse ;  /* 0x0000b400c1037a23 */ /* 0x102fe40000010800 */
[----:B------:R-:W-:-:S04]  /*4dd0*/  FFMA.FTZ R0, R195, c[0x0][0x2d0], -R0 ;  /* 0x0000b400c3007a23 */ /* 0x000fc80000010800 */
[----:B------:R1:W-:Y:S01]  /*4de0*/  MUFU.EX2 R17, R0 ;  /* 0x0000000000117308 */ /* 0x0003e20000000800 */
[C---:B------:R-:W-:Y:S07]  /*4df0*/  HMMA.16816.F32.BF16 R84, R4.reuse, R8, R84 ;  /* 0x000000080454723c */ /* 0x040fee0000041854 */
[----:B------:R-:W-:Y:S01]  /*4e00*/  MUFU.EX2 R22, R12 ;  /* 0x0000000c00167308 */ /* 0x000fe20000000800 */
[----:B------:R-:W-:Y:S01]  /*4e10*/  HMMA.16816.F32.BF16 R48, R4, R10, R48 ;  /* 0x0000000a0430723c */ /* 0x000fe20000041830 */
[----:B------:R-:W4:Y:S01]  /*4e20*/  LDSM.16.MT88.4 R4, [R214+0x2c00] ;  /* 0x002c0000d604783b */ /* 0x000f220000004200 */
[----:B-1----:R-:W-:-:S05]  /*4e30*/  FFMA.FTZ R0, R204, c[0x0][0x2d0], -R2 ;  /* 0x0000b400cc007a23 */ /* 0x002fca0000010802 */
[----:B------:R1:W-:Y:S01]  /*4e40*/  MUFU.EX2 R12, R0 ;  /* 0x00000000000c7308 */ /* 0x0003e20000000800 */
[----:B------:R-:W-:-:S07]  /*4e50*/  IMAD.MOV.U32 R237, RZ, RZ, R14 ;  /* 0x000000ffffed7224 */ /* 0x000fce00078e000e */
[----:B------:R-:W2:Y:S01]  /*4e60*/  MUFU.EX2 R29, R13 ;  /* 0x0000000d001d7308 */ /* 0x000ea20000000800 */
[----:B-1----:R-:W-:-:S07]  /*4e70*/  FFMA.FTZ R0, R206, c[0x0][0x2d0], -R2 ;  /* 0x0000b400ce007a23 */ /* 0x002fce0000010802 */
[----:B------:R1:W1:Y:S01]  /*4e80*/  MUFU.EX2 R13, R0 ;  /* 0x00000000000d7308 */ /* 0x0002620000000800 */
[----:B------:R-:W-:Y:S02]  /*4e90*/  IMAD.MOV.U32 R31, RZ, RZ, R15 ;  /* 0x000000ffff1f7224 */ /* 0x000fe400078e000f */
[--C-:B-1----:R-:W-:Y:S02]  /*4ea0*/  FFMA.FTZ R0, R205, c[0x0][0x2d0], -R2.reuse ;  /* 0x0000b400cd007a23 */ /* 0x102fe40000010802 */
[----:B------:R-:W-:-:S04]  /*4eb0*/  FFMA.FTZ R2, R208, c[0x0][0x2d0], -R2 ;  /* 0x0000b400d0027a23 */ /* 0x000fc80000010802 */
[----:B------:R1:W-:Y:S08]  /*4ec0*/  MUFU.EX2 R15, R2 ;  /* 0x00000002000f7308 */ /* 0x0003f00000000800 */
[----:B------:R2:W-:Y:S01]  /*4ed0*/  MUFU.EX2 R14, R0 ;  /* 0x00000000000e7308 */ /* 0x0005e20000000800 */
[----:B-1----:R-:W-:-:S07]  /*4ee0*/  @P2 IMAD.HI.U32 R2, R237, c[0x0][0x2c8], RZ ;  /* 0x0000b200ed022a27 */ /* 0x002fce00078e00ff */
[----:B------:R1:W1:Y:S01]  /*4ef0*/  MUFU.EX2 R18, R3 ;  /* 0x0000000300127308 */ /* 0x0002620000000800 */
[----:B--2---:R-:W-:Y:S01]  /*4f00*/  IMAD.MOV.U32 R0, RZ, RZ, R237 ;  /* 0x000000ffff007224 */ /* 0x004fe200078e00ed */
[----:B------:R-:W-:Y:S01]  /*4f10*/  @P2 SHF.R.U32.HI R0, RZ, c[0x0][0x2cc], R2 ;  /* 0x0000b300ff002a19 */ /* 0x000fe20000011602 */
[----:B------:R-:W-:-:S05]  /*4f20*/  IMAD.MOV.U32 R2, RZ, RZ, c[0x0][0x168] ;  /* 0x00005a00ff027624 */ /* 0x000fca00078e00ff */
[----:B------:R-:W-:-:S04]  /*4f30*/  IADD3 R0, R0, c[0x0][0x1d0], -R2 ;  /* 0x0000740000007a10 */ /* 0x000fc80007ffe802 */
[----:B------:R-:W-:Y:S01]  /*4f40*/  SHF.R.S32.HI R2, RZ, 0x1f, R0 ;  /* 0x0000001fff027819 */ /* 0x000fe20000011400 */
[----:B------:R-:W-:-:S03]  /*4f50*/  FADD.FTZ R8, R232, R229 ;  /* 0x000000e5e8087221 */ /* 0x000fc60000010000 */
[----:B------:R-:W-:Y:S01]  /*4f60*/  LEA.HI R23, R2, R0, RZ, 0x6 ;  /* 0x0000000002177211 */ /* 0x000fe200078f30ff */
[----:B------:R-:W-:Y:S02]  /*4f70*/  FADD.FTZ R0, R244, R241 ;  /* 0x000000f1f4007221 */ /* 0x000fe40000010000 */
[----:B-1----:R-:W-:Y:S01]  /*4f80*/  FADD.FTZ R3, R235, R31 ;  /* 0x0000001feb037221 */ /* 0x002fe20000010000 */
[----:B------:R-:W-:Y:S01]  /*4f90*/  F2FP.BF16.PACK_AB R92, R30, R28 ;  /* 0x0000001c1e5c723e */ /* 0x000fe200000010ff */
[----:B------:R-:W-:Y:S01]  /*4fa0*/  FADD.FTZ R2, R189, R188 ;  /* 0x000000bcbd027221 */ /* 0x000fe20000010000 */
[----:B---3--:R-:W-:Y:S01]  /*4fb0*/  F2FP.BF16.PACK_AB R93, R21, R24 ;  /* 0x00000018155d723e */ /* 0x008fe200000010ff */
[----:B------:R-:W-:Y:S01]  /*4fc0*/  FADD.FTZ R0, R242, R0 ;  /* 0x00000000f2007221 */ /* 0x000fe20000010000 */
[----:B------:R-:W-:Y:S01]  /*4fd0*/  F2FP.BF16.PACK_AB R94, R25, R29 ;  /* 0x0000001d195e723e */ /* 0x000fe200000010ff */
[----:B------:R-:W-:Y:S01]  /*4fe0*/  FADD.FTZ R11, R230, R8 ;  /* 0x00000008e60b7221 */ /* 0x000fe20000010000 */
[----:B------:R-:W-:-:S02]  /*4ff0*/  F2FP.BF16.PACK_AB R95, R20, R22 ;  /* 0x00000016145f723e */ /* 0x000fc400000010ff */
[----:B------:R-:W-:Y:S02]  /*5000*/  F2FP.BF16.PACK_AB R96, R16, R19 ;  /* 0x000000131060723e */ /* 0x000fe400000010ff */
[----:B------:R-:W-:Y:S02]  /*5010*/  F2FP.BF16.PACK_AB R97, R13, R12 ;  /* 0x0000000c0d61723e */ /* 0x000fe400000010ff */
[----:B------:R-:W-:Y:S02]  /*5020*/  F2FP.BF16.PACK_AB R98, R17, R18 ;  /* 0x000000121162723e */ /* 0x000fe400000010ff */
[----:B------:R-:W-:Y:S01]  /*5030*/  F2FP.BF16.PACK_AB R99, R15, R14 ;  /* 0x0000000e0f63723e */ /* 0x000fe200000010ff */
[----:B------:R-:W-:Y:S02]  /*5040*/  FADD.FTZ R10, R190, R3 ;  /* 0x00000003be0a7221 */ /* 0x000fe40000010000 */
[----:B------:R-:W-:Y:S02]  /*5050*/  FADD.FTZ R9, R191, R2 ;  /* 0x00000002bf097221 */ /* 0x000fe40000010000 */
[----:B------:R-:W-:-:S02]  /*5060*/  FADD.FTZ R8, R239, R0 ;  /* 0x00000000ef087221 */ /* 0x000fc40000010000 */
[----:B------:R-:W-:Y:S01]  /*5070*/  FADD.FTZ R3, R231, R11 ;  /* 0x0000000be7037221 */ /* 0x000fe20000010000 */
[----:B----4-:R-:W-:Y:S01]  /*5080*/  HMMA.16816.F32.BF16 R88, R92, R4, R184 ;  /* 0x000000045c58723c */ /* 0x010fe200000418b8 */
[----:B------:R-:W-:Y:S02]  /*5090*/  FADD.FTZ R2, R196, R10 ;  /* 0x0000000ac4027221 */ /* 0x000fe40000010000 */
[----:B------:R-:W-:Y:S02]  /*50a0*/  FADD.FTZ R0, R197, R9 ;  /* 0x00000009c5007221 */ /* 0x000fe40000010000 */
[----:B------:R-:W-:-:S03]  /*50b0*/  FADD.FTZ R3, R200, R3 ;  /* 0x00000003c8037221 */ /* 0x000fc60000010000 */
[----:B------:R-:W-:Y:S01]  /*50c0*/  HMMA.16816.F32.BF16 R84, R96, R4, R84 ;  /* 0x000000046054723c */ /* 0x000fe20000041854 */
[----:B------:R-:W-:-:S06]  /*50d0*/  FADD.FTZ R3, R203, R3 ;  /* 0x00000003cb037221 */ /* 0x000fcc0000010000 */
        /* <DEDUP_REMOVED lines=33> */
[----:B------:R-:W-:Y:S01]  /*52f0*/  FADD.FTZ R4, R24, R5 ;  /* 0x0000000518047221 */ /* 0x000fe20000010000 */
[----:B------:R-:W-:Y:S01]  /*5300*/  SHF.R.S32.HI R5, RZ, 0x6, R23 ;  /* 0x00000006ff057819 */ /* 0x000fe20000011417 */
[----:B------:R-:W-:Y:S02]  /*5310*/  FADD.FTZ R3, R16, R3 ;  /* 0x0000000310037221 */ /* 0x000fe40000010000 */
[----:B------:R-:W-:Y:S01]  /*5320*/  FADD.FTZ R2, R13, R2 ;  /* 0x000000020d027221 */ /* 0x000fe20000010000 */
[----:B------:R-:W-:Y:S01]  /*5330*/  IMNMX R5, R199, R5, !PT ;  /* 0x00000005c7057217 */ /* 0x000fe20007800200 */
[----:B------:R-:W-:Y:S01]  /*5340*/  FADD.FTZ R0, R30, R0 ;  /* 0x000000001e007221 */ /* 0x000fe20000010000 */
[----:B------:R-:W-:Y:S01]  /*5350*/  IADD3 R204, R198, -0x2, RZ ;  /* 0xfffffffec6cc7810 */ /* 0x000fe20007ffe0ff */
[----:B------:R-:W-:-:S02]  /*5360*/  FADD.FTZ R4, R21, R4 ;  /* 0x0000000415047221 */ /* 0x000fc40000010000 */
[----:B------:R-:W-:Y:S02]  /*5370*/  FADD.FTZ R3, R18, R3 ;  /* 0x0000000312037221 */ /* 0x000fe40000010000 */
[----:B------:R-:W-:Y:S01]  /*5380*/  FADD.FTZ R2, R14, R2 ;  /* 0x000000020e027221 */ /* 0x000fe20000010000 */
[----:B------:R1:W-:Y:S01]  /*5390*/  STL [R1+0x38], R5 ;  /* 0x0000380501007387 */ /* 0x0003e20000100800 */
[----:B------:R-:W-:Y:S01]  /*53a0*/  FADD.FTZ R0, R29, R0 ;  /* 0x000000001d007221 */ /* 0x000fe20000010000 */
[----:B------:R-:W-:Y:S01]  /*53b0*/  ISETP.GE.AND P0, PT, R204, R5, PT ;  /* 0x00000005cc00720c */ /* 0x000fe20003f06270 */
[----:B------:R-:W-:Y:S01]  /*53c0*/  FADD.FTZ R4, R22, R4 ;  /* 0x0000000416047221 */ /* 0x000fe20000010000 */
[----:B------:R-:W-:Y:S01]  /*53d0*/  HMMA.16816.F32.BF16 R132, R92, R136, R72 ;  /* 0x000000885c84723c */ /* 0x000fe20000041848 */
[----:B-1----:R-:W-:Y:S02]  /*53e0*/  FADD.FTZ R5, R17, R3 ;  /* 0x0000000311057221 */ /* 0x002fe40000010000 */
[----:B------:R-:W-:-:S02]  /*53f0*/  FADD.FTZ R3, R15, R2 ;  /* 0x000000020f037221 */ /* 0x000fc40000010000 */
[----:B------:R-:W-:Y:S02]  /*5400*/  FADD.FTZ R2, R25, R0 ;  /* 0x0000000019027221 */ /* 0x000fe40000010000 */
[----:B------:R-:W-:Y:S01]  /*5410*/  FADD.FTZ R0, R20, R4 ;  /* 0x0000000414007221 */ /* 0x000fe20000010000 */
[----:B------:R1:W-:Y:S04]  /*5420*/  STL [R1+0x20], R5 ;  /* 0x0000200501007387 */ /* 0x0003e80000100800 */
[----:B------:R1:W-:Y:S04]  /*5430*/  STL [R1+0x24], R3 ;  /* 0x0000240301007387 */ /* 0x0003e80000100800 */
[----:B------:R1:W-:Y:S04]  /*5440*/  STL [R1+0x2c], R0 ;  /* 0x00002c0001007387 */ /* 0x0003e80000100800 */
[----:B------:R1:W-:Y:S01]  /*5450*/  STL [R1+0x28], R2 ;  /* 0x0000280201007387 */ /* 0x0003e20000100800 */
        /* <DEDUP_REMOVED lines=21> */
[----:B------:R-:W-:Y:S01]  /*55b0*/  @!UPT UIADD3 URZ, URZ, URZ, URZ ;  /* 0x0000003f3f3ff290 */ /* 0x000fe2000fffe03f */
[----:B------:R-:W-:Y:S11]  /*55c0*/  @!P0 BRA `(.L_x_1010) ;  /* 0x0000411000008947 */ /* 0x000ff60003800000 */
[----:B-1----:R-:W-:Y:S01]  /*55d0*/  MOV R146, R144 ;  /* 0x0000009000927202 */ /* 0x002fe20000000f00 */
[----:B------:R-:W-:Y:S01]  /*55e0*/  IMAD.MOV.U32 R148, RZ, RZ, R142 ;  /* 0x000000ffff947224 */ /* 0x000fe200078e008e */
[----:B------:R-:W-:Y:S01]  /*55f0*/  MOV R140, R145 ;  /* 0x00000091008c7202 */ /* 0x000fe20000000f00 */
[----:B------:R-:W-:Y:S01]  /*5600*/  IMAD.MOV.U32 R229, RZ, RZ, R204 ;  /* 0x000000ffffe57224 */ /* 0x000fe200078e00cc */
[----:B------:R-:W-:-:S07]  /*5610*/  MOV R147, R143 ;  /* 0x0000008f00937202 */ /* 0x000fce0000000f00 */
.L_x_1011:
[----:B------:R-:W2:Y:S01]  /*5620*/  LDL R232, [R1+0x1c] ;  /* 0x00001c0001e87983 */ /* 0x000ea20000100800 */
[----:B------:R-:W-:Y:S04]  /*5630*/  DEPBAR.LE SB0, 0x0 ;  /* 0x000080000000791a */ /* 0x000fe80000000000 */
[----:B------:R-:W3:Y:S01]  /*5640*/  LDL.64 R142, [R1+0x10] ;  /* 0x00001000018e7983 */ /* 0x000ee20000100a00 */
[----:B------:R-:W-:Y:S05]  /*5650*/  WARPSYNC 0xffffffff ;  /* 0xffffffff00007948 */ /* 0x000fea0003800000 */
[----:B------:R-:W4:Y:S04]  /*5660*/  LDL R47, [R1+0x18] ;  /* 0x00001800012f7983 */ /* 0x000f280000100800 */
[----:B------:R-:W5:Y:S04]  /*5670*/  LDL R252, [R1+0x34] ;  /* 0x0000340001fc7983 */ /* 0x000f680000100800 */
[----:B------:R-:W-:Y:S08]  /*5680*/  BAR.SYNC.DEFER_BLOCKING 0x0 ;  /* 0x0000000000007b1d */ /* 0x000ff00000010000 */
[----:B------:R-:W-:Y:S08]  /*5690*/  LDSM.16.M88.4 R64, [R215] ;  /* 0x00000000d740783b */ /* 0x000ff00000000200 */
[----:B-1----:R-:W1:Y:S08]  /*56a0*/  LDSM.16.M88.4 R16, [R212] ;  /* 0x00000000d410783b */ /* 0x002e700000000200 */
[----:B------:R-:W1:Y:S08]  /*56b0*/  LDSM.16.M88.4 R60, [R215+0x1000] ;  /* 0x00100000d73c783b */ /* 0x000e700000000200 */
[----:B------:R-:W1:Y:S08]  /*56c0*/  LDSM.16.M88.4 R32, [R212+0x400] ;  /* 0x00040000d420783b */ /* 0x000e700000000200 */
[----:B------:R-:W5:Y:S04]  /*56d0*/  LDL R231, [R1+0x30] ;  /* 0x0000300001e77983 */ /* 0x000f680000100800 */
[----:B------:R-:W2:Y:S08]  /*56e0*/  LDSM.16.M88.4 R48, [R212+0x800] ;  /* 0x00080000d430783b */ /* 0x000eb00000000200 */
[----:B------:R-:W5:Y:S01]  /*56f0*/  LDL R230, [R1+0x4] ;  /* 0x0000040001e67983 */ /* 0x000f620000100800 */
[-C--:B-1----:R-:W-:Y:S03]  /*5700*/  HMMA.16816.F32.BF16 R4, R64, R16.reuse, RZ ;  /* 0x000000104004723c */ /* 0x082fe600000418ff */
[----:B------:R-:W1:Y:S05]  /*5710*/  LDSM.16.M88.4 R176, [R212+0xc00] ;  /* 0x000c0000d4b0783b */ /* 0x000e6a0000000200 */
[C---:B------:R-:W-:Y:S03]  /*5720*/  HMMA.16816.F32.BF16 R8, R60.reuse, R16, RZ ;  /* 0x000000103c08723c */ /* 0x040fe600000418ff */
[----:B------:R-:W-:Y:S05]  /*5730*/  LDSM.16.M88.4 R180, [R216] ;  /* 0x00000000d8b4783b */ /* 0x000fea0000000200 */
[-C--:B------:R-:W-:Y:S03]  /*5740*/  HMMA.16816.F32.BF16 R12, R60, R18.reuse, RZ ;  /* 0x000000123c0c723c */ /* 0x080fe600000418ff */
[----:B------:R-:W1:Y:S05]  /*5750*/  LDSM.16.M88.4 R184, [R217] ;  /* 0x00000000d9b8783b */ /* 0x000e6a0000000200 */
[C---:B------:R-:W-:Y:S03]  /*5760*/  HMMA.16816.F32.BF16 R16, R64.reuse, R18, RZ ;  /* 0x000000124010723c */ /* 0x040fe600000418ff */
[----:B------:R-:W1:Y:S05]  /*5770*/  LDSM.16.M88.4 R188, [R216+0x1000] ;  /* 0x00100000d8bc783b */ /* 0x000e6a0000000200 */
[-C--:B------:R-:W-:Y:S03]  /*5780*/  HMMA.16816.F32.BF16 R20, R64, R32.reuse, RZ ;  /* 0x000000204014723c */ /* 0x080fe600000418ff */
[----:B------:R-:W1:Y:S05]  /*5790*/  LDSM.16.M88.4 R192, [R228] ;  /* 0x00000000e4c0783b */ /* 0x000e6a0000000200 */
[C---:B------:R-:W-:Y:S03]  /*57a0*/  HMMA.16816.F32.BF16 R24, R60.reuse, R32, RZ ;  /* 0x000000203c18723c */ /* 0x040fe600000418ff */
[----:B------:R-:W1:Y:S08]  /*57b0*/  LDSM.16.M88.4 R196, [R227] ;  /* 0x00000000e3c4783b */ /* 0x000e700000000200 */
[----:B------:R-:W1:Y:S08]  /*57c0*/  LDSM.16.M88.4 R200, [R226] ;  /* 0x00000000e2c8783b */ /* 0x000e700000000200 */
[----:B------:R-:W5:Y:S01]  /*57d0*/  LDL.64 R234, [R1+0x8] ;  /* 0x0000080001ea7983 */ /* 0x000f620000100a00 */
[----:B--2---:R-:W-:Y:S11]  /*57e0*/  ISETP.GT.AND P6, PT, R232, R229, PT ;  /* 0x000000e5e800720c */ /* 0x004ff60003fc4270 */
[----:B------:R-:W-:Y:S02]  /*57f0*/  @!UPT UIADD3 URZ, URZ, URZ, URZ ;  /* 0x0000003f3f3ff290 */ /* 0x000fe4000fffe03f */
[----:B------:R-:W-:Y:S01]  /*5800*/  @!P6 SHF.R.S32.HI R0, RZ, 0x1f, R229 ;  /* 0x0000001fff00e819 */ /* 0x000fe200000114e5 */
[C---:B------:R-:W-:Y:S01]  /*5810*/  @!P6 IMAD.WIDE.U32 R28, R229.reuse, c[0x0][0x208], RZ ;  /* 0x00008200e51cea25 */ /* 0x040fe200078e00ff */
[----:B------:R-:W-:Y:S03]  /*5820*/  @!P6 MOV R32, c[0x0][0x20c] ;  /* 0x000083000020ea02 */ /* 0x000fe60000000f00 */
[----:B------:R-:W-:Y:S02]  /*5830*/  @!P6 IMAD R0, R0, c[0x0][0x208], RZ ;  /* 0x000082000000ea24 */ /* 0x000fe400078e02ff */
[----:B------:R-:W-:Y:S02]  /*5840*/  @!P6 IMAD.MOV.U32 R3, RZ, RZ, c[0x0][0x208] ;  /* 0x00008200ff03e624 */ /* 0x000fe400078e00ff */
[----:B------:R-:W-:Y:S02]  /*5850*/  @!P6 IMAD R0, R229, c[0x0][0x20c], R0 ;  /* 0x00008300e500ea24 */ /* 0x000fe400078e0200 */
[C---:B------:R-:W-:Y:S02]  /*5860*/  @!P6 IMAD.SHL.U32 R2, R28.reuse, 0x40, RZ ;  /* 0x000000401c02e824 */ /* 0x040fe400078e00ff */
[----:B------:R-:W-:Y:S03]  /*5870*/  @!P6 IMAD.IADD R0, R29, 0x1, R0 ;  /* 0x000000011d00e824 */ /* 0x000fe600078e0200 */
[C---:B------:R-:W-:Y:S02]  /*5880*/  @!P6 LEA R44, P1, R3.reuse, R2, 0x5 ;  /* 0x00000002032ce211 */ /* 0x040fe400078228ff */
[----:B------:R-:W-:Y:S02]  /*5890*/  @!P6 SHF.L.U64.HI R0, R28, 0x6, R0 ;  /* 0x000000061c00e819 */ /* 0x000fe40000010200 */
[-C--:B------:R-:W-:Y:S01]  /*58a0*/  HMMA.16816.F32.BF16 R28, R60, R34.reuse, RZ ;  /* 0x000000223c1c723c */ /* 0x080fe200000418ff */
[----:B---3--:R-:W-:Y:S02]  /*58b0*/  @!P6 IADD3 R36, P0, R2, R142, RZ ;  /* 0x0000008e0224e210 */ /* 0x008fe40007f1e0ff */
[----:B------:R-:W-:Y:S02]  /*58c0*/  @!P6 LEA.HI.X R3, R3, R0, R32, 0x5, P1 ;  /* 0x000000000303e211 */ /* 0x000fe400008f2c20 */
[----:B------:R-:W-:Y:S01]  /*58d0*/  @!P6 IADD3 R43, P1, R142, 0x20, RZ ;  /* 0x000000208e2be810 */ /* 0x000fe20007f3e0ff */
[--C-:B----4-:R-:W-:Y:S01]  /*58e0*/  @!P6 IMAD.X R37, R0, 0x1, R47.reuse, P0 ;  /* 0x000000010025e824 */ /* 0x110fe200000e062f */
[----:B------:R-:W-:Y:S01]  /*58f0*/  @!P6 LEA R52, P0, R36, c[0x0][0x1f8], 0x1 ;  /* 0x00007e002434ea11 */ /* 0x000fe200078008ff */
[C---:B------:R-:W-:Y:S04]  /*5900*/  HMMA.16816.F32.BF16 R32, R64.reuse, R34, RZ ;  /* 0x000000224020723c */ /* 0x040fe800000418ff */
[----:B------:R-:W-:Y:S01]  /*5910*/  @!P6 IMAD.X R42, RZ, RZ, R47, P1 ;  /* 0x000000ffff2ae224 */ /* 0x000fe200008e062f */
[----:B------:R-:W-:Y:S02]  /*5920*/  @!P6 IADD3 R41, P1, R2, R43, RZ ;  /* 0x0000002b0229e210 */ /* 0x000fe40007f3e0ff */
[----:B------:R-:W-:Y:S02]  /*5930*/  @!P6 LEA.HI.X R53, R36, c[0x0][0x1fc], R37, 0x1, P0 ;  /* 0x00007f002435ea11 */ /* 0x000fe400000f0c25 */
[-C--:B------:R-:W-:Y:S03]  /*5940*/  HMMA.16816.F32.BF16 R36, R64, R48.reuse, RZ ;  /* 0x000000304024723c */ /* 0x080fe600000418ff */
[----:B------:R-:W-:Y:S01]  /*5950*/  @!P6 IADD3 R40, P0, R142, 0x40, RZ ;  /* 0x000000408e28e810 */ /* 0x000fe20007f1e0ff */
[----:B------:R-:W-:Y:S01]  /*5960*/  @!P6 IMAD.X R46, R0, 0x1, R42, P1 ;  /* 0x00000001002ee824 */ /* 0x000fe200008e062a */
[C---:B------:R-:W-:Y:S02]  /*5970*/  @!P6 LEA R56, P1, R41.reuse, c[0x0][0x1f8], 0x1 ;  /* 0x00007e002938ea11 */ /* 0x040fe400078208ff */
[----:B------:R-:W-:Y:S02]  /*5980*/  @!P6 IADD3.X R45, RZ, R47, RZ, P0, !PT ;  /* 0x0000002fff2de210 */ /* 0x000fe400007fe4ff */
[-C--:B------:R-:W-:Y:S03]  /*5990*/  @!P6 IADD3 R2, P0, R2, R40.reuse, RZ ;  /* 0x000000280202e210 */ /* 0x080fe60007f1e0ff */
[----:B------:R-:W-:Y:S02]  /*59a0*/  @!P6 LEA.HI.X R57, R41, c[0x0][0x1fc], R46, 0x1, P1 ;  /* 0x00007f002939ea11 */ /* 0x000fe400008f0c2e */
[----:B------:R-:W-:Y:S01]  /*59b0*/  @!P6 IADD3 R58, P1, R44, R43, RZ ;  /* 0x0000002b2c3ae210 */ /* 0x000fe20007f3e0ff */
[--C-:B------:R-:W-:Y:S01]  /*59c0*/  @!P6 IMAD.X R54, R0, 0x1, R45.reuse, P0 ;  /* 0x000000010036e824 */ /* 0x100fe200000e062d */
[C---:B------:R-:W-:Y:S03]  /*59d0*/  @!P6 IADD3 R141, P0, R44.reuse, R40, RZ ;  /* 0x000000282c8de210 */ /* 0x040fe60007f1e0ff */
[C---:B------:R-:W-:Y:S01]  /*59e0*/  @!P6 IMAD.X R59, R3.reuse, 0x1, R42, P1 ;  /* 0x00000001033be824 */ /* 0x040fe200008e062a */
[----:B------:R-:W-:Y:S01]  /*59f0*/  @!P6 IADD3 R0, P1, R44, R142, RZ ;  /* 0x0000008e2c00e210 */ /* 0x000fe20007f3e0ff */
[C---:B------:R-:W-:Y:S02]  /*5a00*/  HMMA.16816.F32.BF16 R40, R60.reuse, R48, RZ ;  /* 0x000000303c28723c */ /* 0x040fe400000418ff */
[C---:B------:R-:W-:Y:S01]  /*5a10*/  @!P6 IMAD.X R149, R3.reuse, 0x1, R45, P0 ;  /* 0x000000010395e824 */ /* 0x040fe200000e062d */
[----:B------:R-:W-:Y:S02]  /*5a20*/  @!P6 IADD3.X R3, R3, R47, RZ, P1, !PT ;  /* 0x0000002f0303e210 */ /* 0x000fe40000ffe4ff */
[----:B------:R-:W-:Y:S02]  /*5a30*/  @!P6 LEA R150, P1, R0, c[0x0][0x1f8], 0x1 ;  /* 0x00007e000096ea11 */ /* 0x000fe400078208ff */
[----:B------:R-:W-:Y:S01]  /*5a40*/  @!P6 LEA R144, P0, R2, c[0x0][0x1f8], 0x1 ;  /* 0x00007e000290ea11 */ /* 0x000fe200078008ff */
[-C--:B------:R-:W-:Y:S01]  /*5a50*/  HMMA.16816.F32.BF16 R44, R60, R50.reuse, RZ ;  /* 0x000000323c2c723c */ /* 0x080fe200000418ff */
[----:B------:R-:W-:Y:S03]  /*5a60*/  @!P6 LEA.HI.X R151, R0, c[0x0][0x1fc], R3, 0x1, P1 ;  /* 0x00007f000097ea11 */ /* 0x000fe600008f0c03 */
[----:B-----5:R-:W-:Y:S01]  /*5a70*/  @!P6 IMAD.SHL.U32 R0, R252, 0x2, RZ ;  /* 0x00000002fc00e824 */ /* 0x020fe200078e00ff */
[----:B------:R-:W-:Y:S02]  /*5a80*/  @!P6 LEA.HI.X R145, R2, c[0x0][0x1fc], R54, 0x1, P0 ;  /* 0x00007f000291ea11 */ /* 0x000fe400000f0c36 */
[C---:B------:R-:W-:Y:S01]  /*5a90*/  @!P6 LEA R142, P0, R58.reuse, c[0x0][0x1f8], 0x1 ;  /* 0x00007e003a8eea11 */ /* 0x040fe200078008ff */
[C---:B------:R-:W-:Y:S01]  /*5aa0*/  HMMA.16816.F32.BF16 R48, R64.reuse, R50, RZ ;  /* 0x000000324030723c */ /* 0x040fe200000418ff */
[----:B------:R-:W-:Y:S01]  /*5ab0*/  @!PT LDS RZ, [RZ] ;  /* 0x00000000fffff984 */ /* 0x000fe20000000800 */
[----:B------:R-:W-:Y:S01]  /*5ac0*/  @!PT LDS RZ, [RZ] ;  /* 0x00000000fffff984 */ /* 0x000fe20000000800 */
[----:B------:R-:W-:Y:S01]  /*5ad0*/  @!PT LDS RZ, [RZ] ;  /* 0x00000000fffff984 */ /* 0x000fe20000000800 */
[----:B------:R1:W-:Y:S03]  /*5ae0*/  @!P6 LDGSTS.E.BYPASS.LTC128B.128 [R0+0x100], [R52.64], !P5 ;  /* 0x001000003400efae */ /* 0x0003e6000e901d46 */
[----:B------:R-:W-:Y:S02]  /*5af0*/  @!P6 LEA.HI.X R143, R58, c[0x0][0x1fc], R59, 0x1, P0 ;  /* 0x00007f003a8fea11 */ /* 0x000fe400000f0c3b */
[C---:B------:R-:W-:Y:S03]  /*5b00*/  @!P6 LEA R2, P0, R141.reuse, c[0x0][0x1f8], 0x1 ;  /* 0x00007e008d02ea11 */ /* 0x040fe600078008ff */
[----:B------:R2:W-:Y:S03]  /*5b10*/  @!P6 LDGSTS.E.BYPASS.LTC128B.128 [R0+0x1100], [R56.64], !P4 ;  /* 0x011000003800efae */ /* 0x0005e6000e101d46 */
[----:B------:R-:W-:Y:S05]  /*5b20*/  @!P6 LEA.HI.X R3, R141, c[0x0][0x1fc], R149, 0x1, P0 ;  /* 0x00007f008d03ea11 */ /* 0x000fea00000f0c95 */
[----:B------:R3:W-:Y:S08]  /*5b30*/  @!P6 LDGSTS.E.BYPASS.LTC128B.128 [R0+0x2100], [R144.64], !P3 ;  /* 0x021000009000efae */ /* 0x0007f0000d901d46 */
[----:B------:R4:W-:Y:S01]  /*5b40*/  @!P6 LDGSTS.E.BYPASS.LTC128B.128 [R0+0x900], [R150.64], !P5 ;  /* 0x009000009600efae */ /* 0x0009e2000e901d46 */
[-C--:B-1----:R-:W-:Y:S07]  /*5b50*/  HMMA.16816.F32.BF16 R52, R64, R176.reuse, RZ ;  /* 0x000000b04034723c */ /* 0x082fee00000418ff */
[----:B------:R1:W-:Y:S01]  /*5b60*/  @!P6 LDGSTS.E.BYPASS.LTC128B.128 [R0+0x1900], [R142.64], !P4 ;  /* 0x019000008e00efae */ /* 0x0003e2000e101d46 */
[C---:B--2---:R-:W-:Y:S07]  /*5b70*/  HMMA.16816.F32.BF16 R56, R60.reuse, R176, RZ ;  /* 0x000000b03c38723c */ /* 0x044fee00000418ff */
[----:B------:R2:W-:Y:S01]  /*5b80*/  @!P6 LDGSTS.E.BYPASS.LTC128B.128 [R0+0x2900], [R2.64], !P3 ;  /* 0x029000000200efae */ /* 0x0005e2000d901d46 */
[----:B------:R-:W-:Y:S01]  /*5b90*/  ISETP.GT.AND P6, PT, R229, R232, PT ;  /* 0x000000e8e500720c */ /* 0x000fe20003fc4270 */
[-C--:B------:R-:W-:Y:S06]  /*5ba0*/  HMMA.16816.F32.BF16 R60, R60, R178.reuse, RZ ;  /* 0x000000b23c3c723c */ /* 0x080fec00000418ff */
[----:B------:R-:W-:Y:S02]  /*5bb0*/  LDSM.16.M88.4 R204, [R215+0x2000] ;  /* 0x00200000d7cc783b */ /* 0x000fe40000000200 */
[----:B------:R-:W-:Y:S04]  /*5bc0*/  HMMA.16816.F32.BF16 R64, R64, R178, RZ ;  /* 0x000000b24040723c */ /* 0x000fe800000418ff */
[----:B---3--:R-:W-:Y:S02]  /*5bd0*/  @P6 IMAD.MOV.U32 R144, RZ, RZ, c[0x0][0x1e4] ;  /* 0x00007900ff906624 */ /* 0x008fe400078e00ff */
[----:B------:R-:W0:Y:S02]  /*5be0*/  LDGDEPBAR ;  /* 0x00000000000079af */ /* 0x000e240000000000 */
[-C--:B------:R-:W-:Y:S01]  /*5bf0*/  HMMA.16816.F32.BF16 R4, R180, R184.reuse, R4 ;  /* 0x000000b8b404723c */ /* 0x080fe20000041804 */
[----:B-1----:R-:W-:Y:S05]  /*5c00*/  @P6 MOV R143, c[0x0][0x1e0] ;  /* 0x00007800008f6a02 */ /* 0x002fea0000000f00 */
[----:B------:R-:W1:Y:S01]  /*5c10*/  LDSM.16.M88.4 R208, [R212+0x1000] ;  /* 0x00100000d4d0783b */ /* 0x000e620000000200 */
[----:B------:R-:W-:Y:S01]  /*5c20*/  @P6 IADD3 R149, P1, R234, 0x20, RZ ;  /* 0x00000020ea956810 */ /* 0x000fe20007f3e0ff */
[----:B------:R-:W-:Y:S01]  /*5c30*/  @P2 IMAD.HI.U32 R142, R231, c[0x0][0x2c8], RZ ;  /* 0x0000b200e78e2a27 */ /* 0x000fe200078e00ff */
[C---:B------:R-:W-:Y:S04]  /*5c40*/  HMMA.16816.F32.BF16 R8, R188.reuse, R184, R8 ;  /* 0x000000b8bc08723c */ /* 0x040fe80000041808 */
[----:B------:R-:W-:Y:S01]  /*5c50*/  @P6 IMAD.X R145, RZ, RZ, R230, P1 ;  /* 0x000000ffff916224 */ /* 0x000fe200008e06e6 */
[----:B------:R-:W3:Y:S03]  /*5c60*/  LDSM.16.M88.4 R176, [R215+0x3000] ;  /* 0x00300000d7b0783b */ /* 0x000ee60000000200 */
[-C--:B------:R-:W-:Y:S08]  /*5c70*/  HMMA.16816.F32.BF16 R12, R188, R186.reuse, R12 ;  /* 0x000000babc0c723c */ /* 0x080ff0000004180c */
[C---:B------:R-:W-:Y:S01]  /*5c80*/  HMMA.16816.F32.BF16 R16, R180.reuse, R186, R16 ;  /* 0x000000bab410723c */ /* 0x040fe20000041810 */
[----:B------:R-:W5:Y:S07]  /*5c90*/  LDSM.16.M88.4 R184, [R212+0x1400] ;  /* 0x00140000d4b8783b */ /* 0x000f6e0000000200 */
[-C--:B------:R-:W-:Y:S08]  /*5ca0*/  HMMA.16816.F32.BF16 R20, R180, R192.reuse, R20 ;  /* 0x000000c0b414723c */ /* 0x080ff00000041814 */
[C---:B------:R-:W-:Y:S08]  /*5cb0*/  HMMA.16816.F32.BF16 R24, R188.reuse, R192, R24 ;  /* 0x000000c0bc18723c */ /* 0x040ff00000041818 */
[-C--:B------:R-:W-:Y:S08]  /*5cc0*/  HMMA.16816.F32.BF16 R28, R188, R194.reuse, R28 ;  /* 0x000000c2bc1c723c */ /* 0x080ff0000004181c */
[C---:B------:R-:W-:Y:S01]  /*5cd0*/  HMMA.16816.F32.BF16 R32, R180.reuse, R194, R32 ;  /* 0x000000c2b420723c */ /* 0x040fe20000041820 */
[----:B------:R-:W-:Y:S07]  /*5ce0*/  LDSM.16.M88.4 R192, [R216+0x2000] ;  /* 0x00200000d8c0783b */ /* 0x000fee0000000200 */
[-C--:B------:R-:W-:Y:S08]  /*5cf0*/  HMMA.16816.F32.BF16 R36, R180, R196.reuse, R36 ;  /* 0x000000c4b424723c */ /* 0x080ff00000041824 */
[C---:B------:R-:W-:Y:S08]  /*5d00*/  HMMA.16816.F32.BF16 R40, R188.reuse, R196, R40 ;  /* 0x000000c4bc28723c */ /* 0x040ff00000041828 */
[-C--:B------:R-:W-:Y:S08]  /*5d10*/  HMMA.16816.F32.BF16 R44, R188, R198.reuse, R44 ;  /* 0x000000c6bc2c723c */ /* 0x080ff0000004182c */
[C---:B------:R-:W-:Y:S01]  /*5d20*/  HMMA.16816.F32.BF16 R48, R180.reuse, R198, R48 ;  /* 0x000000c6b430723c */ /* 0x040fe20000041830 */
[----:B------:R-:W-:Y:S07]  /*5d30*/  LDSM.16.M88.4 R196, [R225] ;  /* 0x00000000e1c4783b */ /* 0x000fee0000000200 */
[-C--:B------:R-:W-:Y:S08]  /*5d40*/  HMMA.16816.F32.BF16 R52, R180, R200.reuse, R52 ;  /* 0x000000c8b434723c */ /* 0x080ff00000041834 */
[C---:B------:R-:W-:Y:S08]  /*5d50*/  HMMA.16816.F32.BF16 R56, R188.reuse, R200, R56 ;  /* 0x000000c8bc38723c */ /* 0x040ff00000041838 */
[-C--:B------:R-:W-:Y:S01]  /*5d60*/  HMMA.16816.F32.BF16 R60, R188, R202.reuse, R60 ;  /* 0x000000cabc3c723c */ /* 0x080fe2000004183c */
[----:B------:R-:W2:Y:S07]  /*5d70*/  LDSM.16.M88.4 R188, [R212+0x1800] ;  /* 0x00180000d4bc783b */ /* 0x000eae0000000200 */
[----:B------:R-:W-:Y:S01]  /*5d80*/  HMMA.16816.F32.BF16 R64, R180, R202, R64 ;  /* 0x000000cab440723c */ /* 0x000fe20000041840 */
[----:B------:R-:W2:Y:S07]  /*5d90*/  LDSM.16.M88.4 R180, [R212+0x1c00] ;  /* 0x001c0000d4b4783b */ /* 0x000eae0000000200 */
[-C--:B-1----:R-:W-:Y:S01]  /*5da0*/  HMMA.16816.F32.BF16 R4, R204, R208.reuse, R4 ;  /* 0x000000d0cc04723c */ /* 0x082fe20000041804 */
[----:B------:R-:W1:Y:S07]  /*5db0*/  LDSM.16.M88.4 R200, [R216+0x3000] ;  /* 0x00300000d8c8783b */ /* 0x000e6e0000000200 */
[C---:B---3--:R-:W-:Y:S08]  /*5dc0*/  HMMA.16816.F32.BF16 R8, R176.reuse, R208, R8 ;  /* 0x000000d0b008723c */ /* 0x048ff00000041808 */
[-C--:B------:R-:W-:Y:S08]  /*5dd0*/  HMMA.16816.F32.BF16 R12, R176, R210.reuse, R12 ;  /* 0x000000d2b00c723c */ /* 0x080ff0000004180c */
[C---:B------:R-:W-:Y:S01]  /*5de0*/  HMMA.16816.F32.BF16 R16, R204.reuse, R210, R16 ;  /* 0x000000d2cc10723c */ /* 0x040fe20000041810 */
[----:B------:R-:W3:Y:S07]  /*5df0*/  LDSM.16.M88.4 R208, [R224] ;  /* 0x00000000e0d0783b */ /* 0x000eee0000000200 */
[-C--:B-----5:R-:W-:Y:S08]  /*5e00*/  HMMA.16816.F32.BF16 R20, R204, R184.reuse, R20 ;  /* 0x000000b8cc14723c */ /* 0x0a0ff00000041814 */
[C---:B------:R-:W-:Y:S08]  /*5e10*/  HMMA.16816.F32.BF16 R24, R176.reuse, R184, R24 ;  /* 0x000000b8b018723c */ /* 0x040ff00000041818 */
[-C--:B------:R-:W-:Y:S08]  /*5e20*/  HMMA.16816.F32.BF16 R28, R176, R186.reuse, R28 ;  /* 0x000000bab01c723c */ /* 0x080ff0000004181c */
[C---:B------:R-:W-:Y:S01]  /*5e30*/  HMMA.16816.F32.BF16 R32, R204.reuse, R186, R32 ;  /* 0x000000bacc20723c */ /* 0x040fe20000041820 */
[----:B------:R-:W5:Y:S07]  /*5e40*/  LDSM.16.M88.4 R184, [R223] ;  /* 0x00000000dfb8783b */ /* 0x000f6e0000000200 */
[-C--:B--2---:R-:W-:Y:S08]  /*5e50*/  HMMA.16816.F32.BF16 R36, R204, R188.reuse, R36 ;  /* 0x000000bccc24723c */ /* 0x084ff00000041824 */
[C---:B------:R-:W-:Y:S08]  /*5e60*/  HMMA.16816.F32.BF16 R40, R176.reuse, R188, R40 ;  /* 0x000000bcb028723c */ /* 0x040ff00000041828 */
[-C--:B------:R-:W-:Y:S08]  /*5e70*/  HMMA.16816.F32.BF16 R44, R176, R190.reuse, R44 ;  /* 0x000000beb02c723c */ /* 0x080ff0000004182c */
[C---:B------:R-:W-:Y:S01]  /*5e80*/  HMMA.16816.F32.BF16 R48, R204.reuse, R190, R48 ;  /* 0x000000becc30723c */ /* 0x040fe20000041830 */
[----:B------:R-:W-:Y:S07]  /*5e90*/  LDSM.16.M88.4 R188, [R212+0x2000] ;  /* 0x00200000d4bc783b */ /* 0x000fee0000000200 */
[-C--:B------:R-:W-:Y:S08]  /*5ea0*/  HMMA.16816.F32.BF16 R52, R204, R180.reuse, R52 ;  /* 0x000000b4cc34723c */ /* 0x080ff00000041834 */
[C---:B------:R-:W-:Y:S08]  /*5eb0*/  HMMA.16816.F32.BF16 R56, R176.reuse, R180, R56 ;  /* 0x000000b4b038723c */ /* 0x040ff00000041838 */
[-C--:B------:R-:W-:Y:S01]  /*5ec0*/  HMMA.16816.F32.BF16 R60, R176, R182.reuse, R60 ;  /* 0x000000b6b03c723c */ /* 0x080fe2000004183c */
[----:B------:R-:W2:Y:S07]  /*5ed0*/  LDSM.16.M88.4 R176, [R222] ;  /* 0x00000000deb0783b */ /* 0x000eae0000000200 */
[----:B------:R-:W-:Y:S01]  /*5ee0*/  HMMA.16816.F32.BF16 R64, R204, R182, R64 ;  /* 0x000000b6cc40723c */ /* 0x000fe20000041840 */
[----:B------:R-:W2:Y:S07]  /*5ef0*/  LDSM.16.M88.4 R180, [R215+0x4000] ;  /* 0x00400000d7b4783b */ /* 0x000eae0000000200 */
[-C--:B------:R-:W-:Y:S01]  /*5f00*/  HMMA.16816.F32.BF16 R4, R192, R196.reuse, R4 ;  /* 0x000000c4c004723c */ /* 0x080fe20000041804 */
[----:B------:R-:W-:Y:S07]  /*5f10*/  LDSM.16.M88.4 R204, [R212+0x2400] ;  /* 0x00240000d4cc783b */ /* 0x000fee0000000200 */
[C---:B-1----:R-:W-:Y:S08]  /*5f20*/  HMMA.16816.F32.BF16 R8, R200.reuse, R196, R8 ;  /* 0x000000c4c808723c */ /* 0x042ff00000041808 */
[-C--:B------:R-:W-:Y:S08]  /*5f30*/  HMMA.16816.F32.BF16 R12, R200, R198.reuse, R12 ;  /* 0x000000c6c80c723c */ /* 0x080ff0000004180c */
[C---:B------:R-:W-:Y:S01]  /*5f40*/  HMMA.16816.F32.BF16 R16, R192.reuse, R198, R16 ;  /* 0x000000c6c010723c */ /* 0x040fe20000041810 */
[----:B------:R-:W1:Y:S07]  /*5f50*/  LDSM.16.M88.4 R196, [R215+0x5000] ;  /* 0x00500000d7c4783b */ /* 0x000e6e0000000200 */
[-C--:B---3--:R-:W-:Y:S08]  /*5f60*/  HMMA.16816.F32.BF16 R20, R192, R208.reuse, R20 ;  /* 0x000000d0c014723c */ /* 0x088ff00000041814 */
[C---:B------:R-:W-:Y:S08]  /*5f70*/  HMMA.16816.F32.BF16 R24, R200.reuse, R208, R24 ;  /* 0x000000d0c818723c */ /* 0x040ff00000041818 */
[-C--:B------:R-:W-:Y:S08]  /*5f80*/  HMMA.16816.F32.BF16 R28, R200, R210.reuse, R28 ;  /* 0x000000d2c81c723c */ /* 0x080ff0000004181c */
[C---:B------:R-:W-:Y:S01]  /*5f90*/  HMMA.16816.F32.BF16 R32, R192.reuse, R210, R32 ;  /* 0x000000d2c020723c */ /* 0x040fe20000041820 */
[----:B------:R-:W3:Y:S07]  /*5fa0*/  LDSM.16.M88.4 R208, [R212+0x2800] ;  /* 0x00280000d4d0783b */ /* 0x000eee0000000200 */
[-C--:B-----5:R-:W-:Y:S08]  /*5fb0*/  HMMA.16816.F32.BF16 R36, R192, R184.reuse, R36 ;  /* 0x000000b8c024723c */ /* 0x0a0ff00000041824 */
[C---:B------:R-:W-:Y:S08]  /*5fc0*/  HMMA.16816.F32.BF16 R40, R200.reuse, R184, R40 ;  /* 0x000000b8c828723c */ /* 0x040ff00000041828 */
[-C--:B------:R-:W-:Y:S08]  /*5fd0*/  HMMA.16816.F32.BF16 R44, R200, R186.reuse, R44 ;  /* 0x000000bac82c723c */ /* 0x080ff0000004182c */
[C---:B------:R-:W-:Y:S01]  /*5fe0*/  HMMA.16816.F32.BF16 R48, R192.reuse, R186, R48 ;  /* 0x000000bac030723c */ /* 0x040fe20000041830 */
[----:B------:R-:W5:Y:S07]  /*5ff0*/  LDSM.16.M88.4 R184, [R212+0x2c00] ;  /* 0x002c0000d4b8783b */ /* 0x000f6e0000000200 */
[-C--:B--2---:R-:W-:Y:S08]  /*6000*/  HMMA.16816.F32.BF16 R52, R192, R176.reuse, R52 ;  /* 0x000000b0c034723c */ /* 0x084ff00000041834 */
[C---:B------:R-:W-:Y:S08]  /*6010*/  HMMA.16816.F32.BF16 R56, R200.reuse, R176, R56 ;  /* 0x000000b0c838723c */ /* 0x040ff00000041838 */
[-C--:B------:R-:W-:Y:S01]  /*6020*/  HMMA.16816.F32.BF16 R60, R200, R178.reuse, R60 ;  /* 0x000000b2c83c723c */ /* 0x080fe2000004183c */
[----:B------:R-:W2:Y:S07]  /*6030*/  LDL R200, [R1+0x3c] ;  /* 0x00003c0001c87983 */ /* 0x000eae0000100800 */
[----:B------:R-:W-:Y:S01]  /*6040*/  HMMA.16816.F32.BF16 R64, R192, R178, R64 ;  /* 0x000000b2c040723c */ /* 0x000fe20000041840 */
[----:B------:R-:W-:Y:S07]  /*6050*/  LDSM.16.M88.4 R176, [R216+0x4000] ;  /* 0x00400000d8b0783b */ /* 0x000fee0000000200 */
[-C--:B------:R-:W-:Y:S01]  /*6060*/  HMMA.16816.F32.BF16 R4, R180, R188.reuse, R4 ;  /* 0x000000bcb404723c */ /* 0x080fe20000041804 */
[----:B------:R-:W-:Y:S07]  /*6070*/  LDSM.16.M88.4 R192, [R216+0x5000] ;  /* 0x00500000d8c0783b */ /* 0x000fee0000000200 */
[C---:B-1----:R-:W-:Y:S08]  /*6080*/  HMMA.16816.F32.BF16 R8, R196.reuse, R188, R8 ;  /* 0x000000bcc408723c */ /* 0x042ff00000041808 */
[-C--:B------:R-:W-:Y:S08]  /*6090*/  HMMA.16816.F32.BF16 R12, R196, R190.reuse, R12 ;  /* 0x000000bec40c723c */ /* 0x080ff0000004180c */
[C---:B------:R-:W-:Y:S01]  /*60a0*/  HMMA.16816.F32.BF16 R16, R180.reuse, R190, R16 ;  /* 0x000000beb410723c */ /* 0x040fe20000041810 */
[----:B------:R-:W1:Y:S07]  /*60b0*/  LDSM.16.M88.4 R188, [R221] ;  /* 0x00000000ddbc783b */ /* 0x000e6e0000000200 */
[-C--:B------:R-:W-:Y:S08]  /*60c0*/  HMMA.16816.F32.BF16 R20, R180, R204.reuse, R20 ;  /* 0x000000ccb414723c */ /* 0x080ff00000041814 */
[C---:B------:R-:W-:Y:S07]  /*60d0*/  HMMA.16816.F32.BF16 R24, R196.reuse, R204, R24 ;  /* 0x000000ccc418723c */ /* 0x040fee0000041818 */
[----:B------:R-:W-:Y:S01]  /*60e0*/  IADD3 R204, R229, -0x1, RZ ;  /* 0xffffffffe5cc7810 */ /* 0x000fe20007ffe0ff */
[-C--:B------:R-:W-:Y:S04]  /*60f0*/  HMMA.16816.F32.BF16 R28, R196, R206.reuse, R28 ;  /* 0x000000cec41c723c */ /* 0x080fe8000004181c */
[----:B------:R-:W-:Y:S01]  /*6100*/  @P6 IMAD.WIDE.U32 R2, R204, c[0x0][0x1e0], RZ ;  /* 0x00007800cc026a25 */ /* 0x000fe200078e00ff */
[----:B----4-:R-:W-:Y:S03]  /*6110*/  @P6 SHF.R.S32.HI R0, RZ, 0x1f, R204 ;  /* 0x0000001fff006819 */ /* 0x010fe600000114cc */
[C---:B------:R-:W-:Y:S04]  /*6120*/  HMMA.16816.F32.BF16 R32, R180.reuse, R206, R32 ;  /* 0x000000ceb420723c */ /* 0x040fe80000041820 */
[----:B------:R-:W-:Y:S04]  /*6130*/  @P6 IMAD R0, R0, c[0x0][0x1e0], RZ ;  /* 0x0000780000006a24 */ /* 0x000fe800078e02ff */
[-C--:B---3--:R-:W-:Y:S04]  /*6140*/  HMMA.16816.F32.BF16 R36, R180, R208.reuse, R36 ;  /* 0x000000d0b424723c */ /* 0x088fe80000041824 */
[----:B------:R-:W-:Y:S04]  /*6150*/  @P6 IMAD R0, R204, c[0x0][0x1e4], R0 ;  /* 0x00007900cc006a24 */ /* 0x000fe800078e0200 */
[C---:B------:R-:W-:Y:S04]  /*6160*/  HMMA.16816.F32.BF16 R40, R196.reuse, R208, R40 ;  /* 0x000000d0c428723c */ /* 0x040fe80000041828 */
[----:B------:R-:W-:Y:S02]  /*6170*/  @P6 IMAD.IADD R0, R3, 0x1, R0 ;  /* 0x0000000103006824 */ /* 0x000fe400078e0200 */
[C---:B------:R-:W-:Y:S02]  /*6180*/  @P6 IMAD.SHL.U32 R3, R2.reuse, 0x40, RZ ;  /* 0x0000004002036824 */ /* 0x040fe400078e00ff */
[-C--:B------:R-:W-:Y:S04]  /*6190*/  HMMA.16816.F32.BF16 R44, R196, R210.reuse, R44 ;  /* 0x000000d2c42c723c */ /* 0x080fe8000004182c */
[----:B------:R-:W-:Y:S01]  /*61a0*/  @P6 SHF.L.U64.HI R2, R2, 0x6, R0 ;  /* 0x0000000602026819 */ /* 0x000fe20000010200 */
[----:B------:R-:W-:Y:S01]  /*61b0*/  IMAD.MOV.U32 R0, RZ, RZ, R231 ;  /* 0x000000ffff007224 */ /* 0x000fe200078e00e7 */
[C---:B------:R-:W-:Y:S02]  /*61c0*/  @P6 LEA R141, P0, R143.reuse, R3, 0x5 ;  /* 0x000000038f8d6211 */ /* 0x040fe400078028ff */
[C---:B------:R-:W-:Y:S04]  /*61d0*/  HMMA.16816.F32.BF16 R48, R180.reuse, R210, R48 ;  /* 0x000000d2b430723c */ /* 0x040fe80000041830 */
[----:B------:R-:W-:Y:S02]  /*61e0*/  @P2 SHF.R.U32.HI R0, RZ, c[0x0][0x2cc], R142 ;  /* 0x0000b300ff002a19 */ /* 0x000fe4000001168e */
[----:B------:R-:W-:Y:S02]  /*61f0*/  @P6 LEA.HI.X R142, R143, R2, R144, 0x5, P0 ;  /* 0x000000028f8e6211 */ /* 0x000fe400000f2c90 */
[-C--:B-----5:R-:W-:Y:S04]  /*6200*/  HMMA.16816.F32.BF16 R52, R180, R184.reuse, R52 ;  /* 0x000000b8b434723c */ /* 0x0a0fe80000041834 */
[CC--:B------:R-:W-:Y:S02]  /*6210*/  @P6 IADD3 R144, P1, R3.reuse, R149.reuse, RZ ;  /* 0x0000009503906210 */ /* 0x0c0fe40007f3e0ff */
[----:B------:R-:W-:Y:S02]  /*6220*/  @P6 IADD3 R143, P0, R3, R234, RZ ;  /* 0x000000ea038f6210 */ /* 0x000fe40007f1e0ff */
[C---:B------:R-:W-:Y:S04]  /*6230*/  HMMA.16816.F32.BF16 R56, R196.reuse, R184, R56 ;  /* 0x000000b8c438723c */ /* 0x040fe80000041838 */
[----:B------:R-:W-:Y:S01]  /*6240*/  @P6 IMAD.X R151, R2, 0x1, R145, P1 ;  /* 0x0000000102976824 */ /* 0x000fe200008e0691 */
[----:B------:R-:W-:Y:S01]  /*6250*/  @P6 LEA R202, P1, R144, c[0x0][0x1c8], 0x1 ;  /* 0x0000720090ca6a11 */ /* 0x000fe200078208ff */
[----:B------:R-:W-:Y:S01]  /*6260*/  @P6 IMAD.X R150, R2, 0x1, R230, P0 ;  /* 0x0000000102966824 */ /* 0x000fe200000e06e6 */
[----:B------:R-:W-:Y:S01]  /*6270*/  MOV R184, 0xffffffc0 ;  /* 0xffffffc000b87802 */ /* 0x000fe20000000f00 */
[-C--:B------:R-:W-:Y:S01]  /*6280*/  HMMA.16816.F32.BF16 R60, R196, R186.reuse, R60 ;  /* 0x000000bac43c723c */ /* 0x080fe2000004183c */
[----:B------:R-:W-:Y:S03]  /*6290*/  SHFL.IDX PT, R196, R0, 0x2, 0x1c1f ;  /* 0x005c1f0000c47f89 */ /* 0x000fe600000e0000 */
[----:B------:R-:W-:Y:S02]  /*62a0*/  @P6 LEA.HI.X R203, R144, c[0x0][0x1cc], R151, 0x1, P1 ;  /* 0x0000730090cb6a11 */ /* 0x000fe400008f0c97 */
[C---:B------:R-:W-:Y:S02]  /*62b0*/  @P6 LEA R206, P0, R143.reuse, c[0x0][0x1c8], 0x1 ;  /* 0x000072008fce6a11 */ /* 0x040fe400078008ff */
[----:B------:R-:W-:Y:S01]  /*62c0*/  HMMA.16816.F32.BF16 R64, R180, R186, R64 ;  /* 0x000000bab440723c */ /* 0x000fe20000041840 */
[----:B------:R-:W3:Y:S03]  /*62d0*/  LDSM.16.M88.4 R180, [R220] ;  /* 0x00000000dcb4783b */ /* 0x000ee60000000200 */
[----:B------:R-:W-:Y:S01]  /*62e0*/  @P6 LEA.HI.X R207, R143, c[0x0][0x1cc], R150, 0x1, P0 ;  /* 0x000073008fcf6a11 */ /* 0x000fe200000f0c96 */
[----:B------:R-:W-:Y:S01]  /*62f0*/  IMAD R150, R229, R184, 0x1 ;  /* 0x00000001e5967424 */ /* 0x000fe200078e02b8 */
[----:B------:R-:W-:Y:S02]  /*6300*/  @P6 IADD3 R144, P0, R234, 0x40, RZ ;  /* 0x00000040ea906810 */ /* 0x000fe40007f1e0ff */
[-C--:B-1----:R-:W-:Y:S01]  /*6310*/  HMMA.16816.F32.BF16 R4, R176, R188.reuse, R4 ;  /* 0x000000bcb004723c */ /* 0x082fe20000041804 */
[----:B------:R-:W1:Y:S04]  /*6320*/  LDSM.16.M88.4 R184, [R219] ;  /* 0x00000000dbb8783b */ /* 0x000e680000000200 */
[--C-:B------:R-:W-:Y:S01]  /*6330*/  @P6 IMAD.X R143, RZ, RZ, R230.reuse, P0 ;  /* 0x000000ffff8f6224 */ /* 0x100fe200000e06e6 */
[-C--:B------:R-:W-:Y:S02]  /*6340*/  @P6 IADD3 R3, P0, R3, R144.reuse, RZ ;  /* 0x0000009003036210 */ /* 0x080fe40007f1e0ff */
[C---:B------:R-:W-:Y:S01]  /*6350*/  HMMA.16816.F32.BF16 R8, R192.reuse, R188, R8 ;  /* 0x000000bcc008723c */ /* 0x040fe20000041808 */
[----:B------:R-:W4:Y:S07]  /*6360*/  SHFL.IDX PT, R188, R0, RZ, 0x1c1f ;  /* 0x001c1fff00bc7589 */ /* 0x000f2e00000e0000 */
[-C--:B------:R-:W-:Y:S01]  /*6370*/  HMMA.16816.F32.BF16 R12, R192, R190.reuse, R12 ;  /* 0x000000bec00c723c */ /* 0x080fe2000004180c */
[----:B------:R-:W5:Y:S07]  /*6380*/  SHFL.IDX PT, R189, R0, 0x1, 0x1c1f ;  /* 0x003c1f0000bd7f89 */ /* 0x000f6e00000e0000 */
[C---:B------:R-:W-:Y:S01]  /*6390*/  HMMA.16816.F32.BF16 R16, R176.reuse, R190, R16 ;  /* 0x000000beb010723c */ /* 0x040fe20000041810 */
[----:B------:R1:W1:Y:S06]  /*63a0*/  SHFL.IDX PT, R151, R0, 0x3, 0x1c1f ;  /* 0x007c1f0000977f89 */ /* 0x00026c00000e0000 */
[C---:B------:R-:W-:Y:S01]  /*63b0*/  @P6 IADD3 R190, P1, R141.reuse, R149, RZ ;  /* 0x000000958dbe6210 */ /* 0x040fe20007f3e0ff */
[-C--:B---3--:R-:W-:Y:S04]  /*63c0*/  HMMA.16816.F32.BF16 R20, R176, R180.reuse, R20 ;  /* 0x000000b4b014723c */ /* 0x088fe80000041814 */
[----:B------:R-:W-:Y:S01]  /*63d0*/  @P6 IADD3.X R149, R2, R143, RZ, P0, !PT ;  /* 0x0000008f02956210 */ /* 0x000fe200007fe4ff */
[C---:B------:R-:W-:Y:S01]  /*63e0*/  @P6 IMAD.X R233, R142.reuse, 0x1, R145, P1 ;  /* 0x000000018ee96824 */ /* 0x040fe200008e0691 */
[C---:B------:R-:W-:Y:S02]  /*63f0*/  @P6 IADD3 R191, P0, R141.reuse, R144, RZ ;  /* 0x000000908dbf6210 */ /* 0x040fe40007f1e0ff */
[----:B------:R-:W-:Y:S01]  /*6400*/  @P6 IADD3 R2, P1, R141, R234, RZ ;  /* 0x000000ea8d026210 */ /* 0x000fe20007f3e0ff */
[C---:B------:R-:W-:Y:S04]  /*6410*/  HMMA.16816.F32.BF16 R24, R192.reuse, R180, R24 ;  /* 0x000000b4c018723c */ /* 0x040fe80000041818 */
[C---:B------:R-:W-:Y:S01]  /*6420*/  @P6 IMAD.X R234, R142.reuse, 0x1, R143, P0 ;  /* 0x000000018eea6824 */ /* 0x040fe200000e068f */
[C---:B------:R-:W-:Y:S01]  /*6430*/  @P6 LEA R198, P0, R3.reuse, c[0x0][0x1c8], 0x1 ;  /* 0x0000720003c66a11 */ /* 0x040fe200078008ff */
[----:B------:R-:W-:Y:S02]  /*6440*/  @P6 IMAD.X R142, R142, 0x1, R230, P1 ;  /* 0x000000018e8e6824 */ /* 0x000fe400008e06e6 */
[-C--:B------:R-:W-:Y:S04]  /*6450*/  HMMA.16816.F32.BF16 R28, R192, R182.reuse, R28 ;  /* 0x000000b6c01c723c */ /* 0x080fe8000004181c */
[----:B------:R-:W-:Y:S04]  /*6460*/  @P6 LEA.HI.X R199, R3, c[0x0][0x1cc], R149, 0x1, P0 ;  /* 0x0000730003c76a11 */ /* 0x000fe800000f0c95 */
[C---:B------:R-:W-:Y:S08]  /*6470*/  HMMA.16816.F32.BF16 R32, R176.reuse, R182, R32 ;  /* 0x000000b6b020723c */ /* 0x040ff00000041820 */
[-C--:B-1----:R-:W-:Y:S08]  /*6480*/  HMMA.16816.F32.BF16 R36, R176, R184.reuse, R36 ;  /* 0x000000b8b024723c */ /* 0x082ff00000041824 */
[C---:B------:R-:W-:Y:S08]  /*6490*/  HMMA.16816.F32.BF16 R40, R192.reuse, R184, R40 ;  /* 0x000000b8c028723c */ /* 0x040ff00000041828 */
[-C--:B------:R-:W-:Y:S08]  /*64a0*/  HMMA.16816.F32.BF16 R44, R192, R186.reuse, R44 ;  /* 0x000000bac02c723c */ /* 0x080ff0000004182c */
[C---:B------:R-:W-:Y:S04]  /*64b0*/  HMMA.16816.F32.BF16 R48, R176.reuse, R186, R48 ;  /* 0x000000bab030723c */ /* 0x040fe80000041830 */
[----:B--2---:R-:W-:Y:S02]  /*64c0*/  IADD3 R150, R150, c[0x0][0x1d0], -R200 ;  /* 0x0000740096967a10 */ /* 0x004fe40007ffe8c8 */
[----:B------:R-:W-:Y:S02]  /*64d0*/  @P6 LEA R200, P1, R2, c[0x0][0x1c8], 0x1 ;  /* 0x0000720002c86a11 */ /* 0x000fe400078208ff */
[----:B------:R-:W-:Y:S04]  /*64e0*/  IADD3 R0, R150, -c[0x0][0x168], RZ ;  /* 0x80005a0096007a10 */ /* 0x000fe80007ffe0ff */
[----:B------:R-:W-:Y:S02]  /*64f0*/  @P6 LEA.HI.X R201, R2, c[0x0][0x1cc], R142, 0x1, P1 ;  /* 0x0000730002c96a11 */ /* 0x000fe400008f0c8e */
[C---:B----4-:R-:W-:Y:S01]  /*6500*/  IADD3 R141, R0.reuse, R188, RZ ;  /* 0x000000bc008d7210 */ /* 0x050fe20007ffe0ff */
[C---:B-----5:R-:W-:Y:S02]  /*6510*/  IMAD.IADD R3, R0.reuse, 0x1, R189 ;  /* 0x0000000100037824 */ /* 0x060fe400078e02bd */
[C---:B------:R-:W-:Y:S01]  /*6520*/  IMAD.IADD R2, R0.reuse, 0x1, R196 ;  /* 0x0000000100027824 */ /* 0x040fe200078e02c4 */
[C---:B------:R-:W-:Y:S01]  /*6530*/  ISETP.GT.AND P1, PT, R141.reuse, RZ, PT ;  /* 0x000000ff8d00720c */ /* 0x040fe20003f24270 */
[----:B------:R-:W-:Y:S01]  /*6540*/  IMAD.IADD R0, R0, 0x1, R151 ;  /* 0x0000000100007824 */ /* 0x000fe200078e0297 */
[----:B------:R-:W-:Y:S02]  /*6550*/  ISETP.GT.AND P0, PT, R141, 0x1, PT ;  /* 0x000000018d00780c */ /* 0x000fe40003f04270 */
[----:B------:R-:W-:Y:S02]  /*6560*/  FSEL R149, R4, -INF , P1 ;  /* 0xff80000004957808 */ /* 0x000fe40000800000 */
[----:B------:R-:W-:Y:S02]  /*6570*/  FSEL R142, R5, -INF , P0 ;  /* 0xff800000058e7808 */ /* 0x000fe40000000000 */
[C---:B------:R-:W-:Y:S02]  /*6580*/  ISETP.GT.AND P1, PT, R3.reuse, RZ, PT ;  /* 0x000000ff0300720c */ /* 0x040fe40003f24270 */
[----:B------:R-:W-:Y:S02]  /*6590*/  ISETP.GT.AND P0, PT, R3, 0x1, PT ;  /* 0x000000010300780c */ /* 0x000fe40003f04270 */
[----:B------:R-:W-:Y:S02]  /*65a0*/  FSEL R181, R6, -INF , P1 ;  /* 0xff80000006b57808 */ /* 0x000fe40000800000 */
[----:B------:R-:W-:Y:S02]  /*65b0*/  FSEL R180, R7, -INF , P0 ;  /* 0xff80000007b47808 */ /* 0x000fe40000000000 */
[----:B------:R-:W1:Y:S01]  /*65c0*/  LDSM.16.M88.4 R4, [R218] ;  /* 0x00000000da04783b */ /* 0x000e620000000200 */
[C---:B------:R-:W-:Y:S01]  /*65d0*/  ISETP.GT.AND P1, PT, R2.reuse, RZ, PT ;  /* 0x000000ff0200720c */ /* 0x040fe20003f24270 */
[----:B------:R-:W-:Y:S06]  /*65e0*/  DEPBAR.LE SB0, 0x0 ;  /* 0x000080000000791a */ /* 0x000fec0000000000 */
[----:B------:R-:W-:Y:S01]  /*65f0*/  BAR.SYNC.DEFER_BLOCKING 0x0 ;  /* 0x0000000000007b1d */ /* 0x000fe20000010000 */
[----:B------:R-:W-:Y:S02]  /*6600*/  ISETP.GT.AND P0, PT, R2, 0x1, PT ;  /* 0x000000010200780c */ /* 0x000fe40003f04270 */
[----:B------:R-:W-:Y:S02]  /*6610*/  FSEL R182, R8, -INF , P1 ;  /* 0xff80000008b67808 */ /* 0x000fe40000800000 */
[----:B------:R-:W-:Y:S02]  /*6620*/  FSEL R9, R9, -INF , P0 ;  /* 0xff80000009097808 */ /* 0x000fe40000000000 */
[C---:B------:R-:W-:Y:S02]  /*6630*/  ISETP.GT.AND P1, PT, R0.reuse, RZ, PT ;  /* 0x000000ff0000720c */ /* 0x040fe40003f24270 */
[----:B------:R-:W-:Y:S02]  /*6640*/  ISETP.GT.AND P0, PT, R0, 0x1, PT ;  /* 0x000000010000780c */ /* 0x000fe40003f04270 */
[----:B------:R-:W-:Y:S02]  /*6650*/  FSEL R10, R10, -INF , P1 ;  /* 0xff8000000a0a7808 */ /* 0x000fe40000800000 */
[----:B------:R-:W-:Y:S02]  /*6660*/  FSEL R11, R11, -INF , P0 ;  /* 0xff8000000b0b7808 */ /* 0x000fe40000000000 */
[C---:B------:R-:W-:Y:S02]  /*6670*/  ISETP.GT.AND P1, PT, R2.reuse, 0x8, PT ;  /* 0x000000080200780c */ /* 0x040fe40003f24270 */
[----:B------:R-:W-:Y:S02]  /*6680*/  ISETP.GT.AND P0, PT, R2, 0x9, PT ;  /* 0x000000090200780c */ /* 0x000fe40003f04270 */
[----:B------:R-:W-:Y:S02]  /*6690*/  FSEL R12, R12, -INF , P1 ;  /* 0xff8000000c0c7808 */ /* 0x000fe40000800000 */
[----:B------:R-:W-:Y:S02]  /*66a0*/  FSEL R13, R13, -INF , P0 ;  /* 0xff8000000d0d7808 */ /* 0x000fe40000000000 */
[C---:B------:R-:W-:Y:S02]  /*66b0*/  ISETP.GT.AND P1, PT, R0.reuse, 0x8, PT ;  /* 0x000000080000780c */ /* 0x040fe40003f24270 */
[----:B------:R-:W-:Y:S02]  /*66c0*/  ISETP.GT.AND P0, PT, R0, 0x9, PT ;  /* 0x000000090000780c */ /* 0x000fe40003f04270 */
[----:B------:R-:W-:Y:S02]  /*66d0*/  FSEL R14, R14, -INF , P1 ;  /* 0xff8000000e0e7808 */ /* 0x000fe40000800000 */
[----:B------:R-:W-:Y:S02]  /*66e0*/  ISETP.GT.AND P1, PT, R141, 0x8, PT ;  /* 0x000000088d00780c */ /* 0x000fe40003f24270 */
[----:B------:R-:W-:Y:S01]  /*66f0*/  FSEL R15, R15, -INF , P0 ;  /* 0xff8000000f0f7808 */ /* 0x000fe20000000000 */
[-C--:B-1----:R-:W-:Y:S05]  /*6700*/  HMMA.16816.F32.BF16 R52, R176, R4.reuse, R52 ;  /* 0x00000004b034723c */ /* 0x082fea0000041834 */
[----:B------:R-:W-:Y:S02]  /*6710*/  ISETP.GT.AND P0, PT, R141, 0x9, PT ;  /* 0x000000098d00780c */ /* 0x000fe40003f04270 */
[----:B------:R-:W-:Y:S01]  /*6720*/  FSEL R16, R16, -INF , P1 ;  /* 0xff80000010107808 */ /* 0x000fe20000800000 */
[C---:B------:R-:W-:Y:S04]  /*6730*/  HMMA.16816.F32.BF16 R56, R192.reuse, R4, R56 ;  /* 0x00000004c038723c */ /* 0x040fe80000041838 */
[----:B------:R-:W-:Y:S02]  /*6740*/  FSEL R17, R17, -INF , P0 ;  /* 0xff80000011117808 */ /* 0x000fe40000000000 */
[C---:B------:R-:W-:Y:S02]  /*6750*/  ISETP.GT.AND P1, PT, R3.reuse, 0x8, PT ;  /* 0x000000080300780c */ /* 0x040fe40003f24270 */
[-C--:B------:R-:W-:Y:S03]  /*6760*/  HMMA.16816.F32.BF16 R60, R192, R6.reuse, R60 ;  /* 0x00000006c03c723c */ /* 0x080fe6000004183c */
[----:B------:R-:W-:Y:S02]  /*6770*/  ISETP.GT.AND P0, PT, R3, 0x9, PT ;  /* 0x000000090300780c */ /* 0x000fe40003f04270 */
[----:B------:R-:W-:Y:S02]  /*6780*/  FSEL R18, R18, -INF , P1 ;  /* 0xff80000012127808 */ /* 0x000fe40000800000 */
[----:B------:R-:W-:Y:S01]  /*6790*/  ISETP.GT.AND P1, PT, R141, 0x10, PT ;  /* 0x000000108d00780c */ /* 0x000fe20003f24270 */
[----:B------:R-:W-:Y:S04]  /*67a0*/  HMMA.16816.F32.BF16 R64, R176, R6, R64 ;  /* 0x00000006b040723c */ /* 0x000fe80000041840 */
[----:B------:R-:W-:Y:S02]  /*67b0*/  FSEL R19, R19, -INF , P0 ;  /* 0xff80000013137808 */ /* 0x000fe40000000000 */
[----:B------:R-:W-:Y:S02]  /*67c0*/  ISETP.GT.AND P0, PT, R141, 0x11, PT ;  /* 0x000000118d00780c */ /* 0x000fe40003f04270 */
[----:B------:R-:W-:Y:S02]  /*67d0*/  FSEL R189, R20, -INF , P1 ;  /* 0xff80000014bd7808 */ /* 0x000fe40000800000 */
[----:B------:R-:W-:Y:S02]  /*67e0*/  ISETP.GT.AND P1, PT, R3, 0x10, PT ;  /* 0x000000100300780c */ /* 0x000fe40003f24270 */
[----:B------:R-:W-:Y:S02]  /*67f0*/  FSEL R188, R21, -INF , P0 ;  /* 0xff80000015bc7808 */ /* 0x000fe40000000000 */
[----:B------:R-:W-:Y:S02]  /*6800*/  ISETP.GT.AND P0, PT, R3, 0x11, PT ;  /* 0x000000110300780c */ /* 0x000fe40003f04270 */
[----:B------:R-:W-:Y:S02]  /*6810*/  FSEL R196, R22, -INF , P1 ;  /* 0xff80000016c47808 */ /* 0x000fe40000800000 */
[----:B------:R-:W-:Y:S02]  /*6820*/  FSEL R197, R23, -INF , P0 ;  /* 0xff80000017c57808 */ /* 0x000fe40000000000 */
[----:B------:R-:W-:Y:S02]  /*6830*/  FMNMX.FTZ R4, R149, R140, !PT ;  /* 0x0000008c95047209 */ /* 0x000fe40007810000 */
[C---:B------:R-:W-:Y:S02]  /*6840*/  ISETP.GT.AND P1, PT, R2.reuse, 0x10, PT ;  /* 0x000000100200780c */ /* 0x040fe40003f24270 */
[----:B------:R-:W-:Y:S02]  /*6850*/  ISETP.GT.AND P0, PT, R2, 0x11, PT ;  /* 0x000000110200780c */ /* 0x000fe40003f04270 */
[----:B------:R-:W-:Y:S02]  /*6860*/  FSEL R208, R24, -INF , P1 ;  /* 0xff80000018d07808 */ /* 0x000fe40000800000 */
[----:B------:R-:W-:Y:S02]  /*6870*/  FSEL R205, R25, -INF , P0 ;  /* 0xff80000019cd7808 */ /* 0x000fe40000000000 */
[C---:B------:R-:W-:Y:S02]  /*6880*/  ISETP.GT.AND P1, PT, R0.reuse, 0x10, PT ;  /* 0x000000100000780c */ /* 0x040fe40003f24270 */
[----:B------:R-:W-:Y:S02]  /*6890*/  ISETP.GT.AND P0, PT, R0, 0x11, PT ;  /* 0x000000110000780c */ /* 0x000fe40003f04270 */
[----:B------:R-:W-:Y:S02]  /*68a0*/  FMNMX.FTZ R4, R142, R4, !PT ;  /* 0x000000048e047209 */ /* 0x000fe40007810000 */
[----:B------:R-:W-:Y:S02]  /*68b0*/  FSEL R211, R26, -INF , P1 ;  /* 0xff8000001ad37808 */ /* 0x000fe40000800000 */
[----:B------:R-:W-:Y:S02]  /*68c0*/  FSEL R230, R27, -INF , P0 ;  /* 0xff8000001be67808 */ /* 0x000fe40000000000 */
[C---:B------:R-:W-:Y:S02]  /*68d0*/  ISETP.GT.AND P1, PT, R2.reuse, 0x18, PT ;  /* 0x000000180200780c */ /* 0x040fe40003f24270 */
[----:B------:R-:W-:Y:S02]  /*68e0*/  ISETP.GT.AND P0, PT, R2, 0x19, PT ;  /* 0x000000190200780c */ /* 0x000fe40003f04270 */
[----:B------:R-:W-:Y:S02]  /*68f0*/  FMNMX.FTZ R4, R16, R4, !PT ;  /* 0x0000000410047209 */ /* 0x000fe40007810000 */
[----:B------:R-:W-:Y:S02]  /*6900*/  FSEL R209, R28, -INF , P1 ;  /* 0xff8000001cd17808 */ /* 0x000fe40000800000 */
[----:B------:R-:W-:Y:S02]  /*6910*/  FSEL R210, R29, -INF , P0 ;  /* 0xff8000001dd27808 */ /* 0x000fe40000000000 */
[----:B------:R-:W-:Y:S02]  /*6920*/  FMNMX.FTZ R4, R17, R4, !PT ;  /* 0x0000000411047209 */ /* 0x000fe40007810000 */
[C---:B------:R-:W-:Y:S02]  /*6930*/  ISETP.GT.AND P1, PT, R0.reuse, 0x18, PT ;  /* 0x000000180000780c */ /* 0x040fe40003f24270 */
[----:B------:R-:W-:Y:S02]  /*6940*/  ISETP.GT.AND P0, PT, R0, 0x19, PT ;  /* 0x000000190000780c */ /* 0x000fe40003f04270 */
[----:B------:R-:W-:Y:S02]  /*6950*/  FMNMX.FTZ R4, R189, R4, !PT ;  /* 0x00000004bd047209 */ /* 0x000fe40007810000 */
[----:B------:R-:W-:Y:S02]  /*6960*/  FSEL R231, R30, -INF , P1 ;  /* 0xff8000001ee77808 */ /* 0x000fe40000800000 */
[----:B------:R-:W-:Y:S02]  /*6970*/  ISETP.GT.AND P1, PT, R141, 0x18, PT ;  /* 0x000000188d00780c */ /* 0x000fe40003f24270 */
[----:B------:R-:W-:Y:S02]  /*6980*/  FSEL R232, R31, -INF , P0 ;  /* 0xff8000001fe87808 */ /* 0x000fe40000000000 */
[----:B------:R-:W-:Y:S02]  /*6990*/  ISETP.GT.AND P0, PT, R141, 0x19, PT ;  /* 0x000000198d00780c */ /* 0x000fe40003f04270 */
[----:B------:R-:W-:Y:S01]  /*69a0*/  FSEL R186, R32, -INF , P1 ;  /* 0xff80000020ba7808 */ /* 0x000fe20000800000 */
[----:B------:R-:W-:Y:S01]  /*69b0*/  IMAD.MOV.U32 R32, RZ, RZ, R252 ;  /* 0x000000ffff207224 */ /* 0x000fe200078e00fc */
        /* <DEDUP_REMOVED lines=16> */
[----:B------:R-:W-:Y:S02]  /*6ac0*/  ISETP.GT.AND P1, PT, R2, 0x20, PT ;  /* 0x000000200200780c */ /* 0x000fe40003f24270 */
[C---:B------:R-:W-:Y:S02]  /*6ad0*/  ISETP.GT.AND P0, PT, R141.reuse, 0x28, PT ;  /* 0x000000288d00780c */ /* 0x040fe40003f04270 */
[----:B------:R-:W-:Y:S02]  /*6ae0*/  FMNMX.FTZ R145, R194, R145, !PT ;  /* 0x00000091c2917209 */ /* 0x000fe40007810000 */
[----:B------:R-:W-:Y:S02]  /*6af0*/  FSEL R247, R40, -INF , P1 ;  /* 0xff80000028f77808 */ /* 0x000fe40000800000 */
[----:B------:R-:W-:Y:S02]  /*6b00*/  FSEL R195, R48, -INF , P0 ;  /* 0xff80000030c37808 */ /* 0x000fe40000000000 */
[----:B------:R-:W-:Y:S02]  /*6b10*/  ISETP.GT.AND P1, PT, R141, 0x29, PT ;  /* 0x000000298d00780c */ /* 0x000fe40003f24270 */
[----:B------:R-:W-:Y:S02]  /*6b20*/  FMNMX.FTZ R145, R235, R145, !PT ;  /* 0x00000091eb917209 */ /* 0x000fe40007810000 */
[----:B------:R-:W-:Y:S02]  /*6b30*/  ISETP.GT.AND P0, PT, R141, 0x30, PT ;  /* 0x000000308d00780c */ /* 0x000fe40003f04270 */
[----:B------:R-:W-:Y:S02]  /*6b40*/  FSEL R237, R49, -INF , P1 ;  /* 0xff80000031ed7808 */ /* 0x000fe40000800000 */
[----:B------:R-:W-:Y:S02]  /*6b50*/  FMNMX.FTZ R145, R195, R145, !PT ;  /* 0x00000091c3917209 */ /* 0x000fe40007810000 */
[----:B------:R-:W-:Y:S02]  /*6b60*/  FSEL R243, R52, -INF , P0 ;  /* 0xff80000034f37808 */ /* 0x000fe40000000000 */
[----:B------:R-:W-:Y:S02]  /*6b70*/  ISETP.GT.AND P1, PT, R141, 0x31, PT ;  /* 0x000000318d00780c */ /* 0x000fe40003f24270 */
[----:B------:R-:W-:Y:S02]  /*6b80*/  FMNMX.FTZ R145, R237, R145, !PT ;  /* 0x00000091ed917209 */ /* 0x000fe40007810000 */
[----:B------:R-:W-:Y:S02]  /*6b90*/  FSEL R48, R53, -INF , P1 ;  /* 0xff80000035307808 */ /* 0x000fe40000800000 */
[----:B------:R-:W-:Y:S02]  /*6ba0*/  ISETP.GT.AND P0, PT, R141, 0x38, PT ;  /* 0x000000388d00780c */ /* 0x000fe40003f04270 */
[----:B------:R-:W-:Y:S02]  /*6bb0*/  FMNMX.FTZ R145, R243, R145, !PT ;  /* 0x00000091f3917209 */ /* 0x000fe40007810000 */
[----:B------:R-:W-:Y:S02]  /*6bc0*/  FMNMX.FTZ R4, R181, R146, !PT ;  /* 0x00000092b5047209 */ /* 0x000fe40007810000 */
[----:B------:R-:W-:Y:S02]  /*6bd0*/  FSEL R26, R64, -INF , P0 ;  /* 0xff800000401a7808 */ /* 0x000fe40000000000 */
[----:B------:R-:W-:Y:S02]  /*6be0*/  ISETP.GT.AND P1, PT, R141, 0x39, PT ;  /* 0x000000398d00780c */ /* 0x000fe40003f24270 */
[----:B------:R-:W-:Y:S02]  /*6bf0*/  FMNMX.FTZ R145, R48, R145, !PT ;  /* 0x0000009130917209 */ /* 0x000fe40007810000 */
[----:B------:R-:W-:Y:S02]  /*6c00*/  FMNMX.FTZ R4, R180, R4, !PT ;  /* 0x00000004b4047209 */ /* 0x000fe40007810000 */
[----:B------:R-:W-:Y:S02]  /*6c10*/  FMNMX.FTZ R145, R26, R145, !PT ;  /* 0x000000911a917209 */ /* 0x000fe40007810000 */
[----:B------:R-:W-:Y:S02]  /*6c20*/  FSEL R245, R65, -INF , P1 ;  /* 0xff80000041f57808 */ /* 0x000fe40000800000 */
[----:B------:R-:W-:Y:S02]  /*6c30*/  FMNMX.FTZ R4, R18, R4, !PT ;  /* 0x0000000412047209 */ /* 0x000fe40007810000 */
[----:B------:R-:W-:Y:S02]  /*6c40*/  FMNMX.FTZ R145, R245, R145, !PT ;  /* 0x00000091f5917209 */ /* 0x000fe40007810000 */
[----:B------:R-:W-:Y:S02]  /*6c50*/  FMNMX.FTZ R4, R19, R4, !PT ;  /* 0x0000000413047209 */ /* 0x000fe40007810000 */
[----:B------:R-:W-:Y:S01]  /*6c60*/  ISETP.GT.AND P1, PT, R0, 0x20, PT ;  /* 0x000000200000780c */ /* 0x000fe20003f24270 */
[----:B------:R-:W1:Y:S01]  /*6c70*/  SHFL.BFLY PT, R6, R145, 0x2, 0x1f ;  /* 0x0c401f0091067f89 */ /* 0x000e6200000e0000 */
[----:B------:R-:W-:Y:S02]  /*6c80*/  FMNMX.FTZ R4, R196, R4, !PT ;  /* 0x00000004c4047209 */ /* 0x000fe40007810000 */
[----:B------:R-:W-:Y:S02]  /*6c90*/  FSEL R249, R42, -INF , P1 ;  /* 0xff8000002af97808 */ /* 0x000fe40000800000 */
[----:B------:R-:W-:Y:S02]  /*6ca0*/  FMNMX.FTZ R4, R197, R4, !PT ;  /* 0x00000004c5047209 */ /* 0x000fe40007810000 */
[----:B------:R-:W-:Y:S02]  /*6cb0*/  ISETP.GT.AND P1, PT, R3, 0x28, PT ;  /* 0x000000280300780c */ /* 0x000fe40003f24270 */
[----:B------:R-:W-:Y:S02]  /*6cc0*/  FMNMX.FTZ R4, R192, R4, !PT ;  /* 0x00000004c0047209 */ /* 0x000fe40007810000 */
[----:B------:R-:W-:Y:S02]  /*6cd0*/  FSEL R236, R50, -INF , P1 ;  /* 0xff80000032ec7808 */ /* 0x000fe40000800000 */
[----:B------:R-:W-:Y:S02]  /*6ce0*/  FMNMX.FTZ R4, R193, R4, !PT ;  /* 0x00000004c1047209 */ /* 0x000fe40007810000 */
[----:B------:R-:W-:Y:S02]  /*6cf0*/  ISETP.GT.AND P0, PT, R2, 0x21, PT ;  /* 0x000000210200780c */ /* 0x000fe40003f04270 */
[----:B------:R-:W-:Y:S02]  /*6d00*/  FMNMX.FTZ R4, R241, R4, !PT ;  /* 0x00000004f1047209 */ /* 0x000fe40007810000 */
[----:B------:R-:W-:Y:S02]  /*6d10*/  ISETP.GT.AND P1, PT, R3, 0x30, PT ;  /* 0x000000300300780c */ /* 0x000fe40003f24270 */
[----:B------:R-:W-:Y:S02]  /*6d20*/  FMNMX.FTZ R4, R242, R4, !PT ;  /* 0x00000004f2047209 */ /* 0x000fe40007810000 */
[----:B------:R-:W-:Y:S02]  /*6d30*/  FSEL R244, R41, -INF , P0 ;  /* 0xff80000029f47808 */ /* 0x000fe40000000000 */
[----:B-1----:R-:W-:Y:S02]  /*6d40*/  FMNMX.FTZ R145, R145, R6, !PT ;  /* 0x0000000691917209 */ /* 0x002fe40007810000 */
[----:B------:R-:W-:Y:S02]  /*6d50*/  FMNMX.FTZ R144, R236, R4, !PT ;  /* 0x00000004ec907209 */ /* 0x000fe40007810000 */
[----:B------:R-:W-:Y:S01]  /*6d60*/  ISETP.GT.AND P0, PT, R0, 0x21, PT ;  /* 0x000000210000780c */ /* 0x000fe20003f04270 */
[----:B------:R-:W1:Y:S01]  /*6d70*/  SHFL.BFLY PT, R4, R145, 0x1, 0x1f ;  /* 0x0c201f0091047f89 */ /* 0x000e6200000e0000 */
[----:B------:R-:W-:Y:S02]  /*6d80*/  FSEL R64, R54, -INF , P1 ;  /* 0xff80000036407808 */ /* 0x000fe40000800000 */
[----:B------:R-:W-:Y:S02]  /*6d90*/  ISETP.GT.AND P1, PT, R3, 0x38, PT ;  /* 0x000000380300780c */ /* 0x000fe40003f24270 */
        /* <DEDUP_REMOVED lines=10> */
[----:B------:R-:W-:Y:S02]  /*6e40*/  FMNMX.FTZ R3, R10, R148, !PT ;  /* 0x000000940a037209 */ /* 0x000fe40007810000 */
[----:B------:R-:W-:Y:S02]  /*6e50*/  FMNMX.FTZ R5, R182, R147, !PT ;  /* 0x00000093b6057209 */ /* 0x000fe40007810000 */
[----:B------:R-:W-:Y:S02]  /*6e60*/  FSEL R246, R46, -INF , P1 ;  /* 0xff8000002ef67808 */ /* 0x000fe40000800000 */
[----:B------:R-:W-:Y:S02]  /*6e70*/  ISETP.GT.AND P1, PT, R2, 0x30, PT ;  /* 0x000000300200780c */ /* 0x000fe40003f24270 */
[----:B------:R-:W-:Y:S02]  /*6e80*/  FMNMX.FTZ R3, R11, R3, !PT ;  /* 0x000000030b037209 */ /* 0x000fe40007810000 */
[----:B-1----:R-:W-:Y:S02]  /*6e90*/  FMNMX.FTZ R145, R145, R4, !PT ;  /* 0x0000000491917209 */ /* 0x002fe40007810000 */
[----:B------:R-:W-:Y:S02]  /*6ea0*/  FMNMX.FTZ R5, R9, R5, !PT ;  /* 0x0000000509057209 */ /* 0x000fe40007810000 */
[----:B------:R-:W-:Y:S01]  /*6eb0*/  FSEL R65, R56, -INF , P1 ;  /* 0xff80000038417808 */ /* 0x000fe20000800000 */
[----:B------:R-:W-:Y:S01]  /*6ec0*/  FMUL.FTZ R150, R145, c[0x0][0x2d0] ;  /* 0x0000b40091967a20 */ /* 0x000fe20000410000 */
[----:B------:R-:W-:Y:S02]  /*6ed0*/  ISETP.GT.AND P1, PT, R2, 0x38, PT ;  /* 0x000000380200780c */ /* 0x000fe40003f24270 */
[----:B------:R-:W-:Y:S02]  /*6ee0*/  FSEL R183, R67, -INF , P0 ;  /* 0xff80000043b77808 */ /* 0x000fe40000000000 */
[----:B------:R-:W-:Y:S02]  /*6ef0*/  FMNMX.FTZ R3, R14, R3, !PT ;  /* 0x000000030e037209 */ /* 0x000fe40007810000 */
[----:B------:R-:W-:Y:S02]  /*6f00*/  ISETP.GT.AND P0, PT, R2, 0x29, PT ;  /* 0x000000290200780c */ /* 0x000fe40003f04270 */
[----:B------:R-:W-:Y:S02]  /*6f10*/  FMNMX.FTZ R143, R12, R5, !PT ;  /* 0x000000050c8f7209 */ /* 0x000fe40007810000 */
[----:B------:R-:W-:Y:S02]  /*6f20*/  FSEL R27, R60, -INF , P1 ;  /* 0xff8000003c1b7808 */ /* 0x000fe40000800000 */
[----:B------:R-:W-:Y:S02]  /*6f30*/  FSETP.NEU.FTZ.AND P1, PT, R145, -INF , PT ;  /* 0xff8000009100780b */ /* 0x000fe40003f3d000 */
[----:B------:R-:W-:Y:S02]  /*6f40*/  FSEL R240, R45, -INF , P0 ;  /* 0xff8000002df07808 */ /* 0x000fe40000000000 */
[----:B------:R-:W-:Y:S02]  /*6f50*/  FMNMX.FTZ R3, R15, R3, !PT ;  /* 0x000000030f037209 */ /* 0x000fe40007810000 */
[----:B------:R-:W-:Y:S02]  /*6f60*/  ISETP.GT.AND P0, PT, R0, 0x29, PT ;  /* 0x000000290000780c */ /* 0x000fe40003f04270 */
[----:B------:R-:W-:Y:S02]  /*6f70*/  FMNMX.FTZ R143, R13, R143, !PT ;  /* 0x0000008f0d8f7209 */ /* 0x000fe40007810000 */
[----:B------:R-:W-:Y:S02]  /*6f80*/  FMNMX.FTZ R144, R238, R144, !PT ;  /* 0x00000090ee907209 */ /* 0x000fe40007810000 */
[----:B------:R-:W-:Y:S02]  /*6f90*/  FSEL R150, R150, RZ, P1 ;  /* 0x000000ff96967208 */ /* 0x000fe40000800000 */
[----:B------:R-:W-:Y:S02]  /*6fa0*/  FSEL R248, R47, -INF , P0 ;  /* 0xff8000002ff87808 */ /* 0x000fe40000000000 */
[----:B------:R-:W-:Y:S02]  /*6fb0*/  ISETP.GT.AND P0, PT, R2, 0x31, PT ;  /* 0x000000310200780c */ /* 0x000fe40003f04270 */
[----:B------:R-:W-:Y:S02]  /*6fc0*/  FMNMX.FTZ R3, R211, R3, !PT ;  /* 0x00000003d3037209 */ /* 0x000fe40007810000 */
[----:B------:R-:W-:Y:S02]  /*6fd0*/  FMNMX.FTZ R143, R208, R143, !PT ;  /* 0x0000008fd08f7209 */ /* 0x000fe40007810000 */
[----:B------:R-:W-:Y:S02]  /*6fe0*/  FMNMX.FTZ R144, R64, R144, !PT ;  /* 0x0000009040907209 */ /* 0x000fe40007810000 */
[----:B------:R-:W-:Y:S01]  /*6ff0*/  FSEL R250, R57, -INF , P0 ;  /* 0xff80000039fa7808 */ /* 0x000fe20000000000 */
[----:B------:R-:W-:Y:S01]  /*7000*/  IMAD.MOV.U32 R57, RZ, RZ, R55 ;  /* 0x000000ffff397224 */ /* 0x000fe200078e0037 */
[----:B------:R-:W-:Y:S01]  /*7010*/  ISETP.GT.AND P0, PT, R2, 0x39, PT ;  /* 0x000000390200780c */ /* 0x000fe20003f04270 */
[--C-:B------:R-:W-:Y:S01]  /*7020*/  FFMA.FTZ R2, R149, c[0x0][0x2d0], -R150.reuse ;  /* 0x0000b40095027a23 */ /* 0x100fe20000010896 */
[----:B------:R-:W-:Y:S02]  /*7030*/  FMNMX.FTZ R3, R230, R3, !PT ;  /* 0x00000003e6037209 */ /* 0x000fe40007810000 */
[----:B------:R-:W-:Y:S01]  /*7040*/  FMNMX.FTZ R143, R205, R143, !PT ;  /* 0x0000008fcd8f7209 */ /* 0x000fe20007810000 */
[----:B------:R1:W2:Y:S01]  /*7050*/  MUFU.EX2 R151, R2 ;  /* 0x0000000200977308 */ /* 0x0002a20000000800 */
        /* <DEDUP_REMOVED lines=9> */
[----:B------:R-:W3:Y:S01]  /*70f0*/  SHFL.BFLY PT, R5, R144, 0x2, 0x1f ;  /* 0x0c401f0090057f89 */ /* 0x000ee200000e0000 */
[----:B------:R-:W-:Y:S02]  /*7100*/  FMNMX.FTZ R3, R251, R3, !PT ;  /* 0x00000003fb037209 */ /* 0x000fe40007810000 */
[----:B------:R-:W-:Y:S02]  /*7110*/  FMNMX.FTZ R143, R244, R143, !PT ;  /* 0x0000008ff48f7209 */ /* 0x000fe40007810000 */
[----:B------:R-:W-:Y:S02]  /*7120*/  FSEL R56, R61, -INF , P0 ;  /* 0xff8000003d387808 */ /* 0x000fe40000000000 */
[----:B------:R-:W-:Y:S02]  /*7130*/  FMNMX.FTZ R3, R246, R3, !PT ;  /* 0x00000003f6037209 */ /* 0x000fe40007810000 */
[----:B------:R-:W-:Y:S02]  /*7140*/  ISETP.GT.AND P0, PT, R0, 0x30, PT ;  /* 0x000000300000780c */ /* 0x000fe40003f04270 */
[----:B------:R-:W-:Y:S02]  /*7150*/  FMNMX.FTZ R143, R239, R143, !PT ;  /* 0x0000008fef8f7209 */ /* 0x000fe40007810000 */
[----:B------:R-:W-:Y:S01]  /*7160*/  FSEL R24, R58, -INF , P0 ;  /* 0xff8000003a187808 */ /* 0x000fe20000000000 */
[----:B------:R-:W-:Y:S01]  /*7170*/  IMAD.MOV.U32 R58, RZ, RZ, R27 ;  /* 0x000000ffff3a7224 */ /* 0x000fe200078e001b */
[----:B------:R-:W-:Y:S02]  /*7180*/  FMNMX.FTZ R3, R248, R3, !PT ;  /* 0x00000003f8037209 */ /* 0x000fe40007810000 */
[----:B------:R-:W-:Y:S02]  /*7190*/  FMNMX.FTZ R143, R240, R143, !PT ;  /* 0x0000008ff08f7209 */ /* 0x000fe40007810000 */
[----:B-1----:R-:W-:Y:S01]  /*71a0*/  FMNMX.FTZ R2, R24, R3, !PT ;  /* 0x0000000318027209 */ /* 0x002fe20007810000 */
[--C-:B------:R-:W-:Y:S01]  /*71b0*/  FFMA.FTZ R3, R142, c[0x0][0x2d0], -R150.reuse ;  /* 0x0000b4008e037a23 */ /* 0x100fe20000010896 */
[----:B------:R-:W-:Y:S02]  /*71c0*/  FMNMX.FTZ R143, R65, R143, !PT ;  /* 0x0000008f418f7209 */ /* 0x000fe40007810000 */
[----:B------:R-:W-:Y:S01]  /*71d0*/  ISETP.GT.AND P0, PT, R0, 0x31, PT ;  /* 0x000000310000780c */ /* 0x000fe20003f04270 */
[----:B------:R1:W4:Y:S01]  /*71e0*/  MUFU.EX2 R67, R3 ;  /* 0x0000000300437308 */ /* 0x0003220000000800 */
[----:B------:R-:W-:Y:S02]  /*71f0*/  FMNMX.FTZ R143, R250, R143, !PT ;  /* 0x0000008ffa8f7209 */ /* 0x000fe40007810000 */
[----:B---3--:R-:W-:Y:S02]  /*7200*/  FMNMX.FTZ R144, R144, R5, !PT ;  /* 0x0000000590907209 */ /* 0x008fe40007810000 */
[----:B------:R-:W-:Y:S02]  /*7210*/  FMNMX.FTZ R143, R27, R143, !PT ;  /* 0x0000008f1b8f7209 */ /* 0x000fe40007810000 */
[----:B------:R-:W-:Y:S01]  /*7220*/  FSEL R59, R59, -INF , P0 ;  /* 0xff8000003b3b7808 */ /* 0x000fe20000000000 */
[----:B------:R-:W3:Y:S01]  /*7230*/  SHFL.BFLY PT, R5, R144, 0x1, 0x1f ;  /* 0x0c201f0090057f89 */ /* 0x000ee200000e0000 */
[----:B------:R-:W-:Y:S02]  /*7240*/  FMNMX.FTZ R143, R56, R143, !PT ;  /* 0x0000008f388f7209 */ /* 0x000fe40007810000 */
[----:B------:R-:W-:Y:S02]  /*7250*/  ISETP.GT.AND P0, PT, R0, 0x38, PT ;  /* 0x000000380000780c */ /* 0x000fe40003f04270 */
[----:B------:R-:W-:Y:S02]  /*7260*/  MOV R61, R48 ;  /* 0x00000030003d7202 */ /* 0x000fe40000000f00 */
[----:B------:R-:W-:Y:S01]  /*7270*/  FSEL R62, R62, -INF , P0 ;  /* 0xff8000003e3e7808 */ /* 0x000fe20000000000 */
[----:B------:R-:W5:Y:S01]  /*7280*/  SHFL.BFLY PT, R4, R143, 0x2, 0x1f ;  /* 0x0c401f008f047f89 */ /* 0x000f6200000e0000 */
[----:B------:R-:W-:Y:S02]  /*7290*/  ISETP.GT.AND P0, PT, R0, 0x39, PT ;  /* 0x000000390000780c */ /* 0x000fe40003f04270 */
[----:B------:R-:W-:Y:S01]  /*72a0*/  FMNMX.FTZ R0, R59, R2, !PT ;  /* 0x000000023b007209 */ /* 0x000fe20007810000 */
[----:B------:R-:W-:Y:S01]  /*72b0*/  FFMA.FTZ R2, R16, c[0x0][0x2d0], -R150 ;  /* 0x0000b40010027a23 */ /* 0x000fe20000010896 */
[----:B------:R-:W-:Y:S01]  /*72c0*/  FSEL R149, R63, -INF , P0 ;  /* 0xff8000003f957808 */ /* 0x000fe20000000000 */
[----:B------:R-:W-:Y:S01]  /*72d0*/  IMAD.MOV.U32 R63, RZ, RZ, R26 ;  /* 0x000000ffff3f7224 */ /* 0x000fe200078e001a */
[----:B------:R-:W-:Y:S01]  /*72e0*/  FMNMX.FTZ R0, R62, R0, !PT ;  /* 0x000000003e007209 */ /* 0x000fe20007810000 */
[----:B------:R2:W-:Y:S01]  /*72f0*/  MUFU.EX2 R22, R2 ;  /* 0x0000000200167308 */ /* 0x0005e20000000800 */
[----:B-1----:R-:W-:Y:S01]  /*7300*/  FFMA.FTZ R3, R17, c[0x0][0x2d0], -R150 ;  /* 0x0000b40011037a23 */ /* 0x002fe20000010896 */
[C---:B------:R-:W-:Y:S02]  /*7310*/  @P6 LEA R6, P0, R190.reuse, c[0x0][0x1c8], 0x1 ;  /* 0x00007200be066a11 */ /* 0x040fe400078008ff */
[----:B------:R-:W-:Y:S02]  /*7320*/  FMNMX.FTZ R0, R149, R0, !PT ;  /* 0x0000000095007209 */ /* 0x000fe40007810000 */
[----:B------:R-:W-:Y:S02]  /*7330*/  @P6 LEA.HI.X R7, R190, c[0x0][0x1cc], R233, 0x1, P0 ;  /* 0x00007300be076a11 */ /* 0x000fe400000f0ce9 */
[----:B---3--:R-:W-:Y:S02]  /*7340*/  FMNMX.FTZ R144, R144, R5, !PT ;  /* 0x0000000590907209 */ /* 0x008fe40007810000 */
[----:B------:R1:W-:Y:S01]  /*7350*/  MUFU.EX2 R21, R3 ;  /* 0x0000000300157308 */ /* 0x0003e20000000800 */
[----:B------:R-:W-:Y:S02]  /*7360*/  MOV R233, R25 ;  /* 0x0000001900e97202 */ /* 0x000fe40000000f00 */
[----:B-----5:R-:W-:Y:S02]  /*7370*/  FMNMX.FTZ R143, R143, R4, !PT ;  /* 0x000000048f8f7209 */ /* 0x020fe40007810000 */
[C---:B------:R-:W-:Y:S03]  /*7380*/  @P6 LEA R4, P0, R191.reuse, c[0x0][0x1c8], 0x1 ;  /* 0x00007200bf046a11 */ /* 0x040fe600078008ff */
[----:B------:R-:W3:Y:S01]  /*7390*/  SHFL.BFLY PT, R8, R143, 0x1, 0x1f ;  /* 0x0c201f008f087f89 */ /* 0x000ee200000e0000 */
[----:B------:R-:W-:Y:S01]  /*73a0*/  @P6 LEA.HI.X R5, R191, c[0x0][0x1cc], R234, 0x1, P0 ;  /* 0x00007300bf056a11 */ /* 0x000fe200000f0cea */
[----:B------:R-:W-:Y:S01]  /*73b0*/  IMAD.MOV.U32 R191, RZ, RZ, R24 ;  /* 0x000000ffffbf7224 */ /* 0x000fe200078e0018 */
[----:B--2---:R-:W-:Y:S01]  /*73c0*/  MOV R234, R151 ;  /* 0x0000009700ea7202 */ /* 0x004fe20000000f00 */
[C---:B------:R-:W-:Y:S01]  /*73d0*/  FMUL.FTZ R151, R144.reuse, c[0x0][0x2d0] ;  /* 0x0000b40090977a20 */ /* 0x040fe20000410000 */
[----:B------:R-:W-:Y:S02]  /*73e0*/  FSETP.NEU.FTZ.AND P0, PT, R144, -INF , PT ;  /* 0xff8000009000780b */ /* 0x000fe40003f1d000 */
[----:B----4-:R-:W-:Y:S01]  /*73f0*/  F2FP.BF16.PACK_AB R176, R67, R234 ;  /* 0x000000ea43b0723e */ /* 0x010fe200000010ff */
[----:B------:R-:W2:Y:S01]  /*7400*/  SHFL.BFLY PT, R2, R0, 0x2, 0x1f ;  /* 0x0c401f0000027f89 */ /* 0x000ea200000e0000 */
[----:B------:R-:W-:Y:S05]  /*7410*/  FSEL R151, R151, RZ, P0 ;  /* 0x000000ff97977208 */ /* 0x000fea0000000000 */
[--C-:B-1----:R-:W-:Y:S04]  /*7420*/  FFMA.FTZ R3, R181, c[0x0][0x2d0], -R151.reuse ;  /* 0x0000b400b5037a23 */ /* 0x102fe80000010897 */
[----:B------:R1:W4:Y:S01]  /*7430*/  MUFU.EX2 R31, R3 ;  /* 0x00000003001f7308 */ /* 0x0003220000000800 */
[----:B---3--:R-:W-:Y:S01]  /*7440*/  FMNMX.FTZ R143, R143, R8, !PT ;  /* 0x000000088f8f7209 */ /* 0x008fe20007810000 */
[--C-:B------:R-:W-:Y:S04]  /*7450*/  FFMA.FTZ R8, R19, c[0x0][0x2d0], -R151.reuse ;  /* 0x0000b40013087a23 */ /* 0x100fe80000010897 */
[----:B------:R-:W-:Y:S04]  /*7460*/  FMUL.FTZ R184, R143, c[0x0][0x2d0] ;  /* 0x0000b4008fb87a20 */ /* 0x000fe80000410000 */
[----:B------:R-:W-:Y:S01]  /*7470*/  MUFU.EX2 R23, R8 ;  /* 0x0000000800177308 */ /* 0x000fe20000000800 */
[----:B--2---:R-:W-:Y:S01]  /*7480*/  FMNMX.FTZ R0, R0, R2, !PT ;  /* 0x0000000200007209 */ /* 0x004fe20007810000 */
[--C-:B------:R-:W-:Y:S08]  /*7490*/  FFMA.FTZ R2, R18, c[0x0][0x2d0], -R151.reuse ;  /* 0x0000b40012027a23 */ /* 0x100ff00000010897 */
[----:B------:R2:W-:Y:S01]  /*74a0*/  MUFU.EX2 R190, R2 ;  /* 0x0000000200be7308 */ /* 0x0005e20000000800 */
[----:B-1----:R-:W-:Y:S09]  /*74b0*/  FFMA.FTZ R3, R180, c[0x0][0x2d0], -R151 ;  /* 0x0000b400b4037a23 */ /* 0x002ff20000010897 */
[----:B------:R1:W-:Y:S01]  /*74c0*/  MUFU.EX2 R60, R3 ;  /* 0x00000003003c7308 */ /* 0x0003e20000000800 */
[----:B--2---:R-:W2:Y:S01]  /*74d0*/  SHFL.BFLY PT, R2, R0, 0x1, 0x1f ;  /* 0x0c201f0000027f89 */ /* 0x004ea200000e0000 */
[----:B-1----:R-:W-:Y:S02]  /*74e0*/  FSEL R3, R145, RZ, P1 ;  /* 0x000000ff91037208 */ /* 0x002fe40000800000 */
[----:B------:R-:W-:Y:S04]  /*74f0*/  FSETP.NEU.FTZ.AND P1, PT, R143, -INF , PT ;  /* 0xff8000008f00780b */ /* 0x000fe80003f3d000 */
[----:B------:R-:W-:Y:S05]  /*7500*/  FSEL R184, R184, RZ, P1 ;  /* 0x000000ffb8b87208 */ /* 0x000fea0000800000 */
[--C-:B------:R-:W-:Y:S01]  /*7510*/  FFMA.FTZ R8, R182, c[0x0][0x2d0], -R184.reuse ;  /* 0x0000b400b6087a23 */ /* 0x100fe200000108b8 */
[----:B--2---:R-:W-:Y:S01]  /*7520*/  FMNMX.FTZ R142, R0, R2, !PT ;  /* 0x00000002008e7209 */ /* 0x004fe20007810000 */
[--C-:B------:R-:W-:Y:S01]  /*7530*/  FFMA.FTZ R0, R12, c[0x0][0x2d0], -R184.reuse ;  /* 0x0000b4000c007a23 */ /* 0x100fe200000108b8 */
[----:B------:R-:W-:Y:S01]  /*7540*/  FSEL R2, R144, RZ, P0 ;  /* 0x000000ff90027208 */ /* 0x000fe20000000000 */
[----:B------:R1:W2:Y:S01]  /*7550*/  MUFU.EX2 R30, R8 ;  /* 0x00000008001e7308 */ /* 0x0002a20000000800 */
[C---:B------:R-:W-:Y:S01]  /*7560*/  FSETP.NEU.FTZ.AND P0, PT, R142.reuse, -INF , PT ;  /* 0xff8000008e00780b */ /* 0x040fe20003f1d000 */
[----:B------:R-:W-:Y:S05]  /*7570*/  FMUL.FTZ R185, R142, c[0x0][0x2d0] ;  /* 0x0000b4008eb97a20 */ /* 0x000fea0000410000 */
[----:B------:R-:W-:Y:S03]  /*7580*/  FSEL R185, R185, RZ, P0 ;  /* 0x000000ffb9b97208 */ /* 0x000fe60000000000 */
[----:B------:R3:W-:Y:S01]  /*7590*/  MUFU.EX2 R252, R0 ;  /* 0x0000000000fc7308 */ /* 0x0007e20000000800 */
[--C-:B-1----:R-:W-:Y:S09]  /*75a0*/  FFMA.FTZ R8, R9, c[0x0][0x2d0], -R184.reuse ;  /* 0x0000b40009087a23 */ /* 0x102ff200000108b8 */
[----:B------:R1:W-:Y:S01]  /*75b0*/  MUFU.EX2 R29, R8 ;  /* 0x00000008001d7308 */ /* 0x0003e20000000800 */
[----:B---3--:R-:W-:Y:S09]  /*75c0*/  FFMA.FTZ R0, R13, c[0x0][0x2d0], -R184 ;  /* 0x0000b4000d007a23 */ /* 0x008ff200000108b8 */
[----:B------:R3:W-:Y:S01]  /*75d0*/  MUFU.EX2 R28, R0 ;  /* 0x00000000001c7308 */ /* 0x0007e20000000800 */
[--C-:B-1----:R-:W-:Y:S09]  /*75e0*/  FFMA.FTZ R8, R15, c[0x0][0x2d0], -R185.reuse ;  /* 0x0000b4000f087a23 */ /* 0x102ff200000108b9 */
[----:B------:R-:W1:Y:S01]  /*75f0*/  MUFU.EX2 R8, R8 ;  /* 0x0000000800087308 */ /* 0x000e620000000800 */
[--C-:B---3--:R-:W-:Y:S09]  /*7600*/  FFMA.FTZ R0, R10, c[0x0][0x2d0], -R185.reuse ;  /* 0x0000b4000a007a23 */ /* 0x108ff200000108b9 */
[----:B------:R3:W-:Y:S02]  /*7610*/  MUFU.EX2 R66, R0 ;  /* 0x0000000000427308 */ /* 0x0007e40000000800 */
[--C-:B---3--:R-:W-:Y:S08]  /*7620*/  FFMA.FTZ R0, R11, c[0x0][0x2d0], -R185.reuse ;  /* 0x0000b4000b007a23 */ /* 0x108ff000000108b9 */
[----:B------:R3:W-:Y:S02]  /*7630*/  MUFU.EX2 R20, R0 ;  /* 0x0000000000147308 */ /* 0x0007e40000000800 */
[----:B---3--:R-:W-:Y:S08]  /*7640*/  FFMA.FTZ R0, R14, c[0x0][0x2d0], -R185 ;  /* 0x0000b4000e007a23 */ /* 0x008ff000000108b9 */
[----:B------:R3:W-:Y:S02]  /*7650*/  MUFU.EX2 R16, R0 ;  /* 0x0000000000107308 */ /* 0x0007e40000000800 */
[----:B---3--:R-:W-:Y:S02]  /*7660*/  FADD.FTZ R0, -R3, R140 ;  /* 0x0000008c03007221 */ /* 0x008fe40000010100 */
[----:B------:R-:W-:Y:S02]  /*7670*/  @P6 IMAD.SHL.U32 R3, R32, 0x2, RZ ;  /* 0x0000000220036824 */ /* 0x000fe400078e00ff */
[----:B------:R-:W-:Y:S03]  /*7680*/  FMUL.FTZ R0, R0, c[0x0][0x2d0] ;  /* 0x0000b40000007a20 */ /* 0x000fe60000410000 */
[----:B------:R4:W-:Y:S01]  /*7690*/  @P6 LDGSTS.E.BYPASS.LTC128B.128 [R3+0x3100], [R206.64], !P5 ;  /* 0x03100000ce036fae */ /* 0x0009e2000e901d46 */
[----:B------:R3:W5:Y:S07]  /*76a0*/  MUFU.EX2 R141, R0 ;  /* 0x00000000008d7308 */ /* 0x00076e0000000800 */
[----:B------:R5:W-:Y:S08]  /*76b0*/  @P6 LDGSTS.E.BYPASS.LTC128B.128 [R3+0x4100], [R202.64], !P4 ;  /* 0x04100000ca036fae */ /* 0x000bf0000e101d46 */
[----:B------:R5:W-:Y:S08]  /*76c0*/  @P6 LDGSTS.E.BYPASS.LTC128B.128 [R3+0x5100], [R198.64], !P3 ;  /* 0x05100000c6036fae */ /* 0x000bf0000d901d46 */
[----:B------:R5:W-:Y:S01]  /*76d0*/  @P6 LDGSTS.E.BYPASS.LTC128B.128 [R3+0x3900], [R200.64], !P5 ;  /* 0x03900000c8036fae */ /* 0x000be2000e901d46 */
[----:B---3--:R-:W-:Y:S01]  /*76e0*/  FADD.FTZ R0, -R2, R146 ;  /* 0x0000009202007221 */ /* 0x008fe20000010100 */
[----:B------:R-:W-:Y:S01]  /*76f0*/  FSEL R2, R143, RZ, P1 ;  /* 0x000000ff8f027208 */ /* 0x000fe20000800000 */
[----:B----4-:R-:W-:Y:S01]  /*7700*/  IMAD.MOV.U32 R206, RZ, RZ, R31 ;  /* 0x000000ffffce7224 */ /* 0x010fe200078e001f */
[----:B--2---:R-:W-:Y:S01]  /*7710*/  MOV R207, R30 ;  /* 0x0000001e00cf7202 */ /* 0x004fe20000000f00 */
[----:B------:R-:W-:Y:S02]  /*7720*/  FMUL.FTZ R0, R0, c[0x0][0x2d0] ;  /* 0x0000b40000007a20 */ /* 0x000fe40000410000 */
[----:B-1----:R-:W-:Y:S01]  /*7730*/  IMAD.MOV.U32 R146, RZ, RZ, R8 ;  /* 0x000000ffff927224 */ /* 0x002fe200078e0008 */
[----:B------:R1:W-:Y:S01]  /*7740*/  @P6 LDGSTS.E.BYPASS.LTC128B.128 [R3+0x4900], [R6.64], !P4 ;  /* 0x0490000006036fae */ /* 0x0003e2000e101d46 */
[----:B------:R2:W1:Y:S01]  /*7750*/  MUFU.EX2 R140, R0 ;  /* 0x00000000008c7308 */ /* 0x0004620000000800 */
[----:B------:R-:W-:Y:S01]  /*7760*/  F2FP.BF16.PACK_AB R177, R60, R206 ;  /* 0x000000ce3cb1723e */ /* 0x000fe200000010ff */
[----:B-----5:R-:W-:Y:S02]  /*7770*/  IMAD.MOV.U32 R202, RZ, RZ, R23 ;  /* 0x000000ffffca7224 */ /* 0x020fe400078e0017 */
[----:B------:R-:W-:Y:S02]  /*7780*/  IMAD.MOV.U32 R203, RZ, RZ, R22 ;  /* 0x000000ffffcb7224 */ /* 0x000fe400078e0016 */
[C---:B------:R-:W-:Y:S01]  /*7790*/  FMUL.FTZ R17, R141.reuse, R165 ;  /* 0x000000a58d117220 */ /* 0x040fe20000410000 */
[----:B------:R3:W-:Y:S01]  /*77a0*/  @P6 LDGSTS.E.BYPASS.LTC128B.128 [R3+0x5900], [R4.64], !P3 ;  /* 0x0590000004036fae */ /* 0x0007e2000d901d46 */
[----:B------:R-:W-:Y:S01]  /*77b0*/  F2FP.BF16.PACK_AB R179, R202, R190 ;  /* 0x000000becab3723e */ /* 0x000fe200000010ff */
[C---:B------:R-:W-:Y:S01]  /*77c0*/  FMUL.FTZ R32, R141.reuse, R112 ;  /* 0x000000708d207220 */ /* 0x040fe20000410000 */
[----:B------:R-:W-:Y:S01]  /*77d0*/  MOV R198, R21 ;  /* 0x0000001500c67202 */ /* 0x000fe20000000f00 */
[----:B------:R-:W-:Y:S02]  /*77e0*/  IMAD.MOV.U32 R199, RZ, RZ, R183 ;  /* 0x000000ffffc77224 */ /* 0x000fe400078e00b7 */
[C---:B------:R-:W-:Y:S01]  /*77f0*/  FMUL.FTZ R33, R141.reuse, R113 ;  /* 0x000000718d217220 */ /* 0x040fe20000410000 */
[----:B------:R-:W-:Y:S01]  /*7800*/  F2FP.BF16.PACK_AB R178, R198, R203 ;  /* 0x000000cbc6b2723e */ /* 0x000fe200000010ff */
[----:B------:R-:W-:Y:S01]  /*7810*/  LDSM.16.MT88.4 R36, [R214] ;  /* 0x00000000d624783b */ /* 0x000fe20000004200 */
[C---:B------:R-:W-:Y:S02]  /*7820*/  FMUL.FTZ R48, R141.reuse, R128 ;  /* 0x000000808d307220 */ /* 0x040fe40000410000 */
[C---:B------:R-:W-:Y:S01]  /*7830*/  FMUL.FTZ R49, R141.reuse, R129 ;  /* 0x000000818d317220 */ /* 0x040fe20000410000 */
[----:B------:R-:W-:Y:S01]  /*7840*/  MOV R129, R65 ;  /* 0x0000004100817202 */ /* 0x000fe20000000f00 */
[----:B------:R-:W-:Y:S02]  /*7850*/  IMAD.MOV.U32 R165, RZ, RZ, R191 ;  /* 0x000000ffffa57224 */ /* 0x000fe400078e00bf */
[----:B------:R-:W-:Y:S01]  /*7860*/  IMAD.MOV.U32 R191, RZ, RZ, R56 ;  /* 0x000000ffffbf7224 */ /* 0x000fe200078e0038 */
[----:B------:R-:W-:Y:S01]  /*7870*/  LDSM.16.MT88.4 R52, [R213+0x1000] ;  /* 0x00100000d534783b */ /* 0x000fe20000004200 */
[----:B--2---:R-:W-:Y:S01]  /*7880*/  FADD.FTZ R0, -R2, R147 ;  /* 0x0000009302007221 */ /* 0x004fe20000010100 */
[----:B------:R-:W-:Y:S01]  /*7890*/  FSEL R2, R142, RZ, P0 ;  /* 0x000000ff8e027208 */ /* 0x000fe20000000000 */
[----:B------:R-:W-:Y:S02]  /*78a0*/  IMAD.MOV.U32 R147, RZ, RZ, R20 ;  /* 0x000000ffff937224 */ /* 0x000fe400078e0014 */
[----:B------:R-:W-:Y:S02]  /*78b0*/  FMUL.FTZ R0, R0, c[0x0][0x2d0] ;  /* 0x0000b40000007a20 */ /* 0x000fe40000410000 */
[C---:B-1----:R-:W-:Y:S01]  /*78c0*/  FMUL.FTZ R6, R140.reuse, R154 ;  /* 0x0000009a8c067220 */ /* 0x042fe20000410000 */
[----:B------:R-:W1:Y:S01]  /*78d0*/  LDSM.16.MT88.4 R20, [R213] ;  /* 0x00000000d514783b */ /* 0x000e620000004200 */
[----:B------:R-:W-:Y:S01]  /*78e0*/  FMUL.FTZ R7, R140, R155 ;  /* 0x0000009b8c077220 */ /* 0x000fe20000410000 */
[----:B------:R-:W-:Y:S01]  /*78f0*/  MOV R155, R16 ;  /* 0x00000010009b7202 */ /* 0x000fe20000000f00 */
[----:B---3--:R2:W3:Y:S01]  /*7900*/  MUFU.EX2 R3, R0 ;  /* 0x0000000000037308 */ /* 0x0084e20000000800 */
[----:B------:R-:W-:Y:S01]  /*7910*/  FMUL.FTZ R4, R141, R152 ;  /* 0x000000988d047220 */ /* 0x000fe20000410000 */
[----:B------:R-:W-:Y:S01]  /*7920*/  F2FP.BF16.PACK_AB R181, R147, R66 ;  /* 0x0000004293b5723e */ /* 0x000fe200000010ff */
[C---:B------:R-:W-:Y:S01]  /*7930*/  FMUL.FTZ R5, R141.reuse, R153 ;  /* 0x000000998d057220 */ /* 0x040fe20000410000 */
[----:B------:R-:W-:Y:S01]  /*7940*/  F2FP.BF16.PACK_AB R183, R146, R155 ;  /* 0x0000009b92b7723e */ /* 0x000fe200000010ff */
[----:B------:R-:W-:Y:S01]  /*7950*/  IMAD.MOV.U32 R154, RZ, RZ, R28 ;  /* 0x000000ffff9a7224 */ /* 0x000fe200078e001c */
[----:B------:R-:W0:Y:S01]  /*7960*/  LDGDEPBAR ;  /* 0x00000000000079af */ /* 0x000e220000000000 */
[C---:B------:R-:W-:Y:S02]  /*7970*/  FMUL.FTZ R34, R140.reuse, R114 ;  /* 0x000000728c227220 */ /* 0x040fe40000410000 */
[----:B------:R-:W-:Y:S01]  /*7980*/  FMUL.FTZ R35, R140, R115 ;  /* 0x000000738c237220 */ /* 0x000fe20000410000 */
[----:B------:R-:W-:Y:S01]  /*7990*/  F2FP.BF16.PACK_AB R182, R154, R252 ;  /* 0x000000fc9ab6723e */ /* 0x000fe200000010ff */
[----:B------:R-:W-:Y:S02]  /*79a0*/  IMAD.MOV.U32 R128, RZ, RZ, R66 ;  /* 0x000000ffff807224 */ /* 0x000fe400078e0042 */
[C---:B------:R-:W-:Y:S01]  /*79b0*/  FMUL.FTZ R65, R141.reuse, R137 ;  /* 0x000000898d417220 */ /* 0x040fe20000410000 */
[----:B------:R-:W-:Y:S01]  /*79c0*/  LDSM.16.MT88.4 R112, [R214+0x400] ;  /* 0x00040000d670783b */ /* 0x000fe20000004200 */
[----:B------:R-:W-:Y:S02]  /*79d0*/  FMUL.FTZ R66, R140, R138 ;  /* 0x0000008a8c427220 */ /* 0x000fe40000410000 */
[C---:B------:R-:W-:Y:S02]  /*79e0*/  FMUL.FTZ R16, R141.reuse, R164 ;  /* 0x000000a48d107220 */ /* 0x040fe40000410000 */
[----:B------:R-:W-:Y:S02]  /*79f0*/  IMAD.MOV.U32 R164, RZ, RZ, R206 ;  /* 0x000000ffffa47224 */ /* 0x000fe400078e00ce */
[C---:B------:R-:W-:Y:S02]  /*7a00*/  FMUL.FTZ R68, R141.reuse, R68 ;  /* 0x000000448d447220 */ /* 0x040fe40000410000 */
[----:B------:R-:W-:Y:S02]  /*7a10*/  FMUL.FTZ R69, R141, R69 ;  /* 0x000000458d457220 */ /* 0x000fe40000410000 */
[----:B--2---:R-:W-:Y:S02]  /*7a20*/  FADD.FTZ R0, -R2, R148 ;  /* 0x0000009402007221 */ /* 0x004fe40000010100 */
[--C-:B------:R-:W-:Y:S01]  /*7a30*/  FFMA.FTZ R2, R189, c[0x0][0x2d0], -R150.reuse ;  /* 0x0000b400bd027a23 */ /* 0x100fe20000010896 */
[----:B------:R-:W-:Y:S01]  /*7a40*/  MOV R189, R250 ;  /* 0x000000fa00bd7202 */ /* 0x000fe20000000f00 */
[----:B------:R-:W-:Y:S02]  /*7a50*/  FMUL.FTZ R0, R0, c[0x0][0x2d0] ;  /* 0x0000b40000007a20 */ /* 0x000fe40000410000 */
[----:B------:R-:W-:Y:S02]  /*7a60*/  IMAD.MOV.U32 R148, RZ, RZ, R29 ;  /* 0x000000ffff947224 */ /* 0x000fe400078e001d */
[C---:B---3--:R-:W-:Y:S02]  /*7a70*/  FMUL.FTZ R25, R3.reuse, R105 ;  /* 0x0000006903197220 */ /* 0x048fe40000410000 */
[----:B------:R-:W2:Y:S01]  /*7a80*/  MUFU.EX2 R0, R0 ;  /* 0x0000000000007308 */ /* 0x000ea20000000800 */
[----:B------:R-:W-:Y:S01]  /*7a90*/  F2FP.BF16.PACK_AB R180, R148, R207 ;  /* 0x000000cf94b4723e */ /* 0x000fe200000010ff */
[-C--:B-1----:R-:W-:Y:S03]  /*7aa0*/  HMMA.16816.F32.BF16 R4, R176, R20.reuse, R4 ;  /* 0x00000014b004723c */ /* 0x082fe60000041804 */
[C---:B------:R-:W-:Y:S02]  /*7ab0*/  FMUL.FTZ R8, R3.reuse, R156 ;  /* 0x0000009c03087220 */ /* 0x040fe40000410000 */
[C---:B------:R-:W-:Y:S02]  /*7ac0*/  FMUL.FTZ R9, R3.reuse, R157 ;  /* 0x0000009d03097220 */ /* 0x040fe40000410000 */
[C---:B------:R-:W-:Y:S02]  /*7ad0*/  FMUL.FTZ R24, R3.reuse, R104 ;  /* 0x0000006803187220 */ /* 0x040fe40000410000 */
[C---:B------:R-:W-:Y:S03]  /*7ae0*/  FMUL.FTZ R12, R3.reuse, R160 ;  /* 0x000000a0030c7220 */ /* 0x040fe60000410000 */
[C---:B------:R-:W-:Y:S01]  /*7af0*/  FMUL.FTZ R13, R3.reuse, R161 ;  /* 0x000000a1030d7220 */ /* 0x040fe20000410000 */
[----:B------:R-:W-:Y:S01]  /*7b00*/  MOV R161, R199 ;  /* 0x000000c700a17202 */ /* 0x000fe20000000f00 */
[C---:B------:R-:W-:Y:S02]  /*7b10*/  FMUL.FTZ R18, R140.reuse, R166 ;  /* 0x000000a68c127220 */ /* 0x040fe40000410000 */
[----:B------:R-:W-:Y:S02]  /*7b20*/  FMUL.FTZ R19, R140, R167 ;  /* 0x000000a78c137220 */ /* 0x000fe40000410000 */
[C---:B------:R-:W-:Y:S02]  /*7b30*/  FMUL.FTZ R28, R3.reuse, R108 ;  /* 0x0000006c031c7220 */ /* 0x040fe40000410000 */
[C---:B------:R-:W-:Y:S02]  /*7b40*/  FMUL.FTZ R29, R3.reuse, R109 ;  /* 0x0000006d031d7220 */ /* 0x040fe40000410000 */
[C---:B--2---:R-:W-:Y:S02]  /*7b50*/  FMUL.FTZ R10, R0.reuse, R158 ;  /* 0x0000009e000a7220 */ /* 0x044fe40000410000 */
[----:B------:R1:W-:Y:S01]  /*7b60*/  MUFU.EX2 R158, R2 ;  /* 0x00000002009e7308 */ /* 0x0003e20000000800 */
[C---:B------:R-:W-:Y:S02]  /*7b70*/  FMUL.FTZ R11, R0.reuse, R159 ;  /* 0x0000009f000b7220 */ /* 0x040fe40000410000 */
[C---:B------:R-:W-:Y:S02]  /*7b80*/  FMUL.FTZ R26, R0.reuse, R106 ;  /* 0x0000006a001a7220 */ /* 0x040fe40000410000 */
[C---:B------:R-:W-:Y:S02]  /*7b90*/  FMUL.FTZ R27, R0.reuse, R107 ;  /* 0x0000006b001b7220 */ /* 0x040fe40000410000 */
[----:B------:R-:W-:Y:S01]  /*7ba0*/  FMUL.FTZ R41, R3, R121 ;  /* 0x0000007903297220 */ /* 0x000fe20000410000 */
[C---:B------:R-:W-:Y:S04]  /*7bb0*/  HMMA.16816.F32.BF16 R8, R180.reuse, R20, R8 ;  /* 0x00000014b408723c */ /* 0x040fe80000041808 */
[C---:B------:R-:W-:Y:S02]  /*7bc0*/  FMUL.FTZ R14, R0.reuse, R162 ;  /* 0x000000a2000e7220 */ /* 0x040fe40000410000 */
[----:B------:R-:W-:Y:S01]  /*7bd0*/  FMUL.FTZ R15, R0, R163 ;  /* 0x000000a3000f7220 */ /* 0x000fe20000410000 */
[----:B------:R-:W-:Y:S01]  /*7be0*/  MOV R163, R207 ;  /* 0x000000cf00a37202 */ /* 0x000fe20000000f00 */
[C---:B------:R-:W-:Y:S04]  /*7bf0*/  FMUL.FTZ R20, R141.reuse, R100 ;  /* 0x000000648d147220 */ /* 0x040fe80000410000 */
[----:B------:R-:W-:Y:S01]  /*7c00*/  FMUL.FTZ R21, R141, R101 ;  /* 0x000000658d157220 */ /* 0x000fe20000410000 */
[-C--:B------:R-:W-:Y:S03]  /*7c10*/  HMMA.16816.F32.BF16 R12, R180, R22.reuse, R12 ;  /* 0x00000016b40c723c */ /* 0x080fe6000004180c */
[--C-:B-1----:R-:W-:Y:S02]  /*7c20*/  FFMA.FTZ R2, R188, c[0x0][0x2d0], -R150.reuse ;  /* 0x0000b400bc027a23 */ /* 0x102fe40000010896 */
[C---:B------:R-:W-:Y:S02]  /*7c30*/  FMUL.FTZ R42, R0.reuse, R122 ;  /* 0x0000007a002a7220 */ /* 0x040fe40000410000 */
[----:B------:R1:W2:Y:S01]  /*7c40*/  MUFU.EX2 R46, R2 ;  /* 0x00000002002e7308 */ /* 0x0002a20000000800 */
[C---:B------:R-:W-:Y:S04]  /*7c50*/  HMMA.16816.F32.BF16 R16, R176.reuse, R22, R16 ;  /* 0x00000016b010723c */ /* 0x040fe80000041810 */
[C---:B------:R-:W-:Y:S02]  /*7c60*/  FMUL.FTZ R30, R0.reuse, R110 ;  /* 0x0000006e001e7220 */ /* 0x040fe40000410000 */
[----:B------:R-:W-:Y:S02]  /*7c70*/  FMUL.FTZ R31, R0, R111 ;  /* 0x0000006f001f7220 */ /* 0x000fe40000410000 */
[C---:B------:R-:W-:Y:S04]  /*7c80*/  FMUL.FTZ R22, R140.reuse, R102 ;  /* 0x000000668c167220 */ /* 0x040fe80000410000 */
[----:B------:R-:W-:Y:S02]  /*7c90*/  FMUL.FTZ R23, R140, R103 ;  /* 0x000000678c177220 */ /* 0x000fe40000410000 */
[----:B------:R-:W3:Y:S01]  /*7ca0*/  LDSM.16.MT88.4 R100, [R214+0x1000] ;  /* 0x00100000d664783b */ /* 0x000ee20000004200 */
[----:B------:R-:W-:Y:S02]  /*7cb0*/  FMUL.FTZ R43, R0, R123 ;  /* 0x0000007b002b7220 */ /* 0x000fe40000410000 */
[C---:B------:R-:W-:Y:S02]  /*7cc0*/  FMUL.FTZ R45, R3.reuse, R125 ;  /* 0x0000007d032d7220 */ /* 0x040fe40000410000 */
[-C--:B------:R-:W-:Y:S03]  /*7cd0*/  HMMA.16816.F32.BF16 R20, R176, R36.reuse, R20 ;  /* 0x00000024b014723c */ /* 0x080fe60000041814 */
[C---:B------:R-:W-:Y:S02]  /*7ce0*/  FMUL.FTZ R40, R3.reuse, R120 ;  /* 0x0000007803287220 */ /* 0x040fe40000410000 */
[----:B-1----:R-:W-:Y:S01]  /*7cf0*/  FFMA.FTZ R2, R186, c[0x0][0x2d0], -R150 ;  /* 0x0000b400ba027a23 */ /* 0x002fe20000010896 */
[----:B------:R-:W-:Y:S01]  /*7d00*/  MOV R186, R59 ;  /* 0x0000003b00ba7202 */ /* 0x000fe20000000f00 */
[C---:B------:R-:W-:Y:S01]  /*7d10*/  FMUL.FTZ R44, R3.reuse, R124 ;  /* 0x0000007c032c7220 */ /* 0x040fe20000410000 */
[C---:B------:R-:W-:Y:S01]  /*7d20*/  HMMA.16816.F32.BF16 R24, R180.reuse, R36, R24 ;  /* 0x00000024b418723c */ /* 0x040fe20000041818 */
[----:B------:R1:W-:Y:S03]  /*7d30*/  MUFU.EX2 R152, R2 ;  /* 0x0000000200987308 */ /* 0x0003e60000000800 */
[C---:B------:R-:W-:Y:S02]  /*7d40*/  FMUL.FTZ R47, R0.reuse, R127 ;  /* 0x0000007f002f7220 */ /* 0x040fe40000410000 */
[----:B------:R-:W-:Y:S02]  /*7d50*/  FMUL.FTZ R56, R3, R132 ;  /* 0x0000008403387220 */ /* 0x000fe40000410000 */
[-C--:B------:R-:W-:Y:S04]  /*7d60*/  HMMA.16816.F32.BF16 R28, R180, R38.reuse, R28 ;  /* 0x00000026b41c723c */ /* 0x080fe8000004181c */
[C---:B------:R-:W-:Y:S02]  /*7d70*/  FMUL.FTZ R36, R141.reuse, R116 ;  /* 0x000000748d247220 */ /* 0x040fe40000410000 */
[----:B------:R-:W-:Y:S02]  /*7d80*/  FMUL.FTZ R37, R141, R117 ;  /* 0x000000758d257220 */ /* 0x000fe40000410000 */
[C---:B------:R-:W-:Y:S04]  /*7d90*/  HMMA.16816.F32.BF16 R32, R176.reuse, R38, R32 ;  /* 0x00000026b020723c */ /* 0x040fe80000041820 */
[----:B--2---:R-:W-:Y:S02]  /*7da0*/  IMAD.MOV.U32 R125, RZ, RZ, R46 ;  /* 0x000000ffff7d7224 */ /* 0x004fe400078e002e */
[----:B------:R-:W-:Y:S02]  /*7db0*/  FMUL.FTZ R46, R0, R126 ;  /* 0x0000007e002e7220 */ /* 0x000fe40000410000 */
[C---:B------:R-:W-:Y:S04]  /*7dc0*/  FMUL.FTZ R38, R140.reuse, R118 ;  /* 0x000000768c267220 */ /* 0x040fe80000410000 */
[----:B-1----:R-:W-:Y:S02]  /*7dd0*/  FFMA.FTZ R2, R187, c[0x0][0x2d0], -R150 ;  /* 0x0000b400bb027a23 */ /* 0x002fe40000010896 */
[----:B------:R-:W-:Y:S02]  /*7de0*/  FMUL.FTZ R39, R140, R119 ;  /* 0x000000778c277220 */ /* 0x000fe40000410000 */
[----:B------:R1:W2:Y:S01]  /*7df0*/  MUFU.EX2 R104, R2 ;  /* 0x0000000200687308 */ /* 0x0002a20000000800 */
[----:B------:R-:W-:Y:S01]  /*7e00*/  LDSM.16.MT88.4 R116, [R213+0x1400] ;  /* 0x00140000d574783b */ /* 0x000fe20000004200 */
[----:B------:R-:W-:Y:S02]  /*7e10*/  IMAD.MOV.U32 R166, RZ, RZ, R58 ;  /* 0x000000ffffa67224 */ /* 0x000fe400078e003a */
[----:B------:R-:W-:Y:S01]  /*7e20*/  IMAD.MOV.U32 R167, RZ, RZ, R57 ;  /* 0x000000ffffa77224 */ /* 0x000fe200078e0039 */
[-C--:B------:R-:W-:Y:S03]  /*7e30*/  HMMA.16816.F32.BF16 R36, R176, R52.reuse, R36 ;  /* 0x00000034b024723c */ /* 0x080fe60000041824 */
[----:B------:R-:W-:Y:S01]  /*7e40*/  FMUL.FTZ R57, R3, R133 ;  /* 0x0000008503397220 */ /* 0x000fe20000410000 */
[----:B------:R-:W-:Y:S01]  /*7e50*/  MOV R133, R61 ;  /* 0x0000003d00857202 */ /* 0x000fe20000000f00 */
[C---:B------:R-:W-:Y:S02]  /*7e60*/  FMUL.FTZ R58, R0.reuse, R134 ;  /* 0x00000086003a7220 */ /* 0x040fe40000410000 */
[----:B------:R-:W-:Y:S01]  /*7e70*/  IMAD.MOV.U32 R134, RZ, RZ, R128 ;  /* 0x000000ffff867224 */ /* 0x000fe200078e0080 */
[C---:B------:R-:W-:Y:S04]  /*7e80*/  HMMA.16816.F32.BF16 R40, R180.reuse, R52, R40 ;  /* 0x00000034b428723c */ /* 0x040fe80000041828 */
[----:B------:R-:W-:Y:S02]  /*7e90*/  FMUL.FTZ R59, R0, R135 ;  /* 0x00000087003b7220 */ /* 0x000fe40000410000 */
[----:B------:R-:W-:Y:S02]  /*7ea0*/  IMAD.MOV.U32 R135, RZ, RZ, R164 ;  /* 0x000000ffff877224 */ /* 0x000fe400078e00a4 */
[-C--:B------:R-:W-:Y:S04]  /*7eb0*/  HMMA.16816.F32.BF16 R44, R180, R54.reuse, R44 ;  /* 0x00000036b42c723c */ /* 0x080fe8000004182c */
[----:B-1----:R-:W-:Y:S01]  /*7ec0*/  FFMA.FTZ R2, R196, c[0x0][0x2d0], -R151 ;  /* 0x0000b400c4027a23 */ /* 0x002fe20000010897 */
[----:B------:R-:W-:Y:S01]  /*7ed0*/  MOV R196, R63 ;  /* 0x0000003f00c47202 */ /* 0x000fe20000000f00 */
[C---:B------:R-:W-:Y:S02]  /*7ee0*/  FMUL.FTZ R53, R141.reuse, R169 ;  /* 0x000000a98d357220 */ /* 0x040fe40000410000 */
[----:B------:R1:W-:Y:S01]  /*7ef0*/  MUFU.EX2 R159, R2 ;  /* 0x00000002009f7308 */ /* 0x0003e20000000800 */
[C---:B------:R-:W-:Y:S03]  /*7f00*/  FMUL.FTZ R50, R140.reuse, R130 ;  /* 0x000000828c327220 */ /* 0x040fe60000410000 */
[C---:B------:R-:W-:Y:S02]  /*7f10*/  FMUL.FTZ R51, R140.reuse, R131 ;  /* 0x000000838c337220 */ /* 0x040fe40000410000 */
[----:B------:R-:W-:Y:S02]  /*7f20*/  IMAD.MOV.U32 R130, RZ, RZ, R233 ;  /* 0x000000ffff827224 */ /* 0x000fe400078e00e9 */
[----:B------:R-:W-:Y:S02]  /*7f30*/  FMUL.FTZ R52, R141, R168 ;  /* 0x000000a88d347220 */ /* 0x000fe40000410000 */
[----:B------:R-:W-:Y:S01]  /*7f40*/  IMAD.MOV.U32 R188, RZ, RZ, R60 ;  /* 0x000000ffffbc7224 */ /* 0x000fe200078e003c */
[C---:B------:R-:W-:Y:S04]  /*7f50*/  HMMA.16816.F32.BF16 R48, R176.reuse, R54, R48 ;  /* 0x00000036b030723c */ /* 0x040fe80000041830 */
[----:B------:R-:W-:Y:S02]  /*7f60*/  IMAD.MOV.U32 R156, RZ, RZ, R252 ;  /* 0x000000ffff9c7224 */ /* 0x000fe400078e00fc */
[----:B------:R-:W-:Y:S02]  /*7f70*/  IMAD.MOV.U32 R132, RZ, RZ, R243 ;  /* 0x000000ffff847224 */ /* 0x000fe400078e00f3 */
[C---:B------:R-:W-:Y:S04]  /*7f80*/  FMUL.FTZ R55, R140.reuse, R171 ;  /* 0x000000ab8c377220 */ /* 0x040fe80000410000 */
[----:B------:R-:W-:Y:S02]  /*7f90*/  IMAD.MOV.U32 R162, RZ, RZ, R234 ;  /* 0x000000ffffa27224 */ /* 0x000fe400078e00ea */
[----:B-1----:R-:W-:Y:S02]  /*7fa0*/  FFMA.FTZ R2, R197, c[0x0][0x2d0], -R151 ;  /* 0x0000b400c5027a23 */ /* 0x002fe40000010897 */
[----:B------:R-:W-:Y:S02]  /*7fb0*/  IMAD.MOV.U32 R197, RZ, RZ, R245 ;  /* 0x000000ffffc57224 */ /* 0x000fe400078e00f5 */
[----:B------:R1:W4:Y:S01]  /*7fc0*/  MUFU.EX2 R126, R2 ;  /* 0x00000002007e7308 */ /* 0x0003220000000800 */
[----:B------:R-:W-:Y:S02]  /*7fd0*/  FMUL.FTZ R54, R140, R170 ;  /* 0x000000aa8c367220 */ /* 0x000fe40000410000 */
[----:B--2---:R-:W-:Y:S02]  /*7fe0*/  IMAD.MOV.U32 R170, RZ, RZ, R104 ;  /* 0x000000ffffaa7224 */ /* 0x004fe400078e0068 */
[----:B------:R-:W2:Y:S01]  /*7ff0*/  LDSM.16.MT88.4 R104, [R213+0x2000] ;  /* 0x00200000d568783b */ /* 0x000ea20000004200 */
[C---:B------:R-:W-:Y:S01]  /*8000*/  FMUL.FTZ R60, R3.reuse, R172 ;  /* 0x000000ac033c7220 */ /* 0x040fe20000410000 */
[----:B------:R-:W-:Y:S01]  /*8010*/  MOV R172, R162 ;  /* 0x000000a200ac7202 */ /* 0x000fe20000000f00 */
[-C--:B---3--:R-:W-:Y:S03]  /*8020*/  HMMA.16816.F32.BF16 R52, R176, R100.reuse, R52 ;  /* 0x00000064b034723c */ /* 0x088fe60000041834 */
[----:B------:R-:W-:Y:S02]  /*8030*/  FMUL.FTZ R61, R3, R173 ;  /* 0x000000ad033d7220 */ /* 0x000fe40000410000 */
[C---:B------:R-:W-:Y:S02]  /*8040*/  FMUL.FTZ R63, R0.reuse, R175 ;  /* 0x000000af003f7220 */ /* 0x040fe40000410000 */
[----:B------:R-:W-:Y:S01]  /*8050*/  IMAD.MOV.U32 R187, RZ, RZ, R67 ;  /* 0x000000ffffbb7224 */ /* 0x000fe200078e0043 */
[C---:B------:R-:W-:Y:S04]  /*8060*/  HMMA.16816.F32.BF16 R56, R180.reuse, R100, R56 ;  /* 0x00000064b438723c */ /* 0x040fe80000041838 */
[----:B------:R-:W-:Y:S02]  /*8070*/  IMAD.MOV.U32 R157, RZ, RZ, R62 ;  /* 0x000000ffff9d7224 */ /* 0x000fe400078e003e */
[----:B------:R-:W-:Y:S02]  /*8080*/  FMUL.FTZ R62, R0, R174 ;  /* 0x000000ae003e7220 */ /* 0x000fe40000410000 */
[--C-:B-1----:R-:W-:Y:S04]  /*8090*/  FFMA.FTZ R2, R192, c[0x0][0x2d0], -R151.reuse ;  /* 0x0000b400c0027a23 */ /* 0x102fe80000010897 */
[----:B------:R1:W3:Y:S01]  /*80a0*/  MUFU.EX2 R169, R2 ;  /* 0x0000000200a97308 */ /* 0x0002e20000000800 */
[-C--:B------:R-:W-:Y:S03]  /*80b0*/  HMMA.16816.F32.BF16 R60, R180, R102.reuse, R60 ;  /* 0x00000066b43c723c */ /* 0x080fe6000004183c */
[C---:B------:R-:W-:Y:S02]  /*80c0*/  FMUL.FTZ R67, R140.reuse, R139 ;  /* 0x0000008b8c437220 */ /* 0x040fe40000410000 */
[----:B------:R-:W-:Y:S02]  /*80d0*/  IMAD.MOV.U32 R131, RZ, RZ, R64 ;  /* 0x000000ffff837224 */ /* 0x000fe400078e0040 */
[----:B------:R-:W-:Y:S02]  /*80e0*/  FMUL.FTZ R64, R141, R136 ;  /* 0x000000888d407220 */ /* 0x000fe40000410000 */
[----:B------:R-:W-:Y:S03]  /*80f0*/  LDSM.16.MT88.4 R136, [R214+0x1c00] ;  /* 0x001c0000d688783b */ /* 0x000fe60000004200 */
[C---:B------:R-:W-:Y:S02]  /*8100*/  FMUL.FTZ R70, R140.reuse, R70 ;  /* 0x000000468c467220 */ /* 0x040fe40000410000 */
[C---:B------:R-:W-:Y:S03]  /*8110*/  HMMA.16816.F32.BF16 R64, R176.reuse, R102, R64 ;  /* 0x00000066b040723c */ /* 0x040fe60000041840 */
[----:B------:R-:W5:Y:S01]  /*8120*/  LDSM.16.MT88.4 R100, [R214+0x2000] ;  /* 0x00200000d664783b */ /* 0x000f620000004200 */
[----:B------:R-:W-:Y:S02]  /*8130*/  FMUL.FTZ R71, R140, R71 ;  /* 0x000000478c477220 */ /* 0x000fe40000410000 */
[C---:B------:R-:W-:Y:S02]  /*8140*/  FMUL.FTZ R72, R3.reuse, R72 ;  /* 0x0000004803487220 */ /* 0x040fe40000410000 */
[----:B------:R-:W-:Y:S03]  /*8150*/  FMUL.FTZ R73, R3, R73 ;  /* 0x0000004903497220 */ /* 0x000fe60000410000 */
[-C--:B--2---:R-:W-:Y:S03]  /*8160*/  HMMA.16816.F32.BF16 R68, R176, R104.reuse, R68 ;  /* 0x00000068b044723c */ /* 0x084fe60000041844 */
[--C-:B-1----:R-:W-:Y:S02]  /*8170*/  FFMA.FTZ R2, R193, c[0x0][0x2d0], -R151.reuse ;  /* 0x0000b400c1027a23 */ /* 0x102fe40000010897 */
[C---:B------:R-:W-:Y:S02]  /*8180*/  FMUL.FTZ R74, R0.reuse, R74 ;  /* 0x0000004a004a7220 */ /* 0x040fe40000410000 */
[----:B------:R1:W-:Y:S01]  /*8190*/  MUFU.EX2 R171, R2 ;  /* 0x0000000200ab7308 */ /* 0x0003e20000000800 */
[C---:B------:R-:W-:Y:S04]  /*81a0*/  FMUL.FTZ R75, R0.reuse, R75 ;  /* 0x0000004b004b7220 */ /* 0x040fe80000410000 */
[C---:B------:R-:W-:Y:S02]  /*81b0*/  FMUL.FTZ R76, R3.reuse, R76 ;  /* 0x0000004c034c7220 */ /* 0x040fe40000410000 */
[----:B------:R-:W-:Y:S01]  /*81c0*/  FMUL.FTZ R77, R3, R77 ;  /* 0x0000004d034d7220 */ /* 0x000fe20000410000 */
[C---:B------:R-:W-:Y:S04]  /*81d0*/  HMMA.16816.F32.BF16 R72, R180.reuse, R104, R72 ;  /* 0x00000068b448723c */ /* 0x040fe80000041848 */
[C---:B------:R-:W-:Y:S02]  /*81e0*/  FMUL.FTZ R78, R0.reuse, R78 ;  /* 0x0000004e004e7220 */ /* 0x040fe40000410000 */
[----:B------:R-:W-:Y:S02]  /*81f0*/  FMUL.FTZ R79, R0, R79 ;  /* 0x0000004f004f7220 */ /* 0x000fe40000410000 */
[C---:B------:R-:W-:Y:S04]  /*8200*/  FMUL.FTZ R80, R141.reuse, R80 ;  /* 0x000000508d507220 */ /* 0x040fe80000410000 */
[----:B------:R-:W-:Y:S01]  /*8210*/  FMUL.FTZ R81, R141, R81 ;  /* 0x000000518d517220 */ /* 0x000fe20000410000 */
[-C--:B------:R-:W-:Y:S03]  /*8220*/  HMMA.16816.F32.BF16 R76, R180, R106.reuse, R76 ;  /* 0x0000006ab44c723c */ /* 0x080fe6000004184c */
[--C-:B-1----:R-:W-:Y:S02]  /*8230*/  FFMA.FTZ R2, R208, c[0x0][0x2d0], -R184.reuse ;  /* 0x0000b400d0027a23 */ /* 0x102fe400000108b8 */
[C---:B------:R-:W-:Y:S02]  /*8240*/  FMUL.FTZ R82, R140.reuse, R82 ;  /* 0x000000528c527220 */ /* 0x040fe40000410000 */
[----:B------:R1:W-:Y:S01]  /*8250*/  MUFU.EX2 R124, R2 ;  /* 0x00000002007c7308 */ /* 0x0003e20000000800 */
[C---:B------:R-:W-:Y:S04]  /*8260*/  FMUL.FTZ R83, R140.reuse, R83 ;  /* 0x000000538c537220 */ /* 0x040fe80000410000 */
[C---:B------:R-:W-:Y:S02]  /*8270*/  FMUL.FTZ R88, R3.reuse, R88 ;  /* 0x0000005803587220 */ /* 0x040fe40000410000 */
[----:B------:R-:W-:Y:S01]  /*8280*/  FMUL.FTZ R89, R3, R89 ;  /* 0x0000005903597220 */ /* 0x000fe20000410000 */
[C---:B------:R-:W-:Y:S01]  /*8290*/  HMMA.16816.F32.BF16 R80, R176.reuse, R106, R80 ;  /* 0x0000006ab050723c */ /* 0x040fe20000041850 */
[----:B------:R-:W2:Y:S03]  /*82a0*/  LDSM.16.MT88.4 R104, [R213+0x400] ;  /* 0x00040000d568783b */ /* 0x000ea60000004200 */
[C---:B------:R-:W-:Y:S02]  /*82b0*/  FMUL.FTZ R84, R141.reuse, R84 ;  /* 0x000000548d547220 */ /* 0x040fe40000410000 */
[----:B------:R-:W-:Y:S02]  /*82c0*/  FMUL.FTZ R85, R141, R85 ;  /* 0x000000558d557220 */ /* 0x000fe40000410000 */
[C---:B------:R-:W-:Y:S04]  /*82d0*/  FMUL.FTZ R86, R140.reuse, R86 ;  /* 0x000000568c567220 */ /* 0x040fe80000410000 */
[----:B------:R-:W-:Y:S02]  /*82e0*/  FMUL.FTZ R87, R140, R87 ;  /* 0x000000578c577220 */ /* 0x000fe40000410000 */
[C---:B------:R-:W-:Y:S02]  /*82f0*/  FMUL.FTZ R90, R0.reuse, R90 ;  /* 0x0000005a005a7220 */ /* 0x040fe40000410000 */
[----:B-1----:R-:W-:Y:S02]  /*8300*/  FFMA.FTZ R2, R205, c[0x0][0x2d0], -R184 ;  /* 0x0000b400cd027a23 */ /* 0x002fe400000108b8 */
[C---:B------:R-:W-:Y:S01]  /*8310*/  FMUL.FTZ R91, R0.reuse, R91 ;  /* 0x0000005b005b7220 */ /* 0x040fe20000410000 */
[-C--:B-----5:R-:W-:Y:S01]  /*8320*/  HMMA.16816.F32.BF16 R84, R176, R100.reuse, R84 ;  /* 0x00000064b054723c */ /* 0x0a0fe20000041854 */
[----:B------:R-:W1:Y:S02]  /*8330*/  MUFU.EX2 R127, R2 ;  /* 0x00000002007f7308 */ /* 0x000e640000000800 */
[C---:B------:R-:W-:Y:S02]  /*8340*/  FMUL.FTZ R92, R3.reuse, R92 ;  /* 0x0000005c035c7220 */ /* 0x040fe40000410000 */
[----:B------:R-:W-:Y:S02]  /*8350*/  FMUL.FTZ R93, R3, R93 ;  /* 0x0000005d035d7220 */ /* 0x000fe40000410000 */
[C---:B------:R-:W-:Y:S01]  /*8360*/  FMUL.FTZ R94, R0.reuse, R94 ;  /* 0x0000005e005e7220 */ /* 0x040fe20000410000 */
[C---:B------:R-:W-:Y:S04]  /*8370*/  HMMA.16816.F32.BF16 R88, R180.reuse, R100, R88 ;  /* 0x00000064b458723c */ /* 0x040fe80000041858 */
[----:B------:R-:W-:Y:S02]  /*8380*/  FMUL.FTZ R95, R0, R95 ;  /* 0x0000005f005f7220 */ /* 0x000fe40000410000 */
[----:B------:R-:W-:Y:S01]  /*8390*/  FFMA.FTZ R120, R241, c[0x0][0x2d0], -R151 ;  /* 0x0000b400f1787a23 */ /* 0x000fe20000010897 */
[----:B------:R-:W-:Y:S01]  /*83a0*/  F2FP.BF16.PACK_AB R100, R125, R158 ;  /* 0x0000009e7d64723e */ /* 0x000fe200000010ff */
[----:B------:R-:W-:Y:S01]  /*83b0*/  IMAD.MOV.U32 R153, RZ, RZ, R198 ;  /* 0x000000ffff997224 */ /* 0x000fe200078e00c6 */
[----:B----4-:R-:W-:Y:S02]  /*83c0*/  F2FP.BF16.PACK_AB R101, R126, R159 ;  /* 0x0000009f7e65723e */ /* 0x010fe400000010ff */
[-C--:B------:R-:W-:Y:S01]  /*83d0*/  HMMA.16816.F32.BF16 R92, R180, R102.reuse, R92 ;  /* 0x00000066b45c723c */ /* 0x080fe2000004185c */
[----:B------:R-:W-:Y:S02]  /*83e0*/  LDSM.16.MT88.4 R180, [R213+0x2c00] ;  /* 0x002c0000d5b4783b */ /* 0x000fe40000004200 */
[C---:B------:R-:W-:Y:S01]  /*83f0*/  FMUL.FTZ R96, R141.reuse, R96 ;  /* 0x000000608d607220 */ /* 0x040fe20000410000 */
[----:B---3--:R-:W-:Y:S01]  /*8400*/  MOV R241, R169 ;  /* 0x000000a900f17202 */ /* 0x008fe20000000f00 */
[----:B------:R-:W-:Y:S01]  /*8410*/  FMUL.FTZ R97, R141, R97 ;  /* 0x000000618d617220 */ /* 0x000fe20000410000 */
[----:B-1----:R-:W-:Y:S01]  /*8420*/  F2FP.BF16.PACK_AB R108, R127, R124 ;  /* 0x0000007c7f6c723e */ /* 0x002fe200000010ff */
[----:B------:R-:W-:Y:S02]  /*8430*/  FFMA.FTZ R2, R209, c[0x0][0x2d0], -R184 ;  /* 0x0000b400d1027a23 */ /* 0x000fe400000108b8 */
[C---:B------:R-:W-:Y:S02]  /*8440*/  FMUL.FTZ R98, R140.reuse, R98 ;  /* 0x000000628c627220 */ /* 0x040fe40000410000 */
[----:B------:R1:W-:Y:S01]  /*8450*/  MUFU.EX2 R252, R2 ;  /* 0x0000000200fc7308 */ /* 0x0003e20000000800 */
[----:B------:R-:W-:Y:S02]  /*8460*/  FMUL.FTZ R99, R140, R99 ;  /* 0x000000638c637220 */ /* 0x000fe40000410000 */
[----:B------:R-:W-:Y:S02]  /*8470*/  IMAD.MOV.U32 R168, RZ, RZ, R152 ;  /* 0x000000ffffa87224 */ /* 0x000fe400078e0098 */
[----:B------:R-:W-:Y:S02]  /*8480*/  IMAD.MOV.U32 R152, RZ, RZ, R202 ;  /* 0x000000ffff987224 */ /* 0x000fe400078e00ca */
[----:B------:R-:W-:Y:S01]  /*8490*/  IMAD.MOV.U32 R162, RZ, RZ, R147 ;  /* 0x000000ffffa27224 */ /* 0x000fe200078e0093 */
[----:B------:R-:W-:Y:S04]  /*84a0*/  HMMA.16816.F32.BF16 R96, R176, R102, R96 ;  /* 0x00000066b060723c */ /* 0x000fe80000041860 */
[----:B------:R-:W-:Y:S03]  /*84b0*/  IMAD.MOV.U32 R160, RZ, RZ, R203 ;  /* 0x000000ffffa07224 */ /* 0x000fe600078e00cb */
[----:B------:R-:W-:Y:S02]  /*84c0*/  F2FP.BF16.PACK_AB R102, R170, R168 ;  /* 0x000000a8aa66723e */ /* 0x000fe400000010ff */
[----:B------:R-:W-:Y:S07]  /*84d0*/  F2FP.BF16.PACK_AB R103, R171, R169 ;  /* 0x000000a9ab67723e */ /* 0x000fee00000010ff */
[-C--:B--2---:R-:W-:Y:S05]  /*84e0*/  HMMA.16816.F32.BF16 R4, R100, R104.reuse, R4 ;  /* 0x000000686404723c */ /* 0x084fea0000041804 */
[--C-:B-1----:R-:W-:Y:S02]  /*84f0*/  FFMA.FTZ R2, R210, c[0x0][0x2d0], -R184.reuse ;  /* 0x0000b400d2027a23 */ /* 0x102fe400000108b8 */
[----:B------:R1:W-:Y:S10]  /*8500*/  MUFU.EX2 R210, R120 ;  /* 0x0000007800d27308 */ /* 0x0003f40000000800 */
[----:B------:R2:W3:Y:S01]  /*8510*/  MUFU.EX2 R250, R2 ;  /* 0x0000000200fa7308 */ /* 0x0004e20000000800 */
[----:B-1----:R-:W-:Y:S02]  /*8520*/  FFMA.FTZ R120, R247, c[0x0][0x2d0], -R184 ;  /* 0x0000b400f7787a23 */ /* 0x002fe400000108b8 */
[----:B------:R-:W-:Y:S07]  /*8530*/  IMAD.MOV.U32 R247, RZ, RZ, R125 ;  /* 0x000000fffff77224 */ /* 0x000fee00078e007d */
[----:B------:R1:W-:Y:S01]  /*8540*/  MUFU.EX2 R206, R120 ;  /* 0x0000007800ce7308 */ /* 0x0003e20000000800 */
[--C-:B--2---:R-:W-:Y:S01]  /*8550*/  FFMA.FTZ R2, R211, c[0x0][0x2d0], -R185.reuse ;  /* 0x0000b400d3027a23 */ /* 0x104fe200000108b9 */
[----:B---3--:R-:W-:Y:S08]  /*8560*/  F2FP.BF16.PACK_AB R110, R250, R252 ;  /* 0x000000fcfa6e723e */ /* 0x008ff000000010ff */
[----:B------:R2:W-:Y:S01]  /*8570*/  MUFU.EX2 R245, R2 ;  /* 0x0000000200f57308 */ /* 0x0005e20000000800 */
[----:B-1----:R-:W-:Y:S01]  /*8580*/  LDSM.16.MT88.4 R120, [R214+0x800] ;  /* 0x00080000d678783b */ /* 0x002fe20000004200 */
[--C-:B--2---:R-:W-:Y:S08]  /*8590*/  FFMA.FTZ R2, R230, c[0x0][0x2d0], -R185.reuse ;  /* 0x0000b400e6027a23 */ /* 0x104ff000000108b9 */
[----:B------:R1:W2:Y:S02]  /*85a0*/  MUFU.EX2 R243, R2 ;  /* 0x0000000200f37308 */ /* 0x0002a40000000800 */
[--C-:B-1----:R-:W-:Y:S01]  /*85b0*/  FFMA.FTZ R2, R231, c[0x0][0x2d0], -R185.reuse ;  /* 0x0000b400e7027a23 */ /* 0x102fe200000108b9 */
[----:B--2---:R-:W-:Y:S07]  /*85c0*/  F2FP.BF16.PACK_AB R109, R243, R245 ;  /* 0x000000f5f36d723e */ /* 0x004fee00000010ff */
[----:B------:R1:W-:Y:S02]  /*85d0*/  MUFU.EX2 R234, R2 ;  /* 0x0000000200ea7308 */ /* 0x0003e40000000800 */
[----:B-1----:R-:W-:Y:S08]  /*85e0*/  FFMA.FTZ R2, R232, c[0x0][0x2d0], -R185 ;  /* 0x0000b400e8027a23 */ /* 0x002ff000000108b9 */
[----:B------:R1:W2:Y:S02]  /*85f0*/  MUFU.EX2 R233, R2 ;  /* 0x0000000200e97308 */ /* 0x0002a40000000800 */
[--C-:B-1----:R-:W-:Y:S01]  /*8600*/  FFMA.FTZ R2, R194, c[0x0][0x2d0], -R150.reuse ;  /* 0x0000b400c2027a23 */ /* 0x102fe20000010896 */
[----:B--2---:R-:W-:Y:S07]  /*8610*/  F2FP.BF16.PACK_AB R111, R233, R234 ;  /* 0x000000eae96f723e */ /* 0x004fee00000010ff */
[----:B------:R1:W-:Y:S01]  /*8620*/  MUFU.EX2 R211, R2 ;  /* 0x0000000200d37308 */ /* 0x0003e20000000800 */
[C---:B------:R-:W-:Y:S08]  /*8630*/  HMMA.16816.F32.BF16 R8, R108.reuse, R104, R8 ;  /* 0x000000686c08723c */ /* 0x040ff00000041808 */
[-C--:B------:R-:W-:Y:S08]  /*8640*/  HMMA.16816.F32.BF16 R12, R108, R106.reuse, R12 ;  /* 0x0000006a6c0c723c */ /* 0x080ff0000004180c */
[C---:B------:R-:W-:Y:S01]  /*8650*/  HMMA.16816.F32.BF16 R16, R100.reuse, R106, R16 ;  /* 0x0000006a6410723c */ /* 0x040fe20000041810 */
[----:B------:R-:W2:Y:S03]  /*8660*/  LDSM.16.MT88.4 R104, [R214+0x1400] ;  /* 0x00140000d668783b */ /* 0x000ea60000004200 */
[--C-:B-1----:R-:W-:Y:S02]  /*8670*/  FFMA.FTZ R2, R235, c[0x0][0x2d0], -R150.reuse ;  /* 0x0000b400eb027a23 */ /* 0x102fe40000010896 */
[----:B------:R-:W-:Y:S02]  /*8680*/  IMAD.MOV.U32 R235, RZ, RZ, R171 ;  /* 0x000000ffffeb7224 */ /* 0x000fe400078e00ab */
[-C--:B------:R-:W-:Y:S01]  /*8690*/  HMMA.16816.F32.BF16 R20, R100, R112.reuse, R20 ;  /* 0x000000706414723c */ /* 0x080fe20000041814 */
[----:B------:R1:W3:Y:S07]  /*86a0*/  MUFU.EX2 R231, R2 ;  /* 0x0000000200e77308 */ /* 0x0002ee0000000800 */
[C---:B------:R-:W-:Y:S08]  /*86b0*/  HMMA.16816.F32.BF16 R24, R108.reuse, R112, R24 ;  /* 0x000000706c18723c */ /* 0x040ff00000041818 */
[-C--:B------:R-:W-:Y:S08]  /*86c0*/  HMMA.16816.F32.BF16 R28, R108, R114.reuse, R28 ;  /* 0x000000726c1c723c */ /* 0x080ff0000004181c */
[C---:B------:R-:W-:Y:S01]  /*86d0*/  HMMA.16816.F32.BF16 R32, R100.reuse, R114, R32 ;  /* 0x000000726420723c */ /* 0x040fe20000041820 */
[----:B------:R-:W4:Y:S03]  /*86e0*/  LDSM.16.MT88.4 R112, [R213+0x2400] ;  /* 0x00240000d570783b */ /* 0x000f260000004200 */
[--C-:B-1----:R-:W-:Y:S04]  /*86f0*/  FFMA.FTZ R2, R195, c[0x0][0x2d0], -R150.reuse ;  /* 0x0000b400c3027a23 */ /* 0x102fe80000010896 */
[-C--:B------:R-:W-:Y:S01]  /*8700*/  HMMA.16816.F32.BF16 R36, R100, R116.reuse, R36 ;  /* 0x000000746424723c */ /* 0x080fe20000041824 */
[----:B------:R1:W-:Y:S07]  /*8710*/  MUFU.EX2 R232, R2 ;  /* 0x0000000200e87308 */ /* 0x0003ee0000000800 */
[C---:B------:R-:W-:Y:S08]  /*8720*/  HMMA.16816.F32.BF16 R40, R108.reuse, R116, R40 ;  /* 0x000000746c28723c */ /* 0x040ff00000041828 */
[-C--:B------:R-:W-:Y:S08]  /*8730*/  HMMA.16816.F32.BF16 R44, R108, R118.reuse, R44 ;  /* 0x000000766c2c723c */ /* 0x080ff0000004182c */
[C---:B------:R-:W-:Y:S01]  /*8740*/  HMMA.16816.F32.BF16 R48, R100.reuse, R118, R48 ;  /* 0x000000766430723c */ /* 0x040fe20000041830 */
[----:B------:R-:W5:Y:S03]  /*8750*/  LDSM.16.MT88.4 R116, [R214+0x2400] ;  /* 0x00240000d674783b */ /* 0x000f660000004200 */
[----:B-1----:R-:W-:Y:S02]  /*8760*/  FFMA.FTZ R2, R237, c[0x0][0x2d0], -R150 ;  /* 0x0000b400ed027a23 */ /* 0x002fe40000010896 */
[----:B------:R-:W-:Y:S02]  /*8770*/  IMAD.MOV.U32 R237, RZ, RZ, R170 ;  /* 0x000000ffffed7224 */ /* 0x000fe400078e00aa */
[-C--:B--2---:R-:W-:Y:S01]  /*8780*/  HMMA.16816.F32.BF16 R52, R100, R104.reuse, R52 ;  /* 0x000000686434723c */ /* 0x084fe20000041834 */
[----:B------:R1:W2:Y:S07]  /*8790*/  MUFU.EX2 R230, R2 ;  /* 0x0000000200e67308 */ /* 0x0002ae0000000800 */
[C---:B------:R-:W-:Y:S08]  /*87a0*/  HMMA.16816.F32.BF16 R56, R108.reuse, R104, R56 ;  /* 0x000000686c38723c */ /* 0x040ff00000041838 */
[-C--:B------:R-:W-:Y:S08]  /*87b0*/  HMMA.16816.F32.BF16 R60, R108, R106.reuse, R60 ;  /* 0x0000006a6c3c723c */ /* 0x080ff0000004183c */
[C---:B------:R-:W-:Y:S01]  /*87c0*/  HMMA.16816.F32.BF16 R64, R100.reuse, R106, R64 ;  /* 0x0000006a6440723c */ /* 0x040fe20000041840 */
[----:B------:R-:W2:Y:S03]  /*87d0*/  LDSM.16.MT88.4 R104, [R213+0x800] ;  /* 0x00080000d568783b */ /* 0x000ea60000004200 */
[--C-:B-1----:R-:W-:Y:S02]  /*87e0*/  FFMA.FTZ R2, R242, c[0x0][0x2d0], -R151.reuse ;  /* 0x0000b400f2027a23 */ /* 0x102fe40000010897 */
[----:B------:R-:W-:Y:S02]  /*87f0*/  IMAD.MOV.U32 R242, RZ, RZ, R168 ;  /* 0x000000fffff27224 */ /* 0x000fe400078e00a8 */
[-C--:B----4-:R-:W-:Y:S01]  /*8800*/  HMMA.16816.F32.BF16 R68, R100, R112.reuse, R68 ;  /* 0x000000706444723c */ /* 0x090fe20000041844 */
[----:B------:R1:W4:Y:S07]  /*8810*/  MUFU.EX2 R208, R2 ;  /* 0x0000000200d07308 */ /* 0x00032e0000000800 */
[C---:B------:R-:W-:Y:S08]  /*8820*/  HMMA.16816.F32.BF16 R72, R108.reuse, R112, R72 ;  /* 0x000000706c48723c */ /* 0x040ff00000041848 */
[-C--:B------:R-:W-:Y:S08]  /*8830*/  HMMA.16816.F32.BF16 R76, R108, R114.reuse, R76 ;  /* 0x000000726c4c723c */ /* 0x080ff0000004184c */
[C---:B------:R-:W-:Y:S01]  /*8840*/  HMMA.16816.F32.BF16 R80, R100.reuse, R114, R80 ;  /* 0x000000726450723c */ /* 0x040fe20000041850 */
[----:B------:R-:W2:Y:S03]  /*8850*/  LDSM.16.MT88.4 R112, [R213+0x1800] ;  /* 0x00180000d570783b */ /* 0x000ea60000004200 */
[----:B-1----:R-:W-:Y:S02]  /*8860*/  FFMA.FTZ R2, R236, c[0x0][0x2d0], -R151 ;  /* 0x0000b400ec027a23 */ /* 0x002fe40000010897 */
[----:B------:R-:W-:Y:S02]  /*8870*/  IMAD.MOV.U32 R236, RZ, RZ, R127 ;  /* 0x000000ffffec7224 */ /* 0x000fe400078e007f */
[-C--:B-----5:R-:W-:Y:S01]  /*8880*/  HMMA.16816.F32.BF16 R84, R100, R116.reuse, R84 ;  /* 0x000000746454723c */ /* 0x0a0fe20000041854 */
[----:B------:R1:W-:Y:S07]  /*8890*/  MUFU.EX2 R209, R2 ;  /* 0x0000000200d17308 */ /* 0x0003ee0000000800 */
[C---:B------:R-:W-:Y:S08]  /*88a0*/  HMMA.16816.F32.BF16 R88, R108.reuse, R116, R88 ;  /* 0x000000746c58723c */ /* 0x040ff00000041858 */
[-C--:B------:R-:W-:Y:S08]  /*88b0*/  HMMA.16816.F32.BF16 R92, R108, R118.reuse, R92 ;  /* 0x000000766c5c723c */ /* 0x080ff0000004185c */
[----:B------:R-:W-:Y:S01]  /*88c0*/  HMMA.16816.F32.BF16 R96, R100, R118, R96 ;  /* 0x000000766460723c */ /* 0x000fe20000041860 */
[----:B------:R-:W-:Y:S03]  /*88d0*/  LDSM.16.MT88.4 R116, [R213+0x2800] ;  /* 0x00280000d574783b */ /* 0x000fe60000004200 */
[----:B-1----:R-:W-:Y:S01]  /*88e0*/  FFMA.FTZ R2, R238, c[0x0][0x2d0], -R151 ;  /* 0x0000b400ee027a23 */ /* 0x002fe20000010897 */
[----:B------:R-:W-:Y:S02]  /*88f0*/  MOV R238, R126 ;  /* 0x0000007e00ee7202 */ /* 0x000fe40000000f00 */
[----:B---3--:R-:W-:Y:S01]  /*8900*/  F2FP.BF16.PACK_AB R100, R231, R211 ;  /* 0x000000d3e764723e */ /* 0x008fe200000010ff */
[----:B------:R1:W3:Y:S01]  /*8910*/  MUFU.EX2 R207, R2 ;  /* 0x0000000200cf7308 */ /* 0x0002e20000000800 */
[----:B--2---:R-:W-:Y:S03]  /*8920*/  F2FP.BF16.PACK_AB R102, R230, R232 ;  /* 0x000000e8e666723e */ /* 0x004fe600000010ff */
[----:B----4-:R-:W-:Y:S01]  /*8930*/  F2FP.BF16.PACK_AB R101, R208, R210 ;  /* 0x000000d2d065723e */ /* 0x010fe200000010ff */
[----:B-1----:R-:W-:Y:S01]  /*8940*/  FFMA.FTZ R2, R244, c[0x0][0x2d0], -R184 ;  /* 0x0000b400f4027a23 */ /* 0x002fe200000108b8 */
[----:B---3--:R-:W-:Y:S01]  /*8950*/  F2FP.BF16.PACK_AB R103, R207, R209 ;  /* 0x000000d1cf67723e */ /* 0x008fe200000010ff */
[----:B------:R-:W-:Y:S03]  /*8960*/  IMAD.MOV.U32 R244, RZ, RZ, R124 ;  /* 0x000000fffff47224 */ /* 0x000fe600078e007c */
[----:B------:R1:W2:Y:S03]  /*8970*/  MUFU.EX2 R203, R2 ;  /* 0x0000000200cb7308 */ /* 0x0002a60000000800 */
[-C--:B------:R-:W-:Y:S03]  /*8980*/  HMMA.16816.F32.BF16 R4, R100, R104.reuse, R4 ;  /* 0x000000686404723c */ /* 0x080fe60000041804 */
[--C-:B-1----:R-:W-:Y:S01]  /*8990*/  FFMA.FTZ R2, R239, c[0x0][0x2d0], -R184.reuse ;  /* 0x0000b400ef027a23 */ /* 0x102fe200000108b8 */
[----:B--2---:R-:W-:Y:S02]  /*89a0*/  F2FP.BF16.PACK_AB R108, R203, R206 ;  /* 0x000000cecb6c723e */ /* 0x004fe400000010ff */
[----:B------:R-:W-:Y:S01]  /*89b0*/  MOV R239, R159 ;  /* 0x0000009f00ef7202 */ /* 0x000fe20000000f00 */
[----:B------:R1:W-:Y:S02]  /*89c0*/  MUFU.EX2 R205, R2 ;  /* 0x0000000200cd7308 */ /* 0x0003e40000000800 */
[----:B-1----:R-:W-:Y:S03]  /*89d0*/  FFMA.FTZ R2, R240, c[0x0][0x2d0], -R184 ;  /* 0x0000b400f0027a23 */ /* 0x002fe600000108b8 */
[----:B------:R-:W-:Y:S05]  /*89e0*/  IMAD.MOV.U32 R240, RZ, RZ, R158 ;  /* 0x000000fffff07224 */ /* 0x000fea00078e009e */
[----:B------:R1:W2:Y:S02]  /*89f0*/  MUFU.EX2 R202, R2 ;  /* 0x0000000200ca7308 */ /* 0x0002a40000000800 */
[--C-:B-1----:R-:W-:Y:S01]  /*8a00*/  FFMA.FTZ R2, R249, c[0x0][0x2d0], -R185.reuse ;  /* 0x0000b400f9027a23 */ /* 0x102fe200000108b9 */
[----:B--2---:R-:W-:Y:S07]  /*8a10*/  F2FP.BF16.PACK_AB R110, R202, R205 ;  /* 0x000000cdca6e723e */ /* 0x004fee00000010ff */
[----:B------:R1:W-:Y:S02]  /*8a20*/  MUFU.EX2 R201, R2 ;  /* 0x0000000200c97308 */ /* 0x0003e40000000800 */
[--C-:B-1----:R-:W-:Y:S02]  /*8a30*/  FFMA.FTZ R2, R251, c[0x0][0x2d0], -R185.reuse ;  /* 0x0000b400fb027a23 */ /* 0x102fe400000108b9 */
[----:B------:R-:W-:Y:S06]  /*8a40*/  IMAD.MOV.U32 R251, RZ, RZ, R154 ;  /* 0x000000fffffb7224 */ /* 0x000fec00078e009a */
[----:B------:R1:W2:Y:S02]  /*8a50*/  MUFU.EX2 R199, R2 ;  /* 0x0000000200c77308 */ /* 0x0002a40000000800 */
[--C-:B-1----:R-:W-:Y:S01]  /*8a60*/  FFMA.FTZ R2, R246, c[0x0][0x2d0], -R185.reuse ;  /* 0x0000b400f6027a23 */ /* 0x102fe200000108b9 */
[----:B--2---:R-:W-:Y:S01]  /*8a70*/  F2FP.BF16.PACK_AB R109, R199, R201 ;  /* 0x000000c9c76d723e */ /* 0x004fe200000010ff */
[----:B------:R-:W-:Y:S06]  /*8a80*/  IMAD.MOV.U32 R246, RZ, RZ, R152 ;  /* 0x000000fffff67224 */ /* 0x000fec00078e0098 */
[----:B------:R1:W-:Y:S02]  /*8a90*/  MUFU.EX2 R200, R2 ;  /* 0x0000000200c87308 */ /* 0x0003e40000000800 */
[----:B-1----:R-:W-:Y:S01]  /*8aa0*/  FFMA.FTZ R2, R248, c[0x0][0x2d0], -R185 ;  /* 0x0000b400f8027a23 */ /* 0x002fe200000108b9 */
[----:B------:R-:W-:Y:S07]  /*8ab0*/  MOV R248, R153 ;  /* 0x0000009900f87202 */ /* 0x000fee0000000f00 */
[----:B------:R-:W1:Y:S02]  /*8ac0*/  MUFU.EX2 R198, R2 ;  /* 0x0000000200c67308 */ /* 0x000e640000000800 */
[----:B-1----:R-:W-:Y:S01]  /*8ad0*/  F2FP.BF16.PACK_AB R111, R198, R200 ;  /* 0x000000c8c66f723e */ /* 0x002fe200000010ff */
[--C-:B------:R-:W-:Y:S01]  /*8ae0*/  FFMA.FTZ R2, R132, c[0x0][0x2d0], -R150.reuse ;  /* 0x0000b40084027a23 */ /* 0x100fe20000010896 */
[----:B------:R-:W-:Y:S06]  /*8af0*/  MOV R132, R197 ;  /* 0x000000c500847202 */ /* 0x000fec0000000f00 */
[----:B------:R1:W-:Y:S01]  /*8b00*/  MUFU.EX2 R197, R2 ;  /* 0x0000000200c57308 */ /* 0x0003e20000000800 */
[C---:B------:R-:W-:Y:S08]  /*8b10*/  HMMA.16816.F32.BF16 R8, R108.reuse, R104, R8 ;  /* 0x000000686c08723c */ /* 0x040ff00000041808 */
[-C--:B------:R-:W-:Y:S08]  /*8b20*/  HMMA.16816.F32.BF16 R12, R108, R106.reuse, R12 ;  /* 0x0000006a6c0c723c */ /* 0x080ff0000004180c */
[C---:B------:R-:W-:Y:S01]  /*8b30*/  HMMA.16816.F32.BF16 R16, R100.reuse, R106, R16 ;  /* 0x0000006a6410723c */ /* 0x040fe20000041810 */
[----:B------:R-:W2:Y:S03]  /*8b40*/  LDSM.16.MT88.4 R104, [R214+0x1800] ;  /* 0x00180000d668783b */ /* 0x000ea60000004200 */
[--C-:B-1----:R-:W-:Y:S04]  /*8b50*/  FFMA.FTZ R2, R133, c[0x0][0x2d0], -R150.reuse ;  /* 0x0000b40085027a23 */ /* 0x102fe80000010896 */
[-C--:B------:R-:W-:Y:S01]  /*8b60*/  HMMA.16816.F32.BF16 R20, R100, R120.reuse, R20 ;  /* 0x000000786414723c */ /* 0x080fe20000041814 */
[----:B------:R1:W-:Y:S07]  /*8b70*/  MUFU.EX2 R195, R2 ;  /* 0x0000000200c37308 */ /* 0x0003ee0000000800 */
[C---:B------:R-:W-:Y:S01]  /*8b80*/  HMMA.16816.F32.BF16 R24, R108.reuse, R120, R24 ;  /* 0x000000786c18723c */ /* 0x040fe20000041818 */
[----:B------:R-:W3:Y:S07]  /*8b90*/  LDL R120, [R1+0x38] ;  /* 0x0000380001787983 */ /* 0x000eee0000100800 */
[-C--:B------:R-:W-:Y:S08]  /*8ba0*/  HMMA.16816.F32.BF16 R28, R108, R122.reuse, R28 ;  /* 0x0000007a6c1c723c */ /* 0x080ff0000004181c */
[C---:B------:R-:W-:Y:S04]  /*8bb0*/  HMMA.16816.F32.BF16 R32, R100.reuse, R122, R32 ;  /* 0x0000007a6420723c */ /* 0x040fe80000041820 */
[--C-:B-1----:R-:W-:Y:S02]  /*8bc0*/  FFMA.FTZ R2, R196, c[0x0][0x2d0], -R150.reuse ;  /* 0x0000b400c4027a23 */ /* 0x102fe40000010896 */
[----:B------:R-:W-:Y:S02]  /*8bd0*/  FFMA.FTZ R150, R132, c[0x0][0x2d0], -R150 ;  /* 0x0000b40084967a23 */ /* 0x000fe40000010896 */
[-C--:B------:R-:W-:Y:S01]  /*8be0*/  HMMA.16816.F32.BF16 R36, R100, R112.reuse, R36 ;  /* 0x000000706424723c */ /* 0x080fe20000041824 */
[----:B------:R1:W-:Y:S07]  /*8bf0*/  MUFU.EX2 R196, R2 ;  /* 0x0000000200c47308 */ /* 0x0003ee0000000800 */
[C---:B------:R-:W-:Y:S03]  /*8c00*/  HMMA.16816.F32.BF16 R40, R108.reuse, R112, R40 ;  /* 0x000000706c28723c */ /* 0x040fe60000041828 */
[----:B------:R-:W4:Y:S05]  /*8c10*/  MUFU.EX2 R194, R150 ;  /* 0x0000009600c27308 */ /* 0x000f2a0000000800 */
[-C--:B------:R-:W-:Y:S08]  /*8c20*/  HMMA.16816.F32.BF16 R44, R108, R114.reuse, R44 ;  /* 0x000000726c2c723c */ /* 0x080ff0000004182c */
[C---:B------:R-:W-:Y:S01]  /*8c30*/  HMMA.16816.F32.BF16 R48, R100.reuse, R114, R48 ;  /* 0x000000726430723c */ /* 0x040fe20000041830 */
[----:B------:R-:W5:Y:S03]  /*8c40*/  LDSM.16.MT88.4 R112, [R214+0x2800] ;  /* 0x00280000d670783b */ /* 0x000f660000004200 */
[--C-:B-1----:R-:W-:Y:S01]  /*8c50*/  FFMA.FTZ R2, R131, c[0x0][0x2d0], -R151.reuse ;  /* 0x0000b40083027a23 */ /* 0x102fe20000010897 */
[----:B------:R-:W-:Y:S03]  /*8c60*/  MOV R131, R186 ;  /* 0x000000ba00837202 */ /* 0x000fe60000000f00 */
[-C--:B--2---:R-:W-:Y:S01]  /*8c70*/  HMMA.16816.F32.BF16 R52, R100, R104.reuse, R52 ;  /* 0x000000686434723c */ /* 0x084fe20000041834 */
[----:B------:R1:W-:Y:S03]  /*8c80*/  MUFU.EX2 R193, R2 ;  /* 0x0000000200c17308 */ /* 0x0003e60000000800 */
[----:B----4-:R-:W-:Y:S04]  /*8c90*/  F2FP.BF16.PACK_AB R150, R194, R196 ;  /* 0x000000c4c296723e */ /* 0x010fe800000010ff */
[C---:B------:R-:W-:Y:S08]  /*8ca0*/  HMMA.16816.F32.BF16 R56, R108.reuse, R104, R56 ;  /* 0x000000686c38723c */ /* 0x040ff00000041838 */
[-C--:B------:R-:W-:Y:S08]  /*8cb0*/  HMMA.16816.F32.BF16 R60, R108, R106.reuse, R60 ;  /* 0x0000006a6c3c723c */ /* 0x080ff0000004183c */
[C---:B------:R-:W-:Y:S01]  /*8cc0*/  HMMA.16816.F32.BF16 R64, R100.reuse, R106, R64 ;  /* 0x0000006a6440723c */ /* 0x040fe20000041840 */
[----:B------:R-:W2:Y:S03]  /*8cd0*/  LDL.LU R107, [R1+0x20] ;  /* 0x00002000016b7983 */ /* 0x000ea60000300800 */
[----:B-1----:R-:W-:Y:S01]  /*8ce0*/  FFMA.FTZ R2, R167, c[0x0][0x2d0], -R151 ;  /* 0x0000b400a7027a23 */ /* 0x002fe20000010897 */
[----:B------:R-:W4:Y:S01]  /*8cf0*/  LDL.LU R106, [R1+0x24] ;  /* 0x00002400016a7983 */ /* 0x000f220000300800 */
[----:B------:R-:W-:Y:S02]  /*8d00*/  IMAD.MOV.U32 R167, RZ, RZ, R166 ;  /* 0x000000ffffa77224 */ /* 0x000fe400078e00a6 */
[-C--:B------:R-:W-:Y:S01]  /*8d10*/  HMMA.16816.F32.BF16 R68, R100, R116.reuse, R68 ;  /* 0x000000746444723c */ /* 0x080fe20000041844 */
[----:B------:R-:W4:Y:S03]  /*8d20*/  LDL.LU R105, [R1+0x28] ;  /* 0x0000280001697983 */ /* 0x000f260000300800 */
[----:B------:R-:W-:Y:S01]  /*8d30*/  IMAD.MOV.U32 R166, RZ, RZ, R191 ;  /* 0x000000ffffa67224 */ /* 0x000fe200078e00bf */
[----:B------:R-:W4:Y:S01]  /*8d40*/  LDL.LU R104, [R1+0x2c] ;  /* 0x00002c0001687983 */ /* 0x000f220000300800 */
[----:B------:R1:W-:Y:S02]  /*8d50*/  MUFU.EX2 R191, R2 ;  /* 0x0000000200bf7308 */ /* 0x0003e40000000800 */
[C---:B------:R-:W-:Y:S08]  /*8d60*/  HMMA.16816.F32.BF16 R72, R108.reuse, R116, R72 ;  /* 0x000000746c48723c */ /* 0x040ff00000041848 */
[-C--:B------:R-:W-:Y:S08]  /*8d70*/  HMMA.16816.F32.BF16 R76, R108, R118.reuse, R76 ;  /* 0x000000766c4c723c */ /* 0x080ff0000004184c */
[C---:B------:R-:W-:Y:S01]  /*8d80*/  HMMA.16816.F32.BF16 R80, R100.reuse, R118, R80 ;  /* 0x000000766450723c */ /* 0x040fe20000041850 */
[----:B------:R-:W-:Y:S03]  /*8d90*/  LDSM.16.MT88.4 R116, [R214+0xc00] ;  /* 0x000c0000d674783b */ /* 0x000fe60000004200 */
[--C-:B-1----:R-:W-:Y:S04]  /*8da0*/  FFMA.FTZ R2, R130, c[0x0][0x2d0], -R151.reuse ;  /* 0x0000b40082027a23 */ /* 0x102fe80000010897 */
[-C--:B-----5:R-:W-:Y:S01]  /*8db0*/  HMMA.16816.F32.BF16 R84, R100, R112.reuse, R84 ;  /* 0x000000706454723c */ /* 0x0a0fe20000041854 */
[----:B------:R1:W-:Y:S03]  /*8dc0*/  MUFU.EX2 R192, R2 ;  /* 0x0000000200c07308 */ /* 0x0003e60000000800 */
[----:B------:R-:W-:Y:S02]  /*8dd0*/  IMAD.MOV.U32 R130, RZ, RZ, R188 ;  /* 0x000000ffff827224 */ /* 0x000fe400078e00bc */
[----:B------:R-:W-:Y:S01]  /*8de0*/  FFMA.FTZ R151, R161, c[0x0][0x2d0], -R151 ;  /* 0x0000b400a1977a23 */ /* 0x000fe20000010897 */
[----:B------:R-:W-:Y:S01]  /*8df0*/  MOV R161, R160 ;  /* 0x000000a000a17202 */ /* 0x000fe20000000f00 */
[C---:B------:R-:W-:Y:S04]  /*8e00*/  HMMA.16816.F32.BF16 R88, R108.reuse, R112, R88 ;  /* 0x000000706c58723c */ /* 0x040fe80000041858 */
[----:B------:R-:W-:Y:S02]  /*8e10*/  IMAD.MOV.U32 R160, RZ, RZ, R190 ;  /* 0x000000ffffa07224 */ /* 0x000fe400078e00be */
[----:B------:R-:W5:Y:S01]  /*8e20*/  MUFU.EX2 R190, R151 ;  /* 0x0000009700be7308 */ /* 0x000f620000000800 */
[----:B------:R-:W-:Y:S01]  /*8e30*/  IMAD.MOV.U32 R132, RZ, RZ, R130 ;  /* 0x000000ffff847224 */ /* 0x000fe200078e0082 */
[-C--:B------:R-:W-:Y:S08]  /*8e40*/  HMMA.16816.F32.BF16 R92, R108, R114.reuse, R92 ;  /* 0x000000726c5c723c */ /* 0x080ff0000004185c */
[----:B------:R-:W-:Y:S04]  /*8e50*/  HMMA.16816.F32.BF16 R96, R100, R114, R96 ;  /* 0x000000726460723c */ /* 0x000fe80000041860 */
[--C-:B-1----:R-:W-:Y:S02]  /*8e60*/  FFMA.FTZ R2, R129, c[0x0][0x2d0], -R184.reuse ;  /* 0x0000b40081027a23 */ /* 0x102fe400000108b8 */
[----:B------:R-:W-:Y:S02]  /*8e70*/  IMAD.MOV.U32 R129, RZ, RZ, R187 ;  /* 0x000000ffff817224 */ /* 0x000fe400078e00bb */
[----:B------:R1:W-:Y:S04]  /*8e80*/  MUFU.EX2 R188, R2 ;  /* 0x0000000200bc7308 */ /* 0x0003e80000000800 */
[----:B------:R-:W-:Y:S02]  /*8e90*/  MOV R133, R129 ;  /* 0x0000008100857202 */ /* 0x000fe40000000f00 */
[----:B-----5:R-:W-:Y:S01]  /*8ea0*/  F2FP.BF16.PACK_AB R151, R190, R192 ;  /* 0x000000c0be97723e */ /* 0x020fe200000010ff */
[--C-:B-1----:R-:W-:Y:S04]  /*8eb0*/  FFMA.FTZ R2, R189, c[0x0][0x2d0], -R184.reuse ;  /* 0x0000b400bd027a23 */ /* 0x102fe800000108b8 */
[----:B------:R1:W5:Y:S02]  /*8ec0*/  MUFU.EX2 R189, R2 ;  /* 0x0000000200bd7308 */ /* 0x0003640000000800 */
[--C-:B-1----:R-:W-:Y:S01]  /*8ed0*/  FFMA.FTZ R2, R167, c[0x0][0x2d0], -R184.reuse ;  /* 0x0000b400a7027a23 */ /* 0x102fe200000108b8 */
[----:B-----5:R-:W-:Y:S01]  /*8ee0*/  F2FP.BF16.PACK_AB R176, R189, R188 ;  /* 0x000000bcbdb0723e */ /* 0x020fe200000010ff */
[----:B------:R-:W-:Y:S06]  /*8ef0*/  FFMA.FTZ R184, R166, c[0x0][0x2d0], -R184 ;  /* 0x0000b400a6b87a23 */ /* 0x000fec00000108b8 */
[----:B------:R1:W-:Y:S10]  /*8f00*/  MUFU.EX2 R187, R2 ;  /* 0x0000000200bb7308 */ /* 0x0003f40000000800 */
[----:B------:R-:W5:Y:S01]  /*8f10*/  MUFU.EX2 R186, R184 ;  /* 0x000000b800ba7308 */ /* 0x000f620000000800 */
[--C-:B-1----:R-:W-:Y:S02]  /*8f20*/  FFMA.FTZ R2, R165, c[0x0][0x2d0], -R185.reuse ;  /* 0x0000b400a5027a23 */ /* 0x102fe400000108b9 */
[----:B------:R-:W1:Y:S07]  /*8f30*/  LDSM.16.MT88.4 R164, [R213+0xc00] ;  /* 0x000c0000d5a4783b */ /* 0x000e6e0000004200 */
[----:B------:R1:W-:Y:S01]  /*8f40*/  MUFU.EX2 R147, R2 ;  /* 0x0000000200937308 */ /* 0x0003e20000000800 */
[----:B-----5:R-:W-:Y:S01]  /*8f50*/  F2FP.BF16.PACK_AB R178, R186, R187 ;  /* 0x000000bbbab2723e */ /* 0x020fe200000010ff */
[--C-:B-1----:R-:W-:Y:S02]  /*8f60*/  FFMA.FTZ R2, R131, c[0x0][0x2d0], -R185.reuse ;  /* 0x0000b40083027a23 */ /* 0x102fe400000108b9 */
[----:B------:R-:W1:Y:S06]  /*8f70*/  LDSM.16.MT88.4 R128, [R213+0x1c00] ;  /* 0x001c0000d580783b */ /* 0x000e6c0000004200 */
[----:B------:R5:W5:Y:S02]  /*8f80*/  MUFU.EX2 R184, R2 ;  /* 0x0000000200b87308 */ /* 0x000b640000000800 */
[--C-:B-----5:R-:W-:Y:S01]  /*8f90*/  FFMA.FTZ R2, R157, c[0x0][0x2d0], -R185.reuse ;  /* 0x0000b4009d027a23 */ /* 0x120fe200000108b9 */
[----:B------:R-:W-:Y:S01]  /*8fa0*/  F2FP.BF16.PACK_AB R177, R184, R147 ;  /* 0x00000093b8b1723e */ /* 0x000fe200000010ff */
[----:B------:R-:W-:Y:S06]  /*8fb0*/  IMAD.MOV.U32 R157, RZ, RZ, R146 ;  /* 0x000000ffff9d7224 */ /* 0x000fec00078e0092 */
[----:B------:R-:W-:Y:S01]  /*8fc0*/  MUFU.EX2 R146, R2 ;  /* 0x0000000200927308 */ /* 0x000fe20000000800 */
[----:B------:R-:W-:Y:S01]  /*8fd0*/  FFMA.FTZ R185, R149, c[0x0][0x2d0], -R185 ;  /* 0x0000b40095b97a23 */ /* 0x000fe200000108b9 */
[----:B------:R-:W-:Y:S01]  /*8fe0*/  F2FP.BF16.PACK_AB R149, R191, R193 ;  /* 0x000000c1bf95723e */ /* 0x000fe200000010ff */
[----:B------:R-:W-:Y:S01]  /*8ff0*/  IMAD.MOV.U32 R249, RZ, RZ, R157 ;  /* 0x000000fffff97224 */ /* 0x000fe200078e009d */
[----:B---3--:R-:W-:Y:S06]  /*9000*/  ISETP.GT.AND P0, PT, R229, R120, PT ;  /* 0x00000078e500720c */ /* 0x008fec0003f04270 */
[----:B------:R-:W3:Y:S01]  /*9010*/  MUFU.EX2 R185, R185 ;  /* 0x000000b900b97308 */ /* 0x000ee20000000800 */
[----:B------:R-:W-:Y:S01]  /*9020*/  IMAD.MOV.U32 R229, RZ, RZ, R155 ;  /* 0x000000ffffe57224 */ /* 0x000fe200078e009b */
[----:B---3--:R-:W-:Y:S01]  /*9030*/  F2FP.BF16.PACK_AB R179, R185, R146 ;  /* 0x00000092b9b3723e */ /* 0x008fe200000010ff */
[----:B--2---:R-:W-:Y:S02]  /*9040*/  FFMA.FTZ R141, R141, R107, R172 ;  /* 0x0000006b8d8d7223 */ /* 0x004fe400000100ac */
[----:B----4-:R-:W-:Y:S02]  /*9050*/  FFMA.FTZ R140, R140, R106, R135 ;  /* 0x0000006a8c8c7223 */ /* 0x010fe40000010087 */
[----:B------:R-:W-:Y:S01]  /*9060*/  FFMA.FTZ R2, R3, R105, R163 ;  /* 0x0000006903027223 */ /* 0x000fe200000100a3 */
[----:B------:R-:W-:Y:S01]  /*9070*/  MOV R163, R148 ;  /* 0x0000009400a37202 */ /* 0x000fe20000000f00 */
[----:B------:R-:W-:Y:S01]  /*9080*/  FADD.FTZ R3, R133, R141 ;  /* 0x0000008d85037221 */ /* 0x000fe20000010000 */
[----:B------:R-:W-:Y:S01]  /*9090*/  F2FP.BF16.PACK_AB R148, R195, R197 ;  /* 0x000000c5c394723e */ /* 0x000fe200000010ff */
[----:B------:R-:W-:Y:S01]  /*90a0*/  FFMA.FTZ R0, R0, R104, R134 ;  /* 0x0000006800007223 */ /* 0x000fe20000010086 */
[----:B------:R-:W-:Y:S01]  /*90b0*/  MOV R141, R156 ;  /* 0x0000009c008d7202 */ /* 0x000fe20000000f00 */
[----:B------:R-:W-:Y:S04]  /*90c0*/  FADD.FTZ R140, R132, R140 ;  /* 0x0000008c848c7221 */ /* 0x000fe80000010000 */
[-C--:B------:R-:W-:Y:S01]  /*90d0*/  HMMA.16816.F32.BF16 R152, R148, R164.reuse, R4 ;  /* 0x000000a49498723c */ /* 0x080fe20000041804 */
[----:B------:R-:W2:Y:S07]  /*90e0*/  LDSM.16.MT88.4 R4, [R214+0x2c00] ;  /* 0x002c0000d604783b */ /* 0x000eae0000004200 */
[C---:B------:R-:W-:Y:S07]  /*90f0*/  HMMA.16816.F32.BF16 R156, R176.reuse, R164, R8 ;  /* 0x000000a4b09c723c */ /* 0x040fee0000041808 */
[----:B------:R-:W-:Y:S01]  /*9100*/  IMAD.MOV.U32 R10, RZ, RZ, R161 ;  /* 0x000000ffff0a7224 */ /* 0x000fe200078e00a1 */
[----:B------:R-:W-:Y:S01]  /*9110*/  MOV R9, R162 ;  /* 0x000000a200097202 */ /* 0x000fe20000000f00 */
[----:B------:R-:W-:Y:S03]  /*9120*/  IMAD.MOV.U32 R8, RZ, RZ, R163 ;  /* 0x000000ffff087224 */ /* 0x000fe600078e00a3 */
[----:B------:R-:W-:Y:S02]  /*9130*/  IMAD.MOV.U32 R11, RZ, RZ, R160 ;  /* 0x000000ffff0b7224 */ /* 0x000fe400078e00a0 */
[-C--:B------:R-:W-:Y:S03]  /*9140*/  HMMA.16816.F32.BF16 R160, R176, R166.reuse, R12 ;  /* 0x000000a6b0a0723c */ /* 0x080fe6000004180c */
[----:B------:R-:W-:Y:S02]  /*9150*/  FADD.FTZ R2, R8, R2 ;  /* 0x0000000208027221 */ /* 0x000fe40000010000 */
[----:B------:R-:W-:Y:S02]  /*9160*/  FADD.FTZ R0, R9, R0 ;  /* 0x0000000009007221 */ /* 0x000fe40000010000 */
[----:B------:R-:W-:Y:S01]  /*9170*/  FADD.FTZ R3, R10, R3 ;  /* 0x000000030a037221 */ /* 0x000fe20000010000 */
[C---:B------:R-:W-:Y:S04]  /*9180*/  HMMA.16816.F32.BF16 R164, R148.reuse, R166, R16 ;  /* 0x000000a694a4723c */ /* 0x040fe80000041810 */
[----:B------:R-:W-:Y:S02]  /*9190*/  FADD.FTZ R3, R248, R3 ;  /* 0x00000003f8037221 */ /* 0x000fe40000010000 */
[----:B------:R-:W-:Y:S01]  /*91a0*/  FADD.FTZ R9, R11, R140 ;  /* 0x0000008c0b097221 */ /* 0x000fe20000010000 */
[----:B------:R-:W-:Y:S01]  /*91b0*/  MOV R140, R145 ;  /* 0x00000091008c7202 */ /* 0x000fe20000000f00 */
[-C--:B------:R-:W-:Y:S04]  /*91c0*/  HMMA.16816.F32.BF16 R100, R148, R116.reuse, R20 ;  /* 0x000000749464723c */ /* 0x080fe80000041814 */
[----:B------:R-:W-:Y:S02]  /*91d0*/  FADD.FTZ R10, R240, R3 ;  /* 0x00000003f00a7221 */ /* 0x000fe40000010000 */
[----:B------:R-:W-:Y:S02]  /*91e0*/  FADD.FTZ R8, R141, R2 ;  /* 0x000000028d087221 */ /* 0x000fe40000010000 */
        /* <DEDUP_REMOVED lines=37> */
[----:B------:R-:W-:Y:S01]  /*9440*/  FADD.FTZ R10, R208, R3 ;  /* 0x00000003d00a7221 */ /* 0x000fe20000010000 */
[C---:B------:R-:W-:Y:S04]  /*9450*/  HMMA.16816.F32.BF16 R72, R176.reuse, R180, R72 ;  /* 0x000000b4b048723c */ /* 0x040fe80000041848 */
[----:B------:R-:W-:Y:S02]  /*9460*/  FADD.FTZ R9, R203, R2 ;  /* 0x00000002cb097221 */ /* 0x000fe40000010000 */
[----:B------:R-:W-:Y:S02]  /*9470*/  FADD.FTZ R8, R199, R0 ;  /* 0x00000000c7087221 */ /* 0x000fe40000010000 */
[----:B------:R-:W-:Y:S01]  /*9480*/  FADD.FTZ R3, R232, R11 ;  /* 0x0000000be8037221 */ /* 0x000fe20000010000 */
[-C--:B------:R-:W-:Y:S03]  /*9490*/  HMMA.16816.F32.BF16 R76, R176, R182.reuse, R76 ;  /* 0x000000b6b04c723c */ /* 0x080fe6000004184c */
[----:B------:R-:W-:Y:S02]  /*94a0*/  FADD.FTZ R2, R209, R10 ;  /* 0x0000000ad1027221 */ /* 0x000fe40000010000 */
[----:B------:R-:W-:Y:S02]  /*94b0*/  FADD.FTZ R0, R205, R9 ;  /* 0x00000009cd007221 */ /* 0x000fe40000010000 */
[----:B------:R-:W-:Y:S01]  /*94c0*/  FADD.FTZ R9, R200, R8 ;  /* 0x00000008c8097221 */ /* 0x000fe20000010000 */
[C---:B------:R-:W-:Y:S04]  /*94d0*/  HMMA.16816.F32.BF16 R80, R148.reuse, R182, R80 ;  /* 0x000000b69450723c */ /* 0x040fe80000041850 */
[----:B------:R-:W-:Y:S02]  /*94e0*/  FADD.FTZ R8, R230, R3 ;  /* 0x00000003e6087221 */ /* 0x000fe40000010000 */
[----:B------:R-:W-:Y:S02]  /*94f0*/  FADD.FTZ R3, R198, R9 ;  /* 0x00000009c6037221 */ /* 0x000fe40000010000 */
[-C--:B--2---:R-:W-:Y:S04]  /*9500*/  HMMA.16816.F32.BF16 R84, R148, R4.reuse, R84 ;  /* 0x000000049454723c */ /* 0x084fe80000041854 */
[----:B------:R-:W-:Y:S02]  /*9510*/  FADD.FTZ R3, R147, R3 ;  /* 0x0000000393037221 */ /* 0x000fe40000010000 */
[----:B------:R-:W-:Y:S02]  /*9520*/  IMAD.MOV.U32 R147, RZ, RZ, R143 ;  /* 0x000000ffff937224 */ /* 0x000fe400078e008f */
[----:B------:R-:W-:Y:S01]  /*9530*/  FADD.FTZ R3, R184, R3 ;  /* 0x00000003b8037221 */ /* 0x000fe20000010000 */
        /* <DEDUP_REMOVED lines=8> */
[----:B------:R-:W-:Y:S02]  /*95c0*/  FADD.FTZ R2, R195, R2 ;  /* 0x00000002c3027221 */ /* 0x000fe40000010000 */
[----:B------:R-:W-:Y:S04]  /*95d0*/  FADD.FTZ R4, R191, R0 ;  /* 0x00000000bf047221 */ /* 0x000fe80000010000 */
[----:B------:R-:W-:Y:S02]  /*95e0*/  FADD.FTZ R0, R189, R5 ;  /* 0x00000005bd007221 */ /* 0x000fe40000010000 */
[----:B------:R-:W-:Y:S02]  /*95f0*/  FADD.FTZ R5, R196, R2 ;  /* 0x00000002c4057221 */ /* 0x000fe40000010000 */
[----:B------:R-:W-:Y:S02]  /*9600*/  FADD.FTZ R4, R192, R4 ;  /* 0x00000004c0047221 */ /* 0x000fe40000010000 */
[----:B------:R-:W-:Y:S02]  /*9610*/  FADD.FTZ R5, R194, R5 ;  /* 0x00000005c2057221 */ /* 0x000fe40000010000 */
[----:B------:R-:W-:Y:S02]  /*9620*/  FADD.FTZ R2, R187, R0 ;  /* 0x00000000bb027221 */ /* 0x000fe40000010000 */
[----:B------:R-:W-:Y:S01]  /*9630*/  FADD.FTZ R0, R146, R3 ;  /* 0x0000000392007221 */ /* 0x000fe20000010000 */
[----:B------:R1:W-:Y:S01]  /*9640*/  STL [R1+0x20], R5 ;  /* 0x0000200501007387 */ /* 0x0003e20000100800 */
[----:B------:R-:W-:Y:S02]  /*9650*/  FADD.FTZ R3, R190, R4 ;  /* 0x00000004be037221 */ /* 0x000fe40000010000 */
[----:B------:R-:W-:Y:S02]  /*9660*/  FADD.FTZ R2, R186, R2 ;  /* 0x00000002ba027221 */ /* 0x000fe40000010000 */
[----:B------:R-:W-:Y:S01]  /*9670*/  FADD.FTZ R0, R185, R0 ;  /* 0x00000000b9007221 */ /* 0x000fe20000010000 */
[----:B------:R1:W-:Y:S01]  /*9680*/  STL [R1+0x24], R3 ;  /* 0x0000240301007387 */ /* 0x0003e20000100800 */
[----:B------:R-:W-:Y:S02]  /*9690*/  IMAD.MOV.U32 R148, RZ, RZ, R142 ;  /* 0x000000ffff947224 */ /* 0x000fe400078e008e */
[----:B------:R-:W-:Y:S01]  /*96a0*/  IMAD.MOV.U32 R146, RZ, RZ, R144 ;  /* 0x000000ffff927224 */ /* 0x000fe200078e0090 */
[----:B------:R1:W-:Y:S04]  /*96b0*/  STL [R1+0x28], R2 ;  /* 0x0000280201007387 */ /* 0x0003e80000100800 */
[----:B------:R1:W-:Y:S01]  /*96c0*/  STL [R1+0x2c], R0 ;  /* 0x00002c0001007387 */ /* 0x0003e20000100800 */
[----:B------:R-:W-:-:S05]  /*96d0*/  @P0 BRA `(.L_x_1011) ;  /* 0xffffbf4000000947 */ /* 0x000fca000383ffff */
.L_x_1010:
[----:B-1----:R-:W2:Y:S02]  /*96e0*/  LDL R0, [R1+0x1c] ;  /* 0x00001c0001007983 */ /* 0x002ea40000100800 */
[----:B--2---:R-:W-:-:S13]  /*96f0*/  ISETP.GE.AND P0, PT, R204, R0, PT ;  /* 0x00000000cc00720c */ /* 0x004fda0003f06270 */
[----:B------:R-:W-:Y:S05]  /*9700*/  @!P0 BRA `(.L_x_1012) ;  /* 0x000031a000008947 */ /* 0x000fea0003800000 */
[----:B------:R-:W-:Y:S01]  /*9710*/  IMAD.MOV.U32 R2, RZ, RZ, R144 ;  /* 0x000000ffff027224 */ /* 0x000fe200078e0090 */
[----:B------:R-:W-:Y:S01]  /*9720*/  MOV R146, R142 ;  /* 0x0000008e00927202 */ /* 0x000fe20000000f00 */
[----:B------:R-:W-:Y:S01]  /*9730*/  IMAD.MOV.U32 R0, RZ, RZ, R145 ;  /* 0x000000ffff007224 */ /* 0x000fe200078e0091 */
[----:B------:R-:W-:Y:S02]  /*9740*/  MOV R3, R143 ;  /* 0x0000008f00037202 */ /* 0x000fe40000000f00 */
.L_x_1013:
[----:B------:R-:W2:Y:S01]  /*9750*/  LDL.64 R208, [R1+0x10] ;  /* 0x0000100001d07983 */ /* 0x000ea20000100a00 */
[----:B------:R-:W-:Y:S04]  /*9760*/  DEPBAR.LE SB0, 0x0 ;  /* 0x000080000000791a */ /* 0x000fe80000000000 */
[----:B------:R-:W-:Y:S01]  /*9770*/  WARPSYNC 0xffffffff ;  /* 0xffffffff00007948 */ /* 0x000fe20003800000 */
[----:B------:R-:W3:Y:S01]  /*9780*/  LDL R206, [R1+0x18] ;  /* 0x0000180001ce7983 */ /* 0x000ee20000100800 */
[----:B------:R-:W-:Y:S01]  /*9790*/  SHF.R.S32.HI R40, RZ, 0x1f, R204 ;  /* 0x0000001fff287819 */ /* 0x000fe200000114cc */
[----:B------:R-:W-:Y:S01]  /*97a0*/  IMAD.WIDE.U32 R144, R204, c[0x0][0x208], RZ ;  /* 0x00008200cc907a25 */ /* 0x000fe200078e00ff */
[----:B------:R-:W-:Y:S01]  /*97b0*/  MOV R147, c[0x0][0x208] ;  /* 0x0000820000937a02 */ /* 0x000fe20000000f00 */
[----:B------:R-:W4:Y:S01]  /*97c0*/  LDL R184, [R1+0x34] ;  /* 0x0000340001b87983 */ /* 0x000f220000100800 */
[----:B------:R-:W-:Y:S01]  /*97d0*/  MOV R180, c[0x0][0x20c] ;  /* 0x0000830000b47a02 */ /* 0x000fe20000000f00 */
[----:B------:R-:W-:Y:S01]  /*97e0*/  IMAD R44, R40, c[0x0][0x208], RZ ;  /* 0x00008200282c7a24 */ /* 0x000fe200078e02ff */
[----:B------:R-:W-:Y:S01]  /*97f0*/  SHF.L.U32 R196, R144, 0x6, RZ ;  /* 0x0000000690c47819 */ /* 0x000fe200000006ff */
[----:B------:R-:W-:Y:S02]  /*9800*/  BAR.SYNC.DEFER_BLOCKING 0x0 ;  /* 0x0000000000007b1d */ /* 0x000fe40000010000 */
[----:B------:R-:W-:Y:S06]  /*9810*/  IMAD R44, R204, c[0x0][0x20c], R44 ;  /* 0x00008300cc2c7a24 */ /* 0x000fec00078e022c */
[----:B------:R-:W-:Y:S08]  /*9820*/  LDSM.16.M88.4 R64, [R215] ;  /* 0x00000000d740783b */ /* 0x000ff00000000200 */
[----:B------:R-:W1:Y:S08]  /*9830*/  LDSM.16.M88.4 R16, [R212] ;  /* 0x00000000d410783b */ /* 0x000e700000000200 */
[----:B------:R-:W5:Y:S08]  /*9840*/  LDSM.16.M88.4 R60, [R215+0x1000] ;  /* 0x00100000d73c783b */ /* 0x000f700000000200 */
[----:B------:R-:W5:Y:S08]  /*9850*/  LDSM.16.M88.4 R32, [R212+0x400] ;  /* 0x00040000d420783b */ /* 0x000f700000000200 */
[----:B------:R-:W4:Y:S04]  /*9860*/  LDL R207, [R1+0x1c] ;  /* 0x00001c0001cf7983 */ /* 0x000f280000100800 */
[----:B------:R-:W5:Y:S08]  /*9870*/  LDSM.16.M88.4 R48, [R212+0x800] ;  /* 0x00080000d430783b */ /* 0x000f700000000200 */
[----:B------:R-:W5:Y:S01]  /*9880*/  LDSM.16.M88.4 R140, [R212+0xc00] ;  /* 0x000c0000d48c783b */ /* 0x000f620000000200 */
[-C--:B-1----:R-:W-:Y:S07]  /*9890*/  HMMA.16816.F32.BF16 R4, R64, R16.reuse, RZ ;  /* 0x000000104004723c */ /* 0x082fee00000418ff */
[----:B------:R-:W-:Y:S01]  /*98a0*/  LDSM.16.M88.4 R148, [R216] ;  /* 0x00000000d894783b */ /* 0x000fe20000000200 */
[C---:B-----5:R-:W-:Y:S07]  /*98b0*/  HMMA.16816.F32.BF16 R8, R60.reuse, R16, RZ ;  /* 0x000000103c08723c */ /* 0x060fee00000418ff */
[----:B------:R-:W1:Y:S01]  /*98c0*/  LDSM.16.M88.4 R176, [R217] ;  /* 0x00000000d9b0783b */ /* 0x000e620000000200 */
[-C--:B------:R-:W-:Y:S07]  /*98d0*/  HMMA.16816.F32.BF16 R12, R60, R18.reuse, RZ ;  /* 0x000000123c0c723c */ /* 0x080fee00000418ff */
[----:B------:R-:W-:Y:S01]  /*98e0*/  LDSM.16.M88.4 R188, [R227] ;  /* 0x00000000e3bc783b */ /* 0x000fe20000000200 */
[C---:B------:R-:W-:Y:S07]  /*98f0*/  HMMA.16816.F32.BF16 R16, R64.reuse, R18, RZ ;  /* 0x000000124010723c */ /* 0x040fee00000418ff */
[----:B------:R-:W-:Y:S01]  /*9900*/  LDSM.16.M88.4 R192, [R226] ;  /* 0x00000000e2c0783b */ /* 0x000fe20000000200 */
[-C--:B------:R-:W-:Y:S08]  /*9910*/  HMMA.16816.F32.BF16 R20, R64, R32.reuse, RZ ;  /* 0x000000204014723c */ /* 0x080ff000000418ff */
[C---:B------:R-:W-:Y:S08]  /*9920*/  HMMA.16816.F32.BF16 R24, R60.reuse, R32, RZ ;  /* 0x000000203c18723c */ /* 0x040ff000000418ff */
[-C--:B------:R-:W-:Y:S08]  /*9930*/  HMMA.16816.F32.BF16 R28, R60, R34.reuse, RZ ;  /* 0x000000223c1c723c */ /* 0x080ff000000418ff */
[C---:B------:R-:W-:Y:S08]  /*9940*/  HMMA.16816.F32.BF16 R32, R64.reuse, R34, RZ ;  /* 0x000000224020723c */ /* 0x040ff000000418ff */
[-C--:B------:R-:W-:Y:S08]  /*9950*/  HMMA.16816.F32.BF16 R36, R64, R48.reuse, RZ ;  /* 0x000000304024723c */ /* 0x080ff000000418ff */
[C---:B------:R-:W-:Y:S07]  /*9960*/  HMMA.16816.F32.BF16 R40, R60.reuse, R48, RZ ;  /* 0x000000303c28723c */ /* 0x040fee00000418ff */
[----:B------:R-:W-:Y:S02]  /*9970*/  IADD3 R48, R145, R44, RZ ;  /* 0x0000002c91307210 */ /* 0x000fe40007ffe0ff */
[-C--:B------:R-:W-:Y:S03]  /*9980*/  HMMA.16816.F32.BF16 R44, R60, R50.reuse, RZ ;  /* 0x000000323c2c723c */ /* 0x080fe600000418ff */
[----:B------:R-:W-:Y:S05]  /*9990*/  SHF.L.U64.HI R144, R144, 0x6, R48 ;  /* 0x0000000690907819 */ /* 0x000fea0000010230 */
[C---:B------:R-:W-:Y:S08]  /*99a0*/  HMMA.16816.F32.BF16 R48, R64.reuse, R50, RZ ;  /* 0x000000324030723c */ /* 0x040ff000000418ff */
[-C--:B------:R-:W-:Y:S01]  /*99b0*/  HMMA.16816.F32.BF16 R52, R64, R140.reuse, RZ ;  /* 0x0000008c4034723c */ /* 0x080fe200000418ff */
[----:B--2---:R-:W-:Y:S03]  /*99c0*/  IADD3 R200, P0, R208, 0x20, RZ ;  /* 0x00000020d0c87810 */ /* 0x004fe60007f1e0ff */
[C---:B------:R-:W-:Y:S02]  /*99d0*/  IADD3 R57, P1, R196.reuse, R208, RZ ;  /* 0x000000d0c4397210 */ /* 0x040fe40007f3e0ff */
[----:B------:R-:W-:Y:S02]  /*99e0*/  IADD3 R56, P2, R196, R200, RZ ;  /* 0x000000c8c4387210 */ /* 0x000fe40007f5e0ff */
[----:B---3--:R-:W-:Y:S04]  /*99f0*/  IADD3.X R201, RZ, R206, RZ, P0, !PT ;  /* 0x000000ceffc97210 */ /* 0x008fe800007fe4ff */
[----:B------:R-:W-:Y:S02]  /*9a00*/  LEA R145, P0, R147, R196, 0x5 ;  /* 0x000000c493917211 */ /* 0x000fe400078028ff */
[----:B------:R-:W-:Y:S02]  /*9a10*/  LEA R198, P6, R57, c[0x0][0x1f8], 0x1 ;  /* 0x00007e0039c67a11 */ /* 0x000fe400078c08ff */
[----:B------:R-:W-:Y:S02]  /*9a20*/  LEA.HI.X R147, R147, R144, R180, 0x5, P0 ;  /* 0x0000009093937211 */ /* 0x000fe400000f2cb4 */
[----:B------:R-:W2:Y:S01]  /*9a30*/  LDSM.16.M88.4 R180, [R216+0x1000] ;  /* 0x00100000d8b4783b */ /* 0x000ea20000000200 */
[-C--:B------:R-:W-:Y:S02]  /*9a40*/  IADD3.X R58, R144, R206.reuse, RZ, P1, !PT ;  /* 0x000000ce903a7210 */ /* 0x080fe40000ffe4ff */
[----:B------:R-:W-:Y:S02]  /*9a50*/  LEA R202, P1, R56, c[0x0][0x1f8], 0x1 ;  /* 0x00007e0038ca7a11 */ /* 0x000fe400078208ff */
[----:B------:R-:W-:Y:S02]  /*9a60*/  IADD3.X R59, R144, R201, RZ, P2, !PT ;  /* 0x000000c9903b7210 */ /* 0x000fe400017fe4ff */
[----:B------:R-:W-:Y:S02]  /*9a70*/  LEA.HI.X R199, R57, c[0x0][0x1fc], R58, 0x1, P6 ;  /* 0x00007f0039c77a11 */ /* 0x000fe400030f0c3a */
[----:B------:R-:W-:Y:S02]  /*9a80*/  LEA.HI.X R203, R56, c[0x0][0x1fc], R59, 0x1, P1 ;  /* 0x00007f0038cb7a11 */ /* 0x000fe400008f0c3b */
[C---:B------:R-:W-:Y:S02]  /*9a90*/  HMMA.16816.F32.BF16 R56, R60.reuse, R140, RZ ;  /* 0x0000008c3c38723c */ /* 0x040fe400000418ff */
[----:B------:R-:W-:Y:S02]  /*9aa0*/  IADD3 R197, P1, R208, 0x40, RZ ;  /* 0x00000040d0c57810 */ /* 0x000fe40007f3e0ff */
[----:B----4-:R-:W-:Y:S02]  /*9ab0*/  SHF.L.U32 R205, R184, 0x1, RZ ;  /* 0x00000001b8cd7819 */ /* 0x010fe400000006ff */
[----:B------:R-:W3:Y:S01]  /*9ac0*/  LDSM.16.M88.4 R184, [R228] ;  /* 0x00000000e4b8783b */ /* 0x000ee20000000200 */
[----:B------:R-:W-:Y:S01]  /*9ad0*/  IADD3.X R140, RZ, R206, RZ, P1, !PT ;  /* 0x000000ceff8c7210 */ /* 0x000fe20000ffe4ff */
[-C--:B------:R-:W-:Y:S01]  /*9ae0*/  HMMA.16816.F32.BF16 R60, R60, R142.reuse, RZ ;  /* 0x0000008e3c3c723c */ /* 0x080fe200000418ff */
[----:B------:R-:W-:Y:S03]  /*9af0*/  IADD3 R141, P1, R145, R200, RZ ;  /* 0x000000c8918d7210 */ /* 0x000fe60007f3e0ff */
[----:B------:R-:W-:Y:S02]  /*9b00*/  IADD3 R196, P0, R196, R197, RZ ;  /* 0x000000c5c4c47210 */ /* 0x000fe40007f1e0ff */
[----:B------:R-:W-:Y:S01]  /*9b10*/  @!PT LDS RZ, [RZ] ;  /* 0x00000000fffff984 */ /* 0x000fe20000000800 */
[----:B------:R-:W-:Y:S01]  /*9b20*/  @!PT LDS RZ, [RZ] ;  /* 0x00000000fffff984 */ /* 0x000fe20000000800 */
[----:B------:R-:W-:Y:S01]  /*9b30*/  @!PT LDS RZ, [RZ] ;  /* 0x00000000fffff984 */ /* 0x000fe20000000800 */
[----:B------:R4:W-:Y:S01]  /*9b40*/  LDGSTS.E.BYPASS.LTC128B.128 [R205+0x100], [R198.64], !P5 ;  /* 0x00100000c6cd7fae */ /* 0x0009e2000e901d46 */
[----:B------:R-:W-:Y:S01]  /*9b50*/  IADD3.X R201, R147, R201, RZ, P1, !PT ;  /* 0x000000c993c97210 */ /* 0x000fe20000ffe4ff */
[----:B------:R-:W-:Y:S04]  /*9b60*/  HMMA.16816.F32.BF16 R64, R64, R142, RZ ;  /* 0x0000008e4040723c */ /* 0x000fe800000418ff */
[----:B------:R-:W-:Y:S02]  /*9b70*/  IADD3.X R144, R144, R140, RZ, P0, !PT ;  /* 0x0000008c90907210 */ /* 0x000fe400007fe4ff */
[----:B------:R3:W-:Y:S01]  /*9b80*/  LDGSTS.E.BYPASS.LTC128B.128 [R205+0x1100], [R202.64], !P4 ;  /* 0x01100000cacd7fae */ /* 0x0007e2000e101d46 */
[C---:B------:R-:W-:Y:S01]  /*9b90*/  IADD3 R197, P0, R145.reuse, R197, RZ ;  /* 0x000000c591c57210 */ /* 0x040fe20007f1e0ff */
[-C--:B-1----:R-:W-:Y:S05]  /*9ba0*/  HMMA.16816.F32.BF16 R4, R148, R176.reuse, R4 ;  /* 0x000000b09404723c */ /* 0x082fea0000041804 */
[----:B------:R-:W-:Y:S02]  /*9bb0*/  IADD3 R145, P6, R145, R208, RZ ;  /* 0x000000d091917210 */ /* 0x000fe40007fde0ff */
[----:B------:R-:W5:Y:S01]  /*9bc0*/  LDL.64 R208, [R1+0x8] ;  /* 0x0000080001d07983 */ /* 0x000f620000100a00 */
[C---:B--2---:R-:W-:Y:S08]  /*9bd0*/  HMMA.16816.F32.BF16 R8, R180.reuse, R176, R8 ;  /* 0x000000b0b408723c */ /* 0x044ff00000041808 */
[-C--:B------:R-:W-:Y:S04]  /*9be0*/  HMMA.16816.F32.BF16 R12, R180, R178.reuse, R12 ;  /* 0x000000b2b40c723c */ /* 0x080fe8000004180c */
[C---:B----4-:R-:W-:Y:S04]  /*9bf0*/  LEA R198, P2, R196.reuse, c[0x0][0x1f8], 0x1 ;  /* 0x00007e00c4c67a11 */ /* 0x050fe800078408ff */
[C---:B------:R-:W-:Y:S04]  /*9c00*/  HMMA.16816.F32.BF16 R16, R148.reuse, R178, R16 ;  /* 0x000000b29410723c */ /* 0x040fe80000041810 */
[----:B------:R-:W-:Y:S02]  /*9c10*/  LEA.HI.X R199, R196, c[0x0][0x1fc], R144, 0x1, P2 ;  /* 0x00007f00c4c77a11 */ /* 0x000fe400010f0c90 */
[----:B------:R-:W-:Y:S02]  /*9c20*/  IADD3.X R196, R147, R140, RZ, P0, !PT ;  /* 0x0000008c93c47210 */ /* 0x000fe400007fe4ff */
[-C--:B---3--:R-:W-:Y:S01]  /*9c30*/  HMMA.16816.F32.BF16 R20, R148, R184.reuse, R20 ;  /* 0x000000b89414723c */ /* 0x088fe20000041814 */
[----:B------:R1:W-:Y:S03]  /*9c40*/  LDGSTS.E.BYPASS.LTC128B.128 [R205+0x2100], [R198.64], !P3 ;  /* 0x02100000c6cd7fae */ /* 0x0003e6000d901d46 */
[----:B------:R-:W-:Y:S02]  /*9c50*/  LEA R142, P2, R145, c[0x0][0x1f8], 0x1 ;  /* 0x00007e00918e7a11 */ /* 0x000fe400078408ff */
[----:B------:R-:W-:Y:S02]  /*9c60*/  IADD3.X R147, R147, R206, RZ, P6, !PT ;  /* 0x000000ce93937210 */ /* 0x000fe400037fe4ff */
[C---:B------:R-:W-:Y:S01]  /*9c70*/  HMMA.16816.F32.BF16 R24, R180.reuse, R184, R24 ;  /* 0x000000b8b418723c */ /* 0x040fe20000041818 */
[----:B------:R-:W2:Y:S03]  /*9c80*/  LDL R206, [R1+0x4] ;  /* 0x0000040001ce7983 */ /* 0x000ea60000100800 */
[----:B------:R-:W-:Y:S01]  /*9c90*/  LEA.HI.X R143, R145, c[0x0][0x1fc], R147, 0x1, P2 ;  /* 0x00007f00918f7a11 */ /* 0x000fe200010f0c93 */
[----:B------:R-:W3:Y:S01]  /*9ca0*/  LDL.LU R243, [R1+0x20] ;  /* 0x0000200001f37983 */ /* 0x000ee20000300800 */
[C---:B------:R-:W-:Y:S02]  /*9cb0*/  LEA R144, P0, R141.reuse, c[0x0][0x1f8], 0x1 ;  /* 0x00007e008d907a11 */ /* 0x040fe400078008ff */
[-C--:B------:R-:W-:Y:S01]  /*9cc0*/  HMMA.16816.F32.BF16 R28, R180, R186.reuse, R28 ;  /* 0x000000bab41c723c */ /* 0x080fe2000004181c */
[----:B------:R4:W-:Y:S03]  /*9cd0*/  LDGSTS.E.BYPASS.LTC128B.128 [R205+0x900], [R142.64], !P5 ;  /* 0x009000008ecd7fae */ /* 0x0009e6000e901d46 */
[----:B------:R-:W-:Y:S02]  /*9ce0*/  LEA.HI.X R145, R141, c[0x0][0x1fc], R201, 0x1, P0 ;  /* 0x00007f008d917a11 */ /* 0x000fe400000f0cc9 */
[C---:B------:R-:W-:Y:S02]  /*9cf0*/  LEA R140, P0, R197.reuse, c[0x0][0x1f8], 0x1 ;  /* 0x00007e00c58c7a11 */ /* 0x040fe400078008ff */
[C---:B------:R-:W-:Y:S01]  /*9d00*/  HMMA.16816.F32.BF16 R32, R148.reuse, R186, R32 ;  /* 0x000000ba9420723c */ /* 0x040fe20000041820 */
[----:B------:R2:W-:Y:S03]  /*9d10*/  LDGSTS.E.BYPASS.LTC128B.128 [R205+0x1900], [R144.64], !P4 ;  /* 0x0190000090cd7fae */ /* 0x0005e6000e101d46 */
[----:B------:R-:W-:Y:S02]  /*9d20*/  LEA.HI.X R141, R197, c[0x0][0x1fc], R196, 0x1, P0 ;  /* 0x00007f00c58d7a11 */ /* 0x000fe400000f0cc4 */
[C---:B------:R-:W-:Y:S02]  /*9d30*/  ISETP.GT.AND P0, PT, R204.reuse, R207, PT ;  /* 0x000000cfcc00720c */ /* 0x040fe40003f04270 */
[-C--:B------:R-:W-:Y:S01]  /*9d40*/  HMMA.16816.F32.BF16 R36, R148, R188.reuse, R36 ;  /* 0x000000bc9424723c */ /* 0x080fe20000041824 */
[----:B------:R4:W-:Y:S03]  /*9d50*/  LDGSTS.E.BYPASS.LTC128B.128 [R205+0x2900], [R140.64], !P3 ;  /* 0x029000008ccd7fae */ /* 0x0009e6000d901d46 */
[----:B------:R-:W-:Y:S04]  /*9d60*/  IADD3 R204, R204, -0x1, RZ ;  /* 0xffffffffcccc7810 */ /* 0x000fe80007ffe0ff */
[C---:B------:R-:W-:Y:S01]  /*9d70*/  HMMA.16816.F32.BF16 R40, R180.reuse, R188, R40 ;  /* 0x000000bcb428723c */ /* 0x040fe20000041828 */
[----:B-1----:R-:W-:Y:S07]  /*9d80*/  LDSM.16.M88.4 R196, [R212+0x1000] ;  /* 0x00100000d4c4783b */ /* 0x002fee0000000200 */
[-C--:B------:R-:W-:Y:S01]  /*9d90*/  HMMA.16816.F32.BF16 R44, R180, R190.reuse, R44 ;  /* 0x000000beb42c723c */ /* 0x080fe2000004182c */
[----:B------:R-:W0:Y:S07]  /*9da0*/  LDGDEPBAR ;  /* 0x00000000000079af */ /* 0x000e2e0000000000 */
[C---:B------:R-:W-:Y:S01]  /*9db0*/  HMMA.16816.F32.BF16 R48, R148.reuse, R190, R48 ;  /* 0x000000be9430723c */ /* 0x040fe20000041830 */
[----:B------:R-:W-:Y:S07]  /*9dc0*/  LDSM.16.M88.4 R200, [R215+0x3000] ;  /* 0x00300000d7c8783b */ /* 0x000fee0000000200 */
[-C--:B------:R-:W-:Y:S01]  /*9dd0*/  HMMA.16816.F32.BF16 R52, R148, R192.reuse, R52 ;  /* 0x000000c09434723c */ /* 0x080fe20000041834 */
[----:B----4-:R-:W1:Y:S07]  /*9de0*/  LDSM.16.M88.4 R140, [R215+0x2000] ;  /* 0x00200000d78c783b */ /* 0x010e6e0000000200 */
[C---:B------:R-:W-:Y:S01]  /*9df0*/  HMMA.16816.F32.BF16 R56, R180.reuse, R192, R56 ;  /* 0x000000c0b438723c */ /* 0x040fe20000041838 */
[----:B------:R-:W4:Y:S04]  /*9e00*/  LDL.LU R242, [R1+0x24] ;  /* 0x0000240001f27983 */ /* 0x000f280000300800 */
[----:B------:R-:W1:Y:S03]  /*9e10*/  LDSM.16.M88.4 R176, [R212+0x1400] ;  /* 0x00140000d4b0783b */ /* 0x000e660000000200 */
[-C--:B------:R-:W-:Y:S05]  /*9e20*/  HMMA.16816.F32.BF16 R60, R180, R194.reuse, R60 ;  /* 0x000000c2b43c723c */ /* 0x080fea000004183c */
[----:B------:R-:W2:Y:S03]  /*9e30*/  LDL.LU R241, [R1+0x28] ;  /* 0x0000280001f17983 */ /* 0x000ea60000300800 */
[----:B------:R-:W-:Y:S01]  /*9e40*/  HMMA.16816.F32.BF16 R64, R148, R194, R64 ;  /* 0x000000c29440723c */ /* 0x000fe20000041840 */
[----:B------:R-:W1:Y:S08]  /*9e50*/  LDSM.16.M88.4 R184, [R212+0x1800] ;  /* 0x00180000d4b8783b */ /* 0x000e700000000200 */
[----:B------:R-:W2:Y:S04]  /*9e60*/  LDL.LU R240, [R1+0x2c] ;  /* 0x00002c0001f07983 */ /* 0x000ea80000300800 */
[----:B------:R-:W1:Y:S02]  /*9e70*/  LDSM.16.M88.4 R148, [R212+0x1c00] ;  /* 0x001c0000d494783b */ /* 0x000e640000000200 */
[-C--:B-1----:R-:W-:Y:S06]  /*9e80*/  HMMA.16816.F32.BF16 R4, R140, R196.reuse, R4 ;  /* 0x000000c48c04723c */ /* 0x082fec0000041804 */
[----:B------:R-:W-:Y:S02]  /*9e90*/  LDSM.16.M88.4 R180, [R216+0x2000] ;  /* 0x00200000d8b4783b */ /* 0x000fe40000000200 */
[C---:B------:R-:W-:Y:S06]  /*9ea0*/  HMMA.16816.F32.BF16 R8, R200.reuse, R196, R8 ;  /* 0x000000c4c808723c */ /* 0x040fec0000041808 */
[----:B------:R-:W1:Y:S02]  /*9eb0*/  LDSM.16.M88.4 R188, [R225] ;  /* 0x00000000e1bc783b */ /* 0x000e640000000200 */
[-C--:B------:R-:W-:Y:S06]  /*9ec0*/  HMMA.16816.F32.BF16 R12, R200, R198.reuse, R12 ;  /* 0x000000c6c80c723c */ /* 0x080fec000004180c */
[----:B------:R-:W1:Y:S02]  /*9ed0*/  LDSM.16.M88.4 R192, [R216+0x3000] ;  /* 0x00300000d8c0783b */ /* 0x000e640000000200 */
[C---:B------:R-:W-:Y:S06]  /*9ee0*/  HMMA.16816.F32.BF16 R16, R140.reuse, R198, R16 ;  /* 0x000000c68c10723c */ /* 0x040fec0000041810 */
[----:B------:R-:W-:Y:S02]  /*9ef0*/  LDSM.16.M88.4 R196, [R222] ;  /* 0x00000000dec4783b */ /* 0x000fe40000000200 */
[-C--:B------:R-:W-:Y:S08]  /*9f00*/  HMMA.16816.F32.BF16 R20, R140, R176.reuse, R20 ;  /* 0x000000b08c14723c */ /* 0x080ff00000041814 */
[C---:B------:R-:W-:Y:S08]  /*9f10*/  HMMA.16816.F32.BF16 R24, R200.reuse, R176, R24 ;  /* 0x000000b0c818723c */ /* 0x040ff00000041818 */
[-C--:B------:R-:W-:Y:S08]  /*9f20*/  HMMA.16816.F32.BF16 R28, R200, R178.reuse, R28 ;  /* 0x000000b2c81c723c */ /* 0x080ff0000004181c */
[C---:B------:R-:W-:Y:S01]  /*9f30*/  HMMA.16816.F32.BF16 R32, R140.reuse, R178, R32 ;  /* 0x000000b28c20723c */ /* 0x040fe20000041820 */
[----:B------:R-:W1:Y:S07]  /*9f40*/  LDSM.16.M88.4 R176, [R224] ;  /* 0x00000000e0b0783b */ /* 0x000e6e0000000200 */
[-C--:B------:R-:W-:Y:S08]  /*9f50*/  HMMA.16816.F32.BF16 R36, R140, R184.reuse, R36 ;  /* 0x000000b88c24723c */ /* 0x080ff00000041824 */
[C---:B------:R-:W-:Y:S08]  /*9f60*/  HMMA.16816.F32.BF16 R40, R200.reuse, R184, R40 ;  /* 0x000000b8c828723c */ /* 0x040ff00000041828 */
[-C--:B------:R-:W-:Y:S08]  /*9f70*/  HMMA.16816.F32.BF16 R44, R200, R186.reuse, R44 ;  /* 0x000000bac82c723c */ /* 0x080ff0000004182c */
[C---:B------:R-:W-:Y:S01]  /*9f80*/  HMMA.16816.F32.BF16 R48, R140.reuse, R186, R48 ;  /* 0x000000ba8c30723c */ /* 0x040fe20000041830 */
[----:B------:R-:W5:Y:S07]  /*9f90*/  LDSM.16.M88.4 R184, [R223] ;  /* 0x00000000dfb8783b */ /* 0x000f6e0000000200 */
[-C--:B------:R-:W-:Y:S08]  /*9fa0*/  HMMA.16816.F32.BF16 R52, R140, R148.reuse, R52 ;  /* 0x000000948c34723c */ /* 0x080ff00000041834 */
[C---:B------:R-:W-:Y:S08]  /*9fb0*/  HMMA.16816.F32.BF16 R56, R200.reuse, R148, R56 ;  /* 0x00000094c838723c */ /* 0x040ff00000041838 */
[-C--:B------:R-:W-:Y:S01]  /*9fc0*/  HMMA.16816.F32.BF16 R60, R200, R150.reuse, R60 ;  /* 0x00000096c83c723c */ /* 0x080fe2000004183c */
[----:B------:R-:W-:Y:S07]  /*9fd0*/  LDSM.16.M88.4 R200, [R215+0x5000] ;  /* 0x00500000d7c8783b */ /* 0x000fee0000000200 */
[----:B------:R-:W-:Y:S01]  /*9fe0*/  HMMA.16816.F32.BF16 R64, R140, R150, R64 ;  /* 0x000000968c40723c */ /* 0x000fe20000041840 */
[----:B------:R-:W-:Y:S07]  /*9ff0*/  LDSM.16.M88.4 R140, [R215+0x4000] ;  /* 0x00400000d78c783b */ /* 0x000fee0000000200 */
[-C--:B-1----:R-:W-:Y:S01]  /*a000*/  HMMA.16816.F32.BF16 R4, R180, R188.reuse, R4 ;  /* 0x000000bcb404723c */ /* 0x082fe20000041804 */
[----:B------:R-:W1:Y:S07]  /*a010*/  LDSM.16.M88.4 R148, [R212+0x2000] ;  /* 0x00200000d494783b */ /* 0x000e6e0000000200 */
        /* <DEDUP_REMOVED lines=8> */
[----:B------:R-:W1:Y:S07]  /*a0a0*/  LDSM.16.M88.4 R176, [R212+0x2800] ;  /* 0x00280000d4b0783b */ /* 0x000e6e0000000200 */
[-C--:B-----5:R-:W-:Y:S08]  /*a0b0*/  HMMA.16816.F32.BF16 R36, R180, R184.reuse, R36 ;  /* 0x000000b8b424723c */ /* 0x0a0ff00000041824 */
[C---:B------:R-:W-:Y:S08]  /*a0c0*/  HMMA.16816.F32.BF16 R40, R192.reuse, R184, R40 ;  /* 0x000000b8c028723c */ /* 0x040ff00000041828 */
[-C--:B------:R-:W-:Y:S08]  /*a0d0*/  HMMA.16816.F32.BF16 R44, R192, R186.reuse, R44 ;  /* 0x000000bac02c723c */ /* 0x080ff0000004182c */
[C---:B------:R-:W-:Y:S01]  /*a0e0*/  HMMA.16816.F32.BF16 R48, R180.reuse, R186, R48 ;  /* 0x000000bab430723c */ /* 0x040fe20000041830 */
[----:B------:R-:W-:Y:S07]  /*a0f0*/  LDSM.16.M88.4 R184, [R221] ;  /* 0x00000000ddb8783b */ /* 0x000fee0000000200 */
[-C--:B------:R-:W-:Y:S08]  /*a100*/  HMMA.16816.F32.BF16 R52, R180, R196.reuse, R52 ;  /* 0x000000c4b434723c */ /* 0x080ff00000041834 */
[C---:B------:R-:W-:Y:S08]  /*a110*/  HMMA.16816.F32.BF16 R56, R192.reuse, R196, R56 ;  /* 0x000000c4c038723c */ /* 0x040ff00000041838 */
[-C--:B------:R-:W-:Y:S01]  /*a120*/  HMMA.16816.F32.BF16 R60, R192, R198.reuse, R60 ;  /* 0x000000c6c03c723c */ /* 0x080fe2000004183c */
[----:B------:R-:W-:Y:S07]  /*a130*/  LDSM.16.M88.4 R192, [R220] ;  /* 0x00000000dcc0783b */ /* 0x000fee0000000200 */
        /* <DEDUP_REMOVED lines=12> */
[----:B------:R-:W5:Y:S07]  /*a200*/  LDSM.16.M88.4 R188, [R216+0x5000] ;  /* 0x00500000d8bc783b */ /* 0x000f6e0000000200 */
[-C--:B------:R-:W-:Y:S08]  /*a210*/  HMMA.16816.F32.BF16 R36, R140, R176.reuse, R36 ;  /* 0x000000b08c24723c */ /* 0x080ff00000041824 */
        /* <DEDUP_REMOVED lines=10> */
[----:B------:R-:W-:Y:S01]  /*a2c0*/  @P0 IADD3 R150, P2, R208, 0x40, RZ ;  /* 0x00000040d0960810 */ /* 0x000fe20007f5e0ff */
[-C--:B------:R-:W-:Y:S05]  /*a2d0*/  HMMA.16816.F32.BF16 R4, R180, R184.reuse, R4 ;  /* 0x000000b8b404723c */ /* 0x080fea0000041804 */
[----:B--2---:R-:W-:Y:S03]  /*a2e0*/  @P0 IADD3.X R151, RZ, R206, RZ, P2, !PT ;  /* 0x000000ceff970210 */ /* 0x004fe600017fe4ff */
[C---:B-----5:R-:W-:Y:S08]  /*a2f0*/  HMMA.16816.F32.BF16 R8, R188.reuse, R184, R8 ;  /* 0x000000b8bc08723c */ /* 0x060ff00000041808 */
        /* <DEDUP_REMOVED lines=78> */
[----:B------:R-:W5:Y:S01]  /*a7e0*/  SHFL.BFLY PT, R147, R141, 0x2, 0x1f ;  /* 0x0c401f008d937f89 */ /* 0x000f6200000e0000 */
[----:B-1----:R-:W-:Y:S02]  /*a7f0*/  FMNMX.FTZ R145, R145, R148, !PT ;  /* 0x0000009491917209 */ /* 0x002fe40007810000 */
[----:B------:R-:W-:Y:S03]  /*a800*/  @P0 IADD3 R148, P1, R208, 0x20, RZ ;  /* 0x00000020d0940810 */ /* 0x000fe60007f3e0ff */
[C---:B------:R-:W-:Y:S01]  /*a810*/  FADD.FTZ R0, -R145.reuse, R0 ;  /* 0x0000000091007221 */ /* 0x040fe20000010100 */
[----:B------:R-:W-:Y:S01]  /*a820*/  @P0 IADD3.X R149, RZ, R206, RZ, P1, !PT ;  /* 0x000000ceff950210 */ /* 0x000fe20000ffe4ff */
[----:B------:R-:W-:Y:S01]  /*a830*/  FMUL.FTZ R184, R145, c[0x0][0x2d0] ;  /* 0x0000b40091b87a20 */ /* 0x000fe20000410000 */
[----:B--2---:R-:W-:Y:S01]  /*a840*/  FMNMX.FTZ R144, R140, R144, !PT ;  /* 0x000000908c907209 */ /* 0x004fe20007810000 */
[----:B------:R-:W-:Y:S01]  /*a850*/  FMUL.FTZ R0, R0, c[0x0][0x2d0] ;  /* 0x0000b40000007a20 */ /* 0x000fe20000410000 */
[----:B------:R-:W-:Y:S01]  /*a860*/  FMNMX.FTZ R140, R46, R142, !PT ;  /* 0x0000008e2e8c7209 */ /* 0x000fe20007810000 */
[--C-:B------:R-:W-:Y:S02]  /*a870*/  FFMA.FTZ R4, R4, c[0x0][0x2d0], -R184.reuse ;  /* 0x0000b40004047a23 */ /* 0x100fe400000108b8 */
[----:B------:R-:W-:Y:S01]  /*a880*/  FMUL.FTZ R185, R144, c[0x0][0x2d0] ;  /* 0x0000b40090b97a20 */ /* 0x000fe20000410000 */
[----:B------:R-:W-:Y:S01]  /*a890*/  FMNMX.FTZ R142, R47, R140, !PT ;  /* 0x0000008c2f8e7209 */ /* 0x000fe20007810000 */
[----:B------:R1:W-:Y:S01]  /*a8a0*/  MUFU.EX2 R232, R4 ;  /* 0x0000000400e87308 */ /* 0x0003e20000000800 */
[----:B-----5:R-:W-:Y:S01]  /*a8b0*/  FMNMX.FTZ R141, R141, R147, !PT ;  /* 0x000000938d8d7209 */ /* 0x020fe20007810000 */
[--C-:B------:R-:W-:Y:S01]  /*a8c0*/  FFMA.FTZ R6, R6, c[0x0][0x2d0], -R185.reuse ;  /* 0x0000b40006067a23 */ /* 0x100fe200000108b9 */
[----:B------:R-:W-:Y:S01]  /*a8d0*/  FMNMX.FTZ R142, R58, R142, !PT ;  /* 0x0000008e3a8e7209 */ /* 0x000fe20007810000 */
[--C-:B------:R-:W-:Y:S02]  /*a8e0*/  FFMA.FTZ R5, R5, c[0x0][0x2d0], -R184.reuse ;  /* 0x0000b40005057a23 */ /* 0x100fe400000108b8 */
[----:B------:R-:W2:Y:S01]  /*a8f0*/  SHFL.BFLY PT, R143, R141, 0x1, 0x1f ;  /* 0x0c201f008d8f7f89 */ /* 0x000ea200000e0000 */
[--C-:B------:R-:W-:Y:S02]  /*a900*/  FFMA.FTZ R7, R7, c[0x0][0x2d0], -R185.reuse ;  /* 0x0000b40007077a23 */ /* 0x100fe400000108b9 */
[--C-:B------:R-:W-:Y:S01]  /*a910*/  FFMA.FTZ R19, R19, c[0x0][0x2d0], -R185.reuse ;  /* 0x0000b40013137a23 */ /* 0x100fe200000108b9 */
[----:B------:R5:W3:Y:S01]  /*a920*/  MUFU.EX2 R140, R0 ;  /* 0x00000000008c7308 */ /* 0x000ae20000000800 */
[--C-:B------:R-:W-:Y:S02]  /*a930*/  FFMA.FTZ R17, R17, c[0x0][0x2d0], -R184.reuse ;  /* 0x0000b40011117a23 */ /* 0x100fe400000108b8 */
[--C-:B------:R-:W-:Y:S02]  /*a940*/  FFMA.FTZ R18, R18, c[0x0][0x2d0], -R185.reuse ;  /* 0x0000b40012127a23 */ /* 0x100fe400000108b9 */
[--C-:B------:R-:W-:Y:S02]  /*a950*/  FFMA.FTZ R16, R16, c[0x0][0x2d0], -R184.reuse ;  /* 0x0000b40010107a23 */ /* 0x100fe400000108b8 */
[--C-:B------:R-:W-:Y:S02]  /*a960*/  FFMA.FTZ R32, R32, c[0x0][0x2d0], -R184.reuse ;  /* 0x0000b40020207a23 */ /* 0x100fe400000108b8 */
[--C-:B------:R-:W-:Y:S01]  /*a970*/  FFMA.FTZ R36, R36, c[0x0][0x2d0], -R184.reuse ;  /* 0x0000b40024247a23 */ /* 0x100fe200000108b8 */
[----:B------:R3:W-:Y:S01]  /*a980*/  MUFU.EX2 R233, R6 ;  /* 0x0000000600e97308 */ /* 0x0007e20000000800 */
[----:B------:R-:W-:Y:S02]  /*a990*/  FFMA.FTZ R37, R37, c[0x0][0x2d0], -R184 ;  /* 0x0000b40025257a23 */ /* 0x000fe400000108b8 */
[--C-:B------:R-:W-:Y:S01]  /*a9a0*/  FFMA.FTZ R38, R38, c[0x0][0x2d0], -R185.reuse ;  /* 0x0000b40026267a23 */ /* 0x100fe200000108b9 */
[----:B-1----:R-:W-:Y:S01]  /*a9b0*/  @P0 SHF.R.S32.HI R4, RZ, 0x1f, R204 ;  /* 0x0000001fff040819 */ /* 0x002fe200000114cc */
[--C-:B------:R-:W-:Y:S02]  /*a9c0*/  FFMA.FTZ R39, R39, c[0x0][0x2d0], -R185.reuse ;  /* 0x0000b40027277a23 */ /* 0x100fe400000108b9 */
[--C-:B------:R-:W-:Y:S02]  /*a9d0*/  FFMA.FTZ R48, R48, c[0x0][0x2d0], -R184.reuse ;  /* 0x0000b40030307a23 */ /* 0x100fe400000108b8 */
[----:B------:R-:W-:Y:S01]  /*a9e0*/  FFMA.FTZ R49, R49, c[0x0][0x2d0], -R184 ;  /* 0x0000b40031317a23 */ /* 0x000fe200000108b8 */
[----:B--2---:R-:W-:Y:S01]  /*a9f0*/  FMNMX.FTZ R143, R141, R143, !PT ;  /* 0x0000008f8d8f7209 */ /* 0x004fe20007810000 */
[----:B------:R1:W-:Y:S01]  /*aa00*/  MUFU.EX2 R237, R5 ;  /* 0x0000000500ed7308 */ /* 0x0003e20000000800 */
[--C-:B------:R-:W-:Y:S02]  /*aa10*/  FFMA.FTZ R50, R50, c[0x0][0x2d0], -R185.reuse ;  /* 0x0000b40032327a23 */ /* 0x100fe400000108b9 */
[----:B-----5:R-:W-:Y:S02]  /*aa20*/  FADD.FTZ R0, -R144, R2 ;  /* 0x0000000290007221 */ /* 0x020fe40000010100 */
[----:B------:R-:W-:Y:S02]  /*aa30*/  FMUL.FTZ R186, R143, c[0x0][0x2d0] ;  /* 0x0000b4008fba7a20 */ /* 0x000fe40000410000 */
[----:B------:R-:W-:Y:S01]  /*aa40*/  FMUL.FTZ R2, R0, c[0x0][0x2d0] ;  /* 0x0000b40000027a20 */ /* 0x000fe20000410000 */
[----:B------:R-:W-:Y:S01]  /*aa50*/  FMNMX.FTZ R0, R59, R142, !PT ;  /* 0x0000008e3b007209 */ /* 0x000fe20007810000 */
[--C-:B------:R-:W-:Y:S01]  /*aa60*/  FFMA.FTZ R8, R8, c[0x0][0x2d0], -R186.reuse ;  /* 0x0000b40008087a23 */ /* 0x100fe200000108ba */
[----:B------:R2:W-:Y:S01]  /*aa70*/  MUFU.EX2 R236, R7 ;  /* 0x0000000700ec7308 */ /* 0x0005e20000000800 */
[--C-:B------:R-:W-:Y:S01]  /*aa80*/  FFMA.FTZ R9, R9, c[0x0][0x2d0], -R186.reuse ;  /* 0x0000b40009097a23 */ /* 0x100fe200000108ba */
[----:B------:R-:W-:Y:S01]  /*aa90*/  FMNMX.FTZ R0, R62, R0, !PT ;  /* 0x000000003e007209 */ /* 0x000fe20007810000 */
[----:B---3--:R-:W-:Y:S02]  /*aaa0*/  @P0 IMAD R6, R4, c[0x0][0x1e0], RZ ;  /* 0x0000780004060a24 */ /* 0x008fe400078e02ff */
[----:B------:R-:W-:Y:S01]  /*aab0*/  FFMA.FTZ R12, R12, c[0x0][0x2d0], -R186 ;  /* 0x0000b4000c0c7a23 */ /* 0x000fe200000108ba */
[----:B------:R-:W-:Y:S01]  /*aac0*/  FMNMX.FTZ R0, R63, R0, !PT ;  /* 0x000000003f007209 */ /* 0x000fe20007810000 */
[----:B------:R-:W-:Y:S02]  /*aad0*/  @P0 IMAD R6, R204, c[0x0][0x1e4], R6 ;  /* 0x00007900cc060a24 */ /* 0x000fe400078e0206 */
[--C-:B------:R-:W-:Y:S01]  /*aae0*/  FFMA.FTZ R13, R13, c[0x0][0x2d0], -R186.reuse ;  /* 0x0000b4000d0d7a23 */ /* 0x100fe200000108ba */
[----:B------:R3:W5:Y:S01]  /*aaf0*/  MUFU.EX2 R141, R2 ;  /* 0x00000002008d7308 */ /* 0x0007620000000800 */
[C---:B------:R-:W-:Y:S02]  /*ab00*/  FMUL.FTZ R100, R140.reuse, R100 ;  /* 0x000000648c647220 */ /* 0x040fe40000410000 */
[----:B------:R-:W-:Y:S02]  /*ab10*/  FMUL.FTZ R101, R140, R101 ;  /* 0x000000658c657220 */ /* 0x000fe40000410000 */
[----:B-1----:R-:W-:Y:S04]  /*ab20*/  @P0 IMAD.WIDE.U32 R4, R204, c[0x0][0x1e0], RZ ;  /* 0x00007800cc040a25 */ /* 0x002fe800078e00ff */
[C---:B------:R-:W-:Y:S01]  /*ab30*/  FMUL.FTZ R112, R140.reuse, R112 ;  /* 0x000000708c707220 */ /* 0x040fe20000410000 */
[----:B------:R-:W-:Y:S01]  /*ab40*/  MUFU.EX2 R234, R19 ;  /* 0x0000001300ea7308 */ /* 0x000fe20000000800 */
[----:B------:R-:W-:Y:S01]  /*ab50*/  @P0 IADD3 R6, R5, R6, RZ ;  /* 0x0000000605060210 */ /* 0x000fe20007ffe0ff */
[----:B------:R-:W-:Y:S01]  /*ab60*/  FMUL.FTZ R113, R140, R113 ;  /* 0x000000718c717220 */ /* 0x000fe20000410000 */
[----:B------:R-:W-:Y:S01]  /*ab70*/  @P0 SHF.L.U32 R5, R4, 0x6, RZ ;  /* 0x0000000604050819 */ /* 0x000fe200000006ff */
[----:B------:R-:W-:Y:S01]  /*ab80*/  FFMA.FTZ R51, R51, c[0x0][0x2d0], -R185 ;  /* 0x0000b40033337a23 */ /* 0x000fe200000108b9 */
[----:B--2---:R-:W-:Y:S01]  /*ab90*/  @P0 MOV R7, c[0x0][0x1e0] ;  /* 0x0000780000070a02 */ /* 0x004fe20000000f00 */
[----:B------:R-:W-:Y:S01]  /*aba0*/  FFMA.FTZ R40, R40, c[0x0][0x2d0], -R186 ;  /* 0x0000b40028287a23 */ /* 0x000fe200000108ba */
[----:B------:R-:W-:Y:S01]  /*abb0*/  @P0 SHF.L.U64.HI R4, R4, 0x6, R6 ;  /* 0x0000000604040819 */ /* 0x000fe20000010206 */
[--C-:B------:R-:W-:Y:S01]  /*abc0*/  FFMA.FTZ R41, R41, c[0x0][0x2d0], -R186.reuse ;  /* 0x0000b40029297a23 */ /* 0x100fe200000108ba */
[----:B------:R-:W-:Y:S01]  /*abd0*/  @P0 LEA R6, P6, R7, R5, 0x5 ;  /* 0x0000000507060211 */ /* 0x000fe200078c28ff */
[----:B------:R1:W-:Y:S01]  /*abe0*/  MUFU.EX2 R239, R17 ;  /* 0x0000001100ef7308 */ /* 0x0003e20000000800 */
[--C-:B------:R-:W-:Y:S02]  /*abf0*/  FFMA.FTZ R44, R44, c[0x0][0x2d0], -R186.reuse ;  /* 0x0000b4002c2c7a23 */ /* 0x100fe400000108ba */
[----:B------:R-:W-:Y:S02]  /*ac00*/  FFMA.FTZ R45, R45, c[0x0][0x2d0], -R186 ;  /* 0x0000b4002d2d7a23 */ /* 0x000fe400000108ba */
[----:B---3--:R-:W-:Y:S02]  /*ac10*/  FADD.FTZ R2, -R143, R3 ;  /* 0x000000038f027221 */ /* 0x008fe40000010100 */
[C---:B-----5:R-:W-:Y:S02]  /*ac20*/  FMUL.FTZ R102, R141.reuse, R102 ;  /* 0x000000668d667220 */ /* 0x060fe40000410000 */
[----:B------:R-:W-:Y:S01]  /*ac30*/  FMUL.FTZ R2, R2, c[0x0][0x2d0] ;  /* 0x0000b40002027a20 */ /* 0x000fe20000410000 */
        /* <DEDUP_REMOVED lines=8> */
[----:B------:R-:W-:Y:S01]  /*acc0*/  FMUL.FTZ R119, R141, R119 ;  /* 0x000000778d777220 */ /* 0x000fe20000410000 */
[----:B-1----:R-:W-:Y:S01]  /*acd0*/  @P0 IADD3 R17, P2, R5, R148, RZ ;  /* 0x0000009405110210 */ /* 0x002fe20007f5e0ff */
[C---:B------:R-:W-:Y:S02]  /*ace0*/  FMUL.FTZ R128, R140.reuse, R128 ;  /* 0x000000808c807220 */ /* 0x040fe40000410000 */
[----:B------:R-:W-:Y:S01]  /*acf0*/  FMUL.FTZ R129, R140, R129 ;  /* 0x000000818c817220 */ /* 0x000fe20000410000 */
[----:B------:R-:W-:Y:S01]  /*ad00*/  @P0 IADD3.X R176, R4, R149, RZ, P2, !PT ;  /* 0x0000009504b00210 */ /* 0x000fe200017fe4ff */
[C---:B------:R-:W-:Y:S01]  /*ad10*/  FMUL.FTZ R130, R141.reuse, R130 ;  /* 0x000000828d827220 */ /* 0x040fe20000410000 */
[----:B------:R-:W1:Y:S01]  /*ad20*/  MUFU.EX2 R238, R16 ;  /* 0x0000001000ee7308 */ /* 0x000e620000000800 */
[----:B------:R-:W-:Y:S02]  /*ad30*/  FMUL.FTZ R131, R141, R131 ;  /* 0x000000838d837220 */ /* 0x000fe40000410000 */
[C---:B------:R-:W-:Y:S01]  /*ad40*/  FMUL.FTZ R136, R140.reuse, R136 ;  /* 0x000000888c887220 */ /* 0x040fe20000410000 */
[----:B--2---:R-:W-:Y:S01]  /*ad50*/  @P0 LEA R18, P2, R17, c[0x0][0x1c8], 0x1 ;  /* 0x0000720011120a11 */ /* 0x004fe200078408ff */
[C---:B------:R-:W-:Y:S02]  /*ad60*/  FMUL.FTZ R137, R140.reuse, R137 ;  /* 0x000000898c897220 */ /* 0x040fe40000410000 */
[C---:B------:R-:W-:Y:S02]  /*ad70*/  FMUL.FTZ R138, R141.reuse, R138 ;  /* 0x0000008a8d8a7220 */ /* 0x040fe40000410000 */
[----:B------:R-:W-:Y:S01]  /*ad80*/  FMUL.FTZ R139, R141, R139 ;  /* 0x0000008b8d8b7220 */ /* 0x000fe20000410000 */
[----:B------:R-:W-:Y:S01]  /*ad90*/  MUFU.EX2 R231, R8 ;  /* 0x0000000800e77308 */ /* 0x000fe20000000800 */
[C---:B------:R-:W-:Y:S02]  /*ada0*/  FMUL.FTZ R68, R140.reuse, R68 ;  /* 0x000000448c447220 */ /* 0x040fe40000410000 */
[----:B------:R-:W-:Y:S01]  /*adb0*/  FMUL.FTZ R69, R140, R69 ;  /* 0x000000458c457220 */ /* 0x000fe20000410000 */
[----:B---3--:R-:W2:Y:S01]  /*adc0*/  SHFL.BFLY PT, R2, R0, 0x2, 0x1f ;  /* 0x0c401f0000027f89 */ /* 0x008ea200000e0000 */
[C---:B-----5:R-:W-:Y:S02]  /*add0*/  FMUL.FTZ R104, R3.reuse, R104 ;  /* 0x0000006803687220 */ /* 0x060fe40000410000 */
        /* <DEDUP_REMOVED lines=12> */
[----:B------:R-:W-:Y:S01]  /*aea0*/  FMUL.FTZ R71, R141, R71 ;  /* 0x000000478d477220 */ /* 0x000fe20000410000 */
[----:B--2---:R-:W-:Y:S01]  /*aeb0*/  FMNMX.FTZ R0, R0, R2, !PT ;  /* 0x0000000200007209 */ /* 0x004fe20007810000 */
[C---:B------:R-:W-:Y:S01]  /*aec0*/  FMUL.FTZ R72, R3.reuse, R72 ;  /* 0x0000004803487220 */ /* 0x040fe20000410000 */
[----:B------:R2:W-:Y:S01]  /*aed0*/  MUFU.EX2 R211, R13 ;  /* 0x0000000d00d37308 */ /* 0x0005e20000000800 */
[C---:B------:R-:W-:Y:S02]  /*aee0*/  FMUL.FTZ R73, R3.reuse, R73 ;  /* 0x0000004903497220 */ /* 0x040fe40000410000 */
[----:B------:R-:W5:Y:S01]  /*aef0*/  SHFL.BFLY PT, R2, R0, 0x1, 0x1f ;  /* 0x0c201f0000027f89 */ /* 0x000f6200000e0000 */
[C---:B------:R-:W-:Y:S02]  /*af00*/  FMUL.FTZ R76, R3.reuse, R76 ;  /* 0x0000004c034c7220 */ /* 0x040fe40000410000 */
[----:B------:R-:W-:Y:S02]  /*af10*/  FMUL.FTZ R77, R3, R77 ;  /* 0x0000004d034d7220 */ /* 0x000fe40000410000 */
[C---:B------:R-:W-:Y:S02]  /*af20*/  FMUL.FTZ R80, R140.reuse, R80 ;  /* 0x000000508c507220 */ /* 0x040fe40000410000 */
[----:B------:R-:W-:Y:S01]  /*af30*/  MUFU.EX2 R197, R36 ;  /* 0x0000002400c57308 */ /* 0x000fe20000000800 */
[C---:B------:R-:W-:Y:S02]  /*af40*/  FMUL.FTZ R81, R140.reuse, R81 ;  /* 0x000000518c517220 */ /* 0x040fe40000410000 */
[----:B------:R-:W-:Y:S02]  /*af50*/  FMUL.FTZ R82, R141, R82 ;  /* 0x000000528d527220 */ /* 0x000fe40000410000 */
[----:B---3--:R-:W-:Y:S02]  /*af60*/  FMUL.FTZ R12, R3, R160 ;  /* 0x000000a0030c7220 */ /* 0x008fe40000410000 */
[C---:B------:R-:W-:Y:S02]  /*af70*/  FMUL.FTZ R83, R141.reuse, R83 ;  /* 0x000000538d537220 */ /* 0x040fe40000410000 */
[C---:B------:R-:W-:Y:S01]  /*af80*/  FMUL.FTZ R84, R140.reuse, R84 ;  /* 0x000000548c547220 */ /* 0x040fe20000410000 */
[----:B------:R-:W-:Y:S01]  /*af90*/  MUFU.EX2 R196, R37 ;  /* 0x0000002500c47308 */ /* 0x000fe20000000800 */
[----:B------:R-:W-:Y:S02]  /*afa0*/  FMUL.FTZ R85, R140, R85 ;  /* 0x000000558c557220 */ /* 0x000fe40000410000 */
[----:B------:R-:W-:Y:S02]  /*afb0*/  FMUL.FTZ R86, R141, R86 ;  /* 0x000000568d567220 */ /* 0x000fe40000410000 */
[----:B--2---:R-:W-:Y:S01]  /*afc0*/  FMUL.FTZ R13, R3, R161 ;  /* 0x000000a1030d7220 */ /* 0x004fe20000410000 */
[----:B-----5:R-:W-:Y:S01]  /*afd0*/  FMNMX.FTZ R142, R0, R2, !PT ;  /* 0x00000002008e7209 */ /* 0x020fe20007810000 */
[----:B------:R-:W-:Y:S01]  /*afe0*/  FMUL.FTZ R87, R141, R87 ;  /* 0x000000578d577220 */ /* 0x000fe20000410000 */
[----:B------:R-:W-:Y:S02]  /*aff0*/  @P0 MOV R2, c[0x0][0x1e4] ;  /* 0x0000790000020a02 */ /* 0x000fe40000000f00 */
[----:B------:R-:W-:Y:S01]  /*b000*/  MUFU.EX2 R195, R38 ;  /* 0x0000002600c37308 */ /* 0x000fe20000000800 */
[----:B------:R-:W-:Y:S01]  /*b010*/  FMUL.FTZ R88, R3, R88 ;  /* 0x0000005803587220 */ /* 0x000fe20000410000 */
[----:B------:R-:W-:Y:S01]  /*b020*/  @P0 LEA.HI.X R2, R7, R4, R2, 0x5, P6 ;  /* 0x0000000407020211 */ /* 0x000fe200030f2c02 */
[----:B------:R-:W-:Y:S01]  /*b030*/  FADD.FTZ R0, -R142, R146 ;  /* 0x000000928e007221 */ /* 0x000fe20000010100 */
[----:B------:R-:W-:Y:S01]  /*b040*/  @P0 IADD3 R7, P6, R5, R208, RZ ;  /* 0x000000d005070210 */ /* 0x000fe20007fde0ff */
[----:B------:R-:W-:Y:S01]  /*b050*/  FMUL.FTZ R89, R3, R89 ;  /* 0x0000005903597220 */ /* 0x000fe20000410000 */
[----:B------:R-:W-:Y:S01]  /*b060*/  @P0 IADD3 R5, P1, R5, R150, RZ ;  /* 0x0000009605050210 */ /* 0x000fe20007f3e0ff */
[----:B------:R-:W-:Y:S01]  /*b070*/  FMUL.FTZ R0, R0, c[0x0][0x2d0] ;  /* 0x0000b40000007a20 */ /* 0x000fe20000410000 */
[C---:B------:R-:W-:Y:S02]  /*b080*/  @P0 IADD3.X R19, R4.reuse, R206, RZ, P6, !PT ;  /* 0x000000ce04130210 */ /* 0x040fe400037fe4ff */
[----:B------:R-:W-:Y:S01]  /*b090*/  MUFU.EX2 R194, R39 ;  /* 0x0000002700c27308 */ /* 0x000fe20000000800 */
[----:B------:R-:W-:Y:S01]  /*b0a0*/  @P0 LEA R146, P6, R7, c[0x0][0x1c8], 0x1 ;  /* 0x0000720007920a11 */ /* 0x000fe200078c08ff */
[C---:B------:R-:W-:Y:S01]  /*b0b0*/  FMUL.FTZ R92, R3.reuse, R92 ;  /* 0x0000005c035c7220 */ /* 0x040fe20000410000 */
[----:B------:R-:W-:Y:S01]  /*b0c0*/  @P0 IADD3.X R4, R4, R151, RZ, P1, !PT ;  /* 0x0000009704040210 */ /* 0x000fe20000ffe4ff */
[----:B------:R-:W-:Y:S01]  /*b0d0*/  FMUL.FTZ R93, R3, R93 ;  /* 0x0000005d035d7220 */ /* 0x000fe20000410000 */
[----:B------:R-:W-:Y:S01]  /*b0e0*/  @P0 LEA.HI.X R147, R7, c[0x0][0x1cc], R19, 0x1, P6 ;  /* 0x0000730007930a11 */ /* 0x000fe200030f0c13 */
[C---:B------:R-:W-:Y:S01]  /*b0f0*/  FMUL.FTZ R96, R140.reuse, R96 ;  /* 0x000000608c607220 */ /* 0x040fe20000410000 */
[----:B------:R-:W-:Y:S01]  /*b100*/  @P0 LEA.HI.X R19, R17, c[0x0][0x1cc], R176, 0x1, P2 ;  /* 0x0000730011130a11 */ /* 0x000fe200010f0cb0 */
[----:B------:R-:W-:Y:S01]  /*b110*/  FMUL.FTZ R97, R140, R97 ;  /* 0x000000618c617220 */ /* 0x000fe20000410000 */
[C---:B------:R-:W-:Y:S01]  /*b120*/  @P0 LEA R16, P1, R5.reuse, c[0x0][0x1c8], 0x1 ;  /* 0x0000720005100a11 */ /* 0x040fe200078208ff */
[----:B------:R2:W-:Y:S01]  /*b130*/  @P0 LDGSTS.E.BYPASS.LTC128B.128 [R205+0x3100], [R146.64], !P5 ;  /* 0x0310000092cd0fae */ /* 0x0005e2000e901d46 */
[C---:B------:R-:W-:Y:S01]  /*b140*/  @P0 IADD3 R148, P6, R6.reuse, R148, RZ ;  /* 0x0000009406940210 */ /* 0x040fe20007fde0ff */
[----:B------:R-:W3:Y:S01]  /*b150*/  MUFU.EX2 R0, R0 ;  /* 0x0000000000007308 */ /* 0x000ee20000000800 */
[----:B------:R-:W-:Y:S01]  /*b160*/  @P0 LEA.HI.X R17, R5, c[0x0][0x1cc], R4, 0x1, P1 ;  /* 0x0000730005110a11 */ /* 0x000fe200008f0c04 */
[C---:B------:R-:W-:Y:S01]  /*b170*/  FMUL.FTZ R98, R141.reuse, R98 ;  /* 0x000000628d627220 */ /* 0x040fe20000410000 */
[C---:B------:R-:W-:Y:S01]  /*b180*/  @P0 IADD3 R7, P2, R6.reuse, R208, RZ ;  /* 0x000000d006070210 */ /* 0x040fe20007f5e0ff */
[----:B------:R-:W-:Y:S01]  /*b190*/  FMUL.FTZ R99, R141, R99 ;  /* 0x000000638d637220 */ /* 0x000fe20000410000 */
[----:B------:R-:W-:Y:S01]  /*b1a0*/  @P0 IADD3 R5, P1, R6, R150, RZ ;  /* 0x0000009606050210 */ /* 0x000fe20007f3e0ff */
[----:B------:R5:W-:Y:S01]  /*b1b0*/  @P0 LDGSTS.E.BYPASS.LTC128B.128 [R205+0x4100], [R18.64], !P4 ;  /* 0x0410000012cd0fae */ /* 0x000be2000e101d46 */
[----:B------:R-:W-:Y:S01]  /*b1c0*/  @P0 IADD3.X R149, R2, R149, RZ, P6, !PT ;  /* 0x0000009502950210 */ /* 0x000fe200037fe4ff */
[--C-:B------:R-:W-:Y:S01]  /*b1d0*/  FFMA.FTZ R20, R20, c[0x0][0x2d0], -R184.reuse ;  /* 0x0000b40014147a23 */ /* 0x100fe200000108b8 */
[----:B------:R-:W-:Y:S01]  /*b1e0*/  @P0 LEA R8, P6, R7, c[0x0][0x1c8], 0x1 ;  /* 0x0000720007080a11 */ /* 0x000fe200078c08ff */
[----:B------:R-:W-:Y:S01]  /*b1f0*/  MUFU.EX2 R208, R32 ;  /* 0x0000002000d07308 */ /* 0x000fe20000000800 */
[C---:B------:R-:W-:Y:S01]  /*b200*/  @P0 IADD3.X R151, R2.reuse, R151, RZ, P1, !PT ;  /* 0x0000009702970210 */ /* 0x040fe20000ffe4ff */
[----:B------:R-:W-:Y:S01]  /*b210*/  FFMA.FTZ R21, R21, c[0x0][0x2d0], -R184 ;  /* 0x0000b40015157a23 */ /* 0x000fe200000108b8 */
[----:B------:R-:W-:Y:S01]  /*b220*/  @P0 IADD3.X R2, R2, R206, RZ, P2, !PT ;  /* 0x000000ce02020210 */ /* 0x000fe200017fe4ff */
[----:B------:R2:W-:Y:S01]  /*b230*/  @P0 LDGSTS.E.BYPASS.LTC128B.128 [R205+0x5100], [R16.64], !P3 ;  /* 0x0510000010cd0fae */ /* 0x0005e2000d901d46 */
[----:B------:R-:W-:Y:S01]  /*b240*/  @P0 LEA R6, P2, R148, c[0x0][0x1c8], 0x1 ;  /* 0x0000720094060a11 */ /* 0x000fe200078408ff */
[----:B------:R-:W-:Y:S01]  /*b250*/  FFMA.FTZ R22, R22, c[0x0][0x2d0], -R185 ;  /* 0x0000b40016167a23 */ /* 0x000fe200000108b9 */
[----:B------:R-:W-:Y:S01]  /*b260*/  @P0 LEA.HI.X R9, R7, c[0x0][0x1cc], R2, 0x1, P6 ;  /* 0x0000730007090a11 */ /* 0x000fe200030f0c02 */
[----:B------:R-:W-:Y:S01]  /*b270*/  FMUL.FTZ R2, R142, c[0x0][0x2d0] ;  /* 0x0000b4008e027a20 */ /* 0x000fe20000410000 */
[----:B------:R-:W-:Y:S01]  /*b280*/  @P0 LEA.HI.X R7, R148, c[0x0][0x1cc], R149, 0x1, P2 ;  /* 0x0000730094070a11 */ /* 0x000fe200010f0c95 */
[----:B------:R-:W-:Y:S01]  /*b290*/  MUFU.EX2 R193, R48 ;  /* 0x0000003000c17308 */ /* 0x000fe20000000800 */
[----:B------:R-:W-:Y:S01]  /*b2a0*/  @P0 LEA R4, P1, R5, c[0x0][0x1c8], 0x1 ;  /* 0x0000720005040a11 */ /* 0x000fe200078208ff */
[----:B------:R4:W-:Y:S01]  /*b2b0*/  @P0 LDGSTS.E.BYPASS.LTC128B.128 [R205+0x3900], [R8.64], !P5 ;  /* 0x0390000008cd0fae */ /* 0x0009e2000e901d46 */
[--C-:B------:R-:W-:Y:S01]  /*b2c0*/  FFMA.FTZ R10, R10, c[0x0][0x2d0], -R2.reuse ;  /* 0x0000b4000a0a7a23 */ /* 0x100fe20000010802 */
[----:B------:R-:W-:Y:S01]  /*b2d0*/  F2FP.BF16.PACK_AB R148, R237, R232 ;  /* 0x000000e8ed94723e */ /* 0x000fe200000010ff */
[--C-:B------:R-:W-:Y:S01]  /*b2e0*/  FFMA.FTZ R11, R11, c[0x0][0x2d0], -R2.reuse ;  /* 0x0000b4000b0b7a23 */ /* 0x100fe20000010802 */
[----:B------:R-:W-:Y:S01]  /*b2f0*/  @P0 LEA.HI.X R5, R5, c[0x0][0x1cc], R151, 0x1, P1 ;  /* 0x0000730005050a11 */ /* 0x000fe200008f0c97 */
[--C-:B------:R-:W-:Y:S01]  /*b300*/  FFMA.FTZ R14, R14, c[0x0][0x2d0], -R2.reuse ;  /* 0x0000b4000e0e7a23 */ /* 0x100fe20000010802 */
[----:B-1----:R-:W-:Y:S01]  /*b310*/  F2FP.BF16.PACK_AB R150, R239, R238 ;  /* 0x000000eeef96723e */ /* 0x002fe200000010ff */
[--C-:B------:R-:W-:Y:S01]  /*b320*/  FFMA.FTZ R15, R15, c[0x0][0x2d0], -R2.reuse ;  /* 0x0000b4000f0f7a23 */ /* 0x100fe20000010802 */
[----:B------:R1:W-:Y:S01]  /*b330*/  @P0 LDGSTS.E.BYPASS.LTC128B.128 [R205+0x4900], [R6.64], !P4 ;  /* 0x0490000006cd0fae */ /* 0x0003e2000e101d46 */
[----:B------:R1:W-:Y:S01]  /*b340*/  MUFU.EX2 R187, R10 ;  /* 0x0000000a00bb7308 */ /* 0x0003e20000000800 */
[----:B------:R-:W-:Y:S01]  /*b350*/  F2FP.BF16.PACK_AB R149, R236, R233 ;  /* 0x000000e9ec95723e */ /* 0x000fe200000010ff */
[C---:B-----5:R-:W-:Y:S01]  /*b360*/  FMUL.FTZ R18, R141.reuse, R166 ;  /* 0x000000a68d127220 */ /* 0x060fe20000410000 */
[----:B------:R-:W-:Y:S01]  /*b370*/  F2FP.BF16.PACK_AB R151, R234, R235 ;  /* 0x000000ebea97723e */ /* 0x000fe200000010ff */
[----:B------:R-:W-:Y:S02]  /*b380*/  FMUL.FTZ R19, R141, R167 ;  /* 0x000000a78d137220 */ /* 0x000fe40000410000 */
[C---:B---3--:R-:W-:Y:S01]  /*b390*/  FMUL.FTZ R106, R0.reuse, R106 ;  /* 0x0000006a006a7220 */ /* 0x048fe20000410000 */
[----:B------:R3:W-:Y:S01]  /*b3a0*/  @P0 LDGSTS.E.BYPASS.LTC128B.128 [R205+0x5900], [R4.64], !P3 ;  /* 0x0590000004cd0fae */ /* 0x0007e2000d901d46 */
[----:B------:R-:W-:Y:S02]  /*b3b0*/  FMUL.FTZ R107, R0, R107 ;  /* 0x0000006b006b7220 */ /* 0x000fe40000410000 */
[----:B------:R-:W5:Y:S01]  /*b3c0*/  MUFU.EX2 R188, R11 ;  /* 0x0000000b00bc7308 */ /* 0x000f620000000800 */
[C---:B--2---:R-:W-:Y:S02]  /*b3d0*/  FMUL.FTZ R16, R140.reuse, R164 ;  /* 0x000000a48c107220 */ /* 0x044fe40000410000 */
[----:B------:R-:W-:Y:S02]  /*b3e0*/  FMUL.FTZ R17, R140, R165 ;  /* 0x000000a58c117220 */ /* 0x000fe40000410000 */
[----:B------:R-:W2:Y:S01]  /*b3f0*/  LDSM.16.MT88.4 R176, [R213] ;  /* 0x00000000d5b0783b */ /* 0x000ea20000004200 */
[C---:B------:R-:W-:Y:S02]  /*b400*/  FMUL.FTZ R110, R0.reuse, R110 ;  /* 0x0000006e006e7220 */ /* 0x040fe40000410000 */
[C---:B----4-:R-:W-:Y:S02]  /*b410*/  FMUL.FTZ R8, R3.reuse, R156 ;  /* 0x0000009c03087220 */ /* 0x050fe40000410000 */
[----:B------:R4:W-:Y:S01]  /*b420*/  MUFU.EX2 R189, R14 ;  /* 0x0000000e00bd7308 */ /* 0x0009e20000000800 */
[----:B------:R-:W-:Y:S02]  /*b430*/  FMUL.FTZ R9, R3, R157 ;  /* 0x0000009d03097220 */ /* 0x000fe40000410000 */
[----:B------:R-:W2:Y:S01]  /*b440*/  LDSM.16.MT88.4 R180, [R214] ;  /* 0x00000000d6b4783b */ /* 0x000ea20000004200 */
[C---:B-1----:R-:W-:Y:S02]  /*b450*/  FMUL.FTZ R10, R0.reuse, R158 ;  /* 0x0000009e000a7220 */ /* 0x042fe40000410000 */
[----:B------:R-:W-:Y:S01]  /*b460*/  FMUL.FTZ R6, R141, R154 ;  /* 0x0000009a8d067220 */ /* 0x000fe20000410000 */
[----:B------:R-:W-:Y:S01]  /*b470*/  F2FP.BF16.PACK_AB R154, R211, R229 ;  /* 0x000000e5d39a723e */ /* 0x000fe200000010ff */
[----:B------:R-:W-:Y:S02]  /*b480*/  FMUL.FTZ R7, R141, R155 ;  /* 0x0000009b8d077220 */ /* 0x000fe40000410000 */
[----:B------:R-:W1:Y:S01]  /*b490*/  MUFU.EX2 R190, R15 ;  /* 0x0000000f00be7308 */ /* 0x000e620000000800 */
[----:B------:R-:W-:Y:S01]  /*b4a0*/  FMUL.FTZ R111, R0, R111 ;  /* 0x0000006f006f7220 */ /* 0x000fe20000410000 */
[----:B------:R-:W-:Y:S01]  /*b4b0*/  LDSM.16.MT88.4 R164, [R214+0x400] ;  /* 0x00040000d6a4783b */ /* 0x000fe20000004200 */
[--C-:B------:R-:W-:Y:S02]  /*b4c0*/  FFMA.FTZ R42, R42, c[0x0][0x2d0], -R2.reuse ;  /* 0x0000b4002a2a7a23 */ /* 0x100fe40000010802 */
[----:B---3--:R-:W-:Y:S01]  /*b4d0*/  FMUL.FTZ R4, R140, R152 ;  /* 0x000000988c047220 */ /* 0x008fe20000410000 */
[----:B------:R-:W-:Y:S01]  /*b4e0*/  F2FP.BF16.PACK_AB R152, R230, R231 ;  /* 0x000000e7e698723e */ /* 0x000fe200000010ff */
[----:B------:R-:W-:Y:S01]  /*b4f0*/  FMUL.FTZ R5, R140, R153 ;  /* 0x000000998c057220 */ /* 0x000fe20000410000 */
[----:B-----5:R-:W-:Y:S01]  /*b500*/  F2FP.BF16.PACK_AB R153, R188, R187 ;  /* 0x000000bbbc99723e */ /* 0x020fe200000010ff */
[C---:B------:R-:W-:Y:S01]  /*b510*/  FMUL.FTZ R11, R0.reuse, R159 ;  /* 0x0000009f000b7220 */ /* 0x040fe20000410000 */
[----:B------:R-:W-:Y:S01]  /*b520*/  LDSM.16.MT88.4 R36, [R213+0x2400] ;  /* 0x00240000d524783b */ /* 0x000fe20000004200 */
[----:B------:R-:W-:Y:S01]  /*b530*/  MUFU.EX2 R192, R49 ;  /* 0x0000003100c07308 */ /* 0x000fe20000000800 */
[--C-:B------:R-:W-:Y:S02]  /*b540*/  FFMA.FTZ R43, R43, c[0x0][0x2d0], -R2.reuse ;  /* 0x0000b4002b2b7a23 */ /* 0x100fe40000010802 */
[----:B----4-:R-:W-:Y:S02]  /*b550*/  FMUL.FTZ R14, R0, R162 ;  /* 0x000000a2000e7220 */ /* 0x010fe40000410000 */
[--C-:B------:R-:W-:Y:S02]  /*b560*/  FFMA.FTZ R46, R46, c[0x0][0x2d0], -R2.reuse ;  /* 0x0000b4002e2e7a23 */ /* 0x100fe40000010802 */
[----:B------:R-:W3:Y:S01]  /*b570*/  LDSM.16.MT88.4 R156, [R213+0x1000] ;  /* 0x00100000d59c783b */ /* 0x000ee20000004200 */
[----:B------:R-:W-:Y:S02]  /*b580*/  FFMA.FTZ R47, R47, c[0x0][0x2d0], -R2 ;  /* 0x0000b4002f2f7a23 */ /* 0x000fe40000010802 */
[----:B------:R-:W-:Y:S01]  /*b590*/  MUFU.EX2 R191, R51 ;  /* 0x0000003300bf7308 */ /* 0x000fe20000000800 */
[----:B------:R-:W-:Y:S01]  /*b5a0*/  FMUL.FTZ R122, R0, R122 ;  /* 0x0000007a007a7220 */ /* 0x000fe20000410000 */
[----:B-1----:R-:W-:Y:S01]  /*b5b0*/  F2FP.BF16.PACK_AB R155, R190, R189 ;  /* 0x000000bdbe9b723e */ /* 0x002fe200000010ff */
[-C--:B--2---:R-:W-:Y:S02]  /*b5c0*/  HMMA.16816.F32.BF16 R4, R148, R176.reuse, R4 ;  /* 0x000000b09404723c */ /* 0x084fe40000041804 */
[----:B------:R-:W0:Y:S03]  /*b5d0*/  LDGDEPBAR ;  /* 0x00000000000079af */ /* 0x000e260000000000 */
[C---:B------:R-:W-:Y:S02]  /*b5e0*/  FMUL.FTZ R15, R0.reuse, R163 ;  /* 0x000000a3000f7220 */ /* 0x040fe40000410000 */
[----:B------:R-:W-:Y:S01]  /*b5f0*/  MUFU.EX2 R147, R46 ;  /* 0x0000002e00937308 */ /* 0x000fe20000000800 */
[C---:B------:R-:W-:Y:S01]  /*b600*/  FMUL.FTZ R123, R0.reuse, R123 ;  /* 0x0000007b007b7220 */ /* 0x040fe20000410000 */
[C---:B------:R-:W-:Y:S01]  /*b610*/  HMMA.16816.F32.BF16 R8, R152.reuse, R176, R8 ;  /* 0x000000b09808723c */ /* 0x040fe20000041808 */
[----:B------:R-:W1:Y:S03]  /*b620*/  LDSM.16.MT88.4 R160, [R214+0x1000] ;  /* 0x00100000d6a0783b */ /* 0x000e660000004200 */
[C---:B------:R-:W-:Y:S02]  /*b630*/  FMUL.FTZ R126, R0.reuse, R126 ;  /* 0x0000007e007e7220 */ /* 0x040fe40000410000 */
[C---:B------:R-:W-:Y:S02]  /*b640*/  FMUL.FTZ R127, R0.reuse, R127 ;  /* 0x0000007f007f7220 */ /* 0x040fe40000410000 */
[-C--:B------:R-:W-:Y:S01]  /*b650*/  HMMA.16816.F32.BF16 R12, R152, R178.reuse, R12 ;  /* 0x000000b2980c723c */ /* 0x080fe2000004180c */
[----:B------:R2:W-:Y:S03]  /*b660*/  MUFU.EX2 R210, R20 ;  /* 0x0000001400d27308 */ /* 0x0005e60000000800 */
[C---:B------:R-:W-:Y:S02]  /*b670*/  FMUL.FTZ R134, R0.reuse, R134 ;  /* 0x0000008600867220 */ /* 0x040fe40000410000 */
[C---:B------:R-:W-:Y:S02]  /*b680*/  FMUL.FTZ R135, R0.reuse, R135 ;  /* 0x0000008700877220 */ /* 0x040fe40000410000 */
[C---:B------:R-:W-:Y:S03]  /*b690*/  HMMA.16816.F32.BF16 R16, R148.reuse, R178, R16 ;  /* 0x000000b29410723c */ /* 0x040fe60000041810 */
[----:B------:R4:W5:Y:S01]  /*b6a0*/  MUFU.EX2 R209, R21 ;  /* 0x0000001500d17308 */ /* 0x0009620000000800 */
[--C-:B------:R-:W-:Y:S02]  /*b6b0*/  FFMA.FTZ R146, R35, c[0x0][0x2d0], -R185.reuse ;  /* 0x0000b40023927a23 */ /* 0x100fe400000108b9 */
[C---:B------:R-:W-:Y:S02]  /*b6c0*/  FMUL.FTZ R35, R0.reuse, R175 ;  /* 0x000000af00237220 */ /* 0x040fe40000410000 */
[-C--:B------:R-:W-:Y:S04]  /*b6d0*/  HMMA.16816.F32.BF16 R100, R148, R180.reuse, R100 ;  /* 0x000000b49464723c */ /* 0x080fe80000041864 */
[C---:B------:R-:W-:Y:S01]  /*b6e0*/  FMUL.FTZ R74, R0.reuse, R74 ;  /* 0x0000004a004a7220 */ /* 0x040fe20000410000 */
[----:B------:R-:W-:Y:S01]  /*b6f0*/  MUFU.EX2 R202, R146 ;  /* 0x0000009200ca7308 */ /* 0x000fe20000000800 */
[----:B------:R-:W-:Y:S02]  /*b700*/  FMUL.FTZ R75, R0, R75 ;  /* 0x0000004b004b7220 */ /* 0x000fe40000410000 */
[C---:B------:R-:W-:Y:S04]  /*b710*/  HMMA.16816.F32.BF16 R104, R152.reuse, R180, R104 ;  /* 0x000000b49868723c */ /* 0x040fe80000041868 */
[----:B--2---:R-:W-:Y:S02]  /*b720*/  FMUL.FTZ R20, R140, R168 ;  /* 0x000000a88c147220 */ /* 0x004fe40000410000 */
[----:B------:R-:W-:Y:S01]  /*b730*/  FMUL.FTZ R78, R0, R78 ;  /* 0x0000004e004e7220 */ /* 0x000fe20000410000 */
[----:B------:R-:W-:Y:S01]  /*b740*/  MUFU.EX2 R181, R40 ;  /* 0x0000002800b57308 */ /* 0x000fe20000000800 */
[-C--:B------:R-:W-:Y:S04]  /*b750*/  HMMA.16816.F32.BF16 R108, R152, R182.reuse, R108 ;  /* 0x000000b6986c723c */ /* 0x080fe8000004186c */
[----:B----4-:R-:W-:Y:S02]  /*b760*/  FMUL.FTZ R21, R140, R169 ;  /* 0x000000a98c157220 */ /* 0x010fe40000410000 */
[C---:B------:R-:W-:Y:S02]  /*b770*/  FMUL.FTZ R79, R0.reuse, R79 ;  /* 0x0000004f004f7220 */ /* 0x040fe40000410000 */
[C---:B------:R-:W-:Y:S01]  /*b780*/  HMMA.16816.F32.BF16 R112, R148.reuse, R182, R112 ;  /* 0x000000b69470723c */ /* 0x040fe20000041870 */
[----:B------:R2:W-:Y:S03]  /*b790*/  MUFU.EX2 R183, R50 ;  /* 0x0000003200b77308 */ /* 0x0005e60000000800 */
[C---:B------:R-:W-:Y:S02]  /*b7a0*/  FMUL.FTZ R90, R0.reuse, R90 ;  /* 0x0000005a005a7220 */ /* 0x040fe40000410000 */
[C---:B------:R-:W-:Y:S02]  /*b7b0*/  FMUL.FTZ R91, R0.reuse, R91 ;  /* 0x0000005b005b7220 */ /* 0x040fe40000410000 */
[-C--:B---3--:R-:W-:Y:S03]  /*b7c0*/  HMMA.16816.F32.BF16 R116, R148, R156.reuse, R116 ;  /* 0x0000009c9474723c */ /* 0x088fe60000041874 */
[----:B------:R3:W-:Y:S01]  /*b7d0*/  MUFU.EX2 R206, R22 ;  /* 0x0000001600ce7308 */ /* 0x0007e20000000800 */
[C---:B------:R-:W-:Y:S02]  /*b7e0*/  FMUL.FTZ R94, R0.reuse, R94 ;  /* 0x0000005e005e7220 */ /* 0x040fe40000410000 */
[----:B------:R-:W-:Y:S02]  /*b7f0*/  FMUL.FTZ R95, R0, R95 ;  /* 0x0000005f005f7220 */ /* 0x000fe40000410000 */
[C---:B------:R-:W-:Y:S04]  /*b800*/  HMMA.16816.F32.BF16 R120, R152.reuse, R156, R120 ;  /* 0x0000009c9878723c */ /* 0x040fe80000041878 */
[----:B------:R-:W-:Y:S01]  /*b810*/  FFMA.FTZ R33, R33, c[0x0][0x2d0], -R184 ;  /* 0x0000b40021217a23 */ /* 0x000fe200000108b8 */
[----:B------:R-:W-:Y:S01]  /*b820*/  MUFU.EX2 R182, R41 ;  /* 0x0000002900b67308 */ /* 0x000fe20000000800 */
[--C-:B------:R-:W-:Y:S02]  /*b830*/  FFMA.FTZ R32, R23, c[0x0][0x2d0], -R185.reuse ;  /* 0x0000b40017207a23 */ /* 0x100fe400000108b9 */
[-C--:B------:R-:W-:Y:S01]  /*b840*/  HMMA.16816.F32.BF16 R124, R152, R158.reuse, R124 ;  /* 0x0000009e987c723c */ /* 0x080fe2000004187c */
[----:B--2---:R-:W-:Y:S03]  /*b850*/  LDSM.16.MT88.4 R48, [R214+0x2400] ;  /* 0x00240000d630783b */ /* 0x004fe60000004200 */
[--C-:B------:R-:W-:Y:S02]  /*b860*/  FFMA.FTZ R34, R34, c[0x0][0x2d0], -R185.reuse ;  /* 0x0000b40022227a23 */ /* 0x100fe400000108b9 */
[C---:B------:R-:W-:Y:S01]  /*b870*/  FMUL.FTZ R23, R141.reuse, R171 ;  /* 0x000000ab8d177220 */ /* 0x040fe20000410000 */
[----:B------:R2:W-:Y:S01]  /*b880*/  MUFU.EX2 R207, R33 ;  /* 0x0000002100cf7308 */ /* 0x0005e20000000800 */
[C---:B------:R-:W-:Y:S01]  /*b890*/  HMMA.16816.F32.BF16 R128, R148.reuse, R158, R128 ;  /* 0x0000009e9480723c */ /* 0x040fe20000041880 */
[----:B------:R-:W4:Y:S03]  /*b8a0*/  LDSM.16.MT88.4 R156, [R213+0x2000] ;  /* 0x00200000d59c783b */ /* 0x000f260000004200 */
[----:B---3--:R-:W-:Y:S02]  /*b8b0*/  FMUL.FTZ R22, R141, R170 ;  /* 0x000000aa8d167220 */ /* 0x008fe40000410000 */
[--C-:B------:R-:W-:Y:S02]  /*b8c0*/  FFMA.FTZ R24, R24, c[0x0][0x2d0], -R186.reuse ;  /* 0x0000b40018187a23 */ /* 0x100fe400000108ba */
[----:B------:R-:W-:Y:S01]  /*b8d0*/  FFMA.FTZ R25, R25, c[0x0][0x2d0], -R186 ;  /* 0x0000b40019197a23 */ /* 0x000fe200000108ba */
[----:B------:R3:W3:Y:S02]  /*b8e0*/  MUFU.EX2 R205, R32 ;  /* 0x0000002000cd7308 */ /* 0x0006e40000000800 */
[-C--:B-1----:R-:W-:Y:S03]  /*b8f0*/  HMMA.16816.F32.BF16 R20, R148, R160.reuse, R20 ;  /* 0x000000a09414723c */ /* 0x082fe60000041814 */
[--C-:B------:R-:W-:Y:S02]  /*b900*/  FFMA.FTZ R26, R26, c[0x0][0x2d0], -R2.reuse ;  /* 0x0000b4001a1a7a23 */ /* 0x100fe40000010802 */
[----:B------:R-:W-:Y:S02]  /*b910*/  FFMA.FTZ R27, R27, c[0x0][0x2d0], -R2 ;  /* 0x0000b4001b1b7a23 */ /* 0x000fe40000010802 */
[--C-:B------:R-:W-:Y:S01]  /*b920*/  FFMA.FTZ R28, R28, c[0x0][0x2d0], -R186.reuse ;  /* 0x0000b4001c1c7a23 */ /* 0x100fe200000108ba */
[C---:B------:R-:W-:Y:S01]  /*b930*/  HMMA.16816.F32.BF16 R132, R152.reuse, R160, R132 ;  /* 0x000000a09884723c */ /* 0x040fe20000041884 */
[----:B------:R1:W1:Y:S03]  /*b940*/  MUFU.EX2 R203, R34 ;  /* 0x0000002200cb7308 */ /* 0x0002660000000800 */
[----:B--2---:R-:W-:Y:S02]  /*b950*/  FMUL.FTZ R33, R3, R173 ;  /* 0x000000ad03217220 */ /* 0x004fe40000410000 */
[----:B------:R-:W-:Y:S02]  /*b960*/  FFMA.FTZ R29, R29, c[0x0][0x2d0], -R186 ;  /* 0x0000b4001d1d7a23 */ /* 0x000fe400000108ba */
[--C-:B------:R-:W-:Y:S03]  /*b970*/  FFMA.FTZ R30, R30, c[0x0][0x2d0], -R2.reuse ;  /* 0x0000b4001e1e7a23 */ /* 0x100fe60000010802 */
[----:B------:R5:W-:Y:S01]  /*b980*/  MUFU.EX2 R201, R24 ;  /* 0x0000001800c97308 */ /* 0x000be20000000800 */
[----:B------:R-:W-:Y:S02]  /*b990*/  FFMA.FTZ R31, R31, c[0x0][0x2d0], -R2 ;  /* 0x0000b4001f1f7a23 */ /* 0x000fe40000010802 */
[----:B---3--:R-:W-:Y:S02]  /*b9a0*/  FMUL.FTZ R32, R3, R172 ;  /* 0x000000ac03207220 */ /* 0x008fe40000410000 */
[--C-:B------:R-:W-:Y:S02]  /*b9b0*/  FFMA.FTZ R65, R65, c[0x0][0x2d0], -R184.reuse ;  /* 0x0000b40041417a23 */ /* 0x100fe400000108b8 */
[--C-:B------:R-:W-:Y:S02]  /*b9c0*/  FFMA.FTZ R67, R67, c[0x0][0x2d0], -R185.reuse ;  /* 0x0000b40043437a23 */ /* 0x100fe400000108b9 */
[----:B------:R-:W-:Y:S01]  /*b9d0*/  FFMA.FTZ R52, R52, c[0x0][0x2d0], -R184 ;  /* 0x0000b40034347a23 */ /* 0x000fe200000108b8 */
[----:B------:R2:W3:Y:S01]  /*b9e0*/  MUFU.EX2 R200, R25 ;  /* 0x0000001900c87308 */ /* 0x0004e20000000800 */
[----:B------:R-:W-:Y:S02]  /*b9f0*/  FFMA.FTZ R61, R61, c[0x0][0x2d0], -R186 ;  /* 0x0000b4003d3d7a23 */ /* 0x000fe400000108ba */
[--C-:B------:R-:W-:Y:S02]  /*ba00*/  FFMA.FTZ R53, R53, c[0x0][0x2d0], -R184.reuse ;  /* 0x0000b40035357a23 */ /* 0x100fe400000108b8 */
[----:B-1----:R-:W-:Y:S02]  /*ba10*/  FMUL.FTZ R34, R0, R174 ;  /* 0x000000ae00227220 */ /* 0x002fe40000410000 */
[--C-:B------:R-:W-:Y:S02]  /*ba20*/  FFMA.FTZ R54, R54, c[0x0][0x2d0], -R185.reuse ;  /* 0x0000b40036367a23 */ /* 0x100fe400000108b9 */
[--C-:B------:R-:W-:Y:S01]  /*ba30*/  FFMA.FTZ R55, R55, c[0x0][0x2d0], -R185.reuse ;  /* 0x0000b40037377a23 */ /* 0x100fe200000108b9 */
[----:B------:R-:W-:Y:S01]  /*ba40*/  MUFU.EX2 R180, R45 ;  /* 0x0000002d00b47308 */ /* 0x000fe20000000800 */
[----:B------:R-:W-:Y:S01]  /*ba50*/  FFMA.FTZ R64, R64, c[0x0][0x2d0], -R184 ;  /* 0x0000b40040407a23 */ /* 0x000fe200000108b8 */
[-C--:B------:R-:W-:Y:S03]  /*ba60*/  HMMA.16816.F32.BF16 R32, R152, R162.reuse, R32 ;  /* 0x000000a29820723c */ /* 0x080fe60000041820 */
[----:B-----5:R-:W-:Y:S01]  /*ba70*/  F2FP.BF16.PACK_AB R24, R209, R210 ;  /* 0x000000d2d118723e */ /* 0x020fe200000010ff */
[----:B------:R-:W-:Y:S02]  /*ba80*/  FFMA.FTZ R66, R66, c[0x0][0x2d0], -R185 ;  /* 0x0000b40042427a23 */ /* 0x000fe400000108b9 */
[----:B------:R-:W-:Y:S02]  /*ba90*/  FFMA.FTZ R57, R57, c[0x0][0x2d0], -R186 ;  /* 0x0000b40039397a23 */ /* 0x000fe400000108ba */
[C---:B------:R-:W-:Y:S01]  /*baa0*/  HMMA.16816.F32.BF16 R136, R148.reuse, R162, R136 ;  /* 0x000000a29488723c */ /* 0x040fe20000041888 */
[----:B------:R-:W1:Y:S01]  /*bab0*/  LDSM.16.MT88.4 R160, [R214+0x2000] ;  /* 0x00200000d6a0783b */ /* 0x000e620000004200 */
[----:B------:R-:W-:Y:S02]  /*bac0*/  MUFU.EX2 R146, R47 ;  /* 0x0000002f00927308 */ /* 0x000fe40000000800 */
[----:B--2---:R-:W-:Y:S01]  /*bad0*/  F2FP.BF16.PACK_AB R25, R205, R206 ;  /* 0x000000cecd19723e */ /* 0x004fe200000010ff */
[--C-:B------:R-:W-:Y:S02]  /*bae0*/  FFMA.FTZ R58, R58, c[0x0][0x2d0], -R2.reuse ;  /* 0x0000b4003a3a7a23 */ /* 0x100fe40000010802 */
[----:B------:R-:W-:Y:S01]  /*baf0*/  FFMA.FTZ R59, R59, c[0x0][0x2d0], -R2 ;  /* 0x0000b4003b3b7a23 */ /* 0x000fe20000010802 */
[-C--:B----4-:R-:W-:Y:S04]  /*bb00*/  HMMA.16816.F32.BF16 R68, R148, R156.reuse, R68 ;  /* 0x0000009c9444723c */ /* 0x090fe80000041844 */
[----:B------:R-:W-:Y:S01]  /*bb10*/  MUFU.EX2 R65, R65 ;  /* 0x0000004100417308 */ /* 0x000fe20000000800 */
[----:B------:R-:W-:Y:S02]  /*bb20*/  FFMA.FTZ R60, R60, c[0x0][0x2d0], -R186 ;  /* 0x0000b4003c3c7a23 */ /* 0x000fe400000108ba */
[--C-:B------:R-:W-:Y:S01]  /*bb30*/  FFMA.FTZ R62, R62, c[0x0][0x2d0], -R2.reuse ;  /* 0x0000b4003e3e7a23 */ /* 0x100fe20000010802 */
[C---:B------:R-:W-:Y:S04]  /*bb40*/  HMMA.16816.F32.BF16 R72, R152.reuse, R156, R72 ;  /* 0x0000009c9848723c */ /* 0x040fe80000041848 */
[----:B------:R-:W-:Y:S02]  /*bb50*/  FFMA.FTZ R2, R63, c[0x0][0x2d0], -R2 ;  /* 0x0000b4003f027a23 */ /* 0x000fe40000010802 */
[----:B------:R-:W-:Y:S01]  /*bb60*/  MUFU.EX2 R67, R67 ;  /* 0x0000004300437308 */ /* 0x000fe20000000800 */
[----:B------:R-:W-:Y:S01]  /*bb70*/  FFMA.FTZ R56, R56, c[0x0][0x2d0], -R186 ;  /* 0x0000b40038387a23 */ /* 0x000fe200000108ba */
[-C--:B------:R-:W-:Y:S04]  /*bb80*/  HMMA.16816.F32.BF16 R76, R152, R158.reuse, R76 ;  /* 0x0000009e984c723c */ /* 0x080fe8000004184c */
[----:B------:R-:W-:Y:S02]  /*bb90*/  FFMA.FTZ R3, R3, R241, R231 ;  /* 0x000000f103037223 */ /* 0x000fe400000100e7 */
[----:B------:R-:W-:Y:S02]  /*bba0*/  FFMA.FTZ R140, R140, R243, R232 ;  /* 0x000000f38c8c7223 */ /* 0x000fe400000100e8 */
[C---:B------:R-:W-:Y:S01]  /*bbb0*/  HMMA.16816.F32.BF16 R80, R148.reuse, R158, R80 ;  /* 0x0000009e9450723c */ /* 0x040fe20000041850 */
[----:B------:R-:W2:Y:S01]  /*bbc0*/  LDSM.16.MT88.4 R156, [R213+0x400] ;  /* 0x00040000d59c783b */ /* 0x000ea20000004200 */
[----:B------:R-:W-:Y:S02]  /*bbd0*/  MUFU.EX2 R61, R61 ;  /* 0x0000003d003d7308 */ /* 0x000fe40000000800 */
[----:B------:R-:W-:Y:S02]  /*bbe0*/  FADD.FTZ R3, R230, R3 ;  /* 0x00000003e6037221 */ /* 0x000fe40000010000 */
[----:B------:R-:W-:Y:S02]  /*bbf0*/  FFMA.FTZ R141, R141, R242, R233 ;  /* 0x000000f28d8d7223 */ /* 0x000fe400000100e9 */
[----:B------:R-:W-:Y:S01]  /*bc00*/  FADD.FTZ R3, R229, R3 ;  /* 0x00000003e5037221 */ /* 0x000fe20000010000 */
[-C--:B-1----:R-:W-:Y:S03]  /*bc10*/  HMMA.16816.F32.BF16 R84, R148, R160.reuse, R84 ;  /* 0x000000a09454723c */ /* 0x082fe60000041854 */
[----:B------:R1:W-:Y:S05]  /*bc20*/  MUFU.EX2 R179, R26 ;  /* 0x0000001a00b37308 */ /* 0x0003ea0000000800 */
[C---:B------:R-:W-:Y:S05]  /*bc30*/  HMMA.16816.F32.BF16 R88, R152.reuse, R160, R88 ;  /* 0x000000a09858723c */ /* 0x040fea0000041858 */
[----:B------:R4:W5:Y:S03]  /*bc40*/  MUFU.EX2 R178, R27 ;  /* 0x0000001b00b27308 */ /* 0x0009660000000800 */
[-C--:B------:R-:W-:Y:S01]  /*bc50*/  HMMA.16816.F32.BF16 R92, R152, R162.reuse, R92 ;  /* 0x000000a2985c723c */ /* 0x080fe2000004185c */
[----:B------:R-:W-:Y:S06]  /*bc60*/  LDSM.16.MT88.4 R152, [R214+0x1400] ;  /* 0x00140000d698783b */ /* 0x000fec0000004200 */
[----:B------:R3:W-:Y:S01]  /*bc70*/  MUFU.EX2 R199, R28 ;  /* 0x0000001c00c77308 */ /* 0x0007e20000000800 */
[----:B------:R-:W-:Y:S01]  /*bc80*/  HMMA.16816.F32.BF16 R96, R148, R162, R96 ;  /* 0x000000a29460723c */ /* 0x000fe20000041860 */
[----:B------:R-:W5:Y:S03]  /*bc90*/  LDSM.16.MT88.4 R148, [R213+0x1400] ;  /* 0x00140000d594783b */ /* 0x000f660000004200 */
[----:B-1----:R-:W-:Y:S05]  /*bca0*/  F2FP.BF16.PACK_AB R26, R207, R208 ;  /* 0x000000d0cf1a723e */ /* 0x002fea00000010ff */
[----:B------:R5:W1:Y:S03]  /*bcb0*/  MUFU.EX2 R198, R29 ;  /* 0x0000001d00c67308 */ /* 0x000a660000000800 */
[----:B----4-:R-:W-:Y:S07]  /*bcc0*/  F2FP.BF16.PACK_AB R27, R202, R203 ;  /* 0x000000cbca1b723e */ /* 0x010fee00000010ff */
[----:B------:R1:W-:Y:S01]  /*bcd0*/  MUFU.EX2 R177, R30 ;  /* 0x0000001e00b17308 */ /* 0x0003e20000000800 */
[-C--:B--2---:R-:W-:Y:S05]  /*bce0*/  HMMA.16816.F32.BF16 R4, R24, R156.reuse, R4 ;  /* 0x0000009c1804723c */ /* 0x084fea0000041804 */
[----:B---3--:R-:W-:Y:S04]  /*bcf0*/  F2FP.BF16.PACK_AB R28, R200, R201 ;  /* 0x000000c9c81c723e */ /* 0x008fe800000010ff */
[----:B------:R-:W2:Y:S03]  /*bd00*/  MUFU.EX2 R176, R31 ;  /* 0x0000001f00b07308 */ /* 0x000ea60000000800 */
[----:B-----5:R-:W-:Y:S07]  /*bd10*/  F2FP.BF16.PACK_AB R29, R178, R179 ;  /* 0x000000b3b21d723e */ /* 0x020fee00000010ff */
[----:B------:R-:W-:Y:S01]  /*bd20*/  MUFU.EX2 R53, R53 ;  /* 0x0000003500357308 */ /* 0x000fe20000000800 */
[----:B-1----:R-:W-:Y:S09]  /*bd30*/  F2FP.BF16.PACK_AB R30, R198, R199 ;  /* 0x000000c7c61e723e */ /* 0x002ff200000010ff */
[----:B------:R-:W-:Y:S01]  /*bd40*/  MUFU.EX2 R54, R54 ;  /* 0x0000003600367308 */ /* 0x000fe20000000800 */
[----:B--2---:R-:W-:Y:S09]  /*bd50*/  F2FP.BF16.PACK_AB R31, R176, R177 ;  /* 0x000000b1b01f723e */ /* 0x004ff200000010ff */
[----:B------:R-:W-:Y:S01]  /*bd60*/  MUFU.EX2 R55, R55 ;  /* 0x0000003700377308 */ /* 0x000fe20000000800 */
[C---:B------:R-:W-:Y:S08]  /*bd70*/  HMMA.16816.F32.BF16 R8, R28.reuse, R156, R8 ;  /* 0x0000009c1c08723c */ /* 0x040ff00000041808 */
[-C--:B------:R-:W-:Y:S01]  /*bd80*/  HMMA.16816.F32.BF16 R12, R28, R158.reuse, R12 ;  /* 0x0000009e1c0c723c */ /* 0x080fe2000004180c */
[----:B------:R-:W-:Y:S07]  /*bd90*/  MUFU.EX2 R64, R64 ;  /* 0x0000004000407308 */ /* 0x000fee0000000800 */
[C---:B------:R-:W-:Y:S03]  /*bda0*/  HMMA.16816.F32.BF16 R16, R24.reuse, R158, R16 ;  /* 0x0000009e1810723c */ /* 0x040fe60000041810 */
[----:B------:R-:W-:Y:S05]  /*bdb0*/  MUFU.EX2 R66, R66 ;  /* 0x0000004200427308 */ /* 0x000fea0000000800 */
[-C--:B------:R-:W-:Y:S05]  /*bdc0*/  HMMA.16816.F32.BF16 R100, R24, R164.reuse, R100 ;  /* 0x000000a41864723c */ /* 0x080fea0000041864 */
[----:B------:R-:W-:Y:S03]  /*bdd0*/  MUFU.EX2 R57, R57 ;  /* 0x0000003900397308 */ /* 0x000fe60000000800 */
[C---:B------:R-:W-:Y:S07]  /*bde0*/  HMMA.16816.F32.BF16 R104, R28.reuse, R164, R104 ;  /* 0x000000a41c68723c */ /* 0x040fee0000041868 */
[----:B------:R-:W-:Y:S01]  /*bdf0*/  MUFU.EX2 R60, R60 ;  /* 0x0000003c003c7308 */ /* 0x000fe20000000800 */
[-C--:B------:R-:W-:Y:S08]  /*be00*/  HMMA.16816.F32.BF16 R108, R28, R166.reuse, R108 ;  /* 0x000000a61c6c723c */ /* 0x080ff0000004186c */
[C---:B------:R-:W-:Y:S01]  /*be10*/  HMMA.16816.F32.BF16 R112, R24.reuse, R166, R112 ;  /* 0x000000a61870723c */ /* 0x040fe20000041870 */
[----:B------:R-:W-:Y:S01]  /*be20*/  LDSM.16.MT88.4 R164, [R213+0xc00] ;  /* 0x000c0000d5a4783b */ /* 0x000fe20000004200 */
[----:B------:R-:W-:Y:S06]  /*be30*/  MUFU.EX2 R62, R62 ;  /* 0x0000003e003e7308 */ /* 0x000fec0000000800 */
[-C--:B------:R-:W-:Y:S04]  /*be40*/  HMMA.16816.F32.BF16 R116, R24, R148.reuse, R116 ;  /* 0x000000941874723c */ /* 0x080fe80000041874 */
[----:B------:R-:W-:Y:S04]  /*be50*/  MUFU.EX2 R56, R56 ;  /* 0x0000003800387308 */ /* 0x000fe80000000800 */
[C---:B------:R-:W-:Y:S06]  /*be60*/  HMMA.16816.F32.BF16 R120, R28.reuse, R148, R120 ;  /* 0x000000941c78723c */ /* 0x040fec0000041878 */
[----:B------:R-:W-:Y:S02]  /*be70*/  MUFU.EX2 R148, R42 ;  /* 0x0000002a00947308 */ /* 0x000fe40000000800 */
[-C--:B------:R-:W-:Y:S08]  /*be80*/  HMMA.16816.F32.BF16 R124, R28, R150.reuse, R124 ;  /* 0x000000961c7c723c */ /* 0x080ff0000004187c */
[C---:B------:R-:W-:Y:S01]  /*be90*/  HMMA.16816.F32.BF16 R128, R24.reuse, R150, R128 ;  /* 0x000000961880723c */ /* 0x040fe20000041880 */
[----:B------:R1:W2:Y:S07]  /*bea0*/  MUFU.EX2 R149, R43 ;  /* 0x0000002b00957308 */ /* 0x0002ae0000000800 */
[-C--:B------:R-:W-:Y:S03]  /*beb0*/  HMMA.16816.F32.BF16 R20, R24, R152.reuse, R20 ;  /* 0x000000981814723c */ /* 0x080fe60000041814 */
[----:B------:R3:W4:Y:S05]  /*bec0*/  MUFU.EX2 R151, R44 ;  /* 0x0000002c00977308 */ /* 0x00072a0000000800 */
[C---:B------:R-:W-:Y:S05]  /*bed0*/  HMMA.16816.F32.BF16 R132, R28.reuse, R152, R132 ;  /* 0x000000981c84723c */ /* 0x040fea0000041884 */
[----:B------:R-:W-:Y:S03]  /*bee0*/  MUFU.EX2 R150, R52 ;  /* 0x0000003400967308 */ /* 0x000fe60000000800 */
[-C--:B------:R-:W-:Y:S01]  /*bef0*/  HMMA.16816.F32.BF16 R32, R28, R154.reuse, R32 ;  /* 0x0000009a1c20723c */ /* 0x080fe20000041820 */
[----:B-1----:R-:W1:Y:S06]  /*bf00*/  LDSM.16.MT88.4 R40, [R213+0x800] ;  /* 0x00080000d528783b */ /* 0x002e6c0000004200 */
[----:B------:R5:W-:Y:S01]  /*bf10*/  MUFU.EX2 R52, R2 ;  /* 0x0000000200347308 */ /* 0x000be20000000800 */
[C---:B------:R-:W-:Y:S01]  /*bf20*/  HMMA.16816.F32.BF16 R136, R24.reuse, R154, R136 ;  /* 0x0000009a1888723c */ /* 0x040fe20000041888 */
[----:B---3--:R-:W-:Y:S07]  /*bf30*/  LDSM.16.MT88.4 R44, [R213+0x1800] ;  /* 0x00180000d52c783b */ /* 0x008fee0000004200 */
[-C--:B------:R-:W-:Y:S01]  /*bf40*/  HMMA.16816.F32.BF16 R68, R24, R36.reuse, R68 ;  /* 0x000000241844723c */ /* 0x080fe20000041844 */
[----:B------:R-:W-:Y:S07]  /*bf50*/  MUFU.EX2 R58, R58 ;  /* 0x0000003a003a7308 */ /* 0x000fee0000000800 */
[C---:B------:R-:W-:Y:S03]  /*bf60*/  HMMA.16816.F32.BF16 R72, R28.reuse, R36, R72 ;  /* 0x000000241c48723c */ /* 0x040fe60000041848 */
[----:B------:R-:W3:Y:S01]  /*bf70*/  MUFU.EX2 R59, R59 ;  /* 0x0000003b003b7308 */ /* 0x000ee20000000800 */
[----:B-----5:R-:W-:Y:S04]  /*bf80*/  FFMA.FTZ R2, R0, R240, R187 ;  /* 0x000000f000027223 */ /* 0x020fe800000100bb */
[-C--:B------:R-:W-:Y:S04]  /*bf90*/  HMMA.16816.F32.BF16 R76, R28, R38.reuse, R76 ;  /* 0x000000261c4c723c */ /* 0x080fe8000004184c */
[----:B------:R-:W-:Y:S02]  /*bfa0*/  FADD.FTZ R2, R188, R2 ;  /* 0x00000002bc027221 */ /* 0x000fe40000010000 */
[----:B------:R-:W-:Y:S02]  /*bfb0*/  FADD.FTZ R0, R237, R140 ;  /* 0x0000008ced007221 */ /* 0x000fe40000010000 */
[C---:B------:R-:W-:Y:S01]  /*bfc0*/  HMMA.16816.F32.BF16 R80, R24.reuse, R38, R80 ;  /* 0x000000261850723c */ /* 0x040fe20000041850 */
[----:B------:R-:W5:Y:S03]  /*bfd0*/  LDSM.16.MT88.4 R36, [R214+0x800] ;  /* 0x00080000d624783b */ /* 0x000f660000004200 */
[----:B------:R-:W-:Y:S02]  /*bfe0*/  FADD.FTZ R2, R189, R2 ;  /* 0x00000002bd027221 */ /* 0x000fe40000010000 */
[----:B------:R-:W-:Y:S02]  /*bff0*/  FADD.FTZ R0, R238, R0 ;  /* 0x00000000ee007221 */ /* 0x000fe40000010000 */
[-C--:B------:R-:W-:Y:S04]  /*c000*/  HMMA.16816.F32.BF16 R84, R24, R48.reuse, R84 ;  /* 0x000000301854723c */ /* 0x080fe80000041854 */
[----:B------:R-:W-:Y:S04]  /*c010*/  FADD.FTZ R0, R239, R0 ;  /* 0x00000000ef007221 */ /* 0x000fe80000010000 */
[C---:B------:R-:W-:Y:S08]  /*c020*/  HMMA.16816.F32.BF16 R88, R28.reuse, R48, R88 ;  /* 0x000000301c58723c */ /* 0x040ff00000041858 */
[-C--:B------:R-:W-:Y:S07]  /*c030*/  HMMA.16816.F32.BF16 R92, R28, R50.reuse, R92 ;  /* 0x000000321c5c723c */ /* 0x080fee000004185c */
[----:B------:R-:W-:Y:S01]  /*c040*/  F2FP.BF16.PACK_AB R28, R182, R181 ;  /* 0x000000b5b61c723e */ /* 0x000fe200000010ff */
[----:B------:R-:W-:Y:S01]  /*c050*/  HMMA.16816.F32.BF16 R96, R24, R50, R96 ;  /* 0x000000321860723c */ /* 0x000fe20000041860 */
[----:B------:R-:W-:Y:S03]  /*c060*/  LDSM.16.MT88.4 R48, [R214+0x1c00] ;  /* 0x001c0000d630783b */ /* 0x000fe60000004200 */
[----:B--2---:R-:W-:Y:S02]  /*c070*/  F2FP.BF16.PACK_AB R29, R149, R148 ;  /* 0x00000094951d723e */ /* 0x004fe400000010ff */
[----:B----4-:R-:W-:Y:S02]  /*c080*/  F2FP.BF16.PACK_AB R30, R180, R151 ;  /* 0x00000097b41e723e */ /* 0x010fe400000010ff */
[----:B------:R-:W-:Y:S04]  /*c090*/  F2FP.BF16.PACK_AB R24, R196, R197 ;  /* 0x000000c5c418723e */ /* 0x000fe800000010ff */
[----:B------:R-:W-:Y:S02]  /*c0a0*/  F2FP.BF16.PACK_AB R25, R194, R195 ;  /* 0x000000c3c219723e */ /* 0x000fe400000010ff */
[----:B------:R-:W-:Y:S02]  /*c0b0*/  F2FP.BF16.PACK_AB R26, R192, R193 ;  /* 0x000000c1c01a723e */ /* 0x000fe400000010ff */
[----:B------:R-:W-:Y:S02]  /*c0c0*/  F2FP.BF16.PACK_AB R27, R191, R183 ;  /* 0x000000b7bf1b723e */ /* 0x000fe400000010ff */
[----:B------:R-:W-:Y:S05]  /*c0d0*/  F2FP.BF16.PACK_AB R31, R146, R147 ;  /* 0x00000093921f723e */ /* 0x000fea00000010ff */
[-C--:B-1----:R-:W-:Y:S08]  /*c0e0*/  HMMA.16816.F32.BF16 R4, R24, R40.reuse, R4 ;  /* 0x000000281804723c */ /* 0x082ff00000041804 */
[C---:B------:R-:W-:Y:S08]  /*c0f0*/  HMMA.16816.F32.BF16 R8, R28.reuse, R40, R8 ;  /* 0x000000281c08723c */ /* 0x040ff00000041808 */
[-C--:B------:R-:W-:Y:S08]  /*c100*/  HMMA.16816.F32.BF16 R12, R28, R42.reuse, R12 ;  /* 0x0000002a1c0c723c */ /* 0x080ff0000004180c */
[C---:B------:R-:W-:Y:S01]  /*c110*/  HMMA.16816.F32.BF16 R16, R24.reuse, R42, R16 ;  /* 0x0000002a1810723c */ /* 0x040fe20000041810 */
[----:B------:R-:W1:Y:S07]  /*c120*/  LDSM.16.MT88.4 R40, [R214+0x1800] ;  /* 0x00180000d628783b */ /* 0x000e6e0000004200 */
[-C--:B-----5:R-:W-:Y:S08]  /*c130*/  HMMA.16816.F32.BF16 R100, R24, R36.reuse, R100 ;  /* 0x000000241864723c */ /* 0x0a0ff00000041864 */
[C---:B------:R-:W-:Y:S08]  /*c140*/  HMMA.16816.F32.BF16 R104, R28.reuse, R36, R104 ;  /* 0x000000241c68723c */ /* 0x040ff00000041868 */
[-C--:B------:R-:W-:Y:S08]  /*c150*/  HMMA.16816.F32.BF16 R108, R28, R38.reuse, R108 ;  /* 0x000000261c6c723c */ /* 0x080ff0000004186c */
[C---:B------:R-:W-:Y:S01]  /*c160*/  HMMA.16816.F32.BF16 R112, R24.reuse, R38, R112 ;  /* 0x000000261870723c */ /* 0x040fe20000041870 */
[----:B------:R-:W2:Y:S07]  /*c170*/  LDSM.16.MT88.4 R36, [R213+0x2800] ;  /* 0x00280000d524783b */ /* 0x000eae0000004200 */
[-C--:B------:R-:W-:Y:S08]  /*c180*/  HMMA.16816.F32.BF16 R116, R24, R44.reuse, R116 ;  /* 0x0000002c1874723c */ /* 0x080ff00000041874 */
[C---:B------:R-:W-:Y:S08]  /*c190*/  HMMA.16816.F32.BF16 R120, R28.reuse, R44, R120 ;  /* 0x0000002c1c78723c */ /* 0x040ff00000041878 */
[-C--:B------:R-:W-:Y:S08]  /*c1a0*/  HMMA.16816.F32.BF16 R124, R28, R46.reuse, R124 ;  /* 0x0000002e1c7c723c */ /* 0x080ff0000004187c */
[C---:B------:R-:W-:Y:S01]  /*c1b0*/  HMMA.16816.F32.BF16 R128, R24.reuse, R46, R128 ;  /* 0x0000002e1880723c */ /* 0x040fe20000041880 */
[----:B------:R-:W4:Y:S07]  /*c1c0*/  LDSM.16.MT88.4 R44, [R214+0x2800] ;  /* 0x00280000d62c783b */ /* 0x000f2e0000004200 */
        /* <DEDUP_REMOVED lines=10> */
[-C--:B----4-:R-:W-:Y:S08]  /*c270*/  HMMA.16816.F32.BF16 R84, R24, R44.reuse, R84 ;  /* 0x0000002c1854723c */ /* 0x090ff00000041854 */
[C---:B------:R-:W-:Y:S08]  /*c280*/  HMMA.16816.F32.BF16 R88, R28.reuse, R44, R88 ;  /* 0x0000002c1c58723c */ /* 0x040ff00000041858 */
[-C--:B------:R-:W-:Y:S07]  /*c290*/  HMMA.16816.F32.BF16 R92, R28, R46.reuse, R92 ;  /* 0x0000002e1c5c723c */ /* 0x080fee000004185c */
[----:B------:R-:W-:Y:S01]  /*c2a0*/  F2FP.BF16.PACK_AB R28, R57, R56 ;  /* 0x00000038391c723e */ /* 0x000fe200000010ff */
[----:B------:R-:W-:Y:S01]  /*c2b0*/  HMMA.16816.F32.BF16 R96, R24, R46, R96 ;  /* 0x0000002e1860723c */ /* 0x000fe20000041860 */
[----:B------:R-:W2:Y:S03]  /*c2c0*/  LDSM.16.MT88.4 R44, [R213+0x2c00] ;  /* 0x002c0000d52c783b */ /* 0x000ea60000004200 */
[----:B---3--:R-:W-:Y:S02]  /*c2d0*/  F2FP.BF16.PACK_AB R29, R59, R58 ;  /* 0x0000003a3b1d723e */ /* 0x008fe400000010ff */
[----:B------:R-:W-:Y:S02]  /*c2e0*/  F2FP.BF16.PACK_AB R30, R61, R60 ;  /* 0x0000003c3d1e723e */ /* 0x000fe400000010ff */
[----:B------:R-:W-:Y:S04]  /*c2f0*/  F2FP.BF16.PACK_AB R24, R53, R150 ;  /* 0x000000963518723e */ /* 0x000fe800000010ff */
[----:B------:R-:W-:Y:S02]  /*c300*/  F2FP.BF16.PACK_AB R25, R55, R54 ;  /* 0x000000363719723e */ /* 0x000fe400000010ff */
[----:B------:R-:W-:Y:S02]  /*c310*/  F2FP.BF16.PACK_AB R26, R65, R64 ;  /* 0x00000040411a723e */ /* 0x000fe400000010ff */
[----:B------:R-:W-:Y:S02]  /*c320*/  F2FP.BF16.PACK_AB R27, R67, R66 ;  /* 0x00000042431b723e */ /* 0x000fe400000010ff */
[----:B------:R-:W-:Y:S05]  /*c330*/  F2FP.BF16.PACK_AB R31, R52, R62 ;  /* 0x0000003e341f723e */ /* 0x000fea00000010ff */
[-C--:B------:R-:W-:Y:S01]  /*c340*/  HMMA.16816.F32.BF16 R152, R24, R164.reuse, R4 ;  /* 0x000000a41898723c */ /* 0x080fe20000041804 */
[----:B------:R-:W3:Y:S07]  /*c350*/  LDSM.16.MT88.4 R4, [R214+0x2c00] ;  /* 0x002c0000d604783b */ /* 0x000eee0000004200 */
        /* <DEDUP_REMOVED lines=12> */
[----:B------:R-:W-:Y:S04]  /*c420*/  FADD.FTZ R11, R235, R11 ;  /* 0x0000000beb0b7221 */ /* 0x000fe80000010000 */
[-C--:B------:R-:W-:Y:S04]  /*c430*/  HMMA.16816.F32.BF16 R108, R28, R38.reuse, R108 ;  /* 0x000000261c6c723c */ /* 0x080fe8000004186c */
[----:B------:R-:W-:Y:S04]  /*c440*/  FADD.FTZ R11, R234, R11 ;  /* 0x0000000bea0b7221 */ /* 0x000fe80000010000 */
        /* <DEDUP_REMOVED lines=35> */
[----:B------:R-:W-:Y:S01]  /*c680*/  FADD.FTZ R8, R150, R8 ;  /* 0x0000000896087221 */ /* 0x000fe20000010000 */
[C---:B------:R-:W-:Y:S08]  /*c690*/  HMMA.16816.F32.BF16 R80, R24.reuse, R46, R80 ;  /* 0x0000002e1850723c */ /* 0x040ff00000041850 */
[-C--:B---3--:R-:W-:Y:S08]  /*c6a0*/  HMMA.16816.F32.BF16 R84, R24, R4.reuse, R84 ;  /* 0x000000041854723c */ /* 0x088ff00000041854 */
[C---:B------:R-:W-:Y:S07]  /*c6b0*/  HMMA.16816.F32.BF16 R88, R28.reuse, R4, R88 ;  /* 0x000000041c58723c */ /* 0x040fee0000041858 */
[----:B------:R-:W-:Y:S01]  /*c6c0*/  FADD.FTZ R5, R151, R3 ;  /* 0x0000000397057221 */ /* 0x000fe20000010000 */
[-C--:B------:R-:W-:Y:S04]  /*c6d0*/  HMMA.16816.F32.BF16 R92, R28, R6.reuse, R92 ;  /* 0x000000061c5c723c */ /* 0x080fe8000004185c */
[----:B------:R-:W-:Y:S02]  /*c6e0*/  FADD.FTZ R4, R147, R2 ;  /* 0x0000000293047221 */ /* 0x000fe40000010000 */
[----:B------:R-:W-:Y:S02]  /*c6f0*/  FADD.FTZ R3, R191, R9 ;  /* 0x00000009bf037221 */ /* 0x000fe40000010000 */
[----:B------:R-:W-:Y:S01]  /*c700*/  FADD.FTZ R2, R180, R5 ;  /* 0x00000005b4027221 */ /* 0x000fe20000010000 */
[----:B------:R-:W-:Y:S04]  /*c710*/  HMMA.16816.F32.BF16 R96, R24, R6, R96 ;  /* 0x000000061860723c */ /* 0x000fe80000041860 */
[----:B------:R-:W-:Y:S01]  /*c720*/  FADD.FTZ R0, R146, R4 ;  /* 0x0000000492007221 */ /* 0x000fe20000010000 */
[----:B------:R-:W-:Y:S01]  /*c730*/  MOV R146, R142 ;  /* 0x0000008e00927202 */ /* 0x000fe20000000f00 */
[----:B------:R-:W-:Y:S02]  /*c740*/  FADD.FTZ R5, R54, R3 ;  /* 0x0000000336057221 */ /* 0x000fe40000010000 */
        /* <DEDUP_REMOVED lines=10> */
[----:B------:R-:W-:Y:S01]  /*c7f0*/  STL [R1+0x20], R4 ;  /* 0x0000200401007387 */ /* 0x000fe20000100800 */
[----:B------:R-:W-:Y:S02]  /*c800*/  FADD.FTZ R2, R61, R2 ;  /* 0x000000023d027221 */ /* 0x000fe40000010000 */
[----:B------:R-:W-:Y:S02]  /*c810*/  FADD.FTZ R3, R67, R3 ;  /* 0x0000000343037221 */ /* 0x000fe40000010000 */
[----:B------:R-:W-:Y:S03]  /*c820*/  FADD.FTZ R0, R62, R6 ;  /* 0x000000063e007221 */ /* 0x000fe60000010000 */
[----:B------:R1:W-:Y:S01]  /*c830*/  STL [R1+0x24], R3 ;  /* 0x0000240301007387 */ /* 0x0003e20000100800 */
[----:B------:R-:W-:Y:S03]  /*c840*/  FADD.FTZ R0, R52, R0 ;  /* 0x0000000034007221 */ /* 0x000fe60000010000 */
[----:B------:R2:W-:Y:S04]  /*c850*/  STL [R1+0x28], R2 ;  /* 0x0000280201007387 */ /* 0x0005e80000100800 */
[----:B------:R3:W-:Y:S01]  /*c860*/  STL [R1+0x2c], R0 ;  /* 0x00002c0001007387 */ /* 0x0007e20000100800 */
[----:B-1----:R-:W-:Y:S02]  /*c870*/  MOV R3, R143 ;  /* 0x0000008f00037202 */ /* 0x002fe40000000f00 */
[----:B--2---:R-:W-:Y:S02]  /*c880*/  MOV R2, R144 ;  /* 0x0000009000027202 */ /* 0x004fe40000000f00 */
[----:B---3--:R-:W-:Y:S01]  /*c890*/  MOV R0, R145 ;  /* 0x0000009100007202 */ /* 0x008fe20000000f00 */
[----:B------:R-:W-:-:S05]  /*c8a0*/  @P0 BRA `(.L_x_1013) ;  /* 0xffffcea000000947 */ /* 0x000fca000383ffff */
.L_x_1012:
[----:B------:R-:W-:Y:S02]  /*c8b0*/  MOV R10, 0x1f ;  /* 0x0000001f000a7802 */ /* 0x000fe40000000f00 */
[----:B------:R-:W-:Y:S01]  /*c8c0*/  MOV R9, 0xffffffff ;  /* 0xffffffff00097802 */ /* 0x000fe20000000f00 */
[----:B------:R-:W-:Y:S05]  /*c8d0*/  BRA.DIV ~URZ, `(.L_x_1014) ;  /* 0x000028a27f007947 */ /* 0x000fea000b800000 */
[----:B------:R-:W2:Y:S04]  /*c8e0*/  LDL R0, [R1+0x20] ;  /* 0x0000200001007983 */ /* 0x000ea80000100800 */
[----:B--2---:R1:W2:Y:S02]  /*c8f0*/  SHFL.BFLY PT, R5, R0, 0x2, 0x1f ;  /* 0x0c401f0000057f89 */ /* 0x0042a400000e0000 */
.L_x_1038:
[----:B-1----:R-:W3:Y:S02]  /*c900*/  LDL.LU R0, [R1+0x20] ;  /* 0x0000200001007983 */ /* 0x002ee40000300800 */
[----:B--23--:R-:W-:Y:S01]  /*c910*/  FADD.FTZ R5, R5, R0 ;  /* 0x0000000005057221 */ /* 0x00cfe20000010000 */
[----:B------:R-:W-:Y:S05]  /*c920*/  BRA.DIV ~URZ, `(.L_x_1015) ;  /* 0x000028b27f007947 */ /* 0x000fea000b800000 */
[----:B------:R-:W2:Y:S04]  /*c930*/  LDL.LU R2, [R1+0x24] ;  /* 0x0000240001027983 */ /* 0x000ea80000300800 */
[----:B------:R-:W3:Y:S04]  /*c940*/  LDL.LU R0, [R1+0x28] ;  /* 0x0000280001007983 */ /* 0x000ee80000300800 */
[----:B------:R-:W4:Y:S04]  /*c950*/  LDL.LU R9, [R1+0x2c] ;  /* 0x00002c0001097983 */ /* 0x000f280000300800 */
[----:B--2---:R-:W1:Y:S04]  /*c960*/  SHFL.BFLY PT, R4, R2, 0x2, 0x1f ;  /* 0x0c401f0002047f89 */ /* 0x004e6800000e0000 */
[----:B---3--:R-:W2:Y:S04]  /*c970*/  SHFL.BFLY PT, R7, R0, 0x2, 0x1f ;  /* 0x0c401f0000077f89 */ /* 0x008ea800000e0000 */
[----:B----4-:R-:W3:Y:S01]  /*c980*/  SHFL.BFLY PT, R6, R9, 0x2, 0x1f ;  /* 0x0c401f0009067f89 */ /* 0x010ee200000e0000 */
[----:B-1----:R-:W-:-:S02]  /*c990*/  FADD.FTZ R4, R4, R2 ;  /* 0x0000000204047221 */ /* 0x002fc40000010000 */
[----:B--2---:R-:W-:-:S03]  /*c9a0*/  FADD.FTZ R7, R7, R0 ;  /* 0x0000000007077221 */ /* 0x004fc60000010000 */
[----:B------:R-:W1:Y:S01]  /*c9b0*/  SHFL.BFLY PT, R2, R4, 0x1, 0x1f ;  /* 0x0c201f0004027f89 */ /* 0x000e6200000e0000 */
[----:B---3--:R-:W-:-:S03]  /*c9c0*/  FADD.FTZ R6, R6, R9 ;  /* 0x0000000906067221 */ /* 0x008fc60000010000 */
[----:B------:R-:W2:Y:S04]  /*c9d0*/  SHFL.BFLY PT, R0, R5, 0x1, 0x1f ;  /* 0x0c201f0005007f89 */ /* 0x000ea800000e0000 */
[----:B------:R-:W3:Y:S04]  /*c9e0*/  SHFL.BFLY PT, R3, R7, 0x1, 0x1f ;  /* 0x0c201f0007037f89 */ /* 0x000ee800000e0000 */
[----:B------:R4:W4:Y:S01]  /*c9f0*/  SHFL.BFLY PT, R8, R6, 0x1, 0x1f ;  /* 0x0c201f0006087f89 */ /* 0x00092200000e0000 */
[----:B-1----:R-:W-:Y:S02]  /*ca00*/  FADD.FTZ R4, R4, R2 ;  /* 0x0000000204047221 */ /* 0x002fe40000010000 */
[----:B--2---:R-:W-:-:S02]  /*ca10*/  FADD.FTZ R5, R5, R0 ;  /* 0x0000000005057221 */ /* 0x004fc40000010000 */
[----:B---3--:R-:W-:-:S03]  /*ca20*/  FADD.FTZ R7, R7, R3 ;  /* 0x0000000307077221 */ /* 0x008fc60000010000 */
.L_x_1039:
[----:B------:R-:W-:Y:S01]  /*ca30*/  FSETP.NE.FTZ.AND P3, PT, R5, RZ, PT ;  /* 0x000000ff0500720b */ /* 0x000fe20003f75000 */
[----:B------:R-:W-:Y:S01]  /*ca40*/  CS2R R2, SRZ ;  /* 0x0000000000027805 */ /* 0x000fe2000001ff00 */
[----:B------:R-:W-:Y:S01]  /*ca50*/  MOV R0, RZ ;  /* 0x000000ff00007202 */ /* 0x000fe20000000f00 */
[----:B----4-:R-:W-:Y:S01]  /*ca60*/  FADD.FTZ R6, R8, R6 ;  /* 0x0000000608067221 */ /* 0x010fe20000010000 */
[----:B------:R-:W-:Y:S02]  /*ca70*/  FSETP.NE.FTZ.AND P2, PT, R4, RZ, PT ;  /* 0x000000ff0400720b */ /* 0x000fe40003f55000 */
[----:B------:R-:W-:Y:S02]  /*ca80*/  FSETP.NE.FTZ.AND P1, PT, R7, RZ, PT ;  /* 0x000000ff0700720b */ /* 0x000fe40003f35000 */
[----:B------:R-:W-:Y:S02]  /*ca90*/  FSETP.NE.FTZ.AND P0, PT, R6, RZ, PT ;  /* 0x000000ff0600720b */ /* 0x000fe40003f15000 */
[----:B------:R-:W-:-:S02]  /*caa0*/  MOV R21, 0xff800000 ;  /* 0xff80000000157802 */ /* 0x000fc40000000f00 */
[----:B------:R-:W-:Y:S01]  /*cab0*/  MOV R20, 0xff800000 ;  /* 0xff80000000147802 */ /* 0x000fe20000000f00 */
[----:B------:R-:W1:Y:S01]  /*cac0*/  @P3 MUFU.RCP R0, R5 ;  /* 0x0000000500003308 */ /* 0x000e620000001000 */
[----:B------:R-:W-:Y:S02]  /*cad0*/  MOV R19, 0xff800000 ;  /* 0xff80000000137802 */ /* 0x000fe40000000f00 */
[----:B------:R-:W-:-:S03]  /*cae0*/  MOV R18, 0xff800000 ;  /* 0xff80000000127802 */ /* 0x000fc60000000f00 */
[----:B------:R-:W-:Y:S02]  /*caf0*/  @P1 MOV R10, 0x3f317218 ;  /* 0x3f317218000a1802 */ /* 0x000fe40000000f00 */
[----:B------:R-:W2:Y:S08]  /*cb00*/  @P3 MUFU.LG2 R5, R5 ;  /* 0x0000000500053308 */ /* 0x000eb00000000c00 */
[----:B------:R-:W3:Y:S01]  /*cb10*/  @P2 MUFU.RCP R3, R4 ;  /* 0x0000000400032308 */ /* 0x000ee20000001000 */
[----:B-1----:R-:W-:-:S02]  /*cb20*/  FMUL.FTZ R152, R0, R152 ;  /* 0x0000009800987220 */ /* 0x002fc40000410000 */
[C---:B------:R-:W-:Y:S02]  /*cb30*/  FMUL.FTZ R153, R0.reuse, R153 ;  /* 0x0000009900997220 */ /* 0x040fe40000410000 */
[C---:B------:R-:W-:Y:S02]  /*cb40*/  FMUL.FTZ R164, R0.reuse, R164 ;  /* 0x000000a400a47220 */ /* 0x040fe40000410000 */
[C---:B------:R-:W-:Y:S01]  /*cb50*/  FMUL.FTZ R165, R0.reuse, R165 ;  /* 0x000000a500a57220 */ /* 0x040fe20000410000 */
[----:B------:R-:W1:Y:S01]  /*cb60*/  @P1 MUFU.RCP R2, R7 ;  /* 0x0000000700021308 */ /* 0x000e620000001000 */
[C---:B------:R-:W-:Y:S02]  /*cb70*/  FMUL.FTZ R100, R0.reuse, R100 ;  /* 0x0000006400647220 */ /* 0x040fe40000410000 */
[C---:B------:R-:W-:Y:S02]  /*cb80*/  FMUL.FTZ R101, R0.reuse, R101 ;  /* 0x0000006500657220 */ /* 0x040fe40000410000 */
[----:B------:R-:W-:-:S02]  /*cb90*/  FMUL.FTZ R112, R0, R112 ;  /* 0x0000007000707220 */ /* 0x000fc40000410000 */
[C---:B------:R-:W-:Y:S01]  /*cba0*/  FMUL.FTZ R113, R0.reuse, R113 ;  /* 0x0000007100717220 */ /* 0x040fe20000410000 */
[----:B------:R-:W4:Y:S01]  /*cbb0*/  @P2 MUFU.LG2 R4, R4 ;  /* 0x0000000400042308 */ /* 0x000f220000000c00 */
[C---:B------:R-:W-:Y:S02]  /*cbc0*/  FMUL.FTZ R116, R0.reuse, R116 ;  /* 0x0000007400747220 */ /* 0x040fe40000410000 */
[C---:B------:R-:W-:Y:S02]  /*cbd0*/  FMUL.FTZ R117, R0.reuse, R117 ;  /* 0x0000007500757220 */ /* 0x040fe40000410000 */
[C---:B------:R-:W-:Y:S02]  /*cbe0*/  FMUL.FTZ R128, R0.reuse, R128 ;  /* 0x0000008000807220 */ /* 0x040fe40000410000 */
[C---:B------:R-:W-:Y:S01]  /*cbf0*/  FMUL.FTZ R129, R0.reuse, R129 ;  /* 0x0000008100817220 */ /* 0x040fe20000410000 */
[----:B------:R-:W5:Y:S01]  /*cc00*/  @P1 MUFU.LG2 R7, R7 ;  /* 0x0000000700071308 */ /* 0x000f620000000c00 */
        /* <DEDUP_REMOVED lines=13> */
[----:B--2---:R-:W-:-:S02]  /*cce0*/  @P3 FMUL.FTZ R9, R5, 0.69314718246459960938 ;  /* 0x3f31721805093820 */ /* 0x004fc40000410000 */
[C---:B---3--:R-:W-:Y:S02]  /*ccf0*/  FMUL.FTZ R154, R3.reuse, R154 ;  /* 0x0000009a039a7220 */ /* 0x048fe40000410000 */
[----:B------:R-:W-:Y:S01]  /*cd00*/  @P3 FMUL.FTZ R5, R0, c[0x0][0x2d0] ;  /* 0x0000b40000053a20 */ /* 0x000fe20000410000 */
[----:B------:R-:W-:Y:S01]  /*cd10*/  MOV R0, RZ ;  /* 0x000000ff00007202 */ /* 0x000fe20000000f00 */
[C---:B------:R-:W-:Y:S02]  /*cd20*/  FMUL.FTZ R155, R3.reuse, R155 ;  /* 0x0000009b039b7220 */ /* 0x040fe40000410000 */
[C---:B------:R-:W-:Y:S02]  /*cd30*/  FMUL.FTZ R166, R3.reuse, R166 ;  /* 0x000000a603a67220 */ /* 0x040fe40000410000 */
[C---:B------:R-:W-:Y:S01]  /*cd40*/  FMUL.FTZ R167, R3.reuse, R167 ;  /* 0x000000a703a77220 */ /* 0x040fe20000410000 */
[----:B------:R-:W2:Y:S01]  /*cd50*/  @P0 MUFU.RCP R0, R6 ;  /* 0x0000000600000308 */ /* 0x000ea20000001000 */
        /* <DEDUP_REMOVED lines=20> */
[----:B------:R-:W-:Y:S01]  /*cea0*/  @P2 MOV R3, 0x3f317218 ;  /* 0x3f31721800032802 */ /* 0x000fe20000000f00 */
[C---:B-1----:R-:W-:Y:S02]  /*ceb0*/  FMUL.FTZ R156, R2.reuse, R156 ;  /* 0x0000009c029c7220 */ /* 0x042fe40000410000 */
        /* <DEDUP_REMOVED lines=23> */
[----:B------:R-:W1:Y:S01]  /*d030*/  @P0 MUFU.LG2 R2, R6 ;  /* 0x0000000600020308 */ /* 0x000e620000000c00 */
[----:B----4-:R-:W-:Y:S02]  /*d040*/  @P2 FMUL.FTZ R8, R4, 0.69314718246459960938 ;  /* 0x3f31721804082820 */ /* 0x010fe40000410000 */
[----:B------:R-:W-:Y:S02]  /*d050*/  @P2 FMUL.FTZ R4, R3, c[0x0][0x2d0] ;  /* 0x0000b40003042a20 */ /* 0x000fe40000410000 */
[----:B-----5:R-:W-:Y:S02]  /*d060*/  @P1 FMUL.FTZ R7, R7, 0.69314718246459960938 ;  /* 0x3f31721807071820 */ /* 0x020fe40000410000 */
[----:B------:R-:W-:Y:S02]  /*d070*/  @P1 FMUL.FTZ R3, R10, c[0x0][0x2d0] ;  /* 0x0000b4000a031a20 */ /* 0x000fe40000410000 */
[----:B------:R-:W-:Y:S01]  /*d080*/  @P2 FFMA.FTZ R20, R4, R144, R8 ;  /* 0x0000009004142223 */ /* 0x000fe20000010008 */
[----:B------:R-:W-:Y:S01]  /*d090*/  MOV R4, 0x1 ;  /* 0x0000000100047802 */ /* 0x000fe20000000f00 */
[----:B------:R-:W-:Y:S01]  /*d0a0*/  @P1 FFMA.FTZ R21, R3, R143, R7 ;  /* 0x0000008f03151223 */ /* 0x000fe20000010007 */
[----:B------:R-:W-:Y:S01]  /*d0b0*/  @P0 MOV R3, 0x3f317218 ;  /* 0x3f31721800030802 */ /* 0x000fe20000000f00 */
[----:B--2---:R-:W-:-:S02]  /*d0c0*/  FMUL.FTZ R158, R0, R158 ;  /* 0x0000009e009e7220 */ /* 0x004fc40000410000 */
[----:B------:R-:W-:Y:S02]  /*d0d0*/  FMUL.FTZ R159, R0, R159 ;  /* 0x0000009f009f7220 */ /* 0x000fe40000410000 */
[----:B-1----:R-:W-:Y:S02]  /*d0e0*/  @P0 FMUL.FTZ R2, R2, 0.69314718246459960938 ;  /* 0x3f31721802020820 */ /* 0x002fe40000410000 */
[----:B------:R-:W-:Y:S02]  /*d0f0*/  @P0 FMUL.FTZ R3, R3, c[0x0][0x2d0] ;  /* 0x0000b40003030a20 */ /* 0x000fe40000410000 */
        /* <DEDUP_REMOVED lines=25> */
.L_x_995:
[----:B--2---:R2:W5:Y:S01]  /*d290*/  LDL R7, [R1+0x58] ;  /* 0x0000580001077983 */ /* 0x0045620000100800 */
[----:B------:R-:W-:Y:S03]  /*d2a0*/  BSSY B0, `(.L_x_1016) ;  /* 0x0000012000007945 */ /* 0x000fe60003800000 */
[----:B------:R-:W3:Y:S02]  /*d2b0*/  S2R R6, SR_TID.X ;  /* 0x0000000000067919 */ /* 0x000ee40000002100 */
[----:B---3--:R-:W-:-:S13]  /*d2c0*/  LOP3.LUT P0, RZ, R6, 0x7f, RZ, 0xc0, !PT ;  /* 0x0000007f06ff7812 */ /* 0x008fda000780c0ff */
[----:B------:R-:W-:Y:S05]  /*d2d0*/  @P0 BRA `(.L_x_1017) ;  /* 0x000000e000000947 */ /* 0x000fea0003800000 */
[----:B--2---:R-:W2:Y:S01]  /*d2e0*/  S2R R4, SR_LANEID ;  /* 0x0000000000047919 */ /* 0x004ea20000000000 */
        /* <DEDUP_REMOVED lines=11> */
[----:B---3-5:R-:W-:-:S05]  /*d3a0*/  IADD3 R7, R3, c[0x0][0xc], R2 ;  /* 0x0000030003077a10 */ /* 0x028fca0007ffe002 */
[----:B------:R2:W-:Y:S02]  /*d3b0*/  STL [R1+0x58], R7 ;  /* 0x0000580701007387 */ /* 0x0005e40000100800 */
.L_x_1017:
[----:B--2---:R-:W-:Y:S05]  /*d3c0*/  BSYNC B0 ;  /* 0x0000000000007941 */ /* 0x004fea0003800000 */
.L_x_1016:
[----:B------:R-:W-:Y:S01]  /*d3d0*/  PRMT R0, R0, 0x9910, RZ ;  /* 0x0000991000007816 */ /* 0x000fe200000000ff */
[----:B------:R-:W-:Y:S01]  /*d3e0*/  BSSY B1, `(.L_x_1018) ;  /* 0x000018d000017945 */ /* 0x000fe20003800000 */
[----:B-----5:R-:W-:Y:S02]  /*d3f0*/  IMAD.MOV.U32 R36, RZ, RZ, R7 ;  /* 0x000000ffff247224 */ /* 0x020fe400078e0007 */
[----:B------:R-:W-:-:S13]  /*d400*/  ISETP.NE.AND P0, PT, R0, RZ, PT ;  /* 0x000000ff0000720c */ /* 0x000fda0003f05270 */
[----:B------:R-:W-:Y:S05]  /*d410*/  @!P0 BRA `(.L_x_1019) ;  /* 0x000015d000008947 */ /* 0x000fea0003800000 */
[----:B------:R-:W-:Y:S01]  /*d420*/  WARPSYNC 0xffffffff ;  /* 0xffffffff00007948 */ /* 0x000fe20003800000 */
[----:B------:R-:W-:Y:S06]  /*d430*/  BAR.SYNC.DEFER_BLOCKING 0x1, 0x80 ;  /* 0x0042000000007b1d */ /* 0x000fec0000010000 */
[----:B------:R-:W-:Y:S05]  /*d440*/  BRA.CONV ~URZ, `(.L_x_1020) ;  /* 0x000000737f007947 */ /* 0x000fea000b800000 */
[----:B------:R-:W-:Y:S01]  /*d450*/  SHF.R.S32.HI R7, RZ, 0x1f, R6 ;  /* 0x0000001fff077819 */ /* 0x000fe20000011406 */
[----:B------:R-:W-:Y:S01]  /*d460*/  IMAD.MOV.U32 R3, RZ, RZ, 0x1f ;  /* 0x0000001fff037424 */ /* 0x000fe200078e00ff */
[----:B------:R-:W-:Y:S02]  /*d470*/  MOV R2, 0xd4c0 ;  /* 0x0000d4c000027802 */ /* 0x000fe40000000f00 */
[----:B------:R-:W-:Y:S01]  /*d480*/  LEA.HI R7, R7, R6, RZ, 0x7 ;  /* 0x0000000607077211 */ /* 0x000fe200078f38ff */
[----:B------:R-:W-:-:S03]  /*d490*/  IMAD.MOV.U32 R6, RZ, RZ, RZ ;  /* 0x000000ffff067224 */ /* 0x000fc600078e00ff */
[----:B------:R-:W-:Y:S02]  /*d4a0*/  SHF.R.S32.HI R7, RZ, 0x7, R7 ;  /* 0x00000007ff077819 */ /* 0x000fe40000011407 */
[----:B-1----:R-:W-:Y:S05]  /*d4b0*/  CALL.REL.NOINC `($__internal_17_$__cuda_sm70_shflsync_idx_p) ;  /* 0x0000203000007944 */ /* 0x002fea0003c00000 */
.L_x_1020:
[----:B------:R-:W2:Y:S04]  /*d4c0*/  LDL R8, [R1+0x64] ;  /* 0x0000640001087983 */ /* 0x000ea80000100800 */
[----:B------:R-:W3:Y:S04]  /*d4d0*/  LDL.LU R5, [R1+0x40] ;  /* 0x0000400001057983 */ /* 0x000ee80000300800 */
[----:B-1----:R-:W4:Y:S04]  /*d4e0*/  LDL.LU R11, [R1+0x44] ;  /* 0x00004400010b7983 */ /* 0x002f280000300800 */
[----:B------:R-:W5:Y:S04]  /*d4f0*/  LDL.LU R17, [R1+0x50] ;  /* 0x0000500001117983 */ /* 0x000f680000300800 */
[----:B------:R-:W2:Y:S01]  /*d500*/  LDL.LU R16, [R1+0x54] ;  /* 0x0000540001107983 */ /* 0x000ea20000300800 */
[----:B------:R-:W-:-:S03]  /*d510*/  IMAD.MOV.U32 R3, RZ, RZ, 0x1 ;  /* 0x00000001ff037424 */ /* 0x000fc600078e00ff */
[----:B------:R-:W5:Y:S02]  /*d520*/  LDL R15, [R1+0x6c] ;  /* 0x00006c00010f7983 */ /* 0x000f640000100800 */
[----:B------:R-:W-:Y:S02]  /*d530*/  ISETP.NE.AND P1, PT, R3, c[0x0][0x4e8], PT ;  /* 0x00013a0003007a0c */ /* 0x000fe40003f25270 */
[----:B------:R-:W5:Y:S01]  /*d540*/  LDL R37, [R1+0x3c] ;  /* 0x00003c0001257983 */ /* 0x000f620000100800 */
[----:B------:R-:W-:Y:S02]  /*d550*/  ULDC UR5, c[0x0][0x4e8] ;  /* 0x00013a0000057ab9 */ /* 0x000fe40000000800 */
[----:B------:R-:W-:Y:S02]  /*d560*/  ULDC UR4, c[0x0][0x388] ;  /* 0x0000e20000047ab9 */ /* 0x000fe40000000800 */
[----:B------:R-:W-:Y:S01]  /*d570*/  UIMAD UR4, UR5, UR4, URZ ;  /* 0x00000004050472a4 */ /* 0x000fe2000f8e023f */
[----:B------:R-:W-:Y:S01]  /*d580*/  BSSY B0, `(.L_x_1021) ;  /* 0x00000a7000007945 */ /* 0x000fe20003800000 */
[----:B---3--:R-:W-:Y:S01]  /*d590*/  SHF.R.S32.HI R0, RZ, 0x1f, R5 ;  /* 0x0000001fff007819 */ /* 0x008fe20000011405 */
[----:B------:R-:W-:-:S04]  /*d5a0*/  IMAD.WIDE.U32 R6, R5, c[0x0][0x4d0], RZ ;  /* 0x0001340005067a25 */ /* 0x000fc800078e00ff */
[C---:B------:R-:W-:Y:S02]  /*d5b0*/  IMAD R2, R0.reuse, c[0x0][0x4d0], RZ ;  /* 0x0001340000027a24 */ /* 0x040fe400078e02ff */
[----:B------:R-:W-:Y:S02]  /*d5c0*/  IMAD R4, R0, c[0x0][0x438], RZ ;  /* 0x00010e0000047a24 */ /* 0x000fe400078e02ff */
[----:B------:R-:W-:Y:S01]  /*d5d0*/  IMAD R3, R5, c[0x0][0x4d4], R2 ;  /* 0x0001350005037a24 */ /* 0x000fe200078e0202 */
[----:B----4-:R-:W-:Y:S01]  /*d5e0*/  SHF.R.S32.HI R2, RZ, 0x1f, R11 ;  /* 0x0000001fff027819 */ /* 0x010fe2000001140b */
[----:B--2---:R-:W-:Y:S02]  /*d5f0*/  IMAD.IADD R0, R8, 0x1, R16 ;  /* 0x0000000108007824 */ /* 0x004fe400078e0210 */
[----:B------:R-:W-:Y:S02]  /*d600*/  IMAD.IADD R7, R7, 0x1, R3 ;  /* 0x0000000107077824 */ /* 0x000fe400078e0203 */
[----:B------:R-:W-:-:S02]  /*d610*/  IMAD R9, R2, c[0x0][0x4d8], RZ ;  /* 0x0001360002097a24 */ /* 0x000fc400078e02ff */
[----:B------:R-:W-:-:S04]  /*d620*/  IMAD.WIDE.U32 R6, R11, c[0x0][0x4d8], R6 ;  /* 0x000136000b067a25 */ /* 0x000fc800078e0006 */
[----:B------:R-:W-:Y:S02]  /*d630*/  IMAD R9, R11, c[0x0][0x4dc], R9 ;  /* 0x000137000b097a24 */ /* 0x000fe400078e0209 */
[----:B------:R-:W-:Y:S02]  /*d640*/  IMAD R8, R5, c[0x0][0x43c], R4 ;  /* 0x00010f0005087a24 */ /* 0x000fe400078e0204 */
[----:B------:R-:W-:-:S04]  /*d650*/  @P1 IMAD.HI.U32 R10, R0, c[0x0][0x4ec], RZ ;  /* 0x00013b00000a1a27 */ /* 0x000fc800078e00ff */
[----:B------:R-:W-:Y:S01]  /*d660*/  IMAD.IADD R7, R7, 0x1, R9 ;  /* 0x0000000107077824 */ /* 0x000fe200078e0209 */
[----:B-----5:R-:W-:Y:S01]  /*d670*/  SHF.R.S32.HI R9, RZ, 0x1f, R17 ;  /* 0x0000001fff097819 */ /* 0x020fe20000011411 */
[----:B------:R-:W-:-:S04]  /*d680*/  IMAD.WIDE.U32 R4, R5, c[0x0][0x438], RZ ;  /* 0x00010e0005047a25 */ /* 0x000fc800078e00ff */
[----:B------:R-:W-:Y:S01]  /*d690*/  IMAD.MOV.U32 R3, RZ, RZ, R0 ;  /* 0x000000ffff037224 */ /* 0x000fe200078e0000 */
[----:B------:R-:W-:Y:S01]  /*d6a0*/  @P1 SHF.R.U32.HI R3, RZ, c[0x0][0x4f0], R10 ;  /* 0x00013c00ff031a19 */ /* 0x000fe2000001160a */
[----:B------:R-:W-:Y:S02]  /*d6b0*/  IMAD.IADD R5, R5, 0x1, R8 ;  /* 0x0000000105057824 */ /* 0x000fe400078e0208 */
[----:B------:R-:W-:Y:S02]  /*d6c0*/  IMAD R2, R2, c[0x0][0x440], RZ ;  /* 0x0001100002027a24 */ /* 0x000fe400078e02ff */
[----:B------:R-:W-:Y:S02]  /*d6d0*/  IMAD R10, R9, c[0x0][0x4e0], RZ ;  /* 0x00013800090a7a24 */ /* 0x000fe400078e02ff */
[C---:B------:R-:W-:Y:S02]  /*d6e0*/  IMAD R14, R11.reuse, c[0x0][0x444], R2 ;  /* 0x000111000b0e7a24 */ /* 0x040fe400078e0202 */
[----:B------:R-:W-:-:S04]  /*d6f0*/  IMAD.WIDE.U32 R4, R11, c[0x0][0x440], R4 ;  /* 0x000110000b047a25 */ /* 0x000fc800078e0004 */
[----:B------:R-:W-:-:S04]  /*d700*/  IMAD.WIDE.U32 R6, R17, c[0x0][0x4e0], R6 ;  /* 0x0001380011067a25 */ /* 0x000fc800078e0006 */
[----:B------:R-:W-:Y:S02]  /*d710*/  IMAD R11, R17, c[0x0][0x4e4], R10 ;  /* 0x00013900110b7a24 */ /* 0x000fe400078e020a */
[----:B------:R-:W-:Y:S01]  /*d720*/  @P1 IMAD.HI.U32 R10, R0, c[0x0][0x4ec], RZ ;  /* 0x00013b00000a1a27 */ /* 0x000fe200078e00ff */
[----:B------:R-:W-:Y:S02]  /*d730*/  SHF.R.S32.HI R12, RZ, 0x1f, R3 ;  /* 0x0000001fff0c7819 */ /* 0x000fe40000011403 */
[----:B------:R-:W-:Y:S01]  /*d740*/  IADD3 R6, P0, R3, R6, RZ ;  /* 0x0000000603067210 */ /* 0x000fe20007f1e0ff */
[----:B------:R-:W-:Y:S01]  /*d750*/  IMAD.MOV.U32 R2, RZ, RZ, R0 ;  /* 0x000000ffff027224 */ /* 0x000fe200078e0000 */
[----:B------:R-:W-:Y:S01]  /*d760*/  @P1 SHF.R.U32.HI R2, RZ, c[0x0][0x4f0], R10 ;  /* 0x00013c00ff021a19 */ /* 0x000fe2000001160a */
[----:B------:R-:W-:Y:S01]  /*d770*/  IMAD.IADD R5, R5, 0x1, R14 ;  /* 0x0000000105057824 */ /* 0x000fe200078e020e */
[----:B------:R-:W-:Y:S01]  /*d780*/  IADD3.X R7, R12, R7, R11, P0, !PT ;  /* 0x000000070c077210 */ /* 0x000fe200007fe40b */
[----:B------:R-:W-:-:S02]  /*d790*/  IMAD.MOV R8, RZ, RZ, -R3 ;  /* 0x000000ffff087224 */ /* 0x000fc400078e0a03 */
[----:B------:R-:W-:Y:S01]  /*d7a0*/  IMAD.WIDE.U32 R10, R17, c[0x0][0x448], R4 ;  /* 0x00011200110a7a25 */ /* 0x000fe200078e0004 */
[----:B------:R-:W-:-:S03]  /*d7b0*/  SHF.R.S32.HI R5, RZ, 0x1f, R2 ;  /* 0x0000001fff057819 */ /* 0x000fc60000011402 */
[----:B------:R-:W-:Y:S02]  /*d7c0*/  IMAD.MOV R14, RZ, RZ, -R2 ;  /* 0x000000ffff0e7224 */ /* 0x000fe400078e0a02 */
[--C-:B------:R-:W-:Y:S02]  /*d7d0*/  IMAD R8, R8, c[0x0][0x4e8], R0.reuse ;  /* 0x00013a0008087a24 */ /* 0x100fe400078e0200 */
[----:B------:R-:W-:Y:S02]  /*d7e0*/  IMAD R9, R9, c[0x0][0x448], RZ ;  /* 0x0001120009097a24 */ /* 0x000fe400078e02ff */
[----:B------:R-:W-:Y:S02]  /*d7f0*/  IMAD R14, R14, c[0x0][0x4e8], R0 ;  /* 0x00013a000e0e7a24 */ /* 0x000fe400078e0200 */
[----:B------:R-:W-:Y:S02]  /*d800*/  IMAD R0, R5, c[0x0][0x430], RZ ;  /* 0x00010c0005007a24 */ /* 0x000fe400078e02ff */
[----:B------:R-:W-:-:S02]  /*d810*/  IMAD R9, R17, c[0x0][0x44c], R9 ;  /* 0x0001130011097a24 */ /* 0x000fc400078e0209 */
[----:B------:R-:W-:Y:S02]  /*d820*/  IMAD R17, R2, c[0x0][0x434], R0 ;  /* 0x00010d0002117a24 */ /* 0x000fe400078e0200 */
[----:B------:R-:W-:Y:S02]  /*d830*/  IMAD.IADD R0, R15, 0x1, R16 ;  /* 0x000000010f007824 */ /* 0x000fe400078e0210 */
[----:B------:R-:W1:Y:S01]  /*d840*/  S2R R16, SR_TID.X ;  /* 0x0000000000107919 */ /* 0x000e620000002100 */
[----:B------:R-:W-:Y:S01]  /*d850*/  SHF.R.S32.HI R13, RZ, 0x1f, R8 ;  /* 0x0000001fff0d7819 */ /* 0x000fe20000011408 */
[----:B------:R-:W-:-:S04]  /*d860*/  IMAD.WIDE.U32 R6, R8, c[0x0][0x4c8], R6 ;  /* 0x0001320008067a25 */ /* 0x000fc800078e0006 */
[----:B------:R-:W-:-:S04]  /*d870*/  IMAD R3, R13, c[0x0][0x4c8], RZ ;  /* 0x000132000d037a24 */ /* 0x000fc800078e02ff */
[----:B------:R-:W-:Y:S01]  /*d880*/  IMAD R3, R8, c[0x0][0x4cc], R3 ;  /* 0x0001330008037a24 */ /* 0x000fe200078e0203 */
[----:B------:R-:W-:-:S03]  /*d890*/  LEA R4, P0, R6, c[0x0][0x4a8], 0x2 ;  /* 0x00012a0006047a11 */ /* 0x000fc600078010ff */
[----:B------:R-:W-:Y:S01]  /*d8a0*/  IMAD.IADD R3, R7, 0x1, R3 ;  /* 0x0000000107037824 */ /* 0x000fe200078e0203 */
[----:B-1----:R-:W-:-:S04]  /*d8b0*/  SHF.R.S32.HI R15, RZ, 0x1f, R16 ;  /* 0x0000001fff0f7819 */ /* 0x002fc80000011410 */
[----:B------:R-:W-:Y:S02]  /*d8c0*/  LEA.HI.X R3, R6, c[0x0][0x4ac], R3, 0x2, P0 ;  /* 0x00012b0006037a11 */ /* 0x000fe400000f1403 */
[----:B------:R-:W-:Y:S01]  /*d8d0*/  LEA.HI R15, R15, R16, RZ, 0x5 ;  /* 0x000000100f0f7211 */ /* 0x000fe200078f28ff */
[----:B------:R-:W-:-:S03]  /*d8e0*/  IMAD.IADD R9, R11, 0x1, R9 ;  /* 0x000000010b097824 */ /* 0x000fc600078e0209 */
[----:B------:R-:W-:Y:S01]  /*d8f0*/  LOP3.LUT R15, R15, 0xffffffe0, RZ, 0xc0, !PT ;  /* 0xffffffe00f0f7812 */ /* 0x000fe200078ec0ff */
[----:B------:R-:W-:Y:S01]  /*d900*/  IMAD.MOV.U32 R8, RZ, RZ, R10 ;  /* 0x000000ffff087224 */ /* 0x000fe200078e000a */
[----:B------:R-:W-:Y:S04]  /*d910*/  SHFL.IDX PT, R12, R4, RZ, 0x1c1f ;  /* 0x001c1fff040c7589 */ /* 0x000fe800000e0000 */
[----:B------:R-:W1:Y:S01]  /*d920*/  SHFL.IDX PT, R13, R3, RZ, 0x1c1f ;  /* 0x001c1fff030d7589 */ /* 0x000e6200000e0000 */
[----:B------:R-:W-:-:S03]  /*d930*/  IMAD.IADD R15, R16, 0x1, -R15 ;  /* 0x00000001100f7824 */ /* 0x000fc600078e0a0f */
[----:B------:R-:W-:Y:S04]  /*d940*/  SHFL.IDX PT, R10, R4, 0x1, 0x1c1f ;  /* 0x003c1f00040a7f89 */ /* 0x000fe800000e0000 */
[----:B------:R-:W2:Y:S01]  /*d950*/  SHFL.IDX PT, R11, R3, 0x1, 0x1c1f ;  /* 0x003c1f00030b7f89 */ /* 0x000ea200000e0000 */
[----:B------:R-:W-:Y:S01]  /*d960*/  IMAD.WIDE.U32 R8, R2, c[0x0][0x430], R8 ;  /* 0x00010c0002087a25 */ /* 0x000fe200078e0008 */
[----:B------:R-:W-:Y:S02]  /*d970*/  LOP3.LUT P5, RZ, R15, 0x3, RZ, 0xc0, !PT ;  /* 0x000000030fff7812 */ /* 0x000fe400078ac0ff */
[C---:B------:R-:W-:Y:S01]  /*d980*/  IADD3 R2, R0.reuse, 0x8, RZ ;  /* 0x0000000800027810 */ /* 0x040fe20007ffe0ff */
[----:B------:R-:W-:Y:S01]  /*d990*/  SHFL.IDX PT, R6, R4, 0x2, 0x1c1f ;  /* 0x005c1f0004067f89 */ /* 0x000fe200000e0000 */
[----:B------:R-:W-:-:S03]  /*d9a0*/  ISETP.GE.OR P1, PT, R0, UR4, P5 ;  /* 0x0000000400007c0c */ /* 0x000fc6000af26670 */
[----:B------:R-:W3:Y:S01]  /*d9b0*/  SHFL.IDX PT, R7, R3, 0x2, 0x1c1f ;  /* 0x005c1f0003077f89 */ /* 0x000ee200000e0000 */
[----:B------:R-:W-:-:S03]  /*d9c0*/  SHF.R.S32.HI R16, RZ, 0x1f, R14 ;  /* 0x0000001fff107819 */ /* 0x000fc6000001140e */
[----:B------:R-:W-:Y:S01]  /*d9d0*/  SHFL.IDX PT, R4, R4, 0x3, 0x1c1f ;  /* 0x007c1f0004047f89 */ /* 0x000fe200000e0000 */
[----:B------:R-:W-:-:S03]  /*d9e0*/  ISETP.GE.OR P4, PT, R2, UR4, P5 ;  /* 0x0000000402007c0c */ /* 0x000fc6000af86670 */
[----:B------:R4:W5:Y:S01]  /*d9f0*/  SHFL.IDX PT, R5, R3, 0x3, 0x1c1f ;  /* 0x007c1f0003057f89 */ /* 0x00096200000e0000 */
[C---:B------:R-:W-:Y:S02]  /*da00*/  IADD3 R15, R0.reuse, 0x40, RZ ;  /* 0x00000040000f7810 */ /* 0x040fe40007ffe0ff */
[----:B------:R-:W-:Y:S02]  /*da10*/  ISETP.GE.AND P3, PT, R0, UR4, PT ;  /* 0x0000000400007c0c */ /* 0x000fe4000bf66270 */
[----:B------:R-:W-:Y:S01]  /*da20*/  ISETP.GE.AND P2, PT, R2, UR4, PT ;  /* 0x0000000402007c0c */ /* 0x000fe2000bf46270 */
[----:B------:R-:W-:Y:S01]  /*da30*/  IMAD.MOV.U32 R2, RZ, RZ, R8 ;  /* 0x000000ffff027224 */ /* 0x000fe200078e0008 */
[----:B------:R-:W-:Y:S02]  /*da40*/  IADD3 R0, R0, 0x48, RZ ;  /* 0x0000004800007810 */ /* 0x000fe40007ffe0ff */
[----:B------:R-:W-:Y:S02]  /*da50*/  ISETP.GE.OR P0, PT, R15, UR4, P5 ;  /* 0x000000040f007c0c */ /* 0x000fe4000af06670 */
[----:B------:R-:W-:Y:S01]  /*da60*/  ISETP.GE.OR P5, PT, R0, UR4, P5 ;  /* 0x0000000400007c0c */ /* 0x000fe2000afa6670 */
[----:B-1----:R1:W-:Y:S01]  /*da70*/  @!P1 ST.E [R12.64], R19 ;  /* 0x000000130c009985 */ /* 0x0023e2000c101906 */
[----:B----4-:R-:W-:-:S02]  /*da80*/  IMAD.IADD R3, R9, 0x1, R17 ;  /* 0x0000000109037824 */ /* 0x010fc400078e0211 */
[----:B------:R-:W-:Y:S02]  /*da90*/  IMAD R9, R16, c[0x0][0x428], RZ ;  /* 0x00010a0010097a24 */ /* 0x000fe400078e02ff */
[----:B------:R-:W-:-:S04]  /*daa0*/  IMAD.WIDE.U32 R2, R14, c[0x0][0x428], R2 ;  /* 0x00010a000e027a25 */ /* 0x000fc800078e0002 */
[----:B------:R-:W-:Y:S01]  /*dab0*/  IMAD R8, R14, c[0x0][0x42c], R9 ;  /* 0x00010b000e087a24 */ /* 0x000fe200078e0209 */
[----:B--2---:R2:W-:Y:S01]  /*dac0*/  @!P4 ST.E [R10.64], R20 ;  /* 0x000000140a00c985 */ /* 0x0045e2000c101906 */
[C---:B------:R-:W-:Y:S02]  /*dad0*/  LEA R26, P4, R2.reuse, c[0x0][0x400], 0x2 ;  /* 0x00010000021a7a11 */ /* 0x040fe400078810ff */
[----:B------:R-:W-:Y:S01]  /*dae0*/  IMAD.IADD R3, R3, 0x1, R8 ;  /* 0x0000000103037824 */ /* 0x000fe200078e0208 */
[----:B---3--:R3:W-:Y:S04]  /*daf0*/  @!P0 ST.E [R6.64], R21 ;  /* 0x0000001506008985 */ /* 0x0087e8000c101906 */
[----:B------:R-:W-:Y:S01]  /*db00*/  LEA.HI.X R22, R2, c[0x0][0x404], R3, 0x2, P4 ;  /* 0x0001010002167a11 */ /* 0x000fe200020f1403 */
[----:B-----5:R4:W-:Y:S01]  /*db10*/  @!P5 ST.E [R4.64], R18 ;  /* 0x000000120400d985 */ /* 0x0209e2000c101906 */
[----:B------:R-:W-:-:S02]  /*db20*/  ISETP.GE.AND P0, PT, R0, UR4, PT ;  /* 0x0000000400007c0c */ /* 0x000fc4000bf06270 */
[C---:B-1----:R-:W-:Y:S01]  /*db30*/  IADD3 R13, R37.reuse, 0x8, RZ ;  /* 0x00000008250d7810 */ /* 0x042fe20007ffe0ff */
[----:B------:R1:W1:Y:S01]  /*db40*/  SHFL.IDX PT, R0, R26, RZ, 0x1c1f ;  /* 0x001c1fff1a007589 */ /* 0x00026200000e0000 */
[C---:B------:R-:W-:Y:S02]  /*db50*/  IADD3 R12, R37.reuse, 0x10, RZ ;  /* 0x00000010250c7810 */ /* 0x040fe40007ffe0ff */
[C---:B------:R-:W-:Y:S01]  /*db60*/  IADD3 R9, R37.reuse, 0x28, RZ ;  /* 0x0000002825097810 */ /* 0x040fe20007ffe0ff */
[----:B------:R1:W1:Y:S01]  /*db70*/  SHFL.IDX PT, R2, R22, RZ, 0x1c1f ;  /* 0x001c1fff16027589 */ /* 0x00026200000e0000 */
[C---:B------:R-:W-:Y:S02]  /*db80*/  IADD3 R8, R37.reuse, 0x30, RZ ;  /* 0x0000003025087810 */ /* 0x040fe40007ffe0ff */
[----:B------:R-:W-:Y:S02]  /*db90*/  IADD3 R3, R37, 0x40, RZ ;  /* 0x0000004025037810 */ /* 0x000fe40007ffe0ff */
[----:B------:R-:W-:-:S02]  /*dba0*/  ISETP.GE.AND P1, PT, R15, UR4, PT ;  /* 0x000000040f007c0c */ /* 0x000fc4000bf26270 */
[C---:B--2---:R-:W-:Y:S02]  /*dbb0*/  IADD3 R11, R37.reuse, 0x18, RZ ;  /* 0x00000018250b7810 */ /* 0x044fe40007ffe0ff */
[C---:B------:R-:W-:Y:S02]  /*dbc0*/  IADD3 R10, R37.reuse, 0x20, RZ ;  /* 0x00000020250a7810 */ /* 0x040fe40007ffe0ff */
[C---:B---3--:R-:W-:Y:S02]  /*dbd0*/  IADD3 R7, R37.reuse, 0x38, RZ ;  /* 0x0000003825077810 */ /* 0x048fe40007ffe0ff */
[C---:B------:R-:W-:Y:S02]  /*dbe0*/  IADD3 R6, R37.reuse, 0x48, RZ ;  /* 0x0000004825067810 */ /* 0x040fe40007ffe0ff */
[C---:B----4-:R-:W-:Y:S02]  /*dbf0*/  IADD3 R5, R37.reuse, 0x50, RZ ;  /* 0x0000005025057810 */ /* 0x050fe40007ffe0ff */
[----:B------:R-:W-:-:S02]  /*dc00*/  IADD3 R4, R37, 0x58, RZ ;  /* 0x0000005825047810 */ /* 0x000fc40007ffe0ff */
        /* <DEDUP_REMOVED lines=9> */
[----:B------:R-:W-:Y:S02]  /*dca0*/  SHF.R.S32.HI R33, RZ, 0x1f, R6 ;  /* 0x0000001fff217819 */ /* 0x000fe40000011406 */
[----:B------:R-:W-:Y:S02]  /*dcb0*/  SHF.R.S32.HI R34, RZ, 0x1f, R5 ;  /* 0x0000001fff227819 */ /* 0x000fe40000011405 */
[----:B------:R-:W-:Y:S01]  /*dcc0*/  SHF.R.S32.HI R35, RZ, 0x1f, R4 ;  /* 0x0000001fff237819 */ /* 0x000fe20000011404 */
[----:B------:R-:W-:Y:S05]  /*dcd0*/  @P3 BRA `(.L_x_1022) ;  /* 0x0000031000003947 */ /* 0x000fea0003800000 */
[----:B-1----:R-:W-:Y:S02]  /*dce0*/  ISETP.GE.AND P4, PT, R37, c[0x0][0x3c8], PT ;  /* 0x0000f20025007a0c */ /* 0x002fe40003f86270 */
[----:B------:R-:W-:-:S02]  /*dcf0*/  ISETP.GE.AND P3, PT, R13, c[0x0][0x3c8], PT ;  /* 0x0000f2000d007a0c */ /* 0x000fc40003f66270 */
[----:B------:R-:W-:-:S09]  /*dd00*/  ISETP.GE.AND P6, PT, R6, c[0x0][0x3c8], PT ;  /* 0x0000f20006007a0c */ /* 0x000fd20003fc6270 */
[----:B------:R-:W-:-:S04]  /*dd10*/  @!P4 LEA R14, P5, R37, R0, 0x2 ;  /* 0x00000000250ec211 */ /* 0x000fc800078a10ff */
[----:B------:R-:W-:Y:S02]  /*dd20*/  @!P4 LEA.HI.X R15, R37, R2, R24, 0x2, P5 ;  /* 0x00000002250fc211 */ /* 0x000fe400028f1418 */
[----:B------:R-:W-:-:S03]  /*dd30*/  ISETP.GE.AND P5, PT, R12, c[0x0][0x3c8], PT ;  /* 0x0000f2000c007a0c */ /* 0x000fc60003fa6270 */
[----:B------:R1:W-:Y:S02]  /*dd40*/  @!P4 ST.E.64 [R14.64], R152 ;  /* 0x000000980e00c985 */ /* 0x0003e4000c101b06 */
[----:B-1----:R-:W-:-:S04]  /*dd50*/  @!P3 LEA R14, P4, R13, R0, 0x2 ;  /* 0x000000000d0eb211 */ /* 0x002fc800078810ff */
        /* <DEDUP_REMOVED lines=26> */
[----:B------:R1:W-:Y:S01]  /*df00*/  @!P3 ST.E.64 [R14.64], R136 ;  /* 0x000000880e00b985 */ /* 0x0003e2000c101b06 */
[----:B------:R-:W-:-:S04]  /*df10*/  @!P5 LEA R20, P3, R3, R0, 0x2 ;  /* 0x000000000314d211 */ /* 0x000fc800078610ff */
[----:B------:R-:W-:Y:S02]  /*df20*/  @!P5 LEA.HI.X R21, R3, R2, R32, 0x2, P3 ;  /* 0x000000020315d211 */ /* 0x000fe400018f1420 */
[----:B------:R-:W-:Y:S02]  /*df30*/  ISETP.GE.AND P5, PT, R5, c[0x0][0x3c8], PT ;  /* 0x0000f20005007a0c */ /* 0x000fe40003fa6270 */
[----:B------:R-:W-:-:S04]  /*df40*/  @!P6 LEA R18, P3, R6, R0, 0x2 ;  /* 0x000000000612e211 */ /* 0x000fc800078610ff */
[----:B------:R-:W-:-:S07]  /*df50*/  @!P6 LEA.HI.X R19, R6, R2, R33, 0x2, P3 ;  /* 0x000000020613e211 */ /* 0x000fce00018f1421 */
[----:B------:R-:W-:-:S04]  /*df60*/  @!P5 LEA R16, P3, R5, R0, 0x2 ;  /* 0x000000000510d211 */ /* 0x000fc800078610ff */
[----:B------:R-:W-:Y:S02]  /*df70*/  @!P5 LEA.HI.X R17, R5, R2, R34, 0x2, P3 ;  /* 0x000000020511d211 */ /* 0x000fe400018f1422 */
[----:B-1----:R-:W-:-:S04]  /*df80*/  @!P4 LEA R14, P3, R4, R0, 0x2 ;  /* 0x00000000040ec211 */ /* 0x002fc800078610ff */
[----:B------:R-:W-:Y:S02]  /*df90*/  @!P4 LEA.HI.X R15, R4, R2, R35, 0x2, P3 ;  /* 0x00000002040fc211 */ /* 0x000fe400018f1423 */
[----:B------:R-:W-:-:S13]  /*dfa0*/  ISETP.GE.AND P3, PT, R3, c[0x0][0x3c8], PT ;  /* 0x0000f20003007a0c */ /* 0x000fda0003f66270 */
[----:B------:R1:W-:Y:S04]  /*dfb0*/  @!P3 ST.E.64 [R20.64], R68 ;  /* 0x000000441400b985 */ /* 0x0003e8000c101b06 */
[----:B------:R1:W-:Y:S04]  /*dfc0*/  @!P6 ST.E.64 [R18.64], R80 ;  /* 0x000000501200e985 */ /* 0x0003e8000c101b06 */
[----:B------:R1:W-:Y:S04]  /*dfd0*/  @!P5 ST.E.64 [R16.64], R84 ;  /* 0x000000541000d985 */ /* 0x0003e8000c101b06 */
[----:B------:R1:W-:Y:S02]  /*dfe0*/  @!P4 ST.E.64 [R14.64], R96 ;  /* 0x000000600e00c985 */ /* 0x0003e4000c101b06 */
.L_x_1022:
[----:B-1----:R-:W-:Y:S05]  /*dff0*/  BSYNC B0 ;  /* 0x0000000000007941 */ /* 0x002fea0003800000 */
.L_x_1021:
[----:B------:R1:W2:Y:S01]  /*e000*/  SHFL.IDX PT, R2, R22, 0x1, 0x1c1f ;  /* 0x003c1f0016027f89 */ /* 0x0002a200000e0000 */
[----:B------:R-:W-:Y:S03]  /*e010*/  BSSY B0, `(.L_x_1023) ;  /* 0x0000033000007945 */ /* 0x000fe60003800000 */
[----:B------:R1:W3:Y:S01]  /*e020*/  SHFL.IDX PT, R0, R26, 0x1, 0x1c1f ;  /* 0x003c1f001a007f89 */ /* 0x0002e200000e0000 */
[----:B------:R-:W-:Y:S05]  /*e030*/  @P2 BRA `(.L_x_1024) ;  /* 0x0000030000002947 */ /* 0x000fea0003800000 */
[----:B------:R-:W-:Y:S02]  /*e040*/  ISETP.GE.AND P2, PT, R37, c[0x0][0x3c8], PT ;  /* 0x0000f20025007a0c */ /* 0x000fe40003f46270 */
[----:B------:R-:W-:-:S02]  /*e050*/  ISETP.GE.AND P3, PT, R13, c[0x0][0x3c8], PT ;  /* 0x0000f2000d007a0c */ /* 0x000fc40003f66270 */
[----:B------:R-:W-:-:S09]  /*e060*/  ISETP.GE.AND P5, PT, R12, c[0x0][0x3c8], PT ;  /* 0x0000f2000c007a0c */ /* 0x000fd20003fa6270 */
[----:B---3--:R-:W-:-:S04]  /*e070*/  @!P2 LEA R14, P4, R37, R0, 0x2 ;  /* 0x00000000250ea211 */ /* 0x008fc800078810ff */
[----:B--2---:R-:W-:Y:S02]  /*e080*/  @!P2 LEA.HI.X R15, R37, R2, R24, 0x2, P4 ;  /* 0x00000002250fa211 */ /* 0x004fe400020f1418 */
[----:B------:R-:W-:-:S03]  /*e090*/  @!P3 LEA R16, P4, R13, R0, 0x2 ;  /* 0x000000000d10b211 */ /* 0x000fc600078810ff */
[----:B------:R2:W-:Y:S01]  /*e0a0*/  @!P2 ST.E.64 [R14.64], R154 ;  /* 0x0000009a0e00a985 */ /* 0x0005e2000c101b06 */
[----:B------:R-:W-:Y:S02]  /*e0b0*/  @!P3 LEA.HI.X R17, R13, R2, R23, 0x2, P4 ;  /* 0x000000020d11b211 */ /* 0x000fe400020f1417 */
[----:B------:R-:W-:-:S03]  /*e0c0*/  ISETP.GE.AND P2, PT, R11, c[0x0][0x3c8], PT ;  /* 0x0000f2000b007a0c */ /* 0x000fc60003f46270 */
[----:B------:R3:W-:Y:S01]  /*e0d0*/  @!P3 ST.E.64 [R16.64], R166 ;  /* 0x000000a61000b985 */ /* 0x0007e2000c101b06 */
[----:B------:R-:W-:Y:S02]  /*e0e0*/  ISETP.GE.AND P3, PT, R10, c[0x0][0x3c8], PT ;  /* 0x0000f2000a007a0c */ /* 0x000fe40003f66270 */
[----:B--2---:R-:W-:-:S04]  /*e0f0*/  @!P5 LEA R14, P4, R12, R0, 0x2 ;  /* 0x000000000c0ed211 */ /* 0x004fc800078810ff */
[----:B------:R-:W-:-:S03]  /*e100*/  @!P5 LEA.HI.X R15, R12, R2, R25, 0x2, P4 ;  /* 0x000000020c0fd211 */ /* 0x000fc600020f1419 */
[----:B---3--:R-:W-:Y:S02]  /*e110*/  @!P2 LEA R16, P4, R11, R0, 0x2 ;  /* 0x000000000b10a211 */ /* 0x008fe400078810ff */
[----:B------:R2:W-:Y:S01]  /*e120*/  @!P5 ST.E.64 [R14.64], R102 ;  /* 0x000000660e00d985 */ /* 0x0005e2000c101b06 */
[----:B------:R-:W-:Y:S02]  /*e130*/  ISETP.GE.AND P5, PT, R9, c[0x0][0x3c8], PT ;  /* 0x0000f20009007a0c */ /* 0x000fe40003fa6270 */
[----:B------:R-:W-:-:S05]  /*e140*/  @!P2 LEA.HI.X R17, R11, R2, R27, 0x2, P4 ;  /* 0x000000020b11a211 */ /* 0x000fca00020f141b */
[----:B------:R3:W-:Y:S01]  /*e150*/  @!P2 ST.E.64 [R16.64], R114 ;  /* 0x000000721000a985 */ /* 0x0007e2000c101b06 */
[----:B------:R-:W-:Y:S02]  /*e160*/  ISETP.GE.AND P2, PT, R8, c[0x0][0x3c8], PT ;  /* 0x0000f20008007a0c */ /* 0x000fe40003f46270 */
[----:B--2---:R-:W-:-:S04]  /*e170*/  @!P3 LEA R14, P4, R10, R0, 0x2 ;  /* 0x000000000a0eb211 */ /* 0x004fc800078810ff */
[----:B------:R-:W-:Y:S02]  /*e180*/  @!P3 LEA.HI.X R15, R10, R2, R28, 0x2, P4 ;  /* 0x000000020a0fb211 */ /* 0x000fe400020f141c */
[----:B---3--:R-:W-:-:S03]  /*e190*/  @!P5 LEA R16, P4, R9, R0, 0x2 ;  /* 0x000000000910d211 */ /* 0x008fc600078810ff */
        /* <DEDUP_REMOVED lines=9> */
[----:B------:R-:W-:Y:S02]  /*e230*/  @!P3 LEA.HI.X R17, R7, R2, R30, 0x2, P4 ;  /* 0x000000020711b211 */ /* 0x000fe400020f141e */
[----:B------:R-:W-:-:S03]  /*e240*/  ISETP.GE.AND P4, PT, R6, c[0x0][0x3c8], PT ;  /* 0x0000f20006007a0c */ /* 0x000fc60003f86270 */
[----:B------:R3:W-:Y:S01]  /*e250*/  @!P3 ST.E.64 [R16.64], R138 ;  /* 0x0000008a1000b985 */ /* 0x0007e2000c101b06 */
[----:B------:R-:W-:Y:S02]  /*e260*/  ISETP.GE.AND P3, PT, R5, c[0x0][0x3c8], PT ;  /* 0x0000f20005007a0c */ /* 0x000fe40003f66270 */
[----:B--2---:R-:W-:-:S04]  /*e270*/  @!P5 LEA R14, P2, R3, R0, 0x2 ;  /* 0x00000000030ed211 */ /* 0x004fc800078410ff */
[----:B------:R-:W-:Y:S02]  /*e280*/  @!P5 LEA.HI.X R15, R3, R2, R32, 0x2, P2 ;  /* 0x00000002030fd211 */ /* 0x000fe400010f1420 */
[----:B------:R-:W-:-:S03]  /*e290*/  ISETP.GE.AND P2, PT, R4, c[0x0][0x3c8], PT ;  /* 0x0000f20004007a0c */ /* 0x000fc60003f46270 */
[----:B------:R2:W-:Y:S01]  /*e2a0*/  @!P5 ST.E.64 [R14.64], R70 ;  /* 0x000000460e00d985 */ /* 0x0005e2000c101b06 */
[----:B------:R-:W-:-:S04]  /*e2b0*/  @!P4 LEA R18, P5, R6, R0, 0x2 ;  /* 0x000000000612c211 */ /* 0x000fc800078a10ff */
[----:B------:R-:W-:Y:S02]  /*e2c0*/  @!P4 LEA.HI.X R19, R6, R2, R33, 0x2, P5 ;  /* 0x000000020613c211 */ /* 0x000fe400028f1421 */
[----:B---3--:R-:W-:-:S03]  /*e2d0*/  @!P3 LEA R16, P5, R5, R0, 0x2 ;  /* 0x000000000510b211 */ /* 0x008fc600078a10ff */
[----:B------:R3:W-:Y:S01]  /*e2e0*/  @!P4 ST.E.64 [R18.64], R82 ;  /* 0x000000521200c985 */ /* 0x0007e2000c101b06 */
[----:B------:R-:W-:-:S05]  /*e2f0*/  @!P3 LEA.HI.X R17, R5, R2, R34, 0x2, P5 ;  /* 0x000000020511b211 */ /* 0x000fca00028f1422 */
[----:B------:R3:W-:Y:S01]  /*e300*/  @!P3 ST.E.64 [R16.64], R86 ;  /* 0x000000561000b985 */ /* 0x0007e2000c101b06 */
[----:B--2---:R-:W-:-:S04]  /*e310*/  @!P2 LEA R14, P5, R4, R0, 0x2 ;  /* 0x00000000040ea211 */ /* 0x004fc800078a10ff */
[----:B------:R-:W-:-:S05]  /*e320*/  @!P2 LEA.HI.X R15, R4, R2, R35, 0x2, P5 ;  /* 0x00000002040fa211 */ /* 0x000fca00028f1423 */
[----:B------:R3:W-:Y:S04]  /*e330*/  @!P2 ST.E.64 [R14.64], R98 ;  /* 0x000000620e00a985 */ /* 0x0007e8000c101b06 */
.L_x_1024:
[----:B------:R-:W-:Y:S05]  /*e340*/  BSYNC B0 ;  /* 0x0000000000007941 */ /* 0x000fea0003800000 */
.L_x_1023:
[----:B--2---:R2:W4:Y:S01]  /*e350*/  SHFL.IDX PT, R2, R22, 0x2, 0x1c1f ;  /* 0x005c1f0016027f89 */ /* 0x00452200000e0000 */
[----:B------:R-:W-:Y:S03]  /*e360*/  BSSY B0, `(.L_x_1025) ;  /* 0x0000033000007945 */ /* 0x000fe60003800000 */
[----:B---3--:R2:W3:Y:S01]  /*e370*/  SHFL.IDX PT, R0, R26, 0x2, 0x1c1f ;  /* 0x005c1f001a007f89 */ /* 0x0084e200000e0000 */
[----:B------:R-:W-:Y:S05]  /*e380*/  @P1 BRA `(.L_x_1026) ;  /* 0x0000030000001947 */ /* 0x000fea0003800000 */
[----:B------:R-:W-:Y:S02]  /*e390*/  ISETP.GE.AND P3, PT, R37, c[0x0][0x3c8], PT ;  /* 0x0000f20025007a0c */ /* 0x000fe40003f66270 */
[----:B------:R-:W-:Y:S02]  /*e3a0*/  ISETP.GE.AND P5, PT, R13, c[0x0][0x3c8], PT ;  /* 0x0000f2000d007a0c */ /* 0x000fe40003fa6270 */
[----:B------:R-:W-:Y:S02]  /*e3b0*/  ISETP.GE.AND P2, PT, R12, c[0x0][0x3c8], PT ;  /* 0x0000f2000c007a0c */ /* 0x000fe40003f46270 */
[----:B------:R-:W-:-:S07]  /*e3c0*/  ISETP.GE.AND P1, PT, R11, c[0x0][0x3c8], PT ;  /* 0x0000f2000b007a0c */ /* 0x000fce0003f26270 */
[----:B---3--:R-:W-:-:S04]  /*e3d0*/  @!P3 LEA R14, P4, R37, R0, 0x2 ;  /* 0x00000000250eb211 */ /* 0x008fc800078810ff */
[----:B----4-:R-:W-:Y:S02]  /*e3e0*/  @!P3 LEA.HI.X R15, R37, R2, R24, 0x2, P4 ;  /* 0x00000002250fb211 */ /* 0x010fe400020f1418 */
[----:B------:R-:W-:-:S03]  /*e3f0*/  @!P5 LEA R16, P4, R13, R0, 0x2 ;  /* 0x000000000d10d211 */ /* 0x000fc600078810ff */
[----:B------:R3:W-:Y:S01]  /*e400*/  @!P3 ST.E.64 [R14.64], R156 ;  /* 0x0000009c0e00b985 */ /* 0x0007e2000c101b06 */
[----:B------:R-:W-:Y:S02]  /*e410*/  @!P5 LEA.HI.X R17, R13, R2, R23, 0x2, P4 ;  /* 0x000000020d11d211 */ /* 0x000fe400020f1417 */
[----:B------:R-:W-:-:S03]  /*e420*/  ISETP.GE.AND P3, PT, R10, c[0x0][0x3c8], PT ;  /* 0x0000f2000a007a0c */ /* 0x000fc60003f66270 */
[----:B------:R4:W-:Y:S01]  /*e430*/  @!P5 ST.E.64 [R16.64], R160 ;  /* 0x000000a01000d985 */ /* 0x0009e2000c101b06 */
[----:B------:R-:W-:Y:S02]  /*e440*/  ISETP.GE.AND P5, PT, R9, c[0x0][0x3c8], PT ;  /* 0x0000f20009007a0c */ /* 0x000fe40003fa6270 */
[----:B---3--:R-:W-:-:S04]  /*e450*/  @!P2 LEA R14, P4, R12, R0, 0x2 ;  /* 0x000000000c0ea211 */ /* 0x008fc800078810ff */
[----:B------:R-:W-:Y:S02]  /*e460*/  @!P2 LEA.HI.X R15, R12, R2, R25, 0x2, P4 ;  /* 0x000000020c0fa211 */ /* 0x000fe400020f1419 */
[----:B----4-:R-:W-:-:S03]  /*e470*/  @!P1 LEA R16, P4, R11, R0, 0x2 ;  /* 0x000000000b109211 */ /* 0x010fc600078810ff */
[----:B------:R3:W-:Y:S01]  /*e480*/  @!P2 ST.E.64 [R14.64], R104 ;  /* 0x000000680e00a985 */ /* 0x0007e2000c101b06 */
[----:B------:R-:W-:Y:S02]  /*e490*/  @!P1 LEA.HI.X R17, R11, R2, R27, 0x2, P4 ;  /* 0x000000020b119211 */ /* 0x000fe400020f141b */
[----:B------:R-:W-:-:S03]  /*e4a0*/  ISETP.GE.AND P2, PT, R8, c[0x0][0x3c8], PT ;  /* 0x0000f20008007a0c */ /* 0x000fc60003f46270 */
[----:B------:R4:W-:Y:S01]  /*e4b0*/  @!P1 ST.E.64 [R16.64], R108 ;  /* 0x0000006c10009985 */ /* 0x0009e2000c101b06 */
[----:B------:R-:W-:Y:S02]  /*e4c0*/  ISETP.GE.AND P1, PT, R7, c[0x0][0x3c8], PT ;  /* 0x0000f20007007a0c */ /* 0x000fe40003f26270 */
[----:B---3--:R-:W-:-:S04]  /*e4d0*/  @!P3 LEA R14, P4, R10, R0, 0x2 ;  /* 0x000000000a0eb211 */ /* 0x008fc800078810ff */
[----:B------:R-:W-:Y:S02]  /*e4e0*/  @!P3 LEA.HI.X R15, R10, R2, R28, 0x2, P4 ;  /* 0x000000020a0fb211 */ /* 0x000fe400020f141c */
[----:B------:R-:W-:-:S03]  /*e4f0*/  @!P5 LEA R18, P4, R9, R0, 0x2 ;  /* 0x000000000912d211 */ /* 0x000fc600078810ff */
[----:B------:R3:W-:Y:S01]  /*e500*/  @!P3 ST.E.64 [R14.64], R120 ;  /* 0x000000780e00b985 */ /* 0x0007e2000c101b06 */
[----:B------:R-:W-:Y:S02]  /*e510*/  @!P5 LEA.HI.X R19, R9, R2, R29, 0x2, P4 ;  /* 0x000000020913d211 */ /* 0x000fe400020f141d */
[----:B------:R-:W-:Y:S02]  /*e520*/  ISETP.GE.AND P4, PT, R3, c[0x0][0x3c8], PT ;  /* 0x0000f20003007a0c */ /* 0x000fe40003f86270 */
[C---:B----4-:R-:W-:Y:S01]  /*e530*/  @!P2 LEA R16, P3, R8.reuse, R0, 0x2 ;  /* 0x000000000810a211 */ /* 0x050fe200078610ff */
[----:B------:R4:W-:Y:S03]  /*e540*/  @!P5 ST.E.64 [R18.64], R124 ;  /* 0x0000007c1200d985 */ /* 0x0009e6000c101b06 */
        /* <DEDUP_REMOVED lines=8> */
[----:B------:R-:W-:Y:S02]  /*e5d0*/  ISETP.GE.AND P1, PT, R4, c[0x0][0x3c8], PT ;  /* 0x0000f20004007a0c */ /* 0x000fe40003f26270 */
[----:B------:R-:W-:Y:S02]  /*e5e0*/  @!P4 LEA.HI.X R21, R3, R2, R32, 0x2, P5 ;  /* 0x000000020315c211 */ /* 0x000fe400028f1420 */
[----:B----4-:R-:W-:-:S03]  /*e5f0*/  @!P3 LEA R18, P5, R6, R0, 0x2 ;  /* 0x000000000612b211 */ /* 0x010fc600078a10ff */
[----:B------:R4:W-:Y:S01]  /*e600*/  @!P4 ST.E.64 [R20.64], R72 ;  /* 0x000000481400c985 */ /* 0x0009e2000c101b06 */
[----:B------:R-:W-:Y:S02]  /*e610*/  @!P3 LEA.HI.X R19, R6, R2, R33, 0x2, P5 ;  /* 0x000000020613b211 */ /* 0x000fe400028f1421 */
[----:B-----5:R-:W-:-:S03]  /*e620*/  @!P2 LEA R16, P5, R5, R0, 0x2 ;  /* 0x000000000510a211 */ /* 0x020fc600078a10ff */
[----:B------:R4:W-:Y:S01]  /*e630*/  @!P3 ST.E.64 [R18.64], R76 ;  /* 0x0000004c1200b985 */ /* 0x0009e2000c101b06 */
[----:B------:R-:W-:-:S05]  /*e640*/  @!P2 LEA.HI.X R17, R5, R2, R34, 0x2, P5 ;  /* 0x000000020511a211 */ /* 0x000fca00028f1422 */
[----:B------:R4:W-:Y:S01]  /*e650*/  @!P2 ST.E.64 [R16.64], R88 ;  /* 0x000000581000a985 */ /* 0x0009e2000c101b06 */
[----:B---3--:R-:W-:-:S04]  /*e660*/  @!P1 LEA R14, P5, R4, R0, 0x2 ;  /* 0x00000000040e9211 */ /* 0x008fc800078a10ff */
[----:B------:R-:W-:-:S05]  /*e670*/  @!P1 LEA.HI.X R15, R4, R2, R35, 0x2, P5 ;  /* 0x00000002040f9211 */ /* 0x000fca00028f1423 */
[----:B------:R4:W-:Y:S04]  /*e680*/  @!P1 ST.E.64 [R14.64], R92 ;  /* 0x0000005c0e009985 */ /* 0x0009e8000c101b06 */
.L_x_1026:
[----:B------:R-:W-:Y:S05]  /*e690*/  BSYNC B0 ;  /* 0x0000000000007941 */ /* 0x000fea0003800000 */
.L_x_1025:
[----:B----4-:R4:W1:Y:S04]  /*e6a0*/  SHFL.IDX PT, R2, R22, 0x3, 0x1c1f ;  /* 0x007c1f0016027f89 */ /* 0x01086800000e0000 */
[----:B---3--:R4:W3:Y:S01]  /*e6b0*/  SHFL.IDX PT, R0, R26, 0x3, 0x1c1f ;  /* 0x007c1f001a007f89 */ /* 0x0088e200000e0000 */
[----:B------:R-:W-:Y:S05]  /*e6c0*/  @P0 BRA `(.L_x_1027) ;  /* 0x000005e000000947 */ /* 0x000fea0003800000 */
[----:B------:R-:W-:Y:S02]  /*e6d0*/  ISETP.GE.AND P3, PT, R13, c[0x0][0x3c8], PT ;  /* 0x0000f2000d007a0c */ /* 0x000fe40003f66270 */
[----:B------:R-:W-:Y:S02]  /*e6e0*/  ISETP.GE.AND P4, PT, R37, c[0x0][0x3c8], PT ;  /* 0x0000f20025007a0c */ /* 0x000fe40003f86270 */
[----:B------:R-:W-:Y:S02]  /*e6f0*/  ISETP.GE.AND P2, PT, R12, c[0x0][0x3c8], PT ;  /* 0x0000f2000c007a0c */ /* 0x000fe40003f46270 */
[----:B------:R-:W-:-:S07]  /*e700*/  ISETP.GE.AND P1, PT, R11, c[0x0][0x3c8], PT ;  /* 0x0000f2000b007a0c */ /* 0x000fce0003f26270 */
[-C--:B---3--:R-:W-:Y:S02]  /*e710*/  @!P3 LEA R20, P0, R13, R0.reuse, 0x2 ;  /* 0x000000000d14b211 */ /* 0x088fe400078010ff */
[----:B------:R-:W-:Y:S02]  /*e720*/  @!P4 LEA R18, P5, R37, R0, 0x2 ;  /* 0x000000002512c211 */ /* 0x000fe400078a10ff */
[-C--:B-1----:R-:W-:Y:S02]  /*e730*/  @!P3 LEA.HI.X R21, R13, R2.reuse, R23, 0x2, P0 ;  /* 0x000000020d15b211 */ /* 0x082fe400000f1417 */
[----:B------:R-:W-:Y:S02]  /*e740*/  @!P4 LEA.HI.X R19, R37, R2, R24, 0x2, P5 ;  /* 0x000000022513c211 */ /* 0x000fe400028f1418 */
[----:B------:R-:W-:Y:S02]  /*e750*/  ISETP.GE.AND P0, PT, R10, c[0x0][0x3c8], PT ;  /* 0x0000f2000a007a0c */ /* 0x000fe40003f06270 */
[C---:B------:R-:W-:Y:S01]  /*e760*/  @!P2 LEA R16, P5, R12.reuse, R0, 0x2 ;  /* 0x000000000c10a211 */ /* 0x040fe200078a10ff */
[----:B------:R-:W-:Y:S03]  /*e770*/  @!P4 ST.E.64 [R18.64], R158 ;  /* 0x0000009e1200c985 */ /* 0x000fe6000c101b06 */
[----:B------:R-:W-:Y:S01]  /*e780*/  @!P2 LEA.HI.X R17, R12, R2, R25, 0x2, P5 ;  /* 0x000000020c11a211 */ /* 0x000fe200028f1419 */
[----:B------:R-:W-:Y:S01]  /*e790*/  @!P3 ST.E.64 [R20.64], R162 ;  /* 0x000000a21400b985 */ /* 0x000fe2000c101b06 */
[----:B------:R-:W-:-:S02]  /*e7a0*/  @!P1 LEA R14, P5, R11, R0, 0x2 ;  /* 0x000000000b0e9211 */ /* 0x000fc400078a10ff */
[----:B------:R-:W-:Y:S01]  /*e7b0*/  ISETP.GE.AND P3, PT, R7, c[0x0][0x3c8], PT ;  /* 0x0000f20007007a0c */ /* 0x000fe20003f66270 */
[----:B------:R-:W-:Y:S01]  /*e7c0*/  @!P2 ST.E.64 [R16.64], R106 ;  /* 0x0000006a1000a985 */ /* 0x000fe2000c101b06 */
[----:B------:R-:W-:Y:S02]  /*e7d0*/  @!P1 LEA.HI.X R15, R11, R2, R27, 0x2, P5 ;  /* 0x000000020b0f9211 */ /* 0x000fe400028f141b */
[----:B------:R-:W-:Y:S02]  /*e7e0*/  ISETP.GE.AND P5, PT, R9, c[0x0][0x3c8], PT ;  /* 0x0000f20009007a0c */ /* 0x000fe40003fa6270 */
[C---:B------:R-:W-:Y:S01]  /*e7f0*/  @!P0 LEA R12, P4, R10.reuse, R0, 0x2 ;  /* 0x000000000a0c8211 */ /* 0x040fe200078810ff */
[----:B------:R1:W-:Y:S01]  /*e800*/  @!P1 ST.E.64 [R14.64], R110 ;  /* 0x0000006e0e009985 */ /* 0x0003e2000c101b06 */
[----:B------:R-:W-:Y:S02]  /*e810*/  ISETP.GE.AND P2, PT, R3, c[0x0][0x3c8], PT ;  /* 0x0000f20003007a0c */ /* 0x000fe40003f46270 */
[----:B------:R-:W-:-:S02]  /*e820*/  @!P0 LEA.HI.X R13, R10, R2, R28, 0x2, P4 ;  /* 0x000000020a0d8211 */ /* 0x000fc400020f141c */
[----:B------:R-:W-:-:S03]  /*e830*/  ISETP.GE.AND P4, PT, R8, c[0x0][0x3c8], PT ;  /* 0x0000f20008007a0c */ /* 0x000fc60003f86270 */
[----:B------:R3:W-:Y:S02]  /*e840*/  @!P0 ST.E.64 [R12.64], R122 ;  /* 0x0000007a0c008985 */ /* 0x0007e4000c101b06 */
[----:B------:R-:W-:-:S04]  /*e850*/  @!P5 LEA R10, P1, R9, R0, 0x2 ;  /* 0x00000000090ad211 */ /* 0x000fc800078210ff */
[----:B------:R-:W-:Y:S02]  /*e860*/  @!P5 LEA.HI.X R11, R9, R2, R29, 0x2, P1 ;  /* 0x00000002090bd211 */ /* 0x000fe400008f141d */
[----:B------:R-:W-:-:S03]  /*e870*/  ISETP.GE.AND P1, PT, R6, c[0x0][0x3c8], PT ;  /* 0x0000f20006007a0c */ /* 0x000fc60003f26270 */
[----:B------:R5:W-:Y:S01]  /*e880*/  @!P5 ST.E.64 [R10.64], R126 ;  /* 0x0000007e0a00d985 */ /* 0x000be2000c101b06 */
[----:B-1----:R-:W-:-:S04]  /*e890*/  @!P4 LEA R14, P0, R8, R0, 0x2 ;  /* 0x00000000080ec211 */ /* 0x002fc800078010ff */
[----:B------:R-:W-:Y:S02]  /*e8a0*/  @!P4 LEA.HI.X R15, R8, R2, R31, 0x2, P0 ;  /* 0x00000002080fc211 */ /* 0x000fe400000f141f */
[----:B------:R-:W-:Y:S02]  /*e8b0*/  ISETP.GE.AND P0, PT, R5, c[0x0][0x3c8], PT ;  /* 0x0000f20005007a0c */ /* 0x000fe40003f06270 */
[C---:B---3--:R-:W-:Y:S01]  /*e8c0*/  @!P3 LEA R12, P5, R7.reuse, R0, 0x2 ;  /* 0x00000000070cb211 */ /* 0x048fe200078a10ff */
[----:B------:R1:W-:Y:S03]  /*e8d0*/  @!P4 ST.E.64 [R14.64], R134 ;  /* 0x000000860e00c985 */ /* 0x0003e6000c101b06 */
[----:B------:R-:W-:-:S05]  /*e8e0*/  @!P3 LEA.HI.X R13, R7, R2, R30, 0x2, P5 ;  /* 0x00000002070db211 */ /* 0x000fca00028f141e */
[----:B------:R1:W-:Y:S01]  /*e8f0*/  @!P3 ST.E.64 [R12.64], R174 ;  /* 0x000000ae0c00b985 */ /* 0x0003e2000c101b06 */
[----:B-----5:R-:W-:-:S04]  /*e900*/  @!P2 LEA R10, P5, R3, R0, 0x2 ;  /* 0x00000000030aa211 */ /* 0x020fc800078a10ff */
[----:B------:R-:W-:Y:S02]  /*e910*/  @!P2 LEA.HI.X R11, R3, R2, R32, 0x2, P5 ;  /* 0x00000002030ba211 */ /* 0x000fe400028f1420 */
[----:B------:R-:W-:-:S03]  /*e920*/  @!P1 LEA R8, P5, R6, R0, 0x2 ;  /* 0x0000000006089211 */ /* 0x000fc600078a10ff */
[----:B------:R1:W-:Y:S01]  /*e930*/  @!P2 ST.E.64 [R10.64], R74 ;  /* 0x0000004a0a00a985 */ /* 0x0003e2000c101b06 */
[----:B------:R-:W-:Y:S02]  /*e940*/  @!P1 LEA.HI.X R9, R6, R2, R33, 0x2, P5 ;  /* 0x0000000206099211 */ /* 0x000fe400028f1421 */
[----:B------:R-:W-:-:S03]  /*e950*/  @!P0 LEA R6, P5, R5, R0, 0x2 ;  /* 0x0000000005068211 */ /* 0x000fc600078a10ff */
[----:B------:R1:W-:Y:S01]  /*e960*/  @!P1 ST.E.64 [R8.64], R78 ;  /* 0x0000004e08009985 */ /* 0x0003e2000c101b06 */
[----:B------:R-:W-:-:S05]  /*e970*/  @!P0 LEA.HI.X R7, R5, R2, R34, 0x2, P5 ;  /* 0x0000000205078211 */ /* 0x000fca00028f1422 */
[----:B------:R1:W-:Y:S01]  /*e980*/  @!P0 ST.E.64 [R6.64], R90 ;  /* 0x0000005a06008985 */ /* 0x0003e2000c101b06 */
[----:B------:R-:W-:-:S13]  /*e990*/  ISETP.GE.AND P0, PT, R4, c[0x0][0x3c8], PT ;  /* 0x0000f20004007a0c */ /* 0x000fda0003f06270 */
[----:B------:R-:W-:Y:S05]  /*e9a0*/  @P0 BRA `(.L_x_1027) ;  /* 0x0000030000000947 */ /* 0x000fea0003800000 */
[----:B-1----:R-:W-:-:S04]  /*e9b0*/  LEA R6, P0, R4, R0, 0x2 ;  /* 0x0000000004067211 */ /* 0x002fc800078010ff */
[----:B------:R-:W-:-:S05]  /*e9c0*/  LEA.HI.X R7, R4, R2, R35, 0x2, P0 ;  /* 0x0000000204077211 */ /* 0x000fca00000f1423 */
[----:B------:R1:W-:Y:S01]  /*e9d0*/  ST.E.64 [R6.64], R94 ;  /* 0x0000005e06007985 */ /* 0x0003e2000c101b06 */
[----:B------:R-:W-:Y:S05]  /*e9e0*/  BRA `(.L_x_1027) ;  /* 0x000002c000007947 */ /* 0x000fea0003800000 */
.L_x_1019:
[----:B------:R-:W2:Y:S02]  /*e9f0*/  S2R R4, SR_TID.X ;  /* 0x0000000000047919 */ /* 0x000ea40000002100 */
[----:B--2---:R-:W-:-:S13]  /*ea00*/  ISETP.GT.AND P0, PT, R4, 0x7f, PT ;  /* 0x0000007f0400780c */ /* 0x004fda0003f04270 */
[----:B------:R-:W-:Y:S05]  /*ea10*/  @P0 BRA `(.L_x_1027) ;  /* 0x0000029000000947 */ /* 0x000fea0003800000 */
[----:B------:R-:W2:Y:S01]  /*ea20*/  LDL.LU R3, [R1+0x54] ;  /* 0x0000540001037983 */ /* 0x000ea20000300800 */
[----:B------:R-:W-:-:S05]  /*ea30*/  MOV R2, c[0x0][0x4e8] ;  /* 0x00013a0000027a02 */ /* 0x000fca0000000f00 */
[----:B------:R-:W-:Y:S01]  /*ea40*/  IMAD R0, R2, c[0x0][0x388], RZ ;  /* 0x0000e20002007a24 */ /* 0x000fe200078e02ff */
[----:B--2---:R-:W-:-:S04]  /*ea50*/  IADD3 R4, R3, R4, RZ ;  /* 0x0000000403047210 */ /* 0x004fc80007ffe0ff */
[----:B------:R-:W-:-:S13]  /*ea60*/  ISETP.GE.AND P0, PT, R4, R0, PT ;  /* 0x000000000400720c */ /* 0x000fda0003f06270 */
[----:B------:R-:W-:Y:S05]  /*ea70*/  @P0 BRA `(.L_x_1027) ;  /* 0x0000023000000947 */ /* 0x000fea0003800000 */
[----:B------:R-:W2:Y:S04]  /*ea80*/  LDL.LU R3, [R1+0x40] ;  /* 0x0000400001037983 */ /* 0x000ea80000300800 */
[----:B------:R-:W3:Y:S04]  /*ea90*/  LDL.LU R9, [R1+0x44] ;  /* 0x0000440001097983 */ /* 0x000ee80000300800 */
[----:B------:R-:W4:Y:S01]  /*eaa0*/  LDL.LU R8, [R1+0x50] ;  /* 0x0000500001087983 */ /* 0x000f220000300800 */
[----:B------:R-:W-:-:S13]  /*eab0*/  ISETP.NE.AND P0, PT, R2, 0x1, PT ;  /* 0x000000010200780c */ /* 0x000fda0003f05270 */
[----:B------:R-:W-:Y:S01]  /*eac0*/  @P0 IMAD.HI.U32 R7, R4, c[0x0][0x4ec], RZ ;  /* 0x00013b0004070a27 */ /* 0x000fe200078e00ff */
[----:B--2---:R-:W-:Y:S02]  /*ead0*/  SHF.R.S32.HI R0, RZ, 0x1f, R3 ;  /* 0x0000001fff007819 */ /* 0x004fe40000011403 */
[----:B---3--:R-:W-:-:S03]  /*eae0*/  SHF.R.S32.HI R6, RZ, 0x1f, R9 ;  /* 0x0000001fff067819 */ /* 0x008fc60000011409 */
[----:B------:R-:W-:-:S04]  /*eaf0*/  IMAD R0, R0, c[0x0][0x4d0], RZ ;  /* 0x0001340000007a24 */ /* 0x000fc800078e02ff */
[C---:B------:R-:W-:Y:S01]  /*eb00*/  IMAD R5, R3.reuse, c[0x0][0x4d4], R0 ;  /* 0x0001350003057a24 */ /* 0x040fe200078e0200 */
[----:B------:R-:W-:Y:S01]  /*eb10*/  MOV R0, R4 ;  /* 0x0000000400007202 */ /* 0x000fe20000000f00 */
[----:B------:R-:W-:Y:S01]  /*eb20*/  IMAD.WIDE.U32 R2, R3, c[0x0][0x4d0], RZ ;  /* 0x0001340003027a25 */ /* 0x000fe200078e00ff */
[----:B------:R-:W-:-:S03]  /*eb30*/  @P0 SHF.R.U32.HI R0, RZ, c[0x0][0x4f0], R7 ;  /* 0x00013c00ff000a19 */ /* 0x000fc60000011607 */
[----:B------:R-:W-:Y:S01]  /*eb40*/  IMAD R6, R6, c[0x0][0x4d8], RZ ;  /* 0x0001360006067a24 */ /* 0x000fe200078e02ff */
[----:B------:R-:W-:Y:S02]  /*eb50*/  IADD3 R3, R3, R5, RZ ;  /* 0x0000000503037210 */ /* 0x000fe40007ffe0ff */
[----:B----4-:R-:W-:Y:S01]  /*eb60*/  SHF.R.S32.HI R5, RZ, 0x1f, R8 ;  /* 0x0000001fff057819 */ /* 0x010fe20000011408 */
[C---:B------:R-:W-:Y:S01]  /*eb70*/  IMAD R7, R9.reuse, c[0x0][0x4dc], R6 ;  /* 0x0001370009077a24 */ /* 0x040fe200078e0206 */
[----:B------:R-:W-:Y:S01]  /*eb80*/  IADD3 R6, -R0, RZ, RZ ;  /* 0x000000ff00067210 */ /* 0x000fe20007ffe1ff */
[----:B------:R-:W-:-:S04]  /*eb90*/  IMAD.WIDE.U32 R2, R9, c[0x0][0x4d8], R2 ;  /* 0x0001360009027a25 */ /* 0x000fc800078e0002 */
[----:B------:R-:W-:Y:S01]  /*eba0*/  IMAD R5, R5, c[0x0][0x4e0], RZ ;  /* 0x0001380005057a24 */ /* 0x000fe200078e02ff */
[----:B------:R-:W-:Y:S01]  /*ebb0*/  IADD3 R3, R3, R7, RZ ;  /* 0x0000000703037210 */ /* 0x000fe20007ffe0ff */
[----:B------:R-:W-:Y:S01]  /*ebc0*/  IMAD R4, R6, c[0x0][0x4e8], R4 ;  /* 0x00013a0006047a24 */ /* 0x000fe200078e0204 */
[----:B------:R-:W-:Y:S01]  /*ebd0*/  SHF.R.S32.HI R7, RZ, 0x1f, R0 ;  /* 0x0000001fff077819 */ /* 0x000fe20000011400 */
[C---:B------:R-:W-:Y:S02]  /*ebe0*/  IMAD R6, R8.reuse, c[0x0][0x4e4], R5 ;  /* 0x0001390008067a24 */ /* 0x040fe400078e0205 */
[----:B------:R-:W-:Y:S01]  /*ebf0*/  IMAD.WIDE.U32 R2, R8, c[0x0][0x4e0], R2 ;  /* 0x0001380008027a25 */ /* 0x000fe200078e0002 */
[----:B------:R-:W-:-:S04]  /*ec00*/  SHF.R.S32.HI R5, RZ, 0x1f, R4 ;  /* 0x0000001fff057819 */ /* 0x000fc80000011404 */
[----:B------:R-:W-:Y:S01]  /*ec10*/  IADD3 R2, P0, R0, R2, RZ ;  /* 0x0000000200027210 */ /* 0x000fe20007f1e0ff */
[----:B------:R-:W-:-:S03]  /*ec20*/  IMAD R0, R5, c[0x0][0x4c8], RZ ;  /* 0x0001320005007a24 */ /* 0x000fc600078e02ff */
[----:B------:R-:W-:Y:S01]  /*ec30*/  IADD3.X R3, R7, R3, R6, P0, !PT ;  /* 0x0000000307037210 */ /* 0x000fe200007fe406 */
[----:B------:R-:W-:-:S04]  /*ec40*/  IMAD R0, R4, c[0x0][0x4cc], R0 ;  /* 0x0001330004007a24 */ /* 0x000fc800078e0200 */
[----:B------:R-:W-:-:S05]  /*ec50*/  IMAD.WIDE.U32 R2, R4, c[0x0][0x4c8], R2 ;  /* 0x0001320004027a25 */ /* 0x000fca00078e0002 */
[----:B------:R-:W-:Y:S02]  /*ec60*/  IADD3 R0, R3, R0, RZ ;  /* 0x0000000003007210 */ /* 0x000fe40007ffe0ff */
[----:B------:R-:W-:-:S04]  /*ec70*/  LEA R4, P0, R2, c[0x0][0x4a8], 0x2 ;  /* 0x00012a0002047a11 */ /* 0x000fc800078010ff */
[----:B------:R-:W-:Y:S02]  /*ec80*/  LEA.HI.X R5, R2, c[0x0][0x4ac], R0, 0x2, P0 ;  /* 0x00012b0002057a11 */ /* 0x000fe400000f1400 */
[----:B------:R-:W-:-:S05]  /*ec90*/  MOV R0, 0xff800000 ;  /* 0xff80000000007802 */ /* 0x000fca0000000f00 */
[----:B------:R2:W-:Y:S02]  /*eca0*/  STG.E [R4.64], R0 ;  /* 0x0000000004007986 */ /* 0x0005e4000c101906 */
.L_x_1027:
[----:B------:R-:W-:Y:S05]  /*ecb0*/  BSYNC B1 ;  /* 0x0000000000017941 */ /* 0x000fea0003800000 */
.L_x_1018:
[----:B--23--:R-:W2:Y:S02]  /*ecc0*/  LDL R0, [R1+0x68] ;  /* 0x0000680001007983 */ /* 0x00cea40000100800 */
[----:B--2---:R-:W-:-:S13]  /*ecd0*/  ISETP.NE.AND P0, PT, R0, RZ, PT ;  /* 0x000000ff0000720c */ /* 0x004fda0003f05270 */
[----:B------:R-:W-:Y:S01]  /*ece0*/  @P0 WARPSYNC 0xffffffff ;  /* 0xffffffff00000948 */ /* 0x000fe20003800000 */
[----:B------:R-:W-:Y:S06]  /*ecf0*/  @P0 BAR.SYNC.DEFER_BLOCKING 0x5, 0x80 ;  /* 0x0142000000000b1d */ /* 0x000fec0000010000 */
[----:B------:R-:W2:Y:S04]  /*ed00*/  @P0 LDS R0, [0xc100] ;  /* 0x00c10000ff000984 */ /* 0x000ea80000000800 */
[----:B--2---:R2:W-:Y:S04]  /*ed10*/  @P0 STL [R1+0x58], R0 ;  /* 0x0000580001000387 */ /* 0x0045e80000100800 */
[----:B------:R-:W-:Y:S06]  /*ed20*/  @P0 BAR.ARV 0x4, 0x80 ;  /* 0x0102000000000b1d */ /* 0x000fec0000002000 */
[----:B------:R-:W-:Y:S05]  /*ed30*/  @P0 BRA `(.L_x_1028) ;  /* 0x0000009000000947 */ /* 0x000fea0003800000 */
[----:B------:R-:W-:Y:S05]  /*ed40*/  BRA.DIV ~URZ, `(.L_x_1029) ;  /* 0x000006f27f007947 */ /* 0x000fea000b800000 */
[----:B--2---:R2:W3:Y:S02]  /*ed50*/  SHFL.IDX PT, R0, R36, RZ, 0x1f ;  /* 0x00001fff24007589 */ /* 0x0044e400000e0000 */
.L_x_1040:
[----:B-1----:R-:W1:Y:S01]  /*ed60*/  S2R R2, SR_TID.X ;  /* 0x0000000000027919 */ /* 0x002e620000002100 */
[----:B------:R-:W-:Y:S03]  /*ed70*/  WARPSYNC 0xffffffff ;  /* 0xffffffff00007948 */ /* 0x000fe60003800000 */
[----:B------:R-:W-:Y:S06]  /*ed80*/  BAR.SYNC.DEFER_BLOCKING 0x4, 0x80 ;  /* 0x0102000000007b1d */ /* 0x000fec0000010000 */
[----:B---3--:R3:W-:Y:S01]  /*ed90*/  STL [R1+0x58], R0 ;  /* 0x0000580001007387 */ /* 0x0087e20000100800 */
[----:B-1----:R-:W-:-:S13]  /*eda0*/  LOP3.LUT P0, RZ, R2, 0x7f, RZ, 0xc0, !PT ;  /* 0x0000007f02ff7812 */ /* 0x002fda000780c0ff */
[----:B------:R3:W-:Y:S04]  /*edb0*/  @!P0 STS [0xc100], R36 ;  /* 0x00c10024ff008388 */ /* 0x0007e80000000800 */
[----:B------:R-:W-:Y:S06]  /*edc0*/  BAR.ARV 0x5, 0x80 ;  /* 0x0142000000007b1d */ /* 0x000fec0000002000 */
.L_x_1028:
[----:B--23--:R-:W2:Y:S02]  /*edd0*/  LDL R0, [R1+0x58] ;  /* 0x0000580001007983 */ /* 0x00cea40000100800 */
[----:B--2---:R-:W-:-:S13]  /*ede0*/  ISETP.GE.AND P0, PT, R0, c[0x0][0x538], PT ;  /* 0x00014e0000007a0c */ /* 0x004fda0003f06270 */
[----:B-1--4-:R-:W-:Y:S01]  /*edf0*/  @P0 CALL.REL.NOINC `(.L_x_1030) ;  /* 0x0000001000000944 */ /* 0x012fe20003c00000 */
[----:B------:R-:W-:Y:S05]  /*ee00*/  BRA `(.L_x_1031) ;  /* 0xffff1a2000007947 */ /* 0x000fea000383ffff */
.L_x_1030:
[----:B------:R-:W-:Y:S05]  /*ee10*/  EXIT ;  /* 0x000000000000794d */ /* 0x000fea0003800000 */
.L_x_996:
[----:B------:R-:W-:Y:S01]  /*ee20*/  IMAD.MOV.U32 R7, RZ, RZ, R14 ;  /* 0x000000ffff077224 */ /* 0x000fe200078e000e */
[----:B------:R-:W-:Y:S01]  /*ee30*/  MOV R6, RZ ;  /* 0x000000ff00067202 */ /* 0x000fe20000000f00 */
[----:B-1----:R-:W-:Y:S01]  /*ee40*/  IMAD.MOV.U32 R3, RZ, RZ, 0x1c1f ;  /* 0x00001c1fff037424 */ /* 0x002fe200078e00ff */
[----:B------:R-:W-:Y:S02]  /*ee50*/  MOV R2, 0xee70 ;  /* 0x0000ee7000027802 */ /* 0x000fe40000000f00 */
[----:B------:R-:W-:Y:S05]  /*ee60*/  CALL.REL.NOINC `($__internal_17_$__cuda_sm70_shflsync_idx_p) ;  /* 0x0000068000007944 */ /* 0x000fea0003c00000 */
[----:B------:R-:W-:Y:S01]  /*ee70*/  MOV R5, R6 ;  /* 0x0000000600057202 */ /* 0x000fe20000000f00 */
[----:B------:R-:W-:Y:S05]  /*ee80*/  BRA `(.L_x_1032) ;  /* 0xffff29b000007947 */ /* 0x000fea000383ffff */
.L_x_997:
[----:B------:R-:W-:Y:S01]  /*ee90*/  IMAD.MOV.U32 R7, RZ, RZ, R16 ;  /* 0x000000ffff077224 */ /* 0x000fe200078e0010 */
[----:B------:R-:W-:Y:S01]  /*eea0*/  MOV R6, RZ ;  /* 0x000000ff00067202 */ /* 0x000fe20000000f00 */
[----:B-1----:R-:W-:Y:S01]  /*eeb0*/  IMAD.MOV.U32 R3, RZ, RZ, 0x1c1f ;  /* 0x00001c1fff037424 */ /* 0x002fe200078e00ff */
[----:B------:R-:W-:Y:S02]  /*eec0*/  MOV R2, 0xeee0 ;  /* 0x0000eee000027802 */ /* 0x000fe40000000f00 */
[----:B--23--:R-:W-:Y:S05]  /*eed0*/  CALL.REL.NOINC `($__internal_17_$__cuda_sm70_shflsync_idx_p) ;  /* 0x0000061000007944 */ /* 0x00cfea0003c00000 */
[----:B------:R-:W-:Y:S01]  /*eee0*/  MOV R2, R6 ;  /* 0x0000000600027202 */ /* 0x000fe20000000f00 */
[----:B------:R-:W-:Y:S05]  /*eef0*/  BRA `(.L_x_1033) ;  /* 0xffff296000007947 */ /* 0x000fea000383ffff */
.L_x_1000:
[----:B--2---:R-:W-:Y:S01]  /*ef00*/  IMAD.MOV.U32 R7, RZ, RZ, R14 ;  /* 0x000000ffff077224 */ /* 0x004fe200078e000e */
[----:B------:R-:W-:Y:S01]  /*ef10*/  MOV R6, 0x1 ;  /* 0x0000000100067802 */ /* 0x000fe20000000f00 */
[----:B------:R-:W-:Y:S01]  /*ef20*/  IMAD.MOV.U32 R3, RZ, RZ, 0x1c1f ;  /* 0x00001c1fff037424 */ /* 0x000fe200078e00ff */
[----:B----4-:R-:W-:-:S02]  /*ef30*/  MOV R2, 0xef50 ;  /* 0x0000ef5000027802 */ /* 0x010fc40000000f00 */
[----:B-1-3--:R-:W-:Y:S05]  /*ef40*/  CALL.REL.NOINC `($__internal_17_$__cuda_sm70_shflsync_idx_p) ;  /* 0x000005a000007944 */ /* 0x00afea0003c00000 */
[----:B------:R-:W-:Y:S01]  /*ef50*/  IMAD.MOV.U32 R5, RZ, RZ, R6 ;  /* 0x000000ffff057224 */ /* 0x000fe200078e0006 */
[----:B------:R-:W-:Y:S01]  /*ef60*/  MOV R6, 0x1 ;  /* 0x0000000100067802 */ /* 0x000fe20000000f00 */
[----:B------:R-:W-:Y:S01]  /*ef70*/  IMAD.MOV.U32 R7, RZ, RZ, R16 ;  /* 0x000000ffff077224 */ /* 0x000fe200078e0010 */
[----:B------:R-:W-:-:S02]  /*ef80*/  MOV R3, 0x1c1f ;  /* 0x00001c1f00037802 */ /* 0x000fc40000000f00 */
[----:B------:R-:W-:Y:S02]  /*ef90*/  MOV R2, 0xefb0 ;  /* 0x0000efb000027802 */ /* 0x000fe40000000f00 */
[----:B------:R-:W-:Y:S05]  /*efa0*/  CALL.REL.NOINC `($__internal_17_$__cuda_sm70_shflsync_idx_p) ;  /* 0x0000054000007944 */ /* 0x000fea0003c00000 */
[----:B------:R-:W-:Y:S01]  /*efb0*/  MOV R2, R6 ;  /* 0x0000000600027202 */ /* 0x000fe20000000f00 */
[----:B------:R-:W-:Y:S05]  /*efc0*/  BRA `(.L_x_1034) ;  /* 0xffff2a6000007947 */ /* 0x000fea000383ffff */
.L_x_1003:
[----:B-1----:R-:W-:Y:S01]  /*efd0*/  IMAD.MOV.U32 R7, RZ, RZ, R14 ;  /* 0x000000ffff077224 */ /* 0x002fe200078e000e */
[----:B------:R-:W-:Y:S01]  /*efe0*/  MOV R6, 0x2 ;  /* 0x0000000200067802 */ /* 0x000fe20000000f00 */
[----:B------:R-:W-:Y:S01]  /*eff0*/  IMAD.MOV.U32 R3, RZ, RZ, 0x1c1f ;  /* 0x00001c1fff037424 */ /* 0x000fe200078e00ff */
[----:B--2---:R-:W-:Y:S02]  /*f000*/  MOV R2, 0xf020 ;  /* 0x0000f02000027802 */ /* 0x004fe40000000f00 */
[----:B---3--:R-:W-:Y:S05]  /*f010*/  CALL.REL.NOINC `($__internal_17_$__cuda_sm70_shflsync_idx_p) ;  /* 0x000004d000007944 */ /* 0x008fea0003c00000 */
[----:B------:R-:W-:Y:S01]  /*f020*/  MOV R5, R6 ;  /* 0x0000000600057202 */ /* 0x000fe20000000f00 */
[----:B------:R-:W-:Y:S05]  /*f030*/  BRA `(.L_x_1035) ;  /* 0xffff2ba000007947 */ /* 0x000fea000383ffff */
.L_x_1004:
[----:B------:R-:W-:Y:S01]  /*f040*/  IMAD.MOV.U32 R7, RZ, RZ, R16 ;  /* 0x000000ffff077224 */ /* 0x000fe200078e0010 */
[----:B------:R-:W-:Y:S01]  /*f050*/  MOV R6, 0x2 ;  /* 0x0000000200067802 */ /* 0x000fe20000000f00 */
[----:B------:R-:W-:Y:S01]  /*f060*/  IMAD.MOV.U32 R3, RZ, RZ, 0x1c1f ;  /* 0x00001c1fff037424 */ /* 0x000fe200078e00ff */
[----:B--2---:R-:W-:Y:S02]  /*f070*/  MOV R2, 0xf090 ;  /* 0x0000f09000027802 */ /* 0x004fe40000000f00 */
[----:B-1-34-:R-:W-:Y:S05]  /*f080*/  CALL.REL.NOINC `($__internal_17_$__cuda_sm70_shflsync_idx_p) ;  /* 0x0000046000007944 */ /* 0x01afea0003c00000 */
[----:B------:R-:W-:Y:S01]  /*f090*/  MOV R2, R6 ;  /* 0x0000000600027202 */ /* 0x000fe20000000f00 */
[----:B------:R-:W-:Y:S05]  /*f0a0*/  BRA `(.L_x_1036) ;  /* 0xffff2b5000007947 */ /* 0x000fea000383ffff */
.L_x_1007:
[----:B-1----:R-:W-:Y:S01]  /*f0b0*/  IMAD.MOV.U32 R7, RZ, RZ, R14 ;  /* 0x000000ffff077224 */ /* 0x002fe200078e000e */
[----:B------:R-:W-:Y:S01]  /*f0c0*/  MOV R6, 0x3 ;  /* 0x0000000300067802 */ /* 0x000fe20000000f00 */
[----:B------:R-:W-:Y:S01]  /*f0d0*/  IMAD.MOV.U32 R3, RZ, RZ, 0x1c1f ;  /* 0x00001c1fff037424 */ /* 0x000fe200078e00ff */
[----:B------:R-:W-:-:S02]  /*f0e0*/  MOV R2, 0xf100 ;  /* 0x0000f10000027802 */ /* 0x000fc40000000f00 */
[----:B--234-:R-:W-:Y:S05]  /*f0f0*/  CALL.REL.NOINC `($__internal_17_$__cuda_sm70_shflsync_idx_p) ;  /* 0x000003f000007944 */ /* 0x01cfea0003c00000 */
        /* <DEDUP_REMOVED lines=8> */
.L_x_1014:
[----:B------:R1:W5:Y:S01]  /*f180*/  LDL R0, [R1+0x20] ;  /* 0x0000200001007983 */ /* 0x0003620000100800 */
[----:B------:R-:W-:Y:S02]  /*f190*/  MOV R3, 0x2 ;  /* 0x0000000200037802 */ /* 0x000fe40000000f00 */
[----:B------:R-:W-:Y:S02]  /*f1a0*/  MOV R2, 0xf1c0 ;  /* 0x0000f1c000027802 */ /* 0x000fe40000000f00 */
[----:B-1---5:R-:W-:Y:S05]  /*f1b0*/  CALL.REL.NOINC `($__internal_16_$__cuda_sm70_shflsync_bfly_p) ;  /* 0x000002f000007944 */ /* 0x022fea0003c00000 */
[----:B------:R-:W-:Y:S01]  /*f1c0*/  MOV R5, R8 ;  /* 0x0000000800057202 */ /* 0x000fe20000000f00 */
[----:B------:R-:W-:Y:S05]  /*f1d0*/  BRA `(.L_x_1038) ;  /* 0xffffd72000007947 */ /* 0x000fea000383ffff */
.L_x_1015:
[----:B------:R-:W-:Y:S01]  /*f1e0*/  IMAD.MOV.U32 R0, RZ, RZ, R5 ;  /* 0x000000ffff007224 */ /* 0x000fe200078e0005 */
[----:B------:R-:W-:Y:S02]  /*f1f0*/  MOV R3, 0x1 ;  /* 0x0000000100037802 */ /* 0x000fe40000000f00 */
[----:B------:R-:W-:Y:S02]  /*f200*/  MOV R2, 0xf220 ;  /* 0x0000f22000027802 */ /* 0x000fe40000000f00 */
[----:B------:R-:W-:Y:S05]  /*f210*/  CALL.REL.NOINC `($__internal_16_$__cuda_sm70_shflsync_bfly_p) ;  /* 0x0000029000007944 */ /* 0x000fea0003c00000 */
[----:B------:R1:W5:Y:S01]  /*f220*/  LDL R0, [R1+0x24] ;  /* 0x0000240001007983 */ /* 0x0003620000100800 */
[----:B------:R-:W-:Y:S01]  /*f230*/  FADD.FTZ R5, R5, R8 ;  /* 0x0000000805057221 */ /* 0x000fe20000010000 */
[----:B------:R-:W-:-:S02]  /*f240*/  MOV R3, 0x2 ;  /* 0x0000000200037802 */ /* 0x000fc40000000f00 */
[----:B------:R-:W-:Y:S02]  /*f250*/  MOV R2, 0xf270 ;  /* 0x0000f27000027802 */ /* 0x000fe40000000f00 */
[----:B-1---5:R-:W-:Y:S05]  /*f260*/  CALL.REL.NOINC `($__internal_16_$__cuda_sm70_shflsync_bfly_p) ;  /* 0x0000024000007944 */ /* 0x022fea0003c00000 */
[----:B------:R-:W2:Y:S01]  /*f270*/  LDL.LU R0, [R1+0x24] ;  /* 0x0000240001007983 */ /* 0x000ea20000300800 */
[----:B------:R-:W-:Y:S02]  /*f280*/  MOV R3, 0x1 ;  /* 0x0000000100037802 */ /* 0x000fe40000000f00 */
[----:B------:R-:W-:Y:S01]  /*f290*/  MOV R2, 0xf2d0 ;  /* 0x0000f2d000027802 */ /* 0x000fe20000000f00 */
[----:B--2---:R-:W-:-:S05]  /*f2a0*/  FADD.FTZ R4, R0, R8 ;  /* 0x0000000800047221 */ /* 0x004fca0000010000 */
[----:B------:R-:W-:Y:S02]  /*f2b0*/  MOV R0, R4 ;  /* 0x0000000400007202 */ /* 0x000fe40000000f00 */
[----:B------:R-:W-:Y:S05]  /*f2c0*/  CALL.REL.NOINC `($__internal_16_$__cuda_sm70_shflsync_bfly_p) ;  /* 0x000001e000007944 */ /* 0x000fea0003c00000 */
[----:B------:R1:W5:Y:S01]  /*f2d0*/  LDL R0, [R1+0x28] ;  /* 0x0000280001007983 */ /* 0x0003620000100800 */
[----:B------:R-:W-:Y:S01]  /*f2e0*/  FADD.FTZ R4, R4, R8 ;  /* 0x0000000804047221 */ /* 0x000fe20000010000 */
[----:B------:R-:W-:Y:S02]  /*f2f0*/  MOV R3, 0x2 ;  /* 0x0000000200037802 */ /* 0x000fe40000000f00 */
        /* <DEDUP_REMOVED lines=19> */
[----:B------:R-:W-:Y:S05]  /*f430*/  BRA `(.L_x_1039) ;  /* 0xffffd5f000007947 */ /* 0x000fea000383ffff */
.L_x_1029:
[----:B-1----:R-:W-:Y:S01]  /*f440*/  IMAD.MOV.U32 R7, RZ, RZ, R36 ;  /* 0x000000ffff077224 */ /* 0x002fe200078e0024 */
[----:B------:R-:W-:Y:S01]  /*f450*/  MOV R6, RZ ;  /* 0x000000ff00067202 */ /* 0x000fe20000000f00 */
[----:B------:R-:W-:Y:S01]  /*f460*/  IMAD.MOV.U32 R3, RZ, RZ, 0x1f ;  /* 0x0000001fff037424 */ /* 0x000fe200078e00ff */
[----:B------:R-:W-:Y:S02]  /*f470*/  MOV R2, 0xf490 ;  /* 0x0000f49000027802 */ /* 0x000fe40000000f00 */
[----:B--2-4-:R-:W-:Y:S05]  /*f480*/  CALL.REL.NOINC `($__internal_17_$__cuda_sm70_shflsync_idx_p) ;  /* 0x0000006000007944 */ /* 0x014fea0003c00000 */
[----:B------:R-:W-:Y:S01]  /*f490*/  MOV R0, R6 ;  /* 0x0000000600007202 */ /* 0x000fe20000000f00 */
[----:B------:R-:W-:Y:S05]  /*f4a0*/  BRA `(.L_x_1040) ;  /* 0xfffff8b000007947 */ /* 0x000fea000383ffff */
        .weak           $__internal_16_$__cuda_sm70_shflsync_bfly_p
        .type           $__internal_16_$__cuda_sm70_shflsync_bfly_p,@function
        .size           $__internal_16_$__cuda_sm70_shflsync_bfly_p,($__internal_17_$__cuda_sm70_shflsync_idx_p - $__internal_16_$__cuda_sm70_shflsync_bfly_p)
$__internal_16_$__cuda_sm70_shflsync_bfly_p:
[----:B------:R-:W-:Y:S04]  /*f4b0*/  WARPSYNC R9 ;  /* 0x0000000900007348 */ /* 0x000fe80003800000 */
[----:B------:R1:W2:Y:S02]  /*f4c0*/  SHFL.BFLY PT, R8, R0, R3, R10 ;  /* 0x0c00000300087389 */ /* 0x0002a400000e000a */
[----:B-1----:R-:W-:-:S04]  /*f4d0*/  MOV R3, 0x0 ;  /* 0x0000000000037802 */ /* 0x002fc80000000f00 */
[----:B--2---:R-:W-:Y:S05]  /*f4e0*/  RET.REL.NODEC R2 `(_ZN7cutlass13device_kernelIN5flash19enable_sm80_to_sm89INS1_16FlashAttnFwdSm80INS1_25CollectiveMainloopFwdSm80ILi4ELi1ELb0EN4cute5tupleIJNS5_1CILi128EEENS7_ILi64EEENS7_ILi96EEEEEELi96ENS_10bfloat16_tEfNS_4arch4Sm80ELb1ELb0ELb0ELb0ELb0ELb0ELb1ELb1EEENS1_21CollectiveEpilogueFwdINS6_IJS8_SA_S9_EEENS6_IJNS7_ILi1EEESI_SI_EEESC_SE_Li128ELb0ELb1ELb1ELb0EEENS1_30DynamicPersistentTileSchedulerILi128ELi128ELb1ELb1ELb0EEEEEEEEEvNT_6ParamsE) ;  /* 0xffff0b1002007950 */ /* 0x004fea0003c3ffff */
        .weak           $__internal_17_$__cuda_sm70_shflsync_idx_p
        .type           $__internal_17_$__cuda_sm70_shflsync_idx_p,@function
        .size           $__internal_17_$__cuda_sm70_shflsync_idx_p,(.L_x_1446 - $__internal_17_$__cuda_sm70_shflsync_idx_p)
$__internal_17_$__cuda_sm70_shflsync_idx_p:
[----:B------:R-:W-:-:S04]  /*f4f0*/  MOV R8, 0xffffffff ;  /* 0xffffffff00087802 */ /* 0x000fc80000000f00 */
[----:B------:R-:W-:Y:S04]  /*f500*/  WARPSYNC R8 ;  /* 0x0000000800007348 */ /* 0x000fe80003800000 */
[----:B------:R1:W2:Y:S02]  /*f510*/  SHFL.IDX PT, R6, R7, R6, R3 ;  /* 0x0000000607067389 */ /* 0x0002a400000e0003 */
[----:B-1----:R-:W-:-:S04]  /*f520*/  MOV R3, 0x0 ;  /* 0x0000000000037802 */ /* 0x002fc80000000f00 */
[----:B--2---:R-:W-:Y:S05]  /*f530*/  RET.REL.NODEC R2 `(_ZN7cutlass13device_kernelIN5flash19enable_sm80_to_sm89INS1_16FlashAttnFwdSm80INS1_25CollectiveMainloopFwdSm80ILi4ELi1ELb0EN4cute5tupleIJNS5_1CILi128EEENS7_ILi64EEENS7_ILi96EEEEEELi96ENS_10bfloat16_tEfNS_4arch4Sm80ELb1ELb0ELb0ELb0ELb0ELb0ELb1ELb1EEENS1_21CollectiveEpilogueFwdINS6_IJS8_SA_S9_EEENS6_IJNS7_ILi1EEESI_SI_EEESC_SE_Li128ELb0ELb1ELb1ELb0EEENS1_30DynamicPersistentTileSchedulerILi128ELi128ELb1ELb1ELb0EEEEEEEEEvNT_6ParamsE) ;  /* 0xffff0ac002007950 */ /* 0x004fea0003c3ffff */
.L_x_1041:
        /* <DEDUP_REMOVED lines=12> */
.L_x_1446:


//--------------------- .text._ZN7cutlass13device_kernelIN5flash19enable_sm80_to_sm89INS1_16FlashAttnFwdSm80INS1_25CollectiveMainloopFwdSm80ILi4ELi1ELb0EN4cute5tupleIJNS5_1CILi128EEENS7_ILi48EEENS7_ILi96EEEEEELi96ENS_10bfloat16_tEfNS_4arch4Sm80ELb1ELb0ELb0ELb1ELb0ELb0ELb1ELb1EEENS1_21CollectiveEpilogueFwdINS6_IJS8_SA_S9_EEENS6_IJNS7_ILi1EEESI_SI_EEESC_SE_Li128ELb1ELb1ELb1ELb0EEENS1_36VarlenDynamicPersistentTileSchedulerILi128ELi48ELi128ELi128ELb1ELb1ELb0ELb1ELb1ELb1EEEEEEEEEvNT_6ParamsE --------------------------
	.section	.text._ZN7cutlass13device_kernelIN5flash19enable_sm80_to_sm89INS1_16FlashAttnFwdSm80INS1_25CollectiveMainloopFwdSm80ILi4ELi1ELb0EN4cute5tupleIJNS5_1CILi128EEENS7_ILi48EEENS7_ILi96EEEEEELi96ENS_10bfloat16_tEfNS_4arch4Sm80ELb1ELb0ELb0ELb1ELb0ELb0ELb1ELb1EEENS1_21CollectiveEpilogueFwdINS6_IJS8_SA_S9_EEENS6_IJNS7_ILi1EEESI_SI_EEESC_SE_Li128ELb1ELb1ELb1ELb0EEENS1_36VarlenDynamicPersistentTileSchedulerILi128ELi48ELi128ELi128ELb1ELb1ELb0ELb1ELb1ELb1EEEEEEEEEvNT_6ParamsE,"ax",@progbits
	.sectioninfo	@"SHI_REGISTERS=255"
	.align	128
.text._ZN7cutlass13device_kernelIN5flash19enable_sm80_to_sm89INS1_16FlashAttnFwdSm80INS1_25CollectiveMainloopFwdSm80ILi4ELi1ELb0EN4cute5tupleIJNS5_1CILi128EEENS7_ILi48EEENS7_ILi96EEEEEELi96ENS_10bfloat16_tEfNS_4arch4Sm80ELb1ELb0ELb0ELb1ELb0ELb0ELb1ELb1EEENS1_21CollectiveEpilogueFwdINS6_IJS8_SA_S9_EEENS6_IJNS7_ILi1EEESI_SI_EEESC_SE_Li128ELb1ELb1ELb1ELb0EEENS1_36VarlenDynamicPersistentTileSchedulerILi128ELi48ELi128ELi128ELb1ELb1ELb0ELb1ELb1ELb1EEEEEEEEEvNT_6ParamsE:
        .type           _ZN7cutlass13device_kernelIN5flash19enable_sm80_to_sm89INS1_16FlashAttnFwdSm80INS1_25CollectiveMainloopFwdSm80ILi4ELi1ELb0EN4cute5tupleIJNS5_1CILi128EEENS7_ILi48EEENS7_ILi96EEEEEELi96ENS_10bfloat16_tEfNS_4arch4Sm80ELb1ELb0ELb0ELb1ELb0ELb0ELb1ELb1EEENS1_21CollectiveEpilogueFwdINS6_IJS8_SA_S9_EEENS6_IJNS7_ILi1EEESI_SI_EEESC_SE_Li128ELb1ELb1ELb1ELb0EEENS1_36VarlenDynamicPersistentTileSchedulerILi128ELi48ELi128ELi128ELb1ELb1ELb0ELb1ELb1ELb1EEEEEEEEEvNT_6ParamsE,@function
        .size           _ZN7cutlass13device_kernelIN5flash19enable_sm80_to_sm89INS1_16FlashAttnFwdSm80INS1_25CollectiveMainloopFwdSm80ILi4ELi1ELb0EN4cute5tupleIJNS5_1CILi128EEENS7_ILi48EEENS7_ILi96EEEEEELi96ENS_10bfloat16_tEfNS_4arch4Sm80ELb1ELb0ELb0ELb1ELb0ELb0ELb1ELb1EEENS1_21CollectiveEpilogueFwdINS6_IJS8_SA_S9_EEENS6_IJNS7_ILi1EEESI_SI_EEESC_SE_Li128ELb1ELb1ELb1ELb0EEENS1_36VarlenDynamicPersistentTileSchedulerILi128ELi48ELi128ELi128ELb1ELb1ELb0ELb1ELb1ELb1EEEEEEEEEvNT_6ParamsE,(.L_x_1449 - _ZN7cutlass13device_kernelIN5flash19enable_sm80_to_sm89INS1_16FlashAttnFwdSm80INS1_25CollectiveMainloopFwdSm80ILi4ELi1ELb0EN4cute5tupleIJNS5_1CILi128EEENS7_ILi48EEENS7_ILi96EEEEEELi96ENS_10bfloat16_tEfNS_4arch4Sm80ELb1ELb0ELb0ELb1ELb0ELb0ELb1ELb1EEENS1_21CollectiveEpilogueFwdINS6_IJS8_SA_S9_EEENS6_IJNS7_ILi1EEESI_SI_EEESC_SE_Li128ELb1ELb1ELb1ELb0EEENS1_36VarlenDynamicPersistentTileSchedulerILi128ELi48ELi128ELi128ELb1ELb1ELb0ELb1ELb1ELb1EEEEEEEEEvNT_6ParamsE)
        .other          _ZN7cutlass13device_kernelIN5flash19enable_sm80_to_sm89INS1_16FlashAttnFwdSm80INS1_25CollectiveMainloopFwdSm80ILi4ELi1ELb0EN4cute5tupleIJNS5_1CILi128EEENS7_ILi48EEENS7_ILi96EEEEEELi96ENS_10bfloat16_tEfNS_4arch4Sm80ELb1ELb0ELb0ELb1ELb0ELb0ELb1ELb1EEENS1_21CollectiveEpilogueFwdINS6_IJS8_SA_S9_EEENS6_IJNS7_ILi1EEESI_SI_EEESC_SE_Li128ELb1ELb1ELb1ELb0EEENS1_36VarlenDynamicPersistentTileSchedulerILi128ELi48ELi128ELi128ELb1ELb1ELb0ELb1ELb1ELb1EEEEEEEEEvNT_6ParamsE,@"STO_CUDA_ENTRY STV_DEFAULT"
_ZN7cutlass13device_kernelIN5flash19enable_sm80_to_sm89INS1_16FlashAttnFwdSm80INS1_25CollectiveMainloopFwdSm80ILi4ELi1ELb0EN4cute5tupleIJNS5_1CILi128EEENS7_ILi48EEENS7_ILi96EEEEEELi96ENS_10bfloat16_tEfNS_4arch4Sm80ELb1ELb0ELb0ELb1ELb0ELb0ELb1ELb1EEENS1_21CollectiveEpilogueFwdINS6_IJS8_SA_S9_EEENS6_IJNS7_ILi1EEESI_SI_EEESC_SE_Li128ELb1ELb1ELb1ELb0EEENS1_36VarlenDynamicPersistentTileSchedulerILi128ELi48ELi128ELi128ELb1ELb1ELb0ELb1ELb1ELb1EEEEEEEEEvNT_6ParamsE:
        /* <DEDUP_REMOVED lines=54> */
.L_x_1047:
        /* <DEDUP_REMOVED lines=16> */
.L_x_1157:
        /* <DEDUP_REMOVED lines=16> */
.L_x_1158:
[----:B--2---:R-:W-:-:S05]  /*0560*/  IMAD R0, R0, c[0x0][0x538], RZ ;  /* 0x00014e0000007a24 */ /* 0x004fca00078e02ff */
[----:B------:R-:W-:-:S04]  /*0570*/  IADD3 R6, R0, R6, RZ ;  /* 0x0000000600067210 */ /* 0x000fc80007ffe0ff */
[----:B------:R-:W-:-:S13]  /*0580*/  ISETP.GT.AND P0, PT, R6, UR4, PT ;  /* 0x0000000406007c0c */ /* 0x000fda000bf04270 */
[----:B-1----:R-:W-:Y:S05]  /*0590*/  @!P0 BRA `(.L_x_1047) ;  /* 0xfffffdc000008947 */ /* 0x002fea000383ffff */
.L_x_1043:
[----:B------:R-:W-:-:S05]  /*05a0*/  IADD3 R11, -R0, R6, RZ ;  /* 0x00000006000b7210 */ /* 0x000fca0007ffe1ff */
[----:B------:R-:W-:-:S05]  /*05b0*/  IMAD R0, R4, c[0x0][0x538], R11 ;  /* 0x00014e0004007a24 */ /* 0x000fca00078e020b */
[----:B------:R-:W-:Y:S01]  /*05c0*/  ISETP.GT.AND P0, PT, R0, UR4, PT ;  /* 0x0000000400007c0c */ /* 0x000fe2000bf04270 */
[----:B------:R-:W-:-:S12]  /*05d0*/  BRA.DIV ~URZ, `(.L_x_1048) ;  /* 0x00010c527f007947 */ /* 0x000fd8000b800000 */
[----:B------:R-:W-:-:S04]  /*05e0*/  VOTE.ANY R10, PT, !P0 ;  /* 0x00000000000a7806 */ /* 0x000fc800040e0100 */
.L_x_1159:
[----:B------:R-:W1:Y:S02]  /*05f0*/  POPC R6, R10 ;  /* 0x0000000a00067309 */ /* 0x000e640000000000 */
[----:B-1----:R-:W-:-:S05]  /*0600*/  IADD3 R0, R6, R7, RZ ;  /* 0x0000000706007210 */ /* 0x002fca0007ffe0ff */
[----:B------:R1:W-:Y:S01]  /*0610*/  STL [R1+0xc], R0 ;  /* 0x00000c0001007387 */ /* 0x0003e20000100800 */
[----:B------:R-:W-:Y:S05]  /*0620*/  BRA.DIV ~URZ, `(.L_x_1049) ;  /* 0x00010c527f007947 */ /* 0x000fea000b800000 */
[----:B------:R2:W3:Y:S01]  /*0630*/  SHFL.IDX PT, R12, R9, R6, 0x1f ;  /* 0x00001f06090c7589 */ /* 0x0004e200000e0000 */
[----:B------:R-:W-:-:S03]  /*0640*/  MOV R7, RZ ;  /* 0x000000ff00077202 */ /* 0x000fc60000000f00 */
[----:B------:R2:W4:Y:S04]  /*0650*/  SHFL.IDX PT, R9, R8, R6, 0x1f ;  /* 0x00001f0608097589 */ /* 0x00052800000e0000 */
.L_x_1160:
[----:B------:R-:W-:Y:S01]  /*0660*/  ISETP.NE.AND P0, PT, R10, RZ, PT ;  /* 0x000000ff0a00720c */ /* 0x000fe20003f05270 */
[----:B------:R-:W-:-:S12]  /*0670*/  BSSY B0, `(.L_x_1050) ;  /* 0x0000005000007945 */ /* 0x000fd80003800000 */
[----:B------:R-:W-:Y:S05]  /*0680*/  @!P0 BRA `(.L_x_1051) ;  /* 0x0000003000008947 */ /* 0x000fea0003800000 */
[----:B------:R-:W-:Y:S01]  /*0690*/  IADD3 R3, R6, -0x1, RZ ;  /* 0xffffffff06037810 */ /* 0x000fe20007ffe0ff */
[----:B------:R-:W-:Y:S05]  /*06a0*/  BRA.DIV ~URZ, `(.L_x_1052) ;  /* 0x00010cb27f007947 */ /* 0x000fea000b800000 */
[----:B------:R1:W2:Y:S02]  /*06b0*/  SHFL.IDX PT, R7, R4, R3, 0x1f ;  /* 0x00001f0304077589 */ /* 0x0002a400000e0000 */
.L_x_1051:
[----:B------:R-:W-:Y:S05]  /*06c0*/  BSYNC B0 ;  /* 0x0000000000007941 */ /* 0x000fea0003800000 */
.L_x_1050:
[----:B-12---:R-:W-:Y:S01]  /*06d0*/  IMAD R0, R7, c[0x0][0x538], R11 ;  /* 0x00014e0007007a24 */ /* 0x006fe200078e020b */
[----:B----4-:R-:W-:Y:S01]  /*06e0*/  ISETP.NE.AND P0, PT, R9, 0x1, PT ;  /* 0x000000010900780c */ /* 0x010fe20003f05270 */
[----:B------:R-:W-:Y:S03]  /*06f0*/  BSSY B0, `(.L_x_1053) ;  /* 0x0000089000007945 */ /* 0x000fe60003800000 */
[----:B------:R1:W-:Y:S01]  /*0700*/  STL [R1], R0 ;  /* 0x0000000001007387 */ /* 0x0003e20000100800 */
        /* <DEDUP_REMOVED lines=65> */
.L_x_1054:
        /* <DEDUP_REMOVED lines=16> */
[----:B------:R-:W-:Y:S01]  /*0c20*/  IMAD R4, R4, R6, RZ ;  /* 0x0000000604047224 */ /* 0x000fe200078e02ff */
[----:B------:R-:W-:-:S03]  /*0c30*/  MOV R5, R0 ;  /* 0x0000000000057202 */ /* 0x000fc60000000f00 */
        /* <DEDUP_REMOVED lines=52> */
.L_x_1055:
[----:B------:R-:W-:Y:S05]  /*0f80*/  BSYNC B0 ;  /* 0x0000000000007941 */ /* 0x000fea0003800000 */
.L_x_1053:
[----:B------:R-:W-:-:S04]  /*0f90*/  LOP3.LUT R0, RZ, R0, RZ, 0x33, !PT ;  /* 0x00000000ff007212 */ /* 0x000fc800078e33ff */
[----:B------:R-:W-:-:S05]  /*0fa0*/  IADD3 R0, R0, R12, RZ ;  /* 0x0000000c00007210 */ /* 0x000fca0007ffe0ff */
[----:B------:R2:W-:Y:S01]  /*0fb0*/  STL [R1+0x4], R0 ;  /* 0x0000040001007387 */ /* 0x0005e20000100800 */
[----:B------:R-:W-:Y:S05]  /*0fc0*/  BRA `(.L_x_1056) ;  /* 0x0000006000007947 */ /* 0x000fea0003800000 */
.L_x_1044:
[----:B------:R-:W-:Y:S01]  /*0fd0*/  MOV R0, UR4 ;  /* 0x0000000400007c02 */ /* 0x000fe20008000f00 */
[----:B------:R-:W-:Y:S04]  /*0fe0*/  STL [R1+0x4], RZ ;  /* 0x000004ff01007387 */ /* 0x000fe80000100800 */
[----:B------:R1:W-:Y:S04]  /*0ff0*/  STL [R1], R0 ;  /* 0x0000000001007387 */ /* 0x0003e80000100800 */
[----:B------:R2:W-:Y:S01]  /*1000*/  STL [R1+0x8], RZ ;  /* 0x000008ff01007387 */ /* 0x0005e20000100800 */
[----:B-1----:R-:W-:-:S05]  /*1010*/  MOV R0, c[0x0][0x53c] ;  /* 0x00014f0000007a02 */ /* 0x002fca0000000f00 */
[----:B------:R2:W-:Y:S02]  /*1020*/  STL [R1+0xc], R0 ;  /* 0x00000c0001007387 */ /* 0x0005e40000100800 */
.L_x_1056:
[----:B------:R-:W3:Y:S04]  /*1030*/  LDL R4, [R1] ;  /* 0x0000000001047983 */ /* 0x000ee80000100800 */
[----:B------:R-:W3:Y:S04]  /*1040*/  LDL R5, [R1+0x4] ;  /* 0x0000040001057983 */ /* 0x000ee80000100800 */
[----:B------:R-:W3:Y:S04]  /*1050*/  LDL R6, [R1+0x8] ;  /* 0x0000080001067983 */ /* 0x000ee80000100800 */
[----:B------:R-:W3:Y:S01]  /*1060*/  LDL R7, [R1+0xc] ;  /* 0x00000c0001077983 */ /* 0x000ee20000100800 */
[----:B------:R-:W-:Y:S01]  /*1070*/  ISETP.NE.AND P0, PT, R13, RZ, PT ;  /* 0x000000ff0d00720c */ /* 0x000fe20003f05270 */
[----:B------:R-:W-:-:S12]  /*1080*/  WARPSYNC 0xffffffff ;  /* 0xffffffff00007948 */ /* 0x000fd80003800000 */
[----:B---3--:R3:W-:Y:S04]  /*1090*/  @!P0 STS.128 [0xc080], R4 ;  /* 0x00c08004ff008388 */ /* 0x0087e80000000c00 */
[----:B------:R-:W-:Y:S06]  /*10a0*/  BAR.ARV 0x5, 0x80 ;  /* 0x0142000000007b1d */ /* 0x000fec0000002000 */
.L_x_1042:
[----:B--2---:R-:W2:Y:S02]  /*10b0*/  LDL R0, [R1+0xc] ;  /* 0x00000c0001007983 */ /* 0x004ea40000100800 */
[----:B--2---:R-:W-:-:S13]  /*10c0*/  ISETP.GE.AND P0, PT, R0, c[0x0][0x53c], PT ;  /* 0x00014f0000007a0c */ /* 0x004fda0003f06270 */
[----:B------:R-:W-:Y:S05]  /*10d0*/  @P0 EXIT ;  /* 0x000000000000094d */ /* 0x000fea0003800000 */
[----:B------:R-:W2:Y:S02]  /*10e0*/  S2R R11, SR_TID.X ;  /* 0x00000000000b7919 */ /* 0x000ea40000002100 */
[----:B--2---:R-:W-:-:S04]  /*10f0*/  SHF.R.S32.HI R9, RZ, 0x1f, R11 ;  /* 0x0000001fff097819 */ /* 0x004fc8000001140b */
[CC--:B------:R-:W-:Y:S02]  /*1100*/  LEA.HI R17, R9.reuse, R11.reuse, RZ, 0x3 ;  /* 0x0000000b09117211 */ /* 0x0c0fe400078f18ff */
[----:B------:R-:W-:Y:S02]  /*1110*/  LEA.HI R3, R9, R11, RZ, 0x4 ;  /* 0x0000000b09037211 */ /* 0x000fe400078f20ff */
[----:B-1----:R-:W-:Y:S02]  /*1120*/  LOP3.LUT R2, R17, 0xfffffff8, RZ, 0xc0, !PT ;  /* 0xfffffff811027812 */ /* 0x002fe400078ec0ff */
        /* <DEDUP_REMOVED lines=25> */
[----:B------:R-:W-:Y:S02]  /*12c0*/  LEA.HI R5, R6, R247, RZ, 0x1 ;  /* 0x000000f706057211 */ /* 0x000fe400078f08ff */
[----:B------:R-:W-:Y:S01]  /*12d0*/  SHF.R.U32.HI R4, RZ, 0x3, R0 ;  /* 0x00000003ff047819 */ /* 0x000fe20000011600 */
[----:B------:R-:W-:Y:S01]  /*12e0*/  IMAD.IADD R22, R11, 0x1, -R2 ;  /* 0x000000010b167824 */ /* 0x000fe200078e0a02 */
        /* <DEDUP_REMOVED lines=13> */
[----:B------:R-:W-:Y:S01]  /*13c0*/  IMAD.IADD R4, R7, 0x1, -R3 ;  /* 0x0000000107047824 */ /* 0x000fe200078e0a03 */
[----:B------:R-:W-:Y:S01]  /*13d0*/  SHF.R.S32.HI R3, RZ, 0x2, R11 ;  /* 0x00000002ff037819 */ /* 0x000fe2000001140b */
[----:B------:R-:W-:Y:S01]  /*13e0*/  IMAD.U32 R5, R0, 0x20, R5 ;  /* 0x0000002000057824 */ /* 0x000fe200078e0005 */
[----:B------:R-:W-:Y:S02]  /*13f0*/  LOP3.LUT R2, R2, 0xfffffff8, RZ, 0xc0, !PT ;  /* 0xfffffff802027812 */ /* 0x000fe400078ec0ff */
[----:B------:R-:W-:Y:S01]  /*1400*/  LEA.HI R0, R18, R18, RZ, 0x1 ;  /* 0x0000001212007211 */ /* 0x000fe200078f08ff */
[----:B------:R-:W-:Y:S01]  /*1410*/  IMAD R19, R4, 0x10, R3 ;  /* 0x0000001004137824 */ /* 0x000fe200078e0203 */
[----:B------:R-:W-:Y:S01]  /*1420*/  SHF.R.S32.HI R3, RZ, 0x1, R8 ;  /* 0x00000001ff037819 */ /* 0x000fe20000011408 */
[----:B------:R-:W-:Y:S01]  /*1430*/  IMAD.IADD R4, R247, 0x1, -R2 ;  /* 0x00000001f7047824 */ /* 0x000fe200078e0a02 */
[C---:B------:R-:W-:Y:S01]  /*1440*/  LOP3.LUT R2, R0.reuse, 0x1ffffffe, RZ, 0xc0, !PT ;  /* 0x1ffffffe00027812 */ /* 0x040fe200078ec0ff */
[----:B------:R-:W-:Y:S01]  /*1450*/  IMAD.SHL.U32 R0, R0, 0x20, RZ ;  /* 0x0000002000007824 */ /* 0x000fe200078e00ff */
[----:B------:R1:W-:Y:S01]  /*1460*/  STL [R1+0x78], R5 ;  /* 0x0000780501007387 */ /* 0x0003e20000100800 */
[----:B------:R-:W-:-:S02]  /*1470*/  SHF.R.S32.HI R6, RZ, 0x1, R10 ;  /* 0x00000001ff067819 */ /* 0x000fc4000001140a */
[----:B------:R-:W-:Y:S01]  /*1480*/  IMAD.IADD R8, R18, 0x1, -R2 ;  /* 0x0000000112087824 */ /* 0x000fe200078e0a02 */
[----:B------:R-:W-:Y:S01]  /*1490*/  LOP3.LUT R0, R0, 0xffffffc0, RZ, 0xc0, !PT ;  /* 0xffffffc000007812 */ /* 0x000fe200078ec0ff */
[C---:B------:R-:W-:Y:S01]  /*14a0*/  IMAD.SHL.U32 R2, R3.reuse, 0x40, RZ ;  /* 0x0000004003027824 */ /* 0x040fe200078e00ff */
[----:B------:R-:W-:Y:S01]  /*14b0*/  SHF.R.S32.HI R10, RZ, 0x1f, R10 ;  /* 0x0000001fff0a7819 */ /* 0x000fe2000001140a */
[----:B------:R-:W-:Y:S01]  /*14c0*/  STL [R1+0xb4], R19 ;  /* 0x0000b41301007387 */ /* 0x000fe20000100800 */
[----:B------:R-:W-:Y:S01]  /*14d0*/  LOP3.LUT P2, RZ, R3, 0x2, RZ, 0xc0, !PT ;  /* 0x0000000203ff7812 */ /* 0x000fe2000784c0ff */
[----:B------:R-:W-:Y:S01]  /*14e0*/  IMAD R14, R8, 0x8, R0 ;  /* 0x00000008080e7824 */ /* 0x000fe200078e0200 */
[----:B------:R-:W-:Y:S01]  /*14f0*/  LEA.HI R3, R10, R6, RZ, 0x2 ;  /* 0x000000060a037211 */ /* 0x000fe200078f10ff */
[----:B------:R-:W-:Y:S01]  /*1500*/  IMAD.SHL.U32 R8, R7, 0x200, RZ ;  /* 0x0000020007087824 */ /* 0x000fe200078e00ff */
[----:B------:R-:W-:Y:S02]  /*1510*/  LOP3.LUT R0, R2, 0xc0, RZ, 0xc0, !PT ;  /* 0x000000c002007812 */ /* 0x000fe400078ec0ff */
[----:B------:R-:W-:Y:S01]  /*1520*/  LOP3.LUT R2, R3, 0xfffffffc, RZ, 0xc0, !PT ;  /* 0xfffffffc03027812 */ /* 0x000fe200078ec0ff */
[----:B------:R-:W-:Y:S01]  /*1530*/  IMAD R3, R18, 0x2, R8 ;  /* 0x0000000212037824 */ /* 0x000fe200078e0208 */
[----:B------:R-:W-:-:S02]  /*1540*/  LOP3.LUT R7, R0, 0x8, R17, 0xf8, !PT ;  /* 0x0000000800077812 */ /* 0x000fc400078ef811 */
[----:B------:R-:W-:Y:S01]  /*1550*/  IADD3 R252, R20, 0x20, RZ ;  /* 0x0000002014fc7810 */ /* 0x000fe20007ffe0ff */
[----:B------:R-:W-:Y:S01]  /*1560*/  IMAD.IADD R2, R6, 0x1, -R2 ;  /* 0x0000000106027824 */ /* 0x000fe200078e0a02 */
[----:B------:R-:W-:-:S04]  /*1570*/  SHF.R.S32.HI R21, RZ, 0x1f, R20 ;  /* 0x0000001fff157819 */ /* 0x000fc80000011414 */
[C---:B------:R-:W-:Y:S01]  /*1580*/  LOP3.LUT P3, RZ, R2.reuse, 0x2, RZ, 0xc0, !PT ;  /* 0x0000000202ff7812 */ /* 0x040fe2000786c0ff */
[----:B------:R-:W-:Y:S01]  /*1590*/  IMAD.SHL.U32 R2, R2, 0x40, RZ ;  /* 0x0000004002027824 */ /* 0x000fe200078e00ff */
[----:B-1----:R-:W-:-:S04]  /*15a0*/  LEA.HI R5, R4, R4, RZ, 0x1 ;  /* 0x0000000404057211 */ /* 0x002fc800078f08ff */
[----:B------:R-:W-:Y:S02]  /*15b0*/  LOP3.LUT R9, R5, 0x3fffffe, RZ, 0xc0, !PT ;  /* 0x03fffffe05097812 */ /* 0x000fe400078ec0ff */
[----:B------:R-:W-:-:S03]  /*15c0*/  LOP3.LUT R2, R2, 0xc0, RZ, 0xc0, !PT ;  /* 0x000000c002027812 */ /* 0x000fc600078ec0ff */
[----:B------:R-:W-:Y:S01]  /*15d0*/  IMAD.IADD R9, R4, 0x1, -R9 ;  /* 0x0000000104097824 */ /* 0x000fe200078e0a09 */
[----:B------:R-:W-:Y:S02]  /*15e0*/  SHF.R.U32.HI R4, RZ, 0x3, R0 ;  /* 0x00000003ff047819 */ /* 0x000fe40000011600 */
[----:B------:R-:W-:Y:S01]  /*15f0*/  SHF.R.S32.HI R0, RZ, 0x1, R5 ;  /* 0x00000001ff007819 */ /* 0x000fe20000011405 */
[----:B------:R-:W-:Y:S01]  /*1600*/  IMAD R6, R9, 0x20, R3 ;  /* 0x0000002009067824 */ /* 0x000fe200078e0203 */
[----:B------:R-:W-:Y:S01]  /*1610*/  LOP3.LUT R10, R7, R4, RZ, 0x3c, !PT ;  /* 0x00000004070a7212 */ /* 0x000fe200078e3cff */
[----:B------:R-:W-:Y:S01]  /*1620*/  IMAD.SHL.U32 R5, R16, 0x20, RZ ;  /* 0x0000002010057824 */ /* 0x000fe200078e00ff */
[C---:B------:R-:W-:Y:S01]  /*1630*/  LOP3.LUT R4, R0.reuse, 0x1, RZ, 0xc0, !PT ;  /* 0x0000000100047812 */ /* 0x040fe200078ec0ff */
[C---:B------:R-:W-:Y:S01]  /*1640*/  IMAD.SHL.U32 R3, R0.reuse, 0x40, RZ ;  /* 0x0000004000037824 */ /* 0x040fe200078e00ff */
[----:B------:R-:W-:Y:S01]  /*1650*/  LOP3.LUT P0, RZ, R0, 0x2, RZ, 0xc0, !PT ;  /* 0x0000000200ff7812 */ /* 0x000fe2000780c0ff */
[----:B------:R-:W-:Y:S01]  /*1660*/  IMAD.SHL.U32 R7, R12, 0x8, RZ ;  /* 0x000000080c077824 */ /* 0x000fe200078e00ff */
[----:B------:R-:W-:Y:S01]  /*1670*/  ISETP.NE.U32.AND P1, PT, R4, 0x1, PT ;  /* 0x000000010400780c */ /* 0x000fe20003f25070 */
[----:B------:R-:W-:Y:S01]  /*1680*/  IMAD R9, R12, 0x8, R15 ;  /* 0x000000080c097824 */ /* 0x000fe200078e020f */
[----:B------:R-:W-:-:S02]  /*1690*/  LOP3.LUT R3, R3, 0xc0, RZ, 0xc0, !PT ;  /* 0x000000c003037812 */ /* 0x000fc400078ec0ff */
[----:B------:R-:W-:Y:S02]  /*16a0*/  LOP3.LUT R0, R5, 0xffffff00, RZ, 0xc0, !PT ;  /* 0xffffff0005007812 */ /* 0x000fe400078ec0ff */
[----:B------:R-:W-:Y:S02]  /*16b0*/  LEA.HI R3, R3, R3, RZ, 0x1d ;  /* 0x0000000303037211 */ /* 0x000fe400078fe8ff */
[----:B------:R-:W-:Y:S01]  /*16c0*/  SHF.R.U32.HI R5, RZ, 0x3, R2 ;  /* 0x00000003ff057819 */ /* 0x000fe20000011602 */
[----:B------:R-:W-:Y:S02]  /*16d0*/  IMAD.IADD R4, R0, 0x1, R8 ;  /* 0x0000000100047824 */ /* 0x000fe400078e0208 */
[----:B------:R-:W-:Y:S01]  /*16e0*/  IMAD.IADD R3, R3, 0x1, R6 ;  /* 0x0000000103037824 */ /* 0x000fe200078e0206 */
[----:B------:R-:W-:Y:S01]  /*16f0*/  LOP3.LUT R6, R2, 0x8, R7, 0xf8, !PT ;  /* 0x0000000802067812 */ /* 0x000fe200078ef807 */
[----:B------:R-:W-:Y:S01]  /*1700*/  IMAD R2, R13, 0x20, R4 ;  /* 0x000000200d027824 */ /* 0x000fe200078e0204 */
[----:B------:R-:W-:Y:S01]  /*1710*/  LOP3.LUT R4, R11, 0x7ffffffc, RZ, 0xc0, !PT ;  /* 0x7ffffffc0b047812 */ /* 0x000fe200078ec0ff */
[----:B------:R-:W-:Y:S01]  /*1720*/  IMAD.SHL.U32 R18, R3, 0x2, RZ ;  /* 0x0000000203127824 */ /* 0x000fe200078e00ff */
[----:B------:R-:W-:Y:S01]  /*1730*/  LOP3.LUT R3, R6, R5, RZ, 0x3c, !PT ;  /* 0x0000000506037212 */ /* 0x000fe200078e3cff */
[----:B------:R-:W-:-:S02]  /*1740*/  IMAD R7, R13, 0x20, R0 ;  /* 0x000000200d077824 */ /* 0x000fc400078e0200 */
[----:B------:R-:W-:Y:S01]  /*1750*/  IMAD.IADD R4, R22, 0x1, -R4 ;  /* 0x0000000116047824 */ /* 0x000fe200078e0a04 */
[C---:B------:R-:W-:Y:S01]  /*1760*/  IADD3 R5, R18.reuse, 0x80, RZ ;  /* 0x0000008012057810 */ /* 0x040fe20007ffe0ff */
[C---:B------:R-:W-:Y:S01]  /*1770*/  IMAD.IADD R2, R3.reuse, 0x1, R2 ;  /* 0x0000000103027824 */ /* 0x040fe200078e0202 */
[----:B------:R-:W-:Y:S01]  /*1780*/  IADD3 R17, R18, 0x70, RZ ;  /* 0x0000007012117810 */ /* 0x000fe20007ffe0ff */
[----:B------:R-:W-:Y:S01]  /*1790*/  IMAD.IADD R3, R3, 0x1, R7 ;  /* 0x0000000103037824 */ /* 0x000fe200078e0207 */
[----:B------:R-:W-:Y:S01]  /*17a0*/  @P1 IADD3 R17, R5, 0x10, RZ ;  /* 0x0000001005111810 */ /* 0x000fe20007ffe0ff */
[----:B------:R-:W-:Y:S01]  /*17b0*/  STL [R1+0x30], R18 ;  /* 0x0000301201007387 */ /* 0x000fe20000100800 */
[----:B------:R-:W-:Y:S01]  /*17c0*/  IADD3 R5, R20, 0x40, RZ ;  /* 0x0000004014057810 */ /* 0x000fe20007ffe0ff */
[----:B------:R-:W-:Y:S01]  /*17d0*/  IMAD.SHL.U32 R4, R4, 0x2, RZ ;  /* 0x0000000204047824 */ /* 0x000fe200078e00ff */
[----:B------:R-:W-:Y:S01]  /*17e0*/  SHF.R.S32.HI R7, RZ, 0x1f, R252 ;  /* 0x0000001fff077819 */ /* 0x000fe200000114fc */
[----:B------:R-:W-:Y:S01]  /*17f0*/  STL [R1+0x34], R17 ;  /* 0x0000341101007387 */ /* 0x000fe20000100800 */
[----:B------:R-:W-:Y:S01]  /*1800*/  SHF.R.S32.HI R8, RZ, 0x1f, R5 ;  /* 0x0000001fff087819 */ /* 0x000fe20000011405 */
[----:B------:R-:W-:Y:S01]  /*1810*/  IMAD.U32 R0, R9, 0x20, R10 ;  /* 0x0000002009007824 */ /* 0x000fe200078e000a */
[C---:B------:R-:W-:Y:S01]  /*1820*/  IADD3 R16, R4.reuse, 0x10, RZ ;  /* 0x0000001004107810 */ /* 0x040fe20007ffe0ff */
[----:B------:R1:W-:Y:S01]  /*1830*/  STL [R1+0x18], R5 ;  /* 0x0000180501007387 */ /* 0x0003e20000100800 */
[C---:B------:R-:W-:Y:S01]  /*1840*/  IADD3 R15, R4.reuse, 0x18, RZ ;  /* 0x00000018040f7810 */ /* 0x040fe20007ffe0ff */
[----:B------:R-:W-:Y:S01]  /*1850*/  IMAD.MOV.U32 R6, RZ, RZ, 0x20 ;  /* 0x00000020ff067424 */ /* 0x000fe200078e00ff */
[C---:B------:R-:W-:Y:S01]  /*1860*/  IADD3 R13, R4.reuse, 0x28, RZ ;  /* 0x00000028040d7810 */ /* 0x040fe20007ffe0ff */
[----:B------:R-:W-:Y:S01]  /*1870*/  STL.64 [R1+0x10], R20 ;  /* 0x0000101401007387 */ /* 0x000fe20000100a00 */
[----:B------:R-:W-:-:S02]  /*1880*/  IADD3 R12, R4, 0x30, RZ ;  /* 0x00000030040c7810 */ /* 0x000fc40007ffe0ff */
[C---:B------:R-:W-:Y:S01]  /*1890*/  IADD3 R11, R4.reuse, 0x38, RZ ;  /* 0x00000038040b7810 */ /* 0x040fe20007ffe0ff */
[----:B------:R2:W-:Y:S01]  /*18a0*/  STL [R1+0x70], R7 ;  /* 0x0000700701007387 */ /* 0x0005e20000100800 */
[C---:B------:R-:W-:Y:S02]  /*18b0*/  IADD3 R10, R4.reuse, 0x40, RZ ;  /* 0x00000040040a7810 */ /* 0x040fe40007ffe0ff */
[----:B------:R-:W-:Y:S01]  /*18c0*/  IADD3 R9, R4, 0x48, RZ ;  /* 0x0000004804097810 */ /* 0x000fe20007ffe0ff */
[----:B------:R3:W-:Y:S01]  /*18d0*/  STL [R1+0x6c], R8 ;  /* 0x00006c0801007387 */ /* 0x0007e20000100800 */
[----:B------:R-:W-:Y:S02]  /*18e0*/  LEA R184, R0, 0x3c80, 0x1 ;  /* 0x00003c8000b87811 */ /* 0x000fe400078e08ff */
[----:B------:R-:W-:Y:S01]  /*18f0*/  SHF.R.S32.HI R0, RZ, 0x1f, R10 ;  /* 0x0000001fff007819 */ /* 0x000fe2000001140a */
[----:B------:R-:W-:Y:S01]  /*1900*/  STL [R1+0x1c], R4 ;  /* 0x00001c0401007387 */ /* 0x000fe20000100800 */
[----:B------:R-:W-:-:S02]  /*1910*/  IADD3 R189, R184, 0x20, RZ ;  /* 0x00000020b8bd7810 */ /* 0x000fc40007ffe0ff */
[----:B------:R-:W-:Y:S02]  /*1920*/  LEA R187, R2, 0x6080, 0x1 ;  /* 0x0000608002bb7811 */ /* 0x000fe400078e08ff */
[----:B------:R-:W-:Y:S02]  /*1930*/  LEA R185, R3, 0x1880, 0x1 ;  /* 0x0000188003b97811 */ /* 0x000fe400078e08ff */
[----:B------:R-:W-:Y:S02]  /*1940*/  @P2 IADD3 R189, R184, -0x20, RZ ;  /* 0xffffffe0b8bd2810 */ /* 0x000fe40007ffe0ff */
[----:B-1----:R-:W-:Y:S02]  /*1950*/  SEL R5, R6, 0xffffffe0, !P0 ;  /* 0xffffffe006057807 */ /* 0x002fe40004000000 */
[C---:B------:R-:W-:Y:S02]  /*1960*/  IADD3 R197, R189.reuse, 0x400, RZ ;  /* 0x00000400bdc57810 */ /* 0x040fe40007ffe0ff */
[----:B------:R-:W-:-:S02]  /*1970*/  IADD3 R196, R189, 0x800, RZ ;  /* 0x00000800bdc47810 */ /* 0x000fc40007ffe0ff */
[----:B------:R-:W-:Y:S01]  /*1980*/  IADD3 R195, R189, 0xc00, RZ ;  /* 0x00000c00bdc37810 */ /* 0x000fe20007ffe0ff */
[----:B--2---:R-:W-:Y:S01]  /*1990*/  IMAD.IADD R7, R19, 0x1, R14 ;  /* 0x0000000113077824 */ /* 0x004fe200078e020e */
[C---:B------:R-:W-:Y:S02]  /*19a0*/  IADD3 R19, R4.reuse, 0x8, RZ ;  /* 0x0000000804137810 */ /* 0x040fe40007ffe0ff */
[C---:B------:R-:W-:Y:S02]  /*19b0*/  IADD3 R14, R4.reuse, 0x20, RZ ;  /* 0x00000020040e7810 */ /* 0x040fe40007ffe0ff */
[----:B------:R1:W-:Y:S01]  /*19c0*/  STL [R1+0xac], R7 ;  /* 0x0000ac0701007387 */ /* 0x0003e20000100800 */
[----:B---3--:R-:W-:Y:S02]  /*19d0*/  IADD3 R8, R4, 0x50, RZ ;  /* 0x0000005004087810 */ /* 0x008fe40007ffe0ff */
[C---:B------:R-:W-:Y:S02]  /*19e0*/  IADD3 R194, R189.reuse, 0x1000, RZ ;  /* 0x00001000bdc27810 */ /* 0x040fe40007ffe0ff */
[----:B------:R-:W-:-:S02]  /*19f0*/  IADD3 R193, R189, 0x1400, RZ ;  /* 0x00001400bdc17810 */ /* 0x000fc40007ffe0ff */
[C---:B------:R-:W-:Y:S02]  /*1a00*/  IADD3 R192, R189.reuse, 0x1800, RZ ;  /* 0x00001800bdc07810 */ /* 0x040fe40007ffe0ff */
[C---:B------:R-:W-:Y:S02]  /*1a10*/  IADD3 R191, R189.reuse, 0x1c00, RZ ;  /* 0x00001c00bdbf7810 */ /* 0x040fe40007ffe0ff */
[----:B------:R-:W-:Y:S02]  /*1a20*/  IADD3 R190, R189, 0x2000, RZ ;  /* 0x00002000bdbe7810 */ /* 0x000fe40007ffe0ff */
[----:B-1----:R-:W-:-:S05]  /*1a30*/  SHF.R.S32.HI R7, RZ, 0x1f, R4 ;  /* 0x0000001fff077819 */ /* 0x002fca0000011404 */
[----:B------:R1:W-:Y:S04]  /*1a40*/  STL [R1+0xa8], R7 ;  /* 0x0000a80701007387 */ /* 0x0003e80000100800 */
[----:B------:R2:W-:Y:S04]  /*1a50*/  STL [R1+0x60], R19 ;  /* 0x0000601301007387 */ /* 0x0005e80000100800 */
[----:B------:R-:W-:Y:S04]  /*1a60*/  STL [R1+0x5c], R16 ;  /* 0x00005c1001007387 */ /* 0x000fe80000100800 */
[----:B------:R3:W-:Y:S04]  /*1a70*/  STL [R1+0x58], R15 ;  /* 0x0000580f01007387 */ /* 0x0007e80000100800 */
[----:B------:R4:W-:Y:S04]  /*1a80*/  STL [R1+0x54], R14 ;  /* 0x0000540e01007387 */ /* 0x0009e80000100800 */
[----:B------:R-:W-:Y:S04]  /*1a90*/  STL [R1+0x50], R13 ;  /* 0x0000500d01007387 */ /* 0x000fe80000100800 */
[----:B------:R5:W-:Y:S01]  /*1aa0*/  STL [R1+0x4c], R12 ;  /* 0x00004c0c01007387 */ /* 0x000be20000100800 */
[----:B-1----:R-:W-:-:S02]  /*1ab0*/  IADD3 R7, R4, 0x58, RZ ;  /* 0x0000005804077810 */ /* 0x002fc40007ffe0ff */
[----:B------:R-:W-:Y:S01]  /*1ac0*/  SEL R4, R6, 0xffffffe0, !P3 ;  /* 0xffffffe006047807 */ /* 0x000fe20005800000 */
[----:B------:R-:W-:Y:S01]  /*1ad0*/  STL [R1+0x48], R11 ;  /* 0x0000480b01007387 */ /* 0x000fe20000100800 */
[----:B--2---:R-:W-:Y:S02]  /*1ae0*/  SHF.R.S32.HI R19, RZ, 0x1f, R19 ;  /* 0x0000001fff137819 */ /* 0x004fe40000011413 */
[----:B------:R-:W-:Y:S01]  /*1af0*/  SHF.R.S32.HI R6, RZ, 0x1f, R16 ;  /* 0x0000001fff067819 */ /* 0x000fe20000011410 */
[----:B------:R-:W-:Y:S01]  /*1b00*/  STL [R1+0x44], R10 ;  /* 0x0000440a01007387 */ /* 0x000fe20000100800 */
[----:B------:R-:W-:Y:S02]  /*1b10*/  IMAD.IADD R188, R187, 0x1, R4 ;  /* 0x00000001bbbc7824 */ /* 0x000fe400078e0204 */
[----:B------:R-:W-:Y:S01]  /*1b20*/  IMAD.IADD R186, R4, 0x1, R185 ;  /* 0x0000000104ba7824 */ /* 0x000fe200078e02b9 */
[----:B------:R1:W-:Y:S01]  /*1b30*/  STL [R1+0x40], R9 ;  /* 0x0000400901007387 */ /* 0x0003e20000100800 */
[----:B---3--:R-:W-:-:S03]  /*1b40*/  SHF.R.S32.HI R15, RZ, 0x1f, R15 ;  /* 0x0000001fff0f7819 */ /* 0x008fc6000001140f */
[----:B------:R-:W-:Y:S01]  /*1b50*/  STL [R1+0x3c], R8 ;  /* 0x00003c0801007387 */ /* 0x000fe20000100800 */
[----:B----4-:R-:W-:-:S03]  /*1b60*/  SHF.R.S32.HI R14, RZ, 0x1f, R14 ;  /* 0x0000001fff0e7819 */ /* 0x010fc6000001140e */
[----:B------:R-:W-:Y:S04]  /*1b70*/  STL [R1+0xa4], R19 ;  /* 0x0000a41301007387 */ /* 0x000fe80000100800 */
[----:B------:R-:W-:Y:S01]  /*1b80*/  STL [R1+0x38], R7 ;  /* 0x0000380701007387 */ /* 0x000fe20000100800 */
[----:B-----5:R-:W-:-:S03]  /*1b90*/  SHF.R.S32.HI R12, RZ, 0x1f, R12 ;  /* 0x0000001fff0c7819 */ /* 0x020fc6000001140c */
[----:B------:R2:W-:Y:S04]  /*1ba0*/  STL [R1+0xa0], R6 ;  /* 0x0000a00601007387 */ /* 0x0005e80000100800 */
[----:B------:R-:W-:Y:S04]  /*1bb0*/  STL [R1+0x9c], R15 ;  /* 0x00009c0f01007387 */ /* 0x000fe80000100800 */
[----:B------:R-:W-:Y:S01]  /*1bc0*/  STL [R1+0x98], R14 ;  /* 0x0000980e01007387 */ /* 0x000fe20000100800 */
[----:B-1----:R-:W-:Y:S02]  /*1bd0*/  SHF.R.S32.HI R9, RZ, 0x1f, R9 ;  /* 0x0000001fff097819 */ /* 0x002fe40000011409 */
[----:B--2---:R-:W-:-:S05]  /*1be0*/  SHF.R.S32.HI R6, RZ, 0x1f, R13 ;  /* 0x0000001fff067819 */ /* 0x004fca000001140d */
        /* <DEDUP_REMOVED lines=14> */
.L_x_1156:
[----:B-1----:R-:W2:Y:S01]  /*1cd0*/  LDL R0, [R1+0xc] ;  /* 0x00000c0001007983 */ /* 0x002ea20000100800 */
[----:B------:R-:W-:Y:S01]  /*1ce0*/  IMAD.MOV.U32 R13, RZ, RZ, 0x4 ;  /* 0x00000004ff0d7424 */ /* 0x000fe200078e00ff */
[----:B------:R-:W-:Y:S02]  /*1cf0*/  ISETP.NE.U32.AND P2, PT, RZ, c[0x0][0x370], PT ;  /* 0x0000dc00ff007a0c */ /* 0x000fe40003f45070 */
[----:B------:R-:W3:Y:S02]  /*1d00*/  LDL R10, [R1+0x8] ;  /* 0x00000800010a7983 */ /* 0x000ee40000100800 */
[----:B------:R-:W-:Y:S01]  /*1d10*/  ISETP.NE.AND.EX P2, PT, RZ, c[0x0][0x374], PT, P2 ;  /* 0x0000dd00ff007a0c */ /* 0x000fe20003f45320 */
[----:B--2---:R-:W-:-:S05]  /*1d20*/  IMAD.WIDE R2, R0, R13, c[0x0][0x588] ;  /* 0x0001620000027625 */ /* 0x004fca00078e020d */
[----:B------:R-:W2:Y:S01]  /*1d30*/  LDG.E R19, [R2.64] ;  /* 0x0000000602137981 */ /* 0x000ea2000c1e1900 */
[----:B------:R-:W-:Y:S01]  /*1d40*/  ISETP.NE.U32.AND P5, PT, RZ, c[0x0][0x360], PT ;  /* 0x0000d800ff007a0c */ /* 0x000fe20003fa5070 */
[----:B------:R-:W-:Y:S01]  /*1d50*/  CS2R R8, SRZ ;  /* 0x0000000000087805 */ /* 0x000fe2000001ff00 */
[----:B------:R-:W-:Y:S02]  /*1d60*/  ISETP.NE.U32.AND P1, PT, RZ, c[0x0][0x348], PT ;  /* 0x0000d200ff007a0c */ /* 0x000fe40003f25070 */
[----:B------:R-:W-:Y:S02]  /*1d70*/  ISETP.NE.AND.EX P5, PT, RZ, c[0x0][0x364], PT, P5 ;  /* 0x0000d900ff007a0c */ /* 0x000fe40003fa5350 */
[----:B------:R-:W-:Y:S01]  /*1d80*/  ISETP.NE.AND.EX P1, PT, RZ, c[0x0][0x34c], PT, P1 ;  /* 0x0000d300ff007a0c */ /* 0x000fe20003f25310 */
[----:B------:R-:W-:Y:S01]  /*1d90*/  IMAD.MOV.U32 R11, RZ, RZ, RZ ;  /* 0x000000ffff0b7224 */ /* 0x000fe200078e00ff */
[----:B--2---:R-:W-:Y:S01]  /*1da0*/  SHF.R.S32.HI R74, RZ, 0x1f, R19 ;  /* 0x0000001fff4a7819 */ /* 0x004fe20000011413 */
[----:B------:R1:W-:Y:S01]  /*1db0*/  STL [R1+0x20], R19 ;  /* 0x0000201301007387 */ /* 0x0003e20000100800 */
[----:B------:R-:W-:-:S02]  /*1dc0*/  @P2 LEA R2, P0, R19, c[0x0][0x370], 0x2 ;  /* 0x0000dc0013022a11 */ /* 0x000fc400078010ff */
[C---:B------:R-:W-:Y:S01]  /*1dd0*/  LEA R4, P4, R19.reuse, c[0x0][0x348], 0x2 ;  /* 0x0000d20013047a11 */ /* 0x040fe200078810ff */
[----:B------:R1:W-:Y:S01]  /*1de0*/  STL [R1+0x2c], R74 ;  /* 0x00002c4a01007387 */ /* 0x0003e20000100800 */
[----:B------:R-:W-:Y:S02]  /*1df0*/  @P2 LEA.HI.X R3, R19, c[0x0][0x374], R74, 0x2, P0 ;  /* 0x0000dd0013032a11 */ /* 0x000fe400000f144a */
[----:B------:R-:W-:-:S03]  /*1e00*/  ISETP.NE.U32.AND P0, PT, RZ, c[0x0][0x350], PT ;  /* 0x0000d400ff007a0c */ /* 0x000fc60003f05070 */
[----:B------:R2:W5:Y:S01]  /*1e10*/  @P2 LDG.E R8, [R2.64] ;  /* 0x0000000602082981 */ /* 0x000562000c1e1900 */
[----:B------:R-:W-:Y:S02]  /*1e20*/  ISETP.NE.AND.EX P0, PT, RZ, c[0x0][0x354], PT, P0 ;  /* 0x0000d500ff007a0c */ /* 0x000fe40003f05300 */
[C---:B------:R-:W-:Y:S02]  /*1e30*/  @P5 LEA R6, P2, R19.reuse, c[0x0][0x360], 0x2 ;  /* 0x0000d80013065a11 */ /* 0x040fe400078410ff */
[C-C-:B------:R-:W-:Y:S02]  /*1e40*/  LEA.HI.X R5, R19.reuse, c[0x0][0x34c], R74.reuse, 0x2, P4 ;  /* 0x0000d30013057a11 */ /* 0x140fe400020f144a */
[----:B------:R-:W-:-:S03]  /*1e50*/  @P5 LEA.HI.X R7, R19, c[0x0][0x364], R74, 0x2, P2 ;  /* 0x0000d90013075a11 */ /* 0x000fc600010f144a */
[----:B------:R1:W5:Y:S04]  /*1e60*/  @P1 LDG.E R11, [R4.64] ;  /* 0x00000006040b1981 */ /* 0x000368000c1e1900 */
[----:B------:R1:W5:Y:S01]  /*1e70*/  @P5 LDG.E R250, [R6.64] ;  /* 0x0000000606fa5981 */ /* 0x000362000c1e1900 */
[----:B--2---:R-:W-:-:S04]  /*1e80*/  LEA R2, P3, R19, c[0x0][0x350], 0x2 ;  /* 0x0000d40013027a11 */ /* 0x004fc800078610ff */
[----:B------:R-:W-:-:S05]  /*1e90*/  LEA.HI.X R3, R19, c[0x0][0x354], R74, 0x2, P3 ;  /* 0x0000d50013037a11 */ /* 0x000fca00018f144a */
[----:B------:R1:W5:Y:S01]  /*1ea0*/  @P0 LDG.E R9, [R2.64] ;  /* 0x0000000602090981 */ /* 0x000362000c1e1900 */
[----:B---3--:R-:W-:-:S05]  /*1eb0*/  LOP3.LUT R75, R10, 0xffff, RZ, 0xc0, !PT ;  /* 0x0000ffff0a4b7812 */ /* 0x008fca00078ec0ff */
[----:B------:R1:W-:Y:S01]  /*1ec0*/  STL [R1+0x24], R75 ;  /* 0x0000244b01007387 */ /* 0x0003e20000100800 */
[----:B------:R-:W-:Y:S01]  /*1ed0*/  YIELD ;  /* 0x0000000000007946 */ /* 0x000fe20003800000 */
[----:B------:R-:W-:Y:S05]  /*1ee0*/  @P5 BRA `(.L_x_1057) ;  /* 0x0000005000005947 */ /* 0x000fea0003800000 */
[----:B-----5:R-:W-:Y:S01]  /*1ef0*/  MOV R250, c[0x0][0x168] ;  /* 0x00005a0000fa7a02 */ /* 0x020fe20000000f00 */
[----:B------:R-:W-:Y:S05]  /*1f00*/  @!P1 BRA `(.L_x_1057) ;  /* 0x0000003000009947 */ /* 0x000fea0003800000 */
[----:B-1----:R-:W2:Y:S04]  /*1f10*/  LDG.E R6, [R4.64] ;  /* 0x0000000604067981 */ /* 0x002ea8000c1e1900 */
[----:B------:R-:W2:Y:S02]  /*1f20*/  LDG.E R0, [R4.64+0x4] ;  /* 0x0000040604007981 */ /* 0x000ea4000c1e1900 */
[----:B--2---:R-:W-:Y:S02]  /*1f30*/  IADD3 R250, -R6, R0, RZ ;  /* 0x0000000006fa7210 */ /* 0x004fe40007ffe1ff */
.L_x_1057:
[----:B------:R-:W-:-:S04]  /*1f40*/  ISETP.NE.U32.AND P2, PT, RZ, c[0x0][0x368], PT ;  /* 0x0000da00ff007a0c */ /* 0x000fc80003f45070 */
[----:B------:R-:W-:-:S13]  /*1f50*/  ISETP.NE.AND.EX P2, PT, RZ, c[0x0][0x36c], PT, P2 ;  /* 0x0000db00ff007a0c */ /* 0x000fda0003f45320 */
[----:B------:R-:W-:Y:S05]  /*1f60*/  @!P2 BRA `(.L_x_1058) ;  /* 0x000000400000a947 */ /* 0x000fea0003800000 */
[----:B-1----:R-:W-:-:S04]  /*1f70*/  LEA R2, P2, R19, c[0x0][0x368], 0x2 ;  /* 0x0000da0013027a11 */ /* 0x002fc800078410ff */
[----:B------:R-:W-:-:S05]  /*1f80*/  LEA.HI.X R3, R19, c[0x0][0x36c], R74, 0x2, P2 ;  /* 0x0000db0013037a11 */ /* 0x000fca00010f144a */
[----:B------:R1:W5:Y:S01]  /*1f90*/  LDG.E R0, [R2.64] ;  /* 0x0000000602007981 */ /* 0x000362000c1e1900 */
[----:B------:R-:W-:Y:S05]  /*1fa0*/  BRA `(.L_x_1059) ;  /* 0x0000005000007947 */ /* 0x000fea0003800000 */
.L_x_1058:
[----:B------:R-:W-:Y:S01]  /*1fb0*/  MOV R0, c[0x0][0x1d0] ;  /* 0x0000740000007a02 */ /* 0x000fe20000000f00 */
[----:B------:R-:W-:Y:S05]  /*1fc0*/  @!P0 BRA `(.L_x_1059) ;  /* 0x0000003000008947 */ /* 0x000fea0003800000 */
[----:B-1----:R-:W2:Y:S04]  /*1fd0*/  LDG.E R4, [R2.64] ;  /* 0x0000000602047981 */ /* 0x002ea8000c1e1900 */
[----:B------:R-:W2:Y:S02]  /*1fe0*/  LDG.E R0, [R2.64+0x4] ;  /* 0x0000040602007981 */ /* 0x000ea4000c1e1900 */
[----:B--2---:R-:W-:Y:S02]  /*1ff0*/  IADD3 R0, -R4, R0, RZ ;  /* 0x0000000004007210 */ /* 0x004fe40007ffe1ff */
.L_x_1059:
[----:B-1----:R-:W2:Y:S01]  /*2000*/  LDL.LU R3, [R1+0x4] ;  /* 0x0000040001037983 */ /* 0x002ea20000300800 */
[----:B------:R-:W-:Y:S01]  /*2010*/  IMAD.MOV.U32 R2, RZ, RZ, c[0x0][0x2c4] ;  /* 0x0000b100ff027624 */ /* 0x000fe200078e00ff */
[----:B------:R-:W-:Y:S01]  /*2020*/  BSSY B0, `(.L_x_1060) ;  /* 0x000003d000007945 */ /* 0x000fe20003800000 */
[----:B-----5:R-:W-:-:S02]  /*2030*/  IMAD.IADD R251, R0, 0x1, -R8 ;  /* 0x0000000100fb7824 */ /* 0x020fc400078e0a08 */
[----:B------:R-:W-:Y:S01]  /*2040*/  IMAD.IADD R12, R9, 0x1, R8 ;  /* 0x00000001090c7824 */ /* 0x000fe200078e0208 */
[----:B------:R-:W-:Y:S01]  /*2050*/  ISETP.NE.AND P3, PT, R2, 0x1, PT ;  /* 0x000000010200780c */ /* 0x000fe20003f65270 */
[----:B--2---:R-:W-:-:S05]  /*2060*/  IMAD.SHL.U32 R16, R3, 0x80, RZ ;  /* 0x0000008003107824 */ /* 0x004fca00078e00ff */
[----:B------:R-:W-:Y:S01]  /*2070*/  IADD3 R2, R16, 0x7f, RZ ;  /* 0x0000007f10027810 */ /* 0x000fe20007ffe0ff */
[----:B------:R1:W-:Y:S06]  /*2080*/  STL [R1+0x4], R16 ;  /* 0x0000041001007387 */ /* 0x0003ec0000100800 */
[----:B------:R-:W-:-:S04]  /*2090*/  @P3 IMAD.HI.U32 R3, R2, c[0x0][0x2c8], RZ ;  /* 0x0000b20002033a27 */ /* 0x000fc800078e00ff */
[----:B------:R-:W-:Y:S01]  /*20a0*/  IMAD.MOV.U32 R0, RZ, RZ, R2 ;  /* 0x000000ffff007224 */ /* 0x000fe200078e0002 */
[C---:B------:R-:W-:Y:S02]  /*20b0*/  IADD3 R2, R251.reuse, 0x30, -R250 ;  /* 0x00000030fb027810 */ /* 0x040fe40007ffe8fa */
[----:B------:R-:W-:Y:S02]  /*20c0*/  @P3 SHF.R.U32.HI R0, RZ, c[0x0][0x2cc], R3 ;  /* 0x0000b300ff003a19 */ /* 0x000fe40000011603 */
[----:B------:R-:W-:-:S03]  /*20d0*/  IADD3 R3, R251, 0x2f, RZ ;  /* 0x0000002ffb037810 */ /* 0x000fc60007ffe0ff */
[----:B------:R-:W-:Y:S02]  /*20e0*/  IMAD.IADD R0, R2, 0x1, R0 ;  /* 0x0000000102007824 */ /* 0x000fe400078e0200 */
[----:B------:R-:W-:-:S04]  /*20f0*/  IMAD.HI R2, R3, 0x2aaaaaab, RZ ;  /* 0x2aaaaaab03027827 */ /* 0x000fc800078e02ff */
[----:B------:R-:W-:Y:S01]  /*2100*/  IMAD.HI R0, R0, 0x2aaaaaab, RZ ;  /* 0x2aaaaaab00007827 */ /* 0x000fe200078e02ff */
[----:B------:R-:W-:-:S04]  /*2110*/  SHF.R.U32.HI R4, RZ, 0x1f, R2 ;  /* 0x0000001fff047819 */ /* 0x000fc80000011602 */
[----:B------:R-:W-:Y:S02]  /*2120*/  SHF.R.U32.HI R3, RZ, 0x1f, R0 ;  /* 0x0000001fff037819 */ /* 0x000fe40000011600 */
[----:B------:R-:W-:Y:S02]  /*2130*/  LEA.HI.SX32 R4, R2, R4, 0x1d ;  /* 0x0000000402047211 */ /* 0x000fe400078feaff */
[----:B------:R-:W-:Y:S02]  /*2140*/  LOP3.LUT R2, R10, 0xff000000, RZ, 0xc0, !PT ;  /* 0xff0000000a027812 */ /* 0x000fe400078ec0ff */
[----:B------:R-:W-:Y:S02]  /*2150*/  LEA.HI.SX32 R0, R0, R3, 0x1d ;  /* 0x0000000300007211 */ /* 0x000fe400078feaff */
[----:B------:R-:W-:Y:S02]  /*2160*/  LOP3.LUT R3, R10, 0xff0000, RZ, 0xc0, !PT ;  /* 0x00ff00000a037812 */ /* 0x000fe400078ec0ff */
[----:B------:R-:W-:-:S02]  /*2170*/  SHF.R.U32.HI R2, RZ, 0x8, R2 ;  /* 0x00000008ff027819 */ /* 0x000fc40000011602 */
[----:B------:R-:W-:Y:S02]  /*2180*/  IMNMX R6, R4, R0, PT ;  /* 0x0000000004067217 */ /* 0x000fe40003800200 */
[----:B------:R-:W-:Y:S01]  /*2190*/  LEA.HI R3, R3, R2, RZ, 0x10 ;  /* 0x0000000203037211 */ /* 0x000fe200078f80ff */
[----:B------:R-:W-:Y:S01]  /*21a0*/  IMAD.MOV.U32 R2, RZ, RZ, RZ ;  /* 0x000000ffff027224 */ /* 0x000fe200078e00ff */
[----:B------:R-:W-:Y:S02]  /*21b0*/  ISETP.GE.AND P2, PT, R6, 0x1, PT ;  /* 0x000000010600780c */ /* 0x000fe40003f46270 */
        /* <DEDUP_REMOVED lines=35> */
.L_x_1061:
[----:B------:R-:W-:Y:S05]  /*23f0*/  BSYNC B0 ;  /* 0x0000000000007941 */ /* 0x000fea0003800000 */
.L_x_1060:
        /* <DEDUP_REMOVED lines=56> */
[----:B------:R-:W2:Y:S01]  /*2780*/  LDL.64 R20, [R1+0x10] ;  /* 0x0000100001147983 */ /* 0x000ea20000100a00 */
[----:B------:R-:W-:-:S03]  /*2790*/  ISETP.NE.U32.AND P2, PT, RZ, c[0x0][0x340], PT ;  /* 0x0000d000ff007a0c */ /* 0x000fc60003f45070 */
[----:B------:R-:W3:Y:S01]  /*27a0*/  LDL.LU R18, [R1+0x28] ;  /* 0x0000280001127983 */ /* 0x000ee20000300800 */
[----:B------:R-:W-:-:S03]  /*27b0*/  ISETP.NE.AND.EX P2, PT, RZ, c[0x0][0x344], PT, P2 ;  /* 0x0000d100ff007a0c */ /* 0x000fc60003f45320 */
[----:B------:R-:W4:Y:S04]  /*27c0*/  LDL R17, [R1+0x18] ;  /* 0x0000180001117983 */ /* 0x000f280000100800 */
[----:B-1----:R-:W1:Y:S06]  /*27d0*/  S2R R5, SR_TID.X ;  /* 0x0000000000057919 */ /* 0x002e6c0000002100 */
[----:B------:R-:W-:-:S05]  /*27e0*/  @P2 IMAD.WIDE R2, R19, R13, c[0x0][0x340] ;  /* 0x0000d00013022625 */ /* 0x000fca00078e020d */
[----:B------:R5:W3:Y:S01]  /*27f0*/  @P2 LDG.E R15, [R2.64] ;  /* 0x00000006020f2981 */ /* 0x000ae2000c1e1900 */
[----:B------:R-:W-:-:S05]  /*2800*/  SHF.R.S32.HI R0, RZ, 0x1f, R11 ;  /* 0x0000001fff007819 */ /* 0x000fca000001140b */
[----:B------:R-:W-:-:S04]  /*2810*/  IMAD R0, R0, c[0x0][0x178], RZ ;  /* 0x00005e0000007a24 */ /* 0x000fc800078e02ff */
[----:B------:R-:W-:Y:S01]  /*2820*/  IMAD R0, R11, c[0x0][0x17c], R0 ;  /* 0x00005f000b007a24 */ /* 0x000fe200078e0200 */
[----:B-1----:R-:W-:-:S04]  /*2830*/  SHF.R.S32.HI R4, RZ, 0x1f, R5 ;  /* 0x0000001fff047819 */ /* 0x002fc80000011405 */
[----:B------:R-:W-:-:S04]  /*2840*/  LEA.HI R4, R4, R5, RZ, 0x2 ;  /* 0x0000000504047211 */ /* 0x000fc800078f10ff */
[----:B------:R-:W-:Y:S01]  /*2850*/  LOP3.LUT R4, R4, 0xfffffffc, RZ, 0xc0, !PT ;  /* 0xfffffffc04047812 */ /* 0x000fe200078ec0ff */
[----:B-----5:R-:W-:-:S04]  /*2860*/  IMAD.WIDE.U32 R2, R11, c[0x0][0x178], RZ ;  /* 0x00005e000b027a25 */ /* 0x020fc800078e00ff */
[----:B------:R-:W-:Y:S01]  /*2870*/  IMAD.IADD R4, R5, 0x1, -R4 ;  /* 0x0000000105047824 */ /* 0x000fe200078e0a04 */
[----:B------:R-:W-:-:S03]  /*2880*/  IADD3 R3, R3, R0, RZ ;  /* 0x0000000003037210 */ /* 0x000fc60007ffe0ff */
[----:B------:R-:W-:Y:S01]  /*2890*/  IMAD R4, R4, 0x20, R247 ;  /* 0x0000002004047824 */ /* 0x000fe200078e02f7 */
[----:B------:R-:W-:-:S03]  /*28a0*/  SEL R8, R74, RZ, !P1 ;  /* 0x000000ff4a087207 */ /* 0x000fc60004800000 */
[----:B------:R-:W-:Y:S01]  /*28b0*/  IMAD.IADD R10, R16, 0x1, R4 ;  /* 0x00000001100a7824 */ /* 0x000fe200078e0204 */
[----:B------:R-:W-:Y:S01]  /*28c0*/  SHF.R.S32.HI R6, RZ, 0x1f, R12 ;  /* 0x0000001fff067819 */ /* 0x000fe2000001140c */
[----:B------:R-:W-:Y:S01]  /*28d0*/  IMAD.WIDE.U32 R4, R75, c[0x0][0x1b8], R2 ;  /* 0x00006e004b047a25 */ /* 0x000fe200078e0002 */
[----:B------:R-:W-:-:S03]  /*28e0*/  IADD3 R2, P4, R247, R12, RZ ;  /* 0x0000000cf7027210 */ /* 0x000fc60007f9e0ff */
[----:B------:R-:W-:Y:S01]  /*28f0*/  @P3 IMAD.HI.U32 R7, R10, c[0x0][0x2c8], RZ ;  /* 0x0000b2000a073a27 */ /* 0x000fe200078e00ff */
[----:B------:R-:W-:Y:S02]  /*2900*/  MOV R0, R10 ;  /* 0x0000000a00007202 */ /* 0x000fe40000000f00 */
[----:B------:R-:W-:Y:S01]  /*2910*/  SEL R3, R19, RZ, !P1 ;  /* 0x000000ff13037207 */ /* 0x000fe20004800000 */
[----:B------:R-:W-:Y:S01]  /*2920*/  IMAD R9, R8, c[0x0][0x1c0], RZ ;  /* 0x0000700008097a24 */ /* 0x000fe200078e02ff */
[----:B------:R-:W-:Y:S01]  /*2930*/  @P3 SHF.R.U32.HI R0, RZ, c[0x0][0x2cc], R7 ;  /* 0x0000b300ff003a19 */ /* 0x000fe20000011607 */
[----:B------:R-:W-:Y:S01]  /*2940*/  IMAD R5, R75, c[0x0][0x1bc], R5 ;  /* 0x00006f004b057a24 */ /* 0x000fe200078e0205 */
[----:B------:R-:W-:Y:S01]  /*2950*/  LEA.HI.X.SX32 R8, R247, R6, 0x1, P4 ;  /* 0x00000006f7087211 */ /* 0x000fe200020f0eff */
[C---:B------:R-:W-:Y:S01]  /*2960*/  IMAD R12, R3.reuse, c[0x0][0x1c4], R9 ;  /* 0x00007100030c7a24 */ /* 0x040fe200078e0209 */
[----:B------:R-:W-:Y:S01]  /*2970*/  SHF.R.S32.HI R11, RZ, 0x1f, R0 ;  /* 0x0000001fff0b7819 */ /* 0x000fe20000011400 */
[----:B------:R-:W-:-:S04]  /*2980*/  IMAD.WIDE.U32 R4, R3, c[0x0][0x1c0], R4 ;  /* 0x0000700003047a25 */ /* 0x000fc800078e0004 */
[C---:B------:R-:W-:Y:S02]  /*2990*/  IMAD R14, R8.reuse, c[0x0][0x1e0], RZ ;  /* 0x00007800080e7a24 */ /* 0x040fe400078e02ff */
[----:B------:R-:W-:Y:S02]  /*29a0*/  IMAD R13, R8, c[0x0][0x208], RZ ;  /* 0x00008200080d7a24 */ /* 0x000fe400078e02ff */
[----:B------:R-:W-:Y:S02]  /*29b0*/  IMAD.IADD R3, R5, 0x1, R12 ;  /* 0x0000000105037824 */ /* 0x000fe400078e020c */
[C---:B------:R-:W-:Y:S02]  /*29c0*/  IMAD R12, R2.reuse, c[0x0][0x1e4], R14 ;  /* 0x00007900020c7a24 */ /* 0x040fe400078e020e */
[----:B------:R-:W-:Y:S02]  /*29d0*/  IMAD R13, R2, c[0x0][0x20c], R13 ;  /* 0x00008300020d7a24 */ /* 0x000fe400078e020d */
[----:B------:R-:W-:Y:S01]  /*29e0*/  IMAD R5, R11, c[0x0][0x1b0], RZ ;  /* 0x00006c000b057a24 */ /* 0x000fe200078e02ff */
[----:B------:R-:W-:-:S02]  /*29f0*/  IADD3 R11, -R0, RZ, RZ ;  /* 0x000000ff000b7210 */ /* 0x000fc40007ffe1ff */
[----:B------:R-:W-:Y:S02]  /*2a00*/  ISETP.GE.AND P5, PT, R252, c[0x0][0x1d4], PT ;  /* 0x00007500fc007a0c */ /* 0x000fe40003fa6270 */
[----:B------:R-:W-:Y:S01]  /*2a10*/  IADD3 R56, R207, -0x1, RZ ;  /* 0xffffffffcf387810 */ /* 0x000fe20007ffe0ff */
[----:B--2---:R-:W-:-:S04]  /*2a20*/  IMAD.WIDE.U32 R6, R2, c[0x0][0x1e0], R20 ;  /* 0x0000780002067a25 */ /* 0x004fc800078e0014 */
[----:B------:R-:W-:-:S04]  /*2a30*/  IMAD.WIDE.U32 R8, R2, c[0x0][0x208], R20 ;  /* 0x0000820002087a25 */ /* 0x000fc800078e0014 */
[----:B------:R-:W-:Y:S02]  /*2a40*/  IMAD.MOV.U32 R2, RZ, RZ, R4 ;  /* 0x000000ffff027224 */ /* 0x000fe400078e0004 */
[C---:B------:R-:W-:Y:S02]  /*2a50*/  IMAD R4, R0.reuse, c[0x0][0x1b4], R5 ;  /* 0x00006d0000047a24 */ /* 0x040fe400078e0205 */
[----:B------:R-:W-:-:S04]  /*2a60*/  IMAD.WIDE.U32 R2, R0, c[0x0][0x1b0], R2 ;  /* 0x00006c0000027a25 */ /* 0x000fc800078e0002 */
[----:B------:R-:W-:Y:S01]  /*2a70*/  IMAD R0, R11, c[0x0][0x2c4], R10 ;  /* 0x0000b1000b007a24 */ /* 0x000fe200078e020a */
[----:B------:R-:W-:Y:S01]  /*2a80*/  IADD3 R3, R3, R4, RZ ;  /* 0x0000000403037210 */ /* 0x000fe20007ffe0ff */
[----:B------:R-:W-:-:S03]  /*2a90*/  IMAD.MOV.U32 R4, RZ, RZ, R8 ;  /* 0x000000ffff047224 */ /* 0x000fc600078e0008 */
[----:B------:R-:W-:Y:S02]  /*2aa0*/  SHF.R.S32.HI R10, RZ, 0x1f, R0 ;  /* 0x0000001fff0a7819 */ /* 0x000fe40000011400 */
[----:B------:R-:W-:Y:S02]  /*2ab0*/  IADD3 R7, R7, R12, RZ ;  /* 0x0000000c07077210 */ /* 0x000fe40007ffe0ff */
[----:B------:R-:W-:Y:S01]  /*2ac0*/  SEL R8, RZ, 0xffffffff, P5 ;  /* 0xffffffffff087807 */ /* 0x000fe20002800000 */
[----:B------:R-:W-:Y:S01]  /*2ad0*/  IMAD R10, R10, c[0x0][0x1a8], RZ ;  /* 0x00006a000a0a7a24 */ /* 0x000fe200078e02ff */
[----:B------:R-:W-:Y:S01]  /*2ae0*/  ISETP.GE.AND P6, PT, R20, c[0x0][0x1d4], PT ;  /* 0x0000750014007a0c */ /* 0x000fe20003fc6270 */
[----:B------:R-:W-:Y:S01]  /*2af0*/  IMAD.IADD R5, R9, 0x1, R13 ;  /* 0x0000000109057824 */ /* 0x000fe200078e020d */
[----:B------:R-:W-:Y:S01]  /*2b00*/  SHF.L.U32 R11, R8, 0x1, RZ ;  /* 0x00000001080b7819 */ /* 0x000fe200000006ff */
[----:B------:R-:W-:Y:S01]  /*2b10*/  IMAD.WIDE.U32 R8, R75, c[0x0][0x1e8], R6 ;  /* 0x00007a004b087a25 */ /* 0x000fe200078e0006 */
[----:B------:R-:W-:-:S03]  /*2b20*/  SEL R12, RZ, 0x1, P6 ;  /* 0x00000001ff0c7807 */ /* 0x000fc60003000000 */
[C---:B------:R-:W-:Y:S02]  /*2b30*/  IMAD R10, R0.reuse, c[0x0][0x1ac], R10 ;  /* 0x00006b00000a7a24 */ /* 0x040fe400078e020a */
[----:B------:R-:W-:Y:S01]  /*2b40*/  IMAD.WIDE.U32 R6, R0, c[0x0][0x1a8], R2 ;  /* 0x00006a0000067a25 */ /* 0x000fe200078e0002 */
[----:B------:R-:W-:-:S03]  /*2b50*/  LOP3.LUT R13, R11, 0x2, R12, 0xe2, !PT ;  /* 0x000000020b0d7812 */ /* 0x000fc600078ee20c */
[----:B------:R-:W-:Y:S01]  /*2b60*/  IMAD.IADD R7, R7, 0x1, R10 ;  /* 0x0000000107077824 */ /* 0x000fe200078e020a */
[C---:B------:R-:W-:Y:S02]  /*2b70*/  LEA R12, P1, R6.reuse, c[0x0][0x160], 0x1 ;  /* 0x00005800060c7a11 */ /* 0x040fe400078208ff */
[----:B---3--:R-:W-:Y:S02]  /*2b80*/  @P2 SHF.R.S32.HI R0, RZ, 0x1f, R15 ;  /* 0x0000001fff002819 */ /* 0x008fe4000001140f */
[----:B------:R-:W-:Y:S01]  /*2b90*/  LEA.HI.X R11, R6, c[0x0][0x164], R7, 0x1, P1 ;  /* 0x00005900060b7a11 */ /* 0x000fe200008f0c07 */
[----:B------:R-:W-:Y:S01]  /*2ba0*/  @!P2 IMAD.MOV.U32 R0, RZ, RZ, R74 ;  /* 0x000000ffff00a224 */ /* 0x000fe200078e004a */
[----:B------:R-:W-:Y:S02]  /*2bb0*/  ISETP.GE.AND P1, PT, R20, c[0x0][0x198], PT ;  /* 0x0000660014007a0c */ /* 0x000fe40003f26270 */
[----:B------:R-:W-:Y:S02]  /*2bc0*/  @!P2 MOV R15, R19 ;  /* 0x00000013000fa202 */ /* 0x000fe40000000f00 */
[----:B------:R-:W-:-:S02]  /*2bd0*/  SEL R6, R0, RZ, !P0 ;  /* 0x000000ff00067207 */ /* 0x000fc40004000000 */
[----:B------:R-:W-:Y:S02]  /*2be0*/  SEL R0, R15, RZ, !P0 ;  /* 0x000000ff0f007207 */ /* 0x000fe40004000000 */
[----:B------:R-:W-:Y:S02]  /*2bf0*/  ISETP.GE.AND P0, PT, R252, c[0x0][0x198], PT ;  /* 0x00006600fc007a0c */ /* 0x000fe40003f06270 */
[----:B------:R-:W-:Y:S01]  /*2c00*/  LOP3.LUT R18, R18, 0xfffffffd, RZ, 0xc0, !PT ;  /* 0xfffffffd12127812 */ /* 0x000fe200078ec0ff */
[----:B------:R-:W-:-:S03]  /*2c10*/  IMAD.WIDE.U32 R2, R75, c[0x0][0x210], R4 ;  /* 0x000084004b027a25 */ /* 0x000fc600078e0004 */
[----:B------:R-:W-:Y:S01]  /*2c20*/  @P1 LOP3.LUT R18, R18, 0x2, RZ, 0xfc, !PT ;  /* 0x0000000212121812 */ /* 0x000fe200078efcff */
[C---:B------:R-:W-:Y:S01]  /*2c30*/  IMAD R5, R75.reuse, c[0x0][0x1ec], R9 ;  /* 0x00007b004b057a24 */ /* 0x040fe200078e0209 */
[----:B------:R-:W-:Y:S01]  /*2c40*/  MOV R4, R8 ;  /* 0x0000000800047202 */ /* 0x000fe20000000f00 */
[----:B------:R-:W-:Y:S01]  /*2c50*/  IMAD R8, R6, c[0x0][0x1f0], RZ ;  /* 0x00007c0006087a24 */ /* 0x000fe200078e02ff */
[----:B------:R-:W-:Y:S01]  /*2c60*/  LOP3.LUT R18, R18, 0xfffffffe, RZ, 0xc0, !PT ;  /* 0xfffffffe12127812 */ /* 0x000fe200078ec0ff */
[----:B------:R-:W-:Y:S01]  /*2c70*/  IMAD R3, R75, c[0x0][0x214], R3 ;  /* 0x000085004b037a24 */ /* 0x000fe200078e0203 */
[----:B----4-:R-:W-:Y:S01]  /*2c80*/  ISETP.GE.AND P4, PT, R17, c[0x0][0x1d4], PT ;  /* 0x0000750011007a0c */ /* 0x010fe20003f86270 */
[----:B------:R-:W-:Y:S01]  /*2c90*/  IMAD R7, R6, c[0x0][0x218], RZ ;  /* 0x0000860006077a24 */ /* 0x000fe200078e02ff */
[----:B------:R-:W-:Y:S01]  /*2ca0*/  @P0 LOP3.LUT R18, R18, 0x1, RZ, 0xfc, !PT ;  /* 0x0000000112120812 */ /* 0x000fe200078efcff */
[C---:B------:R-:W-:Y:S01]  /*2cb0*/  IMAD R8, R0.reuse, c[0x0][0x1f4], R8 ;  /* 0x00007d0000087a24 */ /* 0x040fe200078e0208 */
[----:B------:R-:W-:Y:S01]  /*2cc0*/  SEL R6, RZ, 0x4, P4 ;  /* 0x00000004ff067807 */ /* 0x000fe20002000000 */
[----:B------:R-:W-:-:S04]  /*2cd0*/  IMAD.WIDE.U32 R238, R0, c[0x0][0x1f0], R4 ;  /* 0x00007c0000ee7a25 */ /* 0x000fc800078e0004 */
[C---:B------:R-:W-:Y:S02]  /*2ce0*/  IMAD R7, R0.reuse, c[0x0][0x21c], R7 ;  /* 0x0000870000077a24 */ /* 0x040fe400078e0207 */
[----:B------:R-:W-:Y:S01]  /*2cf0*/  IMAD.WIDE.U32 R236, R0, c[0x0][0x218], R2 ;  /* 0x0000860000ec7a25 */ /* 0x000fe200078e0002 */
[----:B------:R1:W-:Y:S01]  /*2d00*/  STL [R1+0x28], R18 ;  /* 0x0000281201007387 */ /* 0x0003e20000100800 */
[----:B------:R-:W-:Y:S02]  /*2d10*/  ISETP.GE.AND P2, PT, R17, c[0x0][0x198], PT ;  /* 0x0000660011007a0c */ /* 0x000fe40003f46270 */
[----:B------:R-:W-:Y:S01]  /*2d20*/  IMAD.IADD R9, R247, 0x1, R16 ;  /* 0x00000001f7097824 */ /* 0x000fe200078e0210 */
[----:B------:R-:W-:Y:S01]  /*2d30*/  IADD3 R240, R239, R8, RZ ;  /* 0x00000008eff07210 */ /* 0x000fe20007ffe0ff */
[----:B------:R-:W-:Y:S01]  /*2d40*/  IMAD.IADD R235, R237, 0x1, R7 ;  /* 0x00000001edeb7824 */ /* 0x000fe200078e0207 */
[----:B-1----:R-:W-:Y:S01]  /*2d50*/  LOP3.LUT R18, R13, R6, RZ, 0xfc, !PT ;  /* 0x000000060d127212 */ /* 0x002fe200078efcff */
[----:B------:R-:W-:Y:S05]  /*2d60*/  BRA.DIV ~URZ, `(.L_x_1063) ;  /* 0x0000e6527f007947 */ /* 0x000fea000b800000 */
[----:B------:R1:W2:Y:S02]  /*2d70*/  SHFL.IDX PT, R8, R11, RZ, 0x1c1f ;  /* 0x001c1fff0b087589 */ /* 0x0002a400000e0000 */
.L_x_1161:
[----:B------:R-:W-:Y:S05]  /*2d80*/  BRA.DIV ~URZ, `(.L_x_1064) ;  /* 0x0000e6a27f007947 */ /* 0x000fea000b800000 */
[----:B------:R3:W4:Y:S02]  /*2d90*/  SHFL.IDX PT, R0, R12, RZ, 0x1c1f ;  /* 0x001c1fff0c007589 */ /* 0x00072400000e0000 */
.L_x_1162:
        /* <DEDUP_REMOVED lines=12> */
[----:B------:R-:W-:-:S04]  /*2e60*/  LEA R4, P0, R252, R0, 0x1 ;  /* 0x00000000fc047211 */ /* 0x000fc800078008ff */
[----:B---3--:R-:W-:Y:S02]  /*2e70*/  LEA.HI.X R5, R252, R8, R2, 0x1, P0 ;  /* 0x00000008fc057211 */ /* 0x008fe400000f0c02 */
[----:B----4-:R-:W-:-:S04]  /*2e80*/  LEA R2, P0, R15, R0, 0x1 ;  /* 0x000000000f027211 */ /* 0x010fc800078008ff */
[----:B--2---:R-:W-:Y:S02]  /*2e90*/  LEA.HI.X R3, R15, R8, R16, 0x1, P0 ;  /* 0x000000080f037211 */ /* 0x004fe400000f0c10 */
[C---:B------:R-:W-:Y:S02]  /*2ea0*/  LOP3.LUT P0, RZ, R14.reuse, 0x2, RZ, 0xc0, !PT ;  /* 0x000000020eff7812 */ /* 0x040fe4000780c0ff */
[----:B------:R-:W-:Y:S01]  /*2eb0*/  LOP3.LUT P1, RZ, R14, 0x1, RZ, 0xc0, !PT ;  /* 0x000000010eff7812 */ /* 0x000fe2000782c0ff */
[----:B------:R-:W-:-:S10]  /*2ec0*/  IMAD.SHL.U32 R0, R13, 0x2, RZ ;  /* 0x000000020d007824 */ /* 0x000fd400078e00ff */
[----:B------:R-:W-:Y:S01]  /*2ed0*/  @!PT LDS RZ, [RZ] ;  /* 0x00000000fffff984 */ /* 0x000fe20000000800 */
[----:B------:R-:W-:Y:S01]  /*2ee0*/  @!PT LDS RZ, [RZ] ;  /* 0x00000000fffff984 */ /* 0x000fe20000000800 */
[----:B------:R-:W-:Y:S01]  /*2ef0*/  @!PT LDS RZ, [RZ] ;  /* 0x00000000fffff984 */ /* 0x000fe20000000800 */
[----:B------:R2:W-:Y:S04]  /*2f00*/  LDGSTS.E.BYPASS.LTC128B.128 [R0+0x6080], [R6.64], !P0 ;  /* 0x0608000006007fae */ /* 0x0005e8000c101d46 */
[----:B------:R2:W-:Y:S04]  /*2f10*/  LDGSTS.E.BYPASS.LTC128B.128 [R0+0x8080], [R4.64], !P1 ;  /* 0x0808000004007fae */ /* 0x0005e8000c901d46 */
[----:B------:R2:W-:Y:S02]  /*2f20*/  LDGSTS.E.BYPASS.LTC128B.128 [R0+0xa080], [R2.64], !P2 ;  /* 0x0a08000002007fae */ /* 0x0005e4000d101d46 */
.L_x_1066:
[----:B------:R-:W-:Y:S05]  /*2f30*/  BSYNC B0 ;  /* 0x0000000000007941 */ /* 0x000fea0003800000 */
.L_x_1065:
[----:B------:R-:W-:Y:S05]  /*2f40*/  BRA.DIV ~URZ, `(.L_x_1067) ;  /* 0x0000e5427f007947 */ /* 0x000fea000b800000 */
[----:B--2---:R2:W1:Y:S04]  /*2f50*/  SHFL.IDX PT, R8, R11, 0x1, 0x1c1f ;  /* 0x003c1f000b087f89 */ /* 0x00446800000e0000 */
[----:B----4-:R2:W4:Y:S02]  /*2f60*/  SHFL.IDX PT, R0, R12, 0x1, 0x1c1f ;  /* 0x003c1f000c007f89 */ /* 0x01052400000e0000 */
.L_x_1163:
        /* <DEDUP_REMOVED lines=12> */
[----:B------:R-:W-:-:S04]  /*3030*/  LEA R4, P0, R252, R0, 0x1 ;  /* 0x00000000fc047211 */ /* 0x000fc800078008ff */
[----:B--2---:R-:W-:Y:S02]  /*3040*/  LEA.HI.X R5, R252, R8, R3, 0x1, P0 ;  /* 0x00000008fc057211 */ /* 0x004fe400000f0c03 */
[----:B---3--:R-:W-:-:S04]  /*3050*/  LEA R2, P0, R15, R0, 0x1 ;  /* 0x000000000f027211 */ /* 0x008fc800078008ff */
[----:B----4-:R-:W-:Y:S02]  /*3060*/  LEA.HI.X R3, R15, R8, R16, 0x1, P0 ;  /* 0x000000080f037211 */ /* 0x010fe400000f0c10 */
        /* <DEDUP_REMOVED lines=9> */
.L_x_1069:
[----:B------:R-:W-:Y:S05]  /*3100*/  BSYNC B0 ;  /* 0x0000000000007941 */ /* 0x000fea0003800000 */
.L_x_1068:
[----:B------:R-:W-:Y:S05]  /*3110*/  BRA.DIV ~URZ, `(.L_x_1070) ;  /* 0x0000e4327f007947 */ /* 0x000fea000b800000 */
[----:B-1----:R1:W2:Y:S02]  /*3120*/  SHFL.IDX PT, R8, R11, 0x2, 0x1c1f ;  /* 0x005c1f000b087f89 */ /* 0x0022a400000e0000 */
.L_x_1164:
[----:B------:R-:W-:Y:S05]  /*3130*/  BRA.DIV ~URZ, `(.L_x_1071) ;  /* 0x0000e4827f007947 */ /* 0x000fea000b800000 */
[----:B----4-:R4:W1:Y:S02]  /*3140*/  SHFL.IDX PT, R0, R12, 0x2, 0x1c1f ;  /* 0x005c1f000c007f89 */ /* 0x01086400000e0000 */
.L_x_1165:
        /* <DEDUP_REMOVED lines=25> */
.L_x_1073:
[----:B------:R-:W-:Y:S05]  /*32e0*/  BSYNC B0 ;  /* 0x0000000000007941 */ /* 0x000fea0003800000 */
.L_x_1072:
[----:B------:R-:W-:Y:S05]  /*32f0*/  BRA.DIV ~URZ, `(.L_x_1074) ;  /* 0x0000e3227f007947 */ /* 0x000fea000b800000 */
[----:B-1----:R1:W3:Y:S04]  /*3300*/  SHFL.IDX PT, R6, R11, 0x3, 0x1c1f ;  /* 0x007c1f000b067f89 */ /* 0x0022e800000e0000 */
[----:B------:R1:W4:Y:S02]  /*3310*/  SHFL.IDX PT, R0, R12, 0x3, 0x1c1f ;  /* 0x007c1f000c007f89 */ /* 0x00032400000e0000 */
.L_x_1166:
[----:B------:R-:W5:Y:S04]  /*3320*/  LDL.64 R14, [R1+0x10] ;  /* 0x00001000010e7983 */ /* 0x000f680000100a00 */
[----:B----4-:R-:W4:Y:S04]  /*3330*/  LDL R13, [R1+0x70] ;  /* 0x00007000010d7983 */ /* 0x010f280000100800 */
[----:B--2---:R-:W2:Y:S04]  /*3340*/  LDL R8, [R1+0x28] ;  /* 0x0000280001087983 */ /* 0x004ea80000100800 */
[----:B---3--:R-:W3:Y:S04]  /*3350*/  LDL R7, [R1+0x78] ;  /* 0x0000780001077983 */ /* 0x008ee80000100800 */
[----:B-1----:R-:W3:Y:S04]  /*3360*/  LDL R11, [R1+0x18] ;  /* 0x00001800010b7983 */ /* 0x002ee80000100800 */
[----:B------:R-:W3:Y:S01]  /*3370*/  LDL R12, [R1+0x6c] ;  /* 0x00006c00010c7983 */ /* 0x000ee20000100800 */
[----:B------:R-:W-:-:S04]  /*3380*/  IADD3 R2, R9, 0x60, RZ ;  /* 0x0000006009027810 */ /* 0x000fc80007ffe0ff */
[----:B------:R-:W-:Y:S01]  /*3390*/  ISETP.GE.AND P1, PT, R2, R10, PT ;  /* 0x0000000a0200720c */ /* 0x000fe20003f26270 */
[----:B------:R-:W-:-:S04]  /*33a0*/  IMAD.MOV.U32 R9, RZ, RZ, 0x30 ;  /* 0x00000030ff097424 */ /* 0x000fc800078e00ff */
[----:B------:R-:W-:Y:S01]  /*33b0*/  IMAD R9, R207, -0x30, R9 ;  /* 0xffffffd0cf097824 */ /* 0x000fe200078e0209 */
[----:B------:R-:W-:-:S03]  /*33c0*/  P2R R48, PR, RZ, 0x8 ;  /* 0x00000008ff307803 */ /* 0x000fc60000000000 */
[----:B------:R-:W-:Y:S02]  /*33d0*/  IMAD.IADD R57, R251, 0x1, R9 ;  /* 0x00000001fb397824 */ /* 0x000fe400078e0209 */
[----:B------:R-:W-:Y:S02]  /*33e0*/  IMAD.MOV.U32 R58, RZ, RZ, R238 ;  /* 0x000000ffff3a7224 */ /* 0x000fe400078e00ee */
[----:B------:R-:W-:Y:S02]  /*33f0*/  IMAD.MOV.U32 R59, RZ, RZ, R240 ;  /* 0x000000ffff3b7224 */ /* 0x000fe400078e00f0 */
[----:B------:R-:W-:Y:S01]  /*3400*/  IMAD.MOV.U32 R10, RZ, RZ, 0x20 ;  /* 0x00000020ff0a7424 */ /* 0x000fe200078e00ff */
[----:B------:R-:W-:Y:S02]  /*3410*/  P2R R19, PR, RZ, 0x40 ;  /* 0x00000040ff137803 */ /* 0x000fe40000000000 */
[----:B-----5:R-:W-:-:S04]  /*3420*/  @!P1 LEA R4, P0, R14, R0, 0x1 ;  /* 0x000000000e049211 */ /* 0x020fc800078008ff */
[----:B------:R-:W-:Y:S02]  /*3430*/  @!P1 LEA.HI.X R5, R14, R6, R15, 0x1, P0 ;  /* 0x000000060e059211 */ /* 0x000fe400000f0c0f */
[----:B------:R-:W-:-:S04]  /*3440*/  @!P1 LEA R2, P0, R252, R0, 0x1 ;  /* 0x00000000fc029211 */ /* 0x000fc800078008ff */
[----:B----4-:R-:W-:Y:S02]  /*3450*/  @!P1 LEA.HI.X R3, R252, R6, R13, 0x1, P0 ;  /* 0x00000006fc039211 */ /* 0x010fe400000f0c0d */
[C---:B--2---:R-:W-:Y:S01]  /*3460*/  LOP3.LUT P0, RZ, R8.reuse, 0x2, RZ, 0xc0, !PT ;  /* 0x0000000208ff7812 */ /* 0x044fe2000780c0ff */
[----:B---3--:R-:W-:Y:S01]  /*3470*/  IMAD.SHL.U32 R198, R7, 0x2, RZ ;  /* 0x0000000207c67824 */ /* 0x008fe200078e00ff */
[----:B------:R-:W-:Y:S02]  /*3480*/  LOP3.LUT P3, RZ, R8, 0x1, RZ, 0xc0, !PT ;  /* 0x0000000108ff7812 */ /* 0x000fe4000786c0ff */
[----:B------:R-:W-:-:S09]  /*3490*/  SHF.R.S32.HI R8, RZ, 0x1f, R56 ;  /* 0x0000001fff087819 */ /* 0x000fd20000011438 */
[----:B------:R-:W-:Y:S01]  /*34a0*/  @!PT LDS RZ, [RZ] ;  /* 0x00000000fffff984 */ /* 0x000fe20000000800 */
[----:B------:R-:W-:Y:S01]  /*34b0*/  @!PT LDS RZ, [RZ] ;  /* 0x00000000fffff984 */ /* 0x000fe20000000800 */
[----:B------:R-:W-:Y:S01]  /*34c0*/  @!PT LDS RZ, [RZ] ;  /* 0x00000000fffff984 */ /* 0x000fe20000000800 */
[----:B------:R1:W-:Y:S01]  /*34d0*/  @!P1 LDGSTS.E.BYPASS.LTC128B.128 [R198+0x7880], [R4.64], !P0 ;  /* 0x0788000004c69fae */ /* 0x0003e2000c101d46 */
[----:B------:R-:W-:-:S03]  /*34e0*/  IMAD R7, R8, c[0x0][0x1e0], RZ ;  /* 0x0000780008077a24 */ /* 0x000fc600078e02ff */
[----:B------:R2:W-:Y:S01]  /*34f0*/  @!P1 LDGSTS.E.BYPASS.LTC128B.128 [R198+0x9880], [R2.64], !P3 ;  /* 0x0988000002c69fae */ /* 0x0005e2000d901d46 */
[----:B------:R-:W-:Y:S01]  /*3500*/  IMAD R7, R56, c[0x0][0x1e4], R7 ;  /* 0x0000790038077a24 */ /* 0x000fe200078e0207 */
[----:B-1----:R-:W-:Y:S02]  /*3510*/  @!P1 LEA R4, P0, R11, R0, 0x1 ;  /* 0x000000000b049211 */ /* 0x002fe400078008ff */
[----:B------:R-:W-:Y:S02]  /*3520*/  IMNMX R0, R57, 0x30, PT ;  /* 0x0000003039007817 */ /* 0x000fe40003800200 */
[----:B------:R-:W-:-:S03]  /*3530*/  @!P1 LEA.HI.X R5, R11, R6, R12, 0x1, P0 ;  /* 0x000000060b059211 */ /* 0x000fc600000f0c0c */
[----:B------:R-:W-:Y:S02]  /*3540*/  IMAD.IADD R0, R0, 0x1, -R247 ;  /* 0x0000000100007824 */ /* 0x000fe400078e0af7 */
[----:B--2---:R-:W-:Y:S01]  /*3550*/  IMAD.WIDE.U32 R2, R56, c[0x0][0x1e0], RZ ;  /* 0x0000780038027a25 */ /* 0x004fe200078e00ff */
[----:B------:R1:W-:Y:S02]  /*3560*/  @!P1 LDGSTS.E.BYPASS.LTC128B.128 [R198+0xb880], [R4.64], !P2 ;  /* 0x0b88000004c69fae */ /* 0x0003e4000d101d46 */
[C---:B------:R-:W-:Y:S01]  /*3570*/  ISETP.GE.AND P0, PT, R0.reuse, 0x1, PT ;  /* 0x000000010000780c */ /* 0x040fe20003f06270 */
[----:B------:R-:W-:Y:S01]  /*3580*/  IMAD.IADD R7, R3, 0x1, R7 ;  /* 0x0000000103077824 */ /* 0x000fe200078e0207 */
[----:B------:R-:W0:Y:S01]  /*3590*/  LDGDEPBAR ;  /* 0x00000000000079af */ /* 0x000e220000000000 */
[----:B------:R-:W-:Y:S03]  /*35a0*/  WARPSYNC 0xffffffff ;  /* 0xffffffff00007948 */ /* 0x000fe60003800000 */
[----:B------:R-:W-:Y:S01]  /*35b0*/  BAR.SYNC.DEFER_BLOCKING 0x0 ;  /* 0x0000000000007b1d */ /* 0x000fe20000010000 */
[----:B------:R-:W-:Y:S01]  /*35c0*/  ISETP.GE.AND P1, PT, R0, 0x21, PT ;  /* 0x000000210000780c */ /* 0x000fe20003f26270 */
[----:B------:R-:W-:-:S04]  /*35d0*/  IMAD.WIDE.U32 R2, R2, 0x30, R58 ;  /* 0x0000003002027825 */ /* 0x000fc800078e003a */
[----:B------:R-:W-:Y:S02]  /*35e0*/  IMAD R0, R7, 0x30, RZ ;  /* 0x0000003007007824 */ /* 0x000fe400078e02ff */
[----:B------:R-:W-:-:S04]  /*35f0*/  IMAD.WIDE.U32 R6, R10, c[0x0][0x1e0], RZ ;  /* 0x000078000a067a25 */ /* 0x000fc800078e00ff */
[----:B------:R-:W-:Y:S02]  /*3600*/  IMAD.IADD R0, R3, 0x1, R0 ;  /* 0x0000000103007824 */ /* 0x000fe400078e0200 */
[----:B------:R-:W-:Y:S01]  /*3610*/  IMAD R10, R10, c[0x0][0x1e4], RZ ;  /* 0x000079000a0a7a24 */ /* 0x000fe200078e02ff */
[----:B-1----:R-:W-:-:S04]  /*3620*/  @P0 LEA R4, P2, R2, c[0x0][0x1c8], 0x1 ;  /* 0x0000720002040a11 */ /* 0x002fc800078408ff */
[C---:B------:R-:W-:Y:S02]  /*3630*/  @P0 LEA.HI.X R5, R2.reuse, c[0x0][0x1cc], R0, 0x1, P2 ;  /* 0x0000730002050a11 */ /* 0x040fe400010f0c00 */
[----:B------:R-:W-:Y:S01]  /*3640*/  @P1 IADD3 R3, P2, R2, R6, RZ ;  /* 0x0000000602031210 */ /* 0x000fe20007f5e0ff */
[----:B------:R-:W1:Y:S03]  /*3650*/  S2R R11, SR_TID.X ;  /* 0x00000000000b7919 */ /* 0x000e660000002100 */
[----:B------:R-:W-:Y:S01]  /*3660*/  @P1 IADD3.X R0, R0, R7, R10, P2, !PT ;  /* 0x0000000700001210 */ /* 0x000fe200017fe40a */
[----:B------:R-:W-:Y:S01]  /*3670*/  @!PT LDS RZ, [RZ] ;  /* 0x00000000fffff984 */ /* 0x000fe20000000800 */
[----:B------:R-:W-:Y:S01]  /*3680*/  @!PT LDS RZ, [RZ] ;  /* 0x00000000fffff984 */ /* 0x000fe20000000800 */
[----:B------:R-:W-:Y:S01]  /*3690*/  @!PT LDS RZ, [RZ] ;  /* 0x00000000fffff984 */ /* 0x000fe20000000800 */
[----:B------:R2:W-:Y:S01]  /*36a0*/  @P0 LDGSTS.E.BYPASS.LTC128B.128 [R198+0x3c80], [R4.64], !P6 ;  /* 0x03c8000004c60fae */ /* 0x0005e2000f101d46 */
[----:B------:R-:W-:-:S03]  /*36b0*/  @P1 LEA R2, P2, R3, c[0x0][0x1c8], 0x1 ;  /* 0x0000720003021a11 */ /* 0x000fc600078408ff */
[----:B------:R2:W-:Y:S01]  /*36c0*/  @P0 LDGSTS.E.BYPASS.LTC128B.128 [R198+0x4880], [R4.64+0x40], !P5 ;  /* 0x0488004004c60fae */ /* 0x0005e2000e901d46 */
[----:B------:R-:W-:-:S03]  /*36d0*/  @P1 LEA.HI.X R3, R3, c[0x0][0x1cc], R0, 0x1, P2 ;  /* 0x0000730003031a11 */ /* 0x000fc600010f0c00 */
[----:B------:R2:W-:Y:S04]  /*36e0*/  @P0 LDGSTS.E.BYPASS.LTC128B.128 [R198+0x5480], [R4.64+0x80], !P4 ;  /* 0x0548008004c60fae */ /* 0x0005e8000e101d46 */
[----:B------:R3:W-:Y:S04]  /*36f0*/  @P1 LDGSTS.E.BYPASS.LTC128B.128 [R198+0x4480], [R2.64], !P6 ;  /* 0x0448000002c61fae */ /* 0x0007e8000f101d46 */
[----:B------:R3:W-:Y:S04]  /*3700*/  @P1 LDGSTS.E.BYPASS.LTC128B.128 [R198+0x5080], [R2.64+0x40], !P5 ;  /* 0x0508004002c61fae */ /* 0x0007e8000e901d46 */
[----:B------:R3:W-:Y:S04]  /*3710*/  @P1 LDGSTS.E.BYPASS.LTC128B.128 [R198+0x5c80], [R2.64+0x80], !P4 ;  /* 0x05c8008002c61fae */ /* 0x0007e8000e101d46 */
[----:B------:R-:W0:Y:S01]  /*3720*/  LDGDEPBAR ;  /* 0x00000000000079af */ /* 0x000e220000000000 */
[----:B------:R-:W-:Y:S01]  /*3730*/  IMAD R8, R8, c[0x0][0x208], RZ ;  /* 0x0000820008087a24 */ /* 0x000fe200078e02ff */
[----:B-1----:R-:W-:Y:S01]  /*3740*/  ISETP.GT.AND P0, PT, R11, 0x3f, PT ;  /* 0x0000003f0b00780c */ /* 0x002fe20003f04270 */
[----:B------:R-:W-:-:S04]  /*3750*/  IMAD.WIDE.U32 R6, R56, c[0x0][0x208], RZ ;  /* 0x0000820038067a25 */ /* 0x000fc800078e00ff */
[----:B------:R-:W-:-:S04]  /*3760*/  IMAD R0, R56, c[0x0][0x20c], R8 ;  /* 0x0000830038007a24 */ /* 0x000fc800078e0208 */
[----:B------:R-:W-:-:S04]  /*3770*/  IMAD.IADD R0, R7, 0x1, R0 ;  /* 0x0000000107007824 */ /* 0x000fc800078e0200 */
[----:B------:R-:W-:Y:S02]  /*3780*/  IMAD R0, R0, 0x30, RZ ;  /* 0x0000003000007824 */ /* 0x000fe400078e02ff */
[----:B---3--:R-:W-:Y:S01]  /*3790*/  IMAD.MOV.U32 R2, RZ, RZ, R236 ;  /* 0x000000ffff027224 */ /* 0x008fe200078e00ec */
[----:B------:R-:W-:-:S04]  /*37a0*/  DEPBAR.LE SB0, 0x1 ;  /* 0x000080400000791a */ /* 0x000fc80000000000 */
[----:B------:R-:W-:Y:S01]  /*37b0*/  IMAD.MOV.U32 R3, RZ, RZ, R235 ;  /* 0x000000ffff037224 */ /* 0x000fe200078e00eb */
[----:B------:R-:W-:-:S04]  /*37c0*/  DEPBAR.LE SB0, 0x0 ;  /* 0x000080000000791a */ /* 0x000fc80000000000 */
[----:B--2---:R-:W-:Y:S01]  /*37d0*/  IMAD.WIDE.U32 R4, R6, 0x30, R2 ;  /* 0x0000003006047825 */ /* 0x004fe200078e0002 */
        /* <DEDUP_REMOVED lines=8> */
[----:B------:R-:W-:Y:S02]  /*3860*/  IADD3 R0, R9, R251, -R247 ;  /* 0x000000fb09007210 */ /* 0x000fe40007ffe8f7 */
[----:B------:R-:W-:Y:S02]  /*3870*/  @!P0 LEA.HI.X R17, R5, R3, R4, 0x6, P1 ;  /* 0x0000000305118211 */ /* 0x000fe400008f3404 */
[----:B------:R-:W-:-:S02]  /*3880*/  ISETP.LT.OR P1, PT, R0, 0x1, !P3 ;  /* 0x000000010000780c */ /* 0x000fc40005f21670 */
[----:B------:R-:W-:Y:S01]  /*3890*/  LOP3.LUT P2, RZ, R18, 0x2, RZ, 0xc0, !PT ;  /* 0x0000000212ff7812 */ /* 0x000fe2000784c0ff */
[----:B------:R-:W-:Y:S04]  /*38a0*/  LDSM.16.M88.4 R8, [R187+0x1000] ;  /* 0x00100000bb08783b */ /* 0x000fe80000000200 */
[----:B------:R-:W1:Y:S04]  /*38b0*/  LDSM.16.M88.4 R32, [R184] ;  /* 0x00000000b820783b */ /* 0x000e680000000200 */
[----:B------:R-:W2:Y:S04]  /*38c0*/  LDSM.16.M88.4 R28, [R184+0x400] ;  /* 0x00040000b81c783b */ /* 0x000ea80000000200 */
[----:B------:R-:W3:Y:S04]  /*38d0*/  LDSM.16.M88.4 R20, [R184+0x800] ;  /* 0x00080000b814783b */ /* 0x000ee80000000200 */
[----:B------:R-:W4:Y:S04]  /*38e0*/  LDSM.16.M88.4 R12, [R187] ;  /* 0x00000000bb0c783b */ /* 0x000f280000000200 */
[----:B------:R-:W-:Y:S04]  /*38f0*/  LDSM.16.M88.4 R24, [R188] ;  /* 0x00000000bc18783b */ /* 0x000fe80000000200 */
[----:B------:R-:W-:Y:S04]  /*3900*/  LDSM.16.M88.4 R4, [R188+0x1000] ;  /* 0x00100000bc04783b */ /* 0x000fe80000000200 */
[----:B------:R-:W5:Y:S04]  /*3910*/  LDSM.16.M88.4 R36, [R189] ;  /* 0x00000000bd24783b */ /* 0x000f680000000200 */
[----:B------:R-:W3:Y:S04]  /*3920*/  LDSM.16.M88.4 R40, [R197] ;  /* 0x00000000c528783b */ /* 0x000ee80000000200 */
[----:B------:R-:W3:Y:S04]  /*3930*/  LDSM.16.M88.4 R44, [R196] ;  /* 0x00000000c42c783b */ /* 0x000ee80000000200 */
[----:B------:R-:W-:Y:S01]  /*3940*/  @!PT LDS RZ, [RZ] ;  /* 0x00000000fffff984 */ /* 0x000fe20000000800 */
[----:B------:R-:W-:Y:S01]  /*3950*/  @!PT LDS RZ, [RZ] ;  /* 0x00000000fffff984 */ /* 0x000fe20000000800 */
[----:B------:R-:W-:Y:S01]  /*3960*/  @!PT LDS RZ, [RZ] ;  /* 0x00000000fffff984 */ /* 0x000fe20000000800 */
[----:B------:R2:W-:Y:S01]  /*3970*/  LDGSTS.E.BYPASS.LTC128B.128 [R198+0x1880], [R2.64], !P1 ;  /* 0x0188000002c67fae */ /* 0x0005e2000c901d46 */
[----:B------:R-:W-:-:S02]  /*3980*/  ISETP.LT.OR P1, PT, R0, 0x1, !P2 ;  /* 0x000000010000780c */ /* 0x000fc40005721670 */
[----:B------:R-:W-:-:S11]  /*3990*/  @!P0 ISETP.LT.OR P3, PT, R0, 0x21, !P3 ;  /* 0x000000210000880c */ /* 0x000fd60005f61670 */
[----:B------:R3:W-:Y:S01]  /*39a0*/  LDGSTS.E.BYPASS.LTC128B.128 [R198+0x2480], [R2.64+0x40], !P1 ;  /* 0x0248004002c67fae */ /* 0x0007e2000c901d46 */
[----:B------:R-:W-:-:S04]  /*39b0*/  LOP3.LUT P1, RZ, R18, 0x4, RZ, 0xc0, !PT ;  /* 0x0000000412ff7812 */ /* 0x000fc8000782c0ff */
[----:B------:R-:W-:Y:S01]  /*39c0*/  ISETP.LT.OR P6, PT, R0, 0x1, !P1 ;  /* 0x000000010000780c */ /* 0x000fe20004fc1670 */
[C---:B-1----:R-:W-:Y:S08]  /*39d0*/  HMMA.16816.F32.BF16 R68, R8.reuse, R32, RZ ;  /* 0x000000200844723c */ /* 0x042ff000000418ff */
[C---:B--2---:R-:W-:Y:S04]  /*39e0*/  HMMA.16816.F32.BF16 R60, R8.reuse, R28, RZ ;  /* 0x0000001c083c723c */ /* 0x044fe800000418ff */
[----:B------:R1:W-:Y:S04]  /*39f0*/  LDGSTS.E.BYPASS.LTC128B.128 [R198+0x3080], [R2.64+0x80], !P6 ;  /* 0x0308008002c67fae */ /* 0x0003e8000f101d46 */
[----:B------:R2:W-:Y:S01]  /*3a00*/  @!P0 LDGSTS.E.BYPASS.LTC128B.128 [R198+0x2080], [R16.64], !P3 ;  /* 0x0208000010c68fae */ /* 0x0005e2000d901d46 */
[----:B------:R-:W-:Y:S01]  /*3a10*/  ISETP.NE.AND P3, PT, R48, RZ, PT ;  /* 0x000000ff3000720c */ /* 0x000fe20003f65270 */
[C---:B------:R-:W-:Y:S08]  /*3a20*/  HMMA.16816.F32.BF16 R64, R8.reuse, R34, RZ ;  /* 0x000000220840723c */ /* 0x040ff000000418ff */
[C---:B---3--:R-:W-:Y:S08]  /*3a30*/  HMMA.16816.F32.BF16 R48, R8.reuse, R20, RZ ;  /* 0x000000140830723c */ /* 0x048ff000000418ff */
[C---:B------:R-:W-:Y:S08]  /*3a40*/  HMMA.16816.F32.BF16 R52, R8.reuse, R30, RZ ;  /* 0x0000001e0834723c */ /* 0x040ff000000418ff */
[----:B------:R-:W-:Y:S01]  /*3a50*/  HMMA.16816.F32.BF16 R8, R8, R22, RZ ;  /* 0x000000160808723c */ /* 0x000fe200000418ff */
[----:B------:R-:W-:-:S02]  /*3a60*/  @!P0 ISETP.LT.OR P2, PT, R0, 0x21, !P2 ;  /* 0x000000210000880c */ /* 0x000fc40005741670 */
[----:B------:R-:W-:-:S05]  /*3a70*/  @!P0 ISETP.LT.OR P1, PT, R0, 0x21, !P1 ;  /* 0x000000210000880c */ /* 0x000fca0004f21670 */
[----:B----4-:R-:W-:Y:S01]  /*3a80*/  HMMA.16816.F32.BF16 R72, R12, R32, RZ ;  /* 0x000000200c48723c */ /* 0x010fe200000418ff */
[----:B------:R-:W-:-:S05]  /*3a90*/  ISETP.NE.AND P6, PT, R19, RZ, PT ;  /* 0x000000ff1300720c */ /* 0x000fca0003fc5270 */
[----:B------:R2:W-:Y:S02]  /*3aa0*/  @!P0 LDGSTS.E.BYPASS.LTC128B.128 [R198+0x2c80], [R16.64+0x40], !P2 ;  /* 0x02c8004010c68fae */ /* 0x0005e4000d101d46 */
[C---:B------:R-:W-:Y:S02]  /*3ab0*/  HMMA.16816.F32.BF16 R84, R12.reuse, R34, RZ ;  /* 0x000000220c54723c */ /* 0x040fe400000418ff */
[----:B------:R2:W-:Y:S04]  /*3ac0*/  @!P0 LDGSTS.E.BYPASS.LTC128B.128 [R198+0x3880], [R16.64+0x80], !P1 ;  /* 0x0388008010c68fae */ /* 0x0005e8000c901d46 */
[----:B------:R-:W0:Y:S02]  /*3ad0*/  LDGDEPBAR ;  /* 0x00000000000079af */ /* 0x000e240000000000 */
[C---:B------:R-:W-:Y:S08]  /*3ae0*/  HMMA.16816.F32.BF16 R32, R12.reuse, R28, RZ ;  /* 0x0000001c0c20723c */ /* 0x040ff000000418ff */
[C---:B------:R-:W-:Y:S01]  /*3af0*/  HMMA.16816.F32.BF16 R80, R12.reuse, R30, RZ ;  /* 0x0000001e0c50723c */ /* 0x040fe200000418ff */
[----:B------:R-:W-:Y:S07]  /*3b00*/  LDSM.16.M88.4 R28, [R184+0xc00] ;  /* 0x000c0000b81c783b */ /* 0x000fee0000000200 */
[C---:B------:R-:W-:Y:S01]  /*3b10*/  HMMA.16816.F32.BF16 R76, R12.reuse, R20, RZ ;  /* 0x000000140c4c723c */ /* 0x040fe200000418ff */
[----:B--2---:R-:W-:Y:S07]  /*3b20*/  LDSM.16.M88.4 R16, [R184+0x1000] ;  /* 0x00100000b810783b */ /* 0x004fee0000000200 */
[----:B------:R-:W-:Y:S01]  /*3b30*/  HMMA.16816.F32.BF16 R92, R12, R22, RZ ;  /* 0x000000160c5c723c */ /* 0x000fe200000418ff */
[----:B------:R-:W-:Y:S04]  /*3b40*/  LDSM.16.M88.4 R12, [R184+0x1400] ;  /* 0x00140000b80c783b */ /* 0x000fe80000000200 */
[----:B------:R-:W-:Y:S03]  /*3b50*/  LDSM.16.M88.4 R20, [R188+0x3000] ;  /* 0x00300000bc14783b */ /* 0x000fe60000000200 */
[C---:B-----5:R-:W-:Y:S08]  /*3b60*/  HMMA.16816.F32.BF16 R108, R4.reuse, R36, R68 ;  /* 0x00000024046c723c */ /* 0x060ff00000041844 */
[C---:B------:R-:W-:Y:S08]  /*3b70*/  HMMA.16816.F32.BF16 R104, R4.reuse, R40, R60 ;  /* 0x000000280468723c */ /* 0x040ff0000004183c */
[C---:B------:R-:W-:Y:S01]  /*3b80*/  HMMA.16816.F32.BF16 R100, R4.reuse, R44, R48 ;  /* 0x0000002c0464723c */ /* 0x040fe20000041830 */
[----:B------:R-:W-:Y:S07]  /*3b90*/  LDSM.16.M88.4 R48, [R195] ;  /* 0x00000000c330783b */ /* 0x000fee0000000200 */
[C---:B------:R-:W-:Y:S08]  /*3ba0*/  HMMA.16816.F32.BF16 R96, R4.reuse, R38, R64 ;  /* 0x000000260460723c */ /* 0x040ff00000041840 */
[C---:B------:R-:W-:Y:S01]  /*3bb0*/  HMMA.16816.F32.BF16 R88, R4.reuse, R42, R52 ;  /* 0x0000002a0458723c */ /* 0x040fe20000041834 */
[----:B------:R-:W-:Y:S07]  /*3bc0*/  LDSM.16.M88.4 R52, [R193] ;  /* 0x00000000c134783b */ /* 0x000fee0000000200 */
[----:B------:R-:W-:Y:S01]  /*3bd0*/  HMMA.16816.F32.BF16 R68, R4, R46, R8 ;  /* 0x0000002e0444723c */ /* 0x000fe20000041808 */
[----:B------:R-:W2:Y:S04]  /*3be0*/  LDSM.16.M88.4 R4, [R187+0x3000] ;  /* 0x00300000bb04783b */ /* 0x000ea80000000200 */
[----:B------:R-:W3:Y:S03]  /*3bf0*/  LDSM.16.M88.4 R8, [R187+0x2000] ;  /* 0x00200000bb08783b */ /* 0x000ee60000000200 */
[C---:B------:R-:W-:Y:S08]  /*3c00*/  HMMA.16816.F32.BF16 R72, R24.reuse, R36, R72 ;  /* 0x000000241848723c */ /* 0x040ff00000041848 */
[C---:B------:R-:W-:Y:S01]  /*3c10*/  HMMA.16816.F32.BF16 R60, R24.reuse, R40, R32 ;  /* 0x00000028183c723c */ /* 0x040fe20000041820 */
[----:B------:R-:W4:Y:S07]  /*3c20*/  LDSM.16.M88.4 R32, [R194] ;  /* 0x00000000c220783b */ /* 0x000f2e0000000200 */
[C---:B------:R-:W-:Y:S08]  /*3c30*/  HMMA.16816.F32.BF16 R36, R24.reuse, R38, R84 ;  /* 0x000000261824723c */ /* 0x040ff00000041854 */
[C---:B------:R-:W-:Y:S08]  /*3c40*/  HMMA.16816.F32.BF16 R64, R24.reuse, R44, R76 ;  /* 0x0000002c1840723c */ /* 0x040ff0000004184c */
[C---:B------:R-:W-:Y:S08]  /*3c50*/  HMMA.16816.F32.BF16 R40, R24.reuse, R42, R80 ;  /* 0x0000002a1828723c */ /* 0x040ff00000041850 */
[----:B------:R-:W-:Y:S01]  /*3c60*/  HMMA.16816.F32.BF16 R44, R24, R46, R92 ;  /* 0x0000002e182c723c */ /* 0x000fe2000004185c */
[----:B------:R-:W5:Y:S07]  /*3c70*/  LDSM.16.M88.4 R24, [R188+0x2000] ;  /* 0x00200000bc18783b */ /* 0x000f6e0000000200 */
[C---:B--2---:R-:W-:Y:S08]  /*3c80*/  HMMA.16816.F32.BF16 R80, R4.reuse, R28, R108 ;  /* 0x0000001c0450723c */ /* 0x044ff0000004186c */
[C---:B------:R-:W-:Y:S08]  /*3c90*/  HMMA.16816.F32.BF16 R104, R4.reuse, R16, R104 ;  /* 0x000000100468723c */ /* 0x040ff00000041868 */
[C---:B------:R-:W-:Y:S08]  /*3ca0*/  HMMA.16816.F32.BF16 R100, R4.reuse, R12, R100 ;  /* 0x0000000c0464723c */ /* 0x040ff00000041864 */
[C---:B------:R-:W-:Y:S08]  /*3cb0*/  HMMA.16816.F32.BF16 R96, R4.reuse, R30, R96 ;  /* 0x0000001e0460723c */ /* 0x040ff00000041860 */
[----:B------:R-:W-:Y:S08]  /*3cc0*/  HMMA.16816.F32.BF16 R84, R4, R14, R68 ;  /* 0x0000000e0454723c */ /* 0x000ff00000041844 */
[----:B---3--:R-:W-:Y:S08]  /*3cd0*/  HMMA.16816.F32.BF16 R76, R8, R28, R72 ;  /* 0x0000001c084c723c */ /* 0x008ff00000041848 */
[----:B------:R-:W-:Y:S08]  /*3ce0*/  HMMA.16816.F32.BF16 R88, R4, R18, R88 ;  /* 0x000000120458723c */ /* 0x000ff00000041858 */
[C---:B------:R-:W-:Y:S01]  /*3cf0*/  HMMA.16816.F32.BF16 R72, R8.reuse, R30, R36 ;  /* 0x0000001e0848723c */ /* 0x040fe20000041824 */
[----:B------:R-:W-:Y:S07]  /*3d00*/  LDSM.16.M88.4 R36, [R184+0x2000] ;  /* 0x00200000b824783b */ /* 0x000fee0000000200 */
[C---:B------:R-:W-:Y:S08]  /*3d10*/  HMMA.16816.F32.BF16 R68, R8.reuse, R16, R60 ;  /* 0x000000100844723c */ /* 0x040ff0000004183c */
[C---:B------:R-:W-:Y:S01]  /*3d20*/  HMMA.16816.F32.BF16 R28, R8.reuse, R18, R40 ;  /* 0x00000012081c723c */ /* 0x040fe20000041828 */
[----:B------:R-:W-:Y:S04]  /*3d30*/  LDSM.16.M88.4 R40, [R184+0x1c00] ;  /* 0x001c0000b828783b */ /* 0x000fe80000000200 */
[----:B------:R-:W-:Y:S03]  /*3d40*/  LDSM.16.M88.4 R16, [R187+0x4000] ;  /* 0x00400000bb10783b */ /* 0x000fe60000000200 */
[C---:B------:R-:W-:Y:S08]  /*3d50*/  HMMA.16816.F32.BF16 R4, R8.reuse, R12, R64 ;  /* 0x0000000c0804723c */ /* 0x040ff00000041840 */
[----:B------:R-:W-:Y:S01]  /*3d60*/  HMMA.16816.F32.BF16 R8, R8, R14, R44 ;  /* 0x0000000e0808723c */ /* 0x000fe2000004182c */
[----:B------:R-:W-:Y:S04]  /*3d70*/  LDSM.16.M88.4 R12, [R187+0x5000] ;  /* 0x00500000bb0c783b */ /* 0x000fe80000000200 */
[----:B------:R-:W2:Y:S03]  /*3d80*/  LDSM.16.M88.4 R44, [R184+0x1800] ;  /* 0x00180000b82c783b */ /* 0x000ea60000000200 */
[C---:B------:R-:W-:Y:S08]  /*3d90*/  HMMA.16816.F32.BF16 R64, R20.reuse, R48, R80 ;  /* 0x000000301440723c */ /* 0x040ff00000041850 */
[C---:B------:R-:W-:Y:S08]  /*3da0*/  HMMA.16816.F32.BF16 R60, R20.reuse, R50, R96 ;  /* 0x00000032143c723c */ /* 0x040ff00000041860 */
[C---:B----4-:R-:W-:Y:S08]  /*3db0*/  HMMA.16816.F32.BF16 R112, R20.reuse, R32, R104 ;  /* 0x000000201470723c */ /* 0x050ff00000041868 */
[C---:B------:R-:W-:Y:S08]  /*3dc0*/  HMMA.16816.F32.BF16 R116, R20.reuse, R52, R100 ;  /* 0x000000341474723c */ /* 0x040ff00000041864 */
[C---:B------:R-:W-:Y:S08]  /*3dd0*/  HMMA.16816.F32.BF16 R108, R20.reuse, R34, R88 ;  /* 0x00000022146c723c */ /* 0x040ff00000041858 */
[----:B------:R-:W-:Y:S01]  /*3de0*/  HMMA.16816.F32.BF16 R104, R20, R54, R84 ;  /* 0x000000361468723c */ /* 0x000fe20000041854 */
[----:B------:R-:W-:Y:S07]  /*3df0*/  LDSM.16.M88.4 R20, [R190] ;  /* 0x00000000be14783b */ /* 0x000fee0000000200 */
[C---:B-----5:R-:W-:Y:S08]  /*3e00*/  HMMA.16816.F32.BF16 R100, R24.reuse, R48, R76 ;  /* 0x000000301864723c */ /* 0x060ff0000004184c */
[C---:B------:R-:W-:Y:S08]  /*3e10*/  HMMA.16816.F32.BF16 R92, R24.reuse, R32, R68 ;  /* 0x00000020185c723c */ /* 0x040ff00000041844 */
[C---:B------:R-:W-:Y:S08]  /*3e20*/  HMMA.16816.F32.BF16 R96, R24.reuse, R50, R72 ;  /* 0x000000321860723c */ /* 0x040ff00000041848 */
[C---:B------:R-:W-:Y:S01]  /*3e30*/  HMMA.16816.F32.BF16 R88, R24.reuse, R34, R28 ;  /* 0x000000221858723c */ /* 0x040fe2000004181c */
[----:B------:R-:W-:Y:S04]  /*3e40*/  LDSM.16.M88.4 R32, [R192] ;  /* 0x00000000c020783b */ /* 0x000fe80000000200 */
[----:B------:R-:W-:Y:S03]  /*3e50*/  LDSM.16.M88.4 R28, [R191] ;  /* 0x00000000bf1c783b */ /* 0x000fe60000000200 */
[C---:B------:R-:W-:Y:S01]  /*3e60*/  HMMA.16816.F32.BF16 R84, R24.reuse, R52, R4 ;  /* 0x000000341854723c */ /* 0x040fe20000041804 */
[----:B------:R-:W3:Y:S07]  /*3e70*/  LDSM.16.M88.4 R4, [R188+0x5000] ;  /* 0x00500000bc04783b */ /* 0x000eee0000000200 */
[----:B------:R-:W-:Y:S01]  /*3e80*/  HMMA.16816.F32.BF16 R80, R24, R54, R8 ;  /* 0x000000361850723c */ /* 0x000fe20000041808 */
[----:B------:R-:W4:Y:S01]  /*3e90*/  LDSM.16.M88.4 R8, [R188+0x4000] ;  /* 0x00400000bc08783b */ /* 0x000f220000000200 */
        /* <DEDUP_REMOVED lines=18> */
[C---:B------:R-:W-:Y:S08]  /*3fc0*/  HMMA.16816.F32.BF16 R64, R4.reuse, R30, R64 ;  /* 0x0000001e0440723c */ /* 0x040ff00000041840 */
[C---:B------:R-:W-:Y:S08]  /*3fd0*/  HMMA.16816.F32.BF16 R60, R4.reuse, R20, R60 ;  /* 0x00000014043c723c */ /* 0x040ff0000004183c */
[----:B------:R-:W-:Y:S08]  /*3fe0*/  HMMA.16816.F32.BF16 R52, R4, R22, R52 ;  /* 0x000000160434723c */ /* 0x000ff00000041834 */
[C---:B----4-:R-:W-:Y:S08]  /*3ff0*/  HMMA.16816.F32.BF16 R48, R8.reuse, R32, R48 ;  /* 0x000000200830723c */ /* 0x050ff00000041830 */
        /* <DEDUP_REMOVED lines=11> */
[----:B------:R-:W-:Y:S02]  /*40b0*/  SHF.R.S32.HI R2, RZ, 0x1f, R0 ;  /* 0x0000001fff027819 */ /* 0x000fe40000011400 */
[----:B------:R-:W-:-:S03]  /*40c0*/  ISETP.GE.AND P2, PT, R3, 0x1, PT ;  /* 0x000000010300780c */ /* 0x000fc60003f46270 */
        /* <DEDUP_REMOVED lines=9> */
[----:B------:R-:W-:Y:S01]  /*4160*/  @P2 IMAD.WIDE.U32 R2, R6, 0x30, R58 ;  /* 0x0000003006022825 */ /* 0x000fe200078e003a */
[----:B------:R-:W-:-:S03]  /*4170*/  @P1 IADD3 R6, P0, R238, R4, RZ ;  /* 0x00000004ee061210 */ /* 0x000fc60007f1e0ff */
[C---:B------:R-:W-:Y:S02]  /*4180*/  @P1 IMAD R7, R0.reuse, 0x30, RZ ;  /* 0x0000003000071824 */ /* 0x040fe400078e02ff */
[----:B------:R-:W-:-:S03]  /*4190*/  @P2 IMAD R0, R0, 0x30, RZ ;  /* 0x0000003000002824 */ /* 0x000fc600078e02ff */
[----:B------:R-:W-:Y:S01]  /*41a0*/  @P1 IADD3.X R7, R240, R7, R5, P0, !PT ;  /* 0x00000007f0071210 */ /* 0x000fe200007fe405 */
[----:B------:R-:W-:Y:S01]  /*41b0*/  @P2 IMAD.IADD R0, R3, 0x1, R0 ;  /* 0x0000000103002824 */ /* 0x000fe200078e0200 */
[----:B------:R-:W-:-:S04]  /*41c0*/  @P2 LEA R4, P0, R2, c[0x0][0x1c8], 0x1 ;  /* 0x0000720002042a11 */ /* 0x000fc800078008ff */
        /* <DEDUP_REMOVED lines=12> */
.L_x_1076:
[----:B-1----:R-:W-:Y:S05]  /*4290*/  BSYNC B0 ;  /* 0x0000000000007941 */ /* 0x002fea0003800000 */
.L_x_1075:
[----:B------:R-:W2:Y:S04]  /*42a0*/  LDL R233, [R1+0x4] ;  /* 0x0000040001e97983 */ /* 0x000ea80000100800 */
[----:B------:R-:W2:Y:S04]  /*42b0*/  LDL R232, [R1+0xac] ;  /* 0x0000ac0001e87983 */ /* 0x000ea80000100800 */
[----:B------:R-:W3:Y:S04]  /*42c0*/  LDL R5, [R1+0x1c] ;  /* 0x00001c0001057983 */ /* 0x000ee80000100800 */
[----:B------:R-:W-:Y:S04]  /*42d0*/  LDSM.16.MT88.4 R80, [R186] ;  /* 0x00000000ba50783b */ /* 0x000fe80000004200 */
[----:B------:R-:W-:Y:S04]  /*42e0*/  LDSM.16.MT88.4 R88, [R185+0xc00] ;  /* 0x000c0000b958783b */ /* 0x000fe80000004200 */
[----:B------:R-:W-:Y:S04]  /*42f0*/  LDSM.16.MT88.4 R84, [R186+0xc00] ;  /* 0x000c0000ba54783b */ /* 0x000fe80000004200 */
[----:B------:R-:W-:Y:S04]  /*4300*/  LDSM.16.MT88.4 R100, [R185+0x1800] ;  /* 0x00180000b964783b */ /* 0x000fe80000004200 */
[----:B------:R-:W-:Y:S04]  /*4310*/  LDSM.16.MT88.4 R104, [R186+0x1800] ;  /* 0x00180000ba68783b */ /* 0x000fe80000004200 */
[----:B------:R-:W0:Y:S01]  /*4320*/  LDGDEPBAR ;  /* 0x00000000000079af */ /* 0x000e220000000000 */
[----:B--2---:R-:W-:-:S04]  /*4330*/  IMAD.IADD R3, R232, 0x1, R233 ;  /* 0x00000001e8037824 */ /* 0x004fc800078e02e9 */
[----:B------:R-:W-:-:S05]  /*4340*/  @P3 IMAD.HI.U32 R0, R3, c[0x0][0x2c8], RZ ;  /* 0x0000b20003003a27 */ /* 0x000fca00078e00ff */
[----:B------:R-:W-:-:S05]  /*4350*/  @P3 SHF.R.U32.HI R3, RZ, c[0x0][0x2cc], R0 ;  /* 0x0000b300ff033a19 */ /* 0x000fca0000011600 */
[----:B------:R-:W1:Y:S04]  /*4360*/  SHFL.IDX PT, R2, R3, 0x2, 0x1c1f ;  /* 0x005c1f0003027f89 */ /* 0x000e6800000e0000 */
[----:B------:R-:W2:Y:S01]  /*4370*/  SHFL.IDX PT, R4, R3, 0x3, 0x1c1f ;  /* 0x007c1f0003047f89 */ /* 0x000ea200000e0000 */
[----:B---3--:R-:W-:Y:S01]  /*4380*/  IADD3 R0, -R5, 0x1, R57 ;  /* 0x0000000105007810 */ /* 0x008fe20007ffe139 */
[----:B------:R-:W-:Y:S02]  /*4390*/  IMAD.IADD R8, R57, 0x1, -R5 ;  /* 0x0000000139087824 */ /* 0x000fe400078e0a05 */
[----:B------:R-:W-:Y:S02]  /*43a0*/  LDSM.16.MT88.4 R56, [R185+0x400] ;  /* 0x00040000b938783b */ /* 0x000fe40000004200 */
[----:B------:R-:W-:-:S04]  /*43b0*/  IMAD.IADD R7, R0, 0x1, -R250 ;  /* 0x0000000100077824 */ /* 0x000fc800078e0afa */
[C---:B-1----:R-:W-:Y:S02]  /*43c0*/  IMAD.IADD R2, R7.reuse, 0x1, R2 ;  /* 0x0000000107027824 */ /* 0x042fe400078e0202 */
[----:B--2---:R-:W-:-:S03]  /*43d0*/  IMAD.IADD R0, R7, 0x1, R4 ;  /* 0x0000000107007824 */ /* 0x004fc600078e0204 */
[----:B------:R-:W-:-:S04]  /*43e0*/  IMNMX R2, R8, R2, PT ;  /* 0x0000000208027217 */ /* 0x000fc80003800200 */
[C---:B------:R-:W-:Y:S02]  /*43f0*/  ISETP.GT.AND P1, PT, R2.reuse, RZ, PT ;  /* 0x000000ff0200720c */ /* 0x040fe40003f24270 */
[----:B------:R-:W-:Y:S02]  /*4400*/  ISETP.GT.AND P0, PT, R2, 0x1, PT ;  /* 0x000000010200780c */ /* 0x000fe40003f04270 */
[----:B------:R-:W-:Y:S02]  /*4410*/  IMNMX R0, R8, R0, PT ;  /* 0x0000000008007217 */ /* 0x000fe40003800200 */
[----:B------:R-:W-:Y:S02]  /*4420*/  ISETP.GT.AND P2, PT, R2, 0x8, PT ;  /* 0x000000080200780c */ /* 0x000fe40003f44270 */
[----:B------:R-:W-:Y:S02]  /*4430*/  FSEL R9, R76, -INF , P1 ;  /* 0xff8000004c097808 */ /* 0x000fe40000800000 */
[----:B------:R-:W-:-:S02]  /*4440*/  FSEL R10, R77, -INF , P0 ;  /* 0xff8000004d0a7808 */ /* 0x000fc40000000000 */
[----:B------:R-:W-:Y:S02]  /*4450*/  ISETP.GT.AND P1, PT, R2, 0x9, PT ;  /* 0x000000090200780c */ /* 0x000fe40003f24270 */
[----:B------:R-:W-:Y:S02]  /*4460*/  ISETP.GT.AND P0, PT, R0, RZ, PT ;  /* 0x000000ff0000720c */ /* 0x000fe40003f04270 */
[----:B------:R-:W-:Y:S02]  /*4470*/  FSEL R11, R72, -INF , P2 ;  /* 0xff800000480b7808 */ /* 0x000fe40001000000 */
[----:B------:R-:W-:Y:S02]  /*4480*/  ISETP.GT.AND P2, PT, R0, 0x1, PT ;  /* 0x000000010000780c */ /* 0x000fe40003f44270 */
[----:B------:R-:W-:Y:S02]  /*4490*/  FMNMX.FTZ R4, R9, R10, !PT ;  /* 0x0000000a09047209 */ /* 0x000fe40007810000 */
[----:B------:R-:W-:-:S02]  /*44a0*/  FSEL R14, R73, -INF , P1 ;  /* 0xff800000490e7808 */ /* 0x000fc40000800000 */
[----:B------:R-:W-:Y:S02]  /*44b0*/  FSEL R15, R78, -INF , P0 ;  /* 0xff8000004e0f7808 */ /* 0x000fe40000000000 */
[C---:B------:R-:W-:Y:S02]  /*44c0*/  ISETP.GT.AND P1, PT, R0.reuse, 0x8, PT ;  /* 0x000000080000780c */ /* 0x040fe40003f24270 */
[----:B------:R-:W-:Y:S02]  /*44d0*/  ISETP.GT.AND P0, PT, R0, 0x9, PT ;  /* 0x000000090000780c */ /* 0x000fe40003f04270 */
[----:B------:R-:W-:Y:S02]  /*44e0*/  FSEL R16, R79, -INF , P2 ;  /* 0xff8000004f107808 */ /* 0x000fe40001000000 */
[----:B------:R-:W-:Y:S01]  /*44f0*/  ISETP.GT.AND P2, PT, R2, 0x10, PT ;  /* 0x000000100200780c */ /* 0x000fe20003f44270 */
[----:B------:R-:W-:Y:S01]  /*4500*/  LDSM.16.MT88.4 R76, [R185+0x1c00] ;  /* 0x001c0000b94c783b */ /* 0x000fe20000004200 */
[----:B------:R-:W-:-:S02]  /*4510*/  FMNMX.FTZ R4, R11, R4, !PT ;  /* 0x000000040b047209 */ /* 0x000fc40007810000 */
[----:B------:R-:W-:Y:S02]  /*4520*/  FSEL R17, R74, -INF , P1 ;  /* 0xff8000004a117808 */ /* 0x000fe40000800000 */
[----:B------:R-:W-:Y:S02]  /*4530*/  FSEL R18, R75, -INF , P0 ;  /* 0xff8000004b127808 */ /* 0x000fe40000000000 */
[----:B------:R-:W-:Y:S01]  /*4540*/  ISETP.GT.AND P0, PT, R2, 0x11, PT ;  /* 0x000000110200780c */ /* 0x000fe20003f04270 */
[----:B------:R-:W-:Y:S01]  /*4550*/  LDSM.16.MT88.4 R72, [R185] ;  /* 0x00000000b948783b */ /* 0x000fe20000004200 */
[----:B------:R-:W-:Y:S02]  /*4560*/  FSEL R19, R68, -INF , P2 ;  /* 0xff80000044137808 */ /* 0x000fe40001000000 */
[----:B------:R-:W-:Y:S02]  /*4570*/  ISETP.GT.AND P1, PT, R2, 0x18, PT ;  /* 0x000000180200780c */ /* 0x000fe40003f24270 */
[----:B------:R-:W-:-:S02]  /*4580*/  FMNMX.FTZ R4, R14, R4, !PT ;  /* 0x000000040e047209 */ /* 0x000fc40007810000 */
[----:B------:R-:W-:Y:S02]  /*4590*/  FSEL R21, R69, -INF , P0 ;  /* 0xff80000045157808 */ /* 0x000fe40000000000 */
[----:B------:R-:W-:Y:S02]  /*45a0*/  FSEL R24, R64, -INF , P1 ;  /* 0xff80000040187808 */ /* 0x000fe40000800000 */
[----:B------:R-:W-:Y:S02]  /*45b0*/  FMNMX.FTZ R4, R19, R4, !PT ;  /* 0x0000000413047209 */ /* 0x000fe40007810000 */
[C---:B------:R-:W-:Y:S02]  /*45c0*/  ISETP.GT.AND P1, PT, R2.reuse, 0x20, PT ;  /* 0x000000200200780c */ /* 0x040fe40003f24270 */
[----:B------:R-:W-:Y:S02]  /*45d0*/  ISETP.GT.AND P0, PT, R2, 0x19, PT ;  /* 0x000000190200780c */ /* 0x000fe40003f04270 */
[----:B------:R-:W-:-:S02]  /*45e0*/  FMNMX.FTZ R4, R21, R4, !PT ;  /* 0x0000000415047209 */ /* 0x000fc40007810000 */
[----:B------:R-:W-:Y:S02]  /*45f0*/  FSEL R154, R60, -INF , P1 ;  /* 0xff8000003c9a7808 */ /* 0x000fe40000800000 */
[----:B------:R-:W-:Y:S02]  /*4600*/  FMNMX.FTZ R5, R15, R16, !PT ;  /* 0x000000100f057209 */ /* 0x000fe40007810000 */
[----:B------:R-:W-:Y:S02]  /*4610*/  FSEL R25, R65, -INF , P0 ;  /* 0xff80000041197808 */ /* 0x000fe40000000000 */
[----:B------:R-:W-:Y:S02]  /*4620*/  ISETP.GT.AND P1, PT, R0, 0x10, PT ;  /* 0x000000100000780c */ /* 0x000fe40003f24270 */
[----:B------:R-:W-:Y:S02]  /*4630*/  ISETP.GT.AND P0, PT, R2, 0x21, PT ;  /* 0x000000210200780c */ /* 0x000fe40003f04270 */
[----:B------:R-:W-:-:S02]  /*4640*/  FMNMX.FTZ R4, R24, R4, !PT ;  /* 0x0000000418047209 */ /* 0x000fc40007810000 */
[----:B------:R-:W-:Y:S02]  /*4650*/  FMNMX.FTZ R5, R17, R5, !PT ;  /* 0x0000000511057209 */ /* 0x000fe40007810000 */
[----:B------:R-:W-:Y:S02]  /*4660*/  FSEL R30, R70, -INF , P1 ;  /* 0xff800000461e7808 */ /* 0x000fe40000800000 */
[C---:B------:R-:W-:Y:S02]  /*4670*/  ISETP.GT.AND P2, PT, R2.reuse, 0x28, PT ;  /* 0x000000280200780c */ /* 0x040fe40003f44270 */
[----:B------:R-:W-:Y:S02]  /*4680*/  FSEL R155, R61, -INF , P0 ;  /* 0xff8000003d9b7808 */ /* 0x000fe40000000000 */
[----:B------:R-:W-:Y:S02]  /*4690*/  ISETP.GT.AND P1, PT, R2, 0x29, PT ;  /* 0x000000290200780c */ /* 0x000fe40003f24270 */
[----:B------:R-:W-:-:S02]  /*46a0*/  ISETP.GT.AND P0, PT, R0, 0x11, PT ;  /* 0x000000110000780c */ /* 0x000fc40003f04270 */
[----:B------:R-:W-:Y:S02]  /*46b0*/  FMNMX.FTZ R2, R25, R4, !PT ;  /* 0x0000000419027209 */ /* 0x000fe40007810000 */
[----:B------:R-:W-:Y:S02]  /*46c0*/  FMNMX.FTZ R5, R18, R5, !PT ;  /* 0x0000000512057209 */ /* 0x000fe40007810000 */
[----:B------:R-:W-:Y:S02]  /*46d0*/  FSEL R27, R71, -INF , P0 ;  /* 0xff800000471b7808 */ /* 0x000fe40000000000 */
[----:B------:R-:W-:Y:S02]  /*46e0*/  FMNMX.FTZ R2, R154, R2, !PT ;  /* 0x000000029a027209 */ /* 0x000fe40007810000 */
[----:B------:R-:W-:Y:S02]  /*46f0*/  ISETP.GT.AND P0, PT, R0, 0x18, PT ;  /* 0x000000180000780c */ /* 0x000fe40003f04270 */
[----:B------:R-:W-:-:S02]  /*4700*/  FMNMX.FTZ R5, R30, R5, !PT ;  /* 0x000000051e057209 */ /* 0x000fc40007810000 */
[----:B------:R-:W-:Y:S02]  /*4710*/  FSEL R146, R53, -INF , P1 ;  /* 0xff80000035927808 */ /* 0x000fe40000800000 */
[----:B------:R-:W-:Y:S02]  /*4720*/  FSEL R153, R52, -INF , P2 ;  /* 0xff80000034997808 */ /* 0x000fe40001000000 */
[----:B------:R-:W-:Y:S02]  /*4730*/  FMNMX.FTZ R2, R155, R2, !PT ;  /* 0x000000029b027209 */ /* 0x000fe40007810000 */
[----:B------:R-:W-:Y:S02]  /*4740*/  ISETP.GT.AND P1, PT, R0, 0x19, PT ;  /* 0x000000190000780c */ /* 0x000fe40003f24270 */
[----:B------:R-:W-:Y:S02]  /*4750*/  FSEL R26, R66, -INF , P0 ;  /* 0xff800000421a7808 */ /* 0x000fe40000000000 */
[----:B------:R-:W-:-:S02]  /*4760*/  FMNMX.FTZ R5, R27, R5, !PT ;  /* 0x000000051b057209 */ /* 0x000fc40007810000 */
[----:B------:R-:W-:Y:S02]  /*4770*/  FMNMX.FTZ R2, R153, R2, !PT ;  /* 0x0000000299027209 */ /* 0x000fe40007810000 */
[----:B------:R-:W-:Y:S02]  /*4780*/  FSEL R31, R67, -INF , P1 ;  /* 0xff800000431f7808 */ /* 0x000fe40000800000 */
[----:B------:R-:W-:Y:S01]  /*4790*/  ISETP.GT.AND P1, PT, R0, 0x20, PT ;  /* 0x000000200000780c */ /* 0x000fe20003f24270 */
[----:B------:R-:W-:Y:S01]  /*47a0*/  LDSM.16.MT88.4 R64, [R186+0x1c00] ;  /* 0x001c0000ba40783b */ /* 0x000fe20000004200 */
[----:B------:R-:W-:Y:S02]  /*47b0*/  FMNMX.FTZ R5, R26, R5, !PT ;  /* 0x000000051a057209 */ /* 0x000fe40007810000 */
[----:B------:R-:W-:Y:S02]  /*47c0*/  FMNMX.FTZ R4, R146, R2, !PT ;  /* 0x0000000292047209 */ /* 0x000fe40007810000 */
[----:B------:R-:W-:-:S02]  /*47d0*/  ISETP.GT.AND P0, PT, R0, 0x21, PT ;  /* 0x000000210000780c */ /* 0x000fc40003f04270 */
[----:B------:R-:W-:Y:S02]  /*47e0*/  FSEL R152, R62, -INF , P1 ;  /* 0xff8000003e987808 */ /* 0x000fe40000800000 */
[----:B------:R-:W-:Y:S02]  /*47f0*/  FMNMX.FTZ R2, R31, R5, !PT ;  /* 0x000000051f027209 */ /* 0x000fe40007810000 */
[----:B------:R-:W-:Y:S02]  /*4800*/  FSEL R147, R63, -INF , P0 ;  /* 0xff8000003f937808 */ /* 0x000fe40000000000 */
[----:B------:R-:W-:Y:S01]  /*4810*/  ISETP.GT.AND P1, PT, R0, 0x28, PT ;  /* 0x000000280000780c */ /* 0x000fe20003f24270 */
[----:B------:R-:W1:Y:S01]  /*4820*/  SHFL.BFLY PT, R6, R4, 0x2, 0x1f ;  /* 0x0c401f0004067f89 */ /* 0x000e6200000e0000 */
[----:B------:R-:W-:Y:S02]  /*4830*/  FMNMX.FTZ R2, R152, R2, !PT ;  /* 0x0000000298027209 */ /* 0x000fe40007810000 */
[----:B------:R-:W-:Y:S01]  /*4840*/  ISETP.GT.AND P0, PT, R0, 0x29, PT ;  /* 0x000000290000780c */ /* 0x000fe20003f04270 */
[----:B------:R-:W-:Y:S01]  /*4850*/  LDSM.16.MT88.4 R60, [R186+0x400] ;  /* 0x00040000ba3c783b */ /* 0x000fe20000004200 */
        /* <DEDUP_REMOVED lines=9> */
[----:B--2---:R-:W-:-:S05]  /*48f0*/  FMNMX.FTZ R2, R2, R5, !PT ;  /* 0x0000000502027209 */ /* 0x004fca0007810000 */
[----:B------:R-:W2:Y:S01]  /*4900*/  SHFL.BFLY PT, R5, R2, 0x1, 0x1f ;  /* 0x0c201f0002057f89 */ /* 0x000ea200000e0000 */
[----:B-1----:R-:W-:-:S04]  /*4910*/  FMNMX.FTZ R136, R0, R4, !PT ;  /* 0x0000000400887209 */ /* 0x002fc80007810000 */
[C---:B------:R-:W-:Y:S01]  /*4920*/  FSETP.NEU.FTZ.AND P0, PT, R136.reuse, -INF , PT ;  /* 0xff8000008800780b */ /* 0x040fe20003f1d000 */
[----:B------:R-:W-:-:S05]  /*4930*/  FMUL.FTZ R0, R136, c[0x0][0x2d0] ;  /* 0x0000b40088007a20 */ /* 0x000fca0000410000 */
[----:B------:R-:W-:-:S05]  /*4940*/  FSEL R13, R0, RZ, P0 ;  /* 0x000000ff000d7208 */ /* 0x000fca0000000000 */
[--C-:B------:R-:W-:Y:S01]  /*4950*/  FFMA.FTZ R0, R9, c[0x0][0x2d0], -R13.reuse ;  /* 0x0000b40009007a23 */ /* 0x100fe2000001080d */
[----:B--2---:R-:W-:Y:S01]  /*4960*/  FMNMX.FTZ R134, R2, R5, !PT ;  /* 0x0000000502867209 */ /* 0x004fe20007810000 */
[----:B------:R-:W-:Y:S02]  /*4970*/  FFMA.FTZ R2, R11, c[0x0][0x2d0], -R13 ;  /* 0x0000b4000b027a23 */ /* 0x000fe4000001080d */
[----:B------:R1:W-:Y:S01]  /*4980*/  MUFU.EX2 R204, R0 ;  /* 0x0000000000cc7308 */ /* 0x0003e20000000800 */
[----:B------:R-:W-:-:S07]  /*4990*/  FSETP.NEU.FTZ.AND P0, PT, R134, -INF , PT ;  /* 0xff8000008600780b */ /* 0x000fce0003f1d000 */
[----:B------:R2:W-:Y:S01]  /*49a0*/  MUFU.EX2 R206, R2 ;  /* 0x0000000200ce7308 */ /* 0x0005e20000000800 */
[----:B-1----:R-:W-:-:S07]  /*49b0*/  FFMA.FTZ R0, R10, c[0x0][0x2d0], -R13 ;  /* 0x0000b4000a007a23 */ /* 0x002fce000001080d */
[----:B------:R1:W3:Y:S01]  /*49c0*/  MUFU.EX2 R203, R0 ;  /* 0x0000000000cb7308 */ /* 0x0002e20000000800 */
[----:B--2---:R-:W2:Y:S04]  /*49d0*/  SHFL.IDX PT, R2, R3, RZ, 0x1c1f ;  /* 0x001c1fff03027589 */ /* 0x004ea800000e0000 */
[----:B------:R-:W4:Y:S01]  /*49e0*/  SHFL.IDX PT, R3, R3, 0x1, 0x1c1f ;  /* 0x003c1f0003037f89 */ /* 0x000f2200000e0000 */
[----:B-1----:R-:W-:-:S05]  /*49f0*/  FMUL.FTZ R0, R134, c[0x0][0x2d0] ;  /* 0x0000b40086007a20 */ /* 0x002fca0000410000 */
[----:B------:R-:W-:Y:S01]  /*4a00*/  FSEL R12, R0, RZ, P0 ;  /* 0x000000ff000c7208 */ /* 0x000fe20000000000 */
[----:B------:R-:W-:-:S04]  /*4a10*/  FFMA.FTZ R0, R14, c[0x0][0x2d0], -R13 ;  /* 0x0000b4000e007a23 */ /* 0x000fc8000001080d */
[----:B------:R1:W5:Y:S01]  /*4a20*/  MUFU.EX2 R205, R0 ;  /* 0x0000000000cd7308 */ /* 0x0003620000000800 */
[----:B--2---:R-:W-:Y:S02]  /*4a30*/  IMAD.IADD R2, R7, 0x1, R2 ;  /* 0x0000000107027824 */ /* 0x004fe400078e0202 */
[----:B-1----:R-:W-:-:S05]  /*4a40*/  FFMA.FTZ R0, R15, c[0x0][0x2d0], -R12 ;  /* 0x0000b4000f007a23 */ /* 0x002fca000001080c */
[----:B------:R1:W-:Y:S01]  /*4a50*/  MUFU.EX2 R200, R0 ;  /* 0x0000000000c87308 */ /* 0x0003e20000000800 */
[----:B----4-:R-:W-:Y:S01]  /*4a60*/  IMAD.IADD R3, R7, 0x1, R3 ;  /* 0x0000000107037824 */ /* 0x010fe200078e0203 */
[----:B------:R-:W-:Y:S01]  /*4a70*/  IMNMX R2, R8, R2, PT ;  /* 0x0000000208027217 */ /* 0x000fe20003800200 */
[----:B-1----:R-:W-:-:S05]  /*4a80*/  FFMA.FTZ R0, R16, c[0x0][0x2d0], -R12 ;  /* 0x0000b40010007a23 */ /* 0x002fca000001080c */
[----:B------:R1:W2:Y:S01]  /*4a90*/  MUFU.EX2 R199, R0 ;  /* 0x0000000000c77308 */ /* 0x0002a20000000800 */
[C---:B------:R-:W-:Y:S02]  /*4aa0*/  ISETP.GT.AND P1, PT, R2.reuse, RZ, PT ;  /* 0x000000ff0200720c */ /* 0x040fe40003f24270 */
[----:B------:R-:W-:Y:S01]  /*4ab0*/  ISETP.GT.AND P0, PT, R2, 0x1, PT ;  /* 0x000000010200780c */ /* 0x000fe20003f04270 */
[----:B-1----:R-:W-:-:S04]  /*4ac0*/  FFMA.FTZ R0, R17, c[0x0][0x2d0], -R12 ;  /* 0x0000b40011007a23 */ /* 0x002fc8000001080c */
[----:B------:R1:W-:Y:S01]  /*4ad0*/  MUFU.EX2 R202, R0 ;  /* 0x0000000000ca7308 */ /* 0x0003e20000000800 */
[----:B------:R-:W-:Y:S02]  /*4ae0*/  FSEL R14, R48, -INF , P1 ;  /* 0xff800000300e7808 */ /* 0x000fe40000800000 */
[----:B------:R-:W-:Y:S02]  /*4af0*/  ISETP.GT.AND P2, PT, R2, 0x8, PT ;  /* 0x000000080200780c */ /* 0x000fe40003f44270 */
[----:B------:R-:W-:Y:S01]  /*4b00*/  FSEL R15, R49, -INF , P0 ;  /* 0xff800000310f7808 */ /* 0x000fe20000000000 */
[----:B-1----:R-:W-:-:S04]  /*4b10*/  FFMA.FTZ R0, R18, c[0x0][0x2d0], -R12 ;  /* 0x0000b40012007a23 */ /* 0x002fc8000001080c */
[----:B------:R1:W4:Y:S01]  /*4b20*/  MUFU.EX2 R201, R0 ;  /* 0x0000000000c97308 */ /* 0x0003220000000800 */
[----:B------:R-:W-:Y:S02]  /*4b30*/  FSEL R16, R44, -INF , P2 ;  /* 0xff8000002c107808 */ /* 0x000fe40001000000 */
[----:B------:R-:W-:Y:S02]  /*4b40*/  FMNMX.FTZ R4, R14, R15, !PT ;  /* 0x0000000f0e047209 */ /* 0x000fe40007810000 */
[----:B-1----:R-:W-:-:S04]  /*4b50*/  IMNMX R0, R8, R3, PT ;  /* 0x0000000308007217 */ /* 0x002fc80003800200 */
[C---:B------:R-:W-:Y:S01]  /*4b60*/  ISETP.GT.AND P1, PT, R0.reuse, RZ, PT ;  /* 0x000000ff0000720c */ /* 0x040fe20003f24270 */
[----:B------:R-:W-:Y:S01]  /*4b70*/  FFMA.FTZ R3, R19, c[0x0][0x2d0], -R13 ;  /* 0x0000b40013037a23 */ /* 0x000fe2000001080d */
[----:B------:R-:W-:Y:S02]  /*4b80*/  ISETP.GT.AND P0, PT, R0, 0x1, PT ;  /* 0x000000010000780c */ /* 0x000fe40003f04270 */
[----:B------:R-:W-:Y:S02]  /*4b90*/  FSEL R29, R50, -INF , P1 ;  /* 0xff800000321d7808 */ /* 0x000fe40000800000 */
[C---:B------:R-:W-:Y:S01]  /*4ba0*/  ISETP.GT.AND P1, PT, R2.reuse, 0x9, PT ;  /* 0x000000090200780c */ /* 0x040fe20003f24270 */
[----:B------:R1:W-:Y:S01]  /*4bb0*/  MUFU.EX2 R183, R3 ;  /* 0x0000000300b77308 */ /* 0x0003e20000000800 */
[----:B------:R-:W-:Y:S02]  /*4bc0*/  FSEL R33, R51, -INF , P0 ;  /* 0xff80000033217808 */ /* 0x000fe40000000000 */
[----:B------:R-:W-:Y:S01]  /*4bd0*/  ISETP.GT.AND P0, PT, R2, 0x10, PT ;  /* 0x000000100200780c */ /* 0x000fe20003f04270 */
[----:B------:R-:W-:Y:S01]  /*4be0*/  LDSM.16.MT88.4 R48, [R185+0x1000] ;  /* 0x00100000b930783b */ /* 0x000fe20000004200 */
[----:B------:R-:W-:-:S02]  /*4bf0*/  FSEL R17, R45, -INF , P1 ;  /* 0xff8000002d117808 */ /* 0x000fc40000800000 */
[----:B------:R-:W-:Y:S02]  /*4c00*/  ISETP.GT.AND P1, PT, R0, 0x8, PT ;  /* 0x000000080000780c */ /* 0x000fe40003f24270 */
[----:B------:R-:W-:Y:S02]  /*4c10*/  FSEL R20, R36, -INF , P0 ;  /* 0xff80000024147808 */ /* 0x000fe40000000000 */
[----:B------:R-:W-:Y:S02]  /*4c20*/  ISETP.GT.AND P2, PT, R2, 0x11, PT ;  /* 0x000000110200780c */ /* 0x000fe40003f44270 */
[----:B-1----:R-:W-:-:S04]  /*4c30*/  FMNMX.FTZ R3, R16, R4, !PT ;  /* 0x0000000410037209 */ /* 0x002fc80007810000 */
[----:B------:R-:W-:Y:S02]  /*4c40*/  FMNMX.FTZ R3, R17, R3, !PT ;  /* 0x0000000311037209 */ /* 0x000fe40007810000 */
[----:B------:R-:W-:Y:S02]  /*4c50*/  ISETP.GT.AND P0, PT, R0, 0x9, PT ;  /* 0x000000090000780c */ /* 0x000fe40003f04270 */
[----:B------:R-:W-:Y:S02]  /*4c60*/  FSEL R34, R46, -INF , P1 ;  /* 0xff8000002e227808 */ /* 0x000fe40000800000 */
[----:B------:R-:W-:Y:S02]  /*4c70*/  ISETP.GT.AND P1, PT, R2, 0x18, PT ;  /* 0x000000180200780c */ /* 0x000fe40003f24270 */
[----:B------:R-:W-:Y:S02]  /*4c80*/  FSEL R22, R37, -INF , P2 ;  /* 0xff80000025167808 */ /* 0x000fe40001000000 */
[----:B------:R-:W-:-:S02]  /*4c90*/  FMNMX.FTZ R3, R20, R3, !PT ;  /* 0x0000000314037209 */ /* 0x000fc40007810000 */
[----:B------:R-:W-:Y:S02]  /*4ca0*/  FSEL R35, R47, -INF , P0 ;  /* 0xff8000002f237808 */ /* 0x000fe40000000000 */
[----:B------:R-:W-:Y:S02]  /*4cb0*/  ISETP.GT.AND P0, PT, R2, 0x19, PT ;  /* 0x000000190200780c */ /* 0x000fe40003f04270 */
[----:B------:R-:W-:Y:S02]  /*4cc0*/  FSEL R28, R40, -INF , P1 ;  /* 0xff800000281c7808 */ /* 0x000fe40000800000 */
[----:B------:R-:W-:Y:S02]  /*4cd0*/  FMNMX.FTZ R3, R22, R3, !PT ;  /* 0x0000000316037209 */ /* 0x000fe40007810000 */
[----:B------:R-:W-:Y:S02]  /*4ce0*/  ISETP.GT.AND P1, PT, R2, 0x20, PT ;  /* 0x000000200200780c */ /* 0x000fe40003f24270 */
[----:B------:R-:W-:-:S02]  /*4cf0*/  FSEL R23, R41, -INF , P0 ;  /* 0xff80000029177808 */ /* 0x000fc40000000000 */
[----:B------:R-:W-:Y:S02]  /*4d00*/  FMNMX.FTZ R3, R28, R3, !PT ;  /* 0x000000031c037209 */ /* 0x000fe40007810000 */
[----:B------:R-:W-:Y:S02]  /*4d10*/  FSEL R115, R148, -INF , P1 ;  /* 0xff80000094737808 */ /* 0x000fe40000800000 */
[C---:B------:R-:W-:Y:S02]  /*4d20*/  ISETP.GT.AND P0, PT, R2.reuse, 0x21, PT ;  /* 0x000000210200780c */ /* 0x040fe40003f04270 */
[C---:B------:R-:W-:Y:S02]  /*4d30*/  ISETP.GT.AND P2, PT, R2.reuse, 0x28, PT ;  /* 0x000000280200780c */ /* 0x040fe40003f44270 */
[----:B------:R-:W-:Y:S01]  /*4d40*/  ISETP.GT.AND P1, PT, R2, 0x29, PT ;  /* 0x000000290200780c */ /* 0x000fe20003f24270 */
[----:B------:R-:W-:Y:S01]  /*4d50*/  FFMA.FTZ R2, R25, c[0x0][0x2d0], -R13 ;  /* 0x0000b40019027a23 */ /* 0x000fe2000001080d */
[----:B------:R-:W-:-:S03]  /*4d60*/  FMNMX.FTZ R3, R23, R3, !PT ;  /* 0x0000000317037209 */ /* 0x000fc60007810000 */
[----:B------:R1:W-:Y:S01]  /*4d70*/  MUFU.EX2 R180, R2 ;  /* 0x0000000200b47308 */ /* 0x0003e20000000800 */
[----:B------:R-:W-:Y:S02]  /*4d80*/  FSEL R114, R149, -INF , P0 ;  /* 0xff80000095727808 */ /* 0x000fe40000000000 */
[----:B------:R-:W-:Y:S02]  /*4d90*/  FSEL R113, R156, -INF , P2 ;  /* 0xff8000009c717808 */ /* 0x000fe40001000000 */
[----:B-1----:R-:W-:Y:S01]  /*4da0*/  FMNMX.FTZ R2, R115, R3, !PT ;  /* 0x0000000373027209 */ /* 0x002fe20007810000 */
[----:B------:R-:W-:-:S04]  /*4db0*/  FFMA.FTZ R3, R30, c[0x0][0x2d0], -R12 ;  /* 0x0000b4001e037a23 */ /* 0x000fc8000001080c */
[----:B------:R1:W-:Y:S01]  /*4dc0*/  MUFU.EX2 R179, R3 ;  /* 0x0000000300b37308 */ /* 0x0003e20000000800 */
[----:B------:R-:W-:Y:S02]  /*4dd0*/  FMNMX.FTZ R2, R114, R2, !PT ;  /* 0x0000000272027209 */ /* 0x000fe40007810000 */
[----:B------:R-:W-:Y:S02]  /*4de0*/  FSEL R112, R157, -INF , P1 ;  /* 0xff8000009d707808 */ /* 0x000fe40000800000 */
[----:B------:R-:W-:Y:S02]  /*4df0*/  FMNMX.FTZ R2, R113, R2, !PT ;  /* 0x0000000271027209 */ /* 0x000fe40007810000 */
[----:B------:R-:W-:Y:S01]  /*4e00*/  ISETP.GT.AND P0, PT, R0, 0x10, PT ;  /* 0x000000100000780c */ /* 0x000fe20003f04270 */
[----:B-1----:R-:W-:-:S04]  /*4e10*/  FFMA.FTZ R3, R27, c[0x0][0x2d0], -R12 ;  /* 0x0000b4001b037a23 */ /* 0x002fc8000001080c */
[----:B------:R1:W-:Y:S01]  /*4e20*/  MUFU.EX2 R178, R3 ;  /* 0x0000000300b27308 */ /* 0x0003e20000000800 */
[----:B------:R-:W-:Y:S01]  /*4e30*/  FFMA.FTZ R4, R21, c[0x0][0x2d0], -R13 ;  /* 0x0000b40015047a23 */ /* 0x000fe2000001080d */
[----:B------:R-:W-:Y:S02]  /*4e40*/  FMNMX.FTZ R2, R112, R2, !PT ;  /* 0x0000000270027209 */ /* 0x000fe40007810000 */
[----:B------:R-:W-:Y:S02]  /*4e50*/  FSEL R21, R38, -INF , P0 ;  /* 0xff80000026157808 */ /* 0x000fe40000000000 */
[----:B------:R-:W-:Y:S02]  /*4e60*/  ISETP.GT.AND P0, PT, R0, 0x11, PT ;  /* 0x000000110000780c */ /* 0x000fe40003f04270 */
[----:B-1----:R-:W-:-:S04]  /*4e70*/  FMNMX.FTZ R3, R29, R33, !PT ;  /* 0x000000211d037209 */ /* 0x002fc80007810000 */
[----:B------:R-:W-:Y:S01]  /*4e80*/  FMNMX.FTZ R3, R34, R3, !PT ;  /* 0x0000000322037209 */ /* 0x000fe20007810000 */
[----:B------:R-:W1:Y:S03]  /*4e90*/  SHFL.BFLY PT, R5, R2, 0x2, 0x1f ;  /* 0x0c401f0002057f89 */ /* 0x000e6600000e0000 */
[----:B------:R-:W-:Y:S02]  /*4ea0*/  FMNMX.FTZ R3, R35, R3, !PT ;  /* 0x0000000323037209 */ /* 0x000fe40007810000 */
[----:B------:R-:W-:Y:S02]  /*4eb0*/  FSEL R19, R39, -INF , P0 ;  /* 0xff80000027137808 */ /* 0x000fe40000000000 */
[----:B------:R-:W-:Y:S02]  /*4ec0*/  ISETP.GT.AND P1, PT, R0, 0x18, PT ;  /* 0x000000180000780c */ /* 0x000fe40003f24270 */
[----:B------:R-:W-:-:S02]  /*4ed0*/  FMNMX.FTZ R3, R21, R3, !PT ;  /* 0x0000000315037209 */ /* 0x000fc40007810000 */
[----:B------:R-:W-:Y:S02]  /*4ee0*/  ISETP.GT.AND P0, PT, R0, 0x19, PT ;  /* 0x000000190000780c */ /* 0x000fe40003f04270 */
[----:B------:R-:W-:Y:S02]  /*4ef0*/  FSEL R18, R42, -INF , P1 ;  /* 0xff8000002a127808 */ /* 0x000fe40000800000 */
[----:B------:R-:W-:Y:S02]  /*4f00*/  FMNMX.FTZ R3, R19, R3, !PT ;  /* 0x0000000313037209 */ /* 0x000fe40007810000 */
[----:B------:R-:W-:Y:S02]  /*4f10*/  FSEL R32, R43, -INF , P0 ;  /* 0xff8000002b207808 */ /* 0x000fe40000000000 */
[----:B------:R-:W-:Y:S02]  /*4f20*/  ISETP.GT.AND P0, PT, R0, 0x20, PT ;  /* 0x000000200000780c */ /* 0x000fe40003f04270 */
[----:B------:R-:W-:-:S02]  /*4f30*/  FMNMX.FTZ R3, R18, R3, !PT ;  /* 0x0000000312037209 */ /* 0x000fc40007810000 */
[----:B------:R-:W-:Y:S02]  /*4f40*/  FSEL R71, R150, -INF , P0 ;  /* 0xff80000096477808 */ /* 0x000fe40000000000 */
[C---:B------:R-:W-:Y:S02]  /*4f50*/  ISETP.GT.AND P2, PT, R0.reuse, 0x21, PT ;  /* 0x000000210000780c */ /* 0x040fe40003f44270 */
[C---:B------:R-:W-:Y:S02]  /*4f60*/  ISETP.GT.AND P1, PT, R0.reuse, 0x28, PT ;  /* 0x000000280000780c */ /* 0x040fe40003f24270 */
[----:B------:R-:W-:Y:S02]  /*4f70*/  ISETP.GT.AND P0, PT, R0, 0x29, PT ;  /* 0x000000290000780c */ /* 0x000fe40003f04270 */
[----:B------:R-:W-:Y:S02]  /*4f80*/  FMNMX.FTZ R0, R32, R3, !PT ;  /* 0x0000000320007209 */ /* 0x000fe40007810000 */
[----:B------:R-:W-:-:S02]  /*4f90*/  FSEL R70, R151, -INF , P2 ;  /* 0xff80000097467808 */ /* 0x000fc40001000000 */
[----:B------:R-:W-:Y:S01]  /*4fa0*/  FMNMX.FTZ R0, R71, R0, !PT ;  /* 0x0000000047007209 */ /* 0x000fe20007810000 */
[----:B------:R2:W2:Y:S01]  /*4fb0*/  MUFU.EX2 R182, R4 ;  /* 0x0000000400b67308 */ /* 0x0004a20000000800 */
[----:B------:R-:W-:Y:S02]  /*4fc0*/  FSEL R69, R158, -INF , P1 ;  /* 0xff8000009e457808 */ /* 0x000fe40000800000 */
[----:B------:R-:W-:Y:S02]  /*4fd0*/  FMNMX.FTZ R0, R70, R0, !PT ;  /* 0x0000000046007209 */ /* 0x000fe40007810000 */
[----:B-1----:R-:W-:Y:S02]  /*4fe0*/  FMNMX.FTZ R2, R2, R5, !PT ;  /* 0x0000000502027209 */ /* 0x002fe40007810000 */
[----:B------:R-:W-:Y:S02]  /*4ff0*/  FSEL R68, R159, -INF , P0 ;  /* 0xff8000009f447808 */ /* 0x000fe40000000000 */
[----:B------:R-:W-:Y:S01]  /*5000*/  FMNMX.FTZ R0, R69, R0, !PT ;  /* 0x0000000045007209 */ /* 0x000fe20007810000 */
[----:B--2---:R-:W-:Y:S01]  /*5010*/  FFMA.FTZ R4, R24, c[0x0][0x2d0], -R13 ;  /* 0x0000b40018047a23 */ /* 0x004fe2000001080d */
[----:B---3--:R-:W-:-:S03]  /*5020*/  F2FP.BF16.PACK_AB R8, R203, R204 ;  /* 0x000000cccb08723e */ /* 0x008fc600000010ff */
[----:B------:R1:W2:Y:S01]  /*5030*/  MUFU.EX2 R181, R4 ;  /* 0x0000000400b57308 */ /* 0x0002a20000000800 */
[----:B-----5:R-:W-:Y:S02]  /*5040*/  F2FP.BF16.PACK_AB R10, R205, R206 ;  /* 0x000000cecd0a723e */ /* 0x020fe400000010ff */
[----:B------:R-:W-:Y:S02]  /*5050*/  F2FP.BF16.PACK_AB R9, R199, R200 ;  /* 0x000000c8c709723e */ /* 0x000fe400000010ff */
[----:B----4-:R-:W-:Y:S01]  /*5060*/  F2FP.BF16.PACK_AB R11, R201, R202 ;  /* 0x000000cac90b723e */ /* 0x010fe200000010ff */
[----:B------:R-:W3:Y:S01]  /*5070*/  SHFL.BFLY PT, R3, R2, 0x1, 0x1f ;  /* 0x0c201f0002037f89 */ /* 0x000ee200000e0000 */
[----:B------:R-:W-:Y:S01]  /*5080*/  FMNMX.FTZ R0, R68, R0, !PT ;  /* 0x0000000044007209 */ /* 0x000fe20007810000 */
[----:B-1----:R-:W-:-:S04]  /*5090*/  FFMA.FTZ R4, R26, c[0x0][0x2d0], -R12 ;  /* 0x0000b4001a047a23 */ /* 0x002fc8000001080c */
[----:B------:R1:W-:Y:S01]  /*50a0*/  MUFU.EX2 R177, R4 ;  /* 0x0000000400b17308 */ /* 0x0003e20000000800 */
[C---:B------:R-:W-:Y:S08]  /*50b0*/  HMMA.16816.F32.BF16 R124, R8.reuse, R72, RZ ;  /* 0x00000048087c723c */ /* 0x040ff000000418ff */
[----:B------:R-:W-:Y:S01]  /*50c0*/  HMMA.16816.F32.BF16 R140, R8, R80, RZ ;  /* 0x00000050088c723c */ /* 0x000fe200000418ff */
[----:B-1----:R-:W-:-:S07]  /*50d0*/  FFMA.FTZ R4, R31, c[0x0][0x2d0], -R12 ;  /* 0x0000b4001f047a23 */ /* 0x002fce000001080c */
[C---:B------:R-:W-:Y:S01]  /*50e0*/  HMMA.16816.F32.BF16 R128, R8.reuse, R88, RZ ;  /* 0x000000580880723c */ /* 0x040fe200000418ff */
[----:B------:R1:W4:Y:S07]  /*50f0*/  MUFU.EX2 R176, R4 ;  /* 0x0000000400b07308 */ /* 0x00032e0000000800 */
        /* <DEDUP_REMOVED lines=9> */
[----:B------:R-:W5:Y:S01]  /*5190*/  SHFL.BFLY PT, R8, R0, 0x2, 0x1f ;  /* 0x0c401f0000087f89 */ /* 0x000f6200000e0000 */
[----:B-1----:R-:W-:-:S02]  /*51a0*/  F2FP.BF16.PACK_AB R4, R182, R183 ;  /* 0x000000b7b604723e */ /* 0x002fc400000010ff */
[----:B------:R-:W-:Y:S02]  /*51b0*/  F2FP.BF16.PACK_AB R5, R178, R179 ;  /* 0x000000b3b205723e */ /* 0x000fe400000010ff */
[----:B--2---:R-:W-:Y:S02]  /*51c0*/  F2FP.BF16.PACK_AB R6, R180, R181 ;  /* 0x000000b5b406723e */ /* 0x004fe400000010ff */
[----:B----4-:R-:W-:Y:S02]  /*51d0*/  F2FP.BF16.PACK_AB R7, R176, R177 ;  /* 0x000000b1b007723e */ /* 0x010fe400000010ff */
[----:B---3--:R-:W-:-:S05]  /*51e0*/  FMNMX.FTZ R138, R2, R3, !PT ;  /* 0x00000003028a7209 */ /* 0x008fca0007810000 */
[----:B------:R-:W-:Y:S01]  /*51f0*/  HMMA.16816.F32.BF16 R160, R4, R48, R128 ;  /* 0x0000003004a0723c */ /* 0x000fe20000041880 */
[C---:B------:R-:W-:Y:S01]  /*5200*/  FMUL.FTZ R2, R138.reuse, c[0x0][0x2d0] ;  /* 0x0000b4008a027a20 */ /* 0x040fe20000410000 */
[----:B------:R-:W-:Y:S02]  /*5210*/  FSETP.NEU.FTZ.AND P0, PT, R138, -INF , PT ;  /* 0xff8000008a00780b */ /* 0x000fe40003f1d000 */
[----:B-----5:R-:W-:Y:S02]  /*5220*/  FMNMX.FTZ R0, R0, R8, !PT ;  /* 0x0000000800007209 */ /* 0x020fe40007810000 */
[----:B------:R-:W-:-:S03]  /*5230*/  FSEL R2, R2, RZ, P0 ;  /* 0x000000ff02027208 */ /* 0x000fc60000000000 */
[----:B------:R-:W1:Y:S02]  /*5240*/  SHFL.BFLY PT, R8, R0, 0x1, 0x1f ;  /* 0x0c201f0000087f89 */ /* 0x000e6400000e0000 */
[----:B------:R-:W-:-:S04]  /*5250*/  FFMA.FTZ R3, R14, c[0x0][0x2d0], -R2 ;  /* 0x0000b4000e037a23 */ /* 0x000fc80000010802 */
[----:B------:R2:W-:Y:S09]  /*5260*/  MUFU.EX2 R167, R3 ;  /* 0x0000000300a77308 */ /* 0x0005f20000000800 */
[----:B------:R-:W-:Y:S02]  /*5270*/  IMAD.MOV.U32 R128, RZ, RZ, R163 ;  /* 0x000000ffff807224 */ /* 0x000fe400078e00a3 */
[----:B--2---:R-:W-:-:S04]  /*5280*/  FFMA.FTZ R3, R15, c[0x0][0x2d0], -R2 ;  /* 0x0000b4000f037a23 */ /* 0x004fc80000010802 */
[----:B------:R2:W3:Y:S01]  /*5290*/  MUFU.EX2 R164, R3 ;  /* 0x0000000300a47308 */ /* 0x0004e20000000800 */
[----:B-1----:R-:W-:Y:S01]  /*52a0*/  FMNMX.FTZ R137, R0, R8, !PT ;  /* 0x0000000800897209 */ /* 0x002fe20007810000 */
[--C-:B------:R-:W-:Y:S02]  /*52b0*/  FFMA.FTZ R0, R22, c[0x0][0x2d0], -R2.reuse ;  /* 0x0000b40016007a23 */ /* 0x100fe40000010802 */
[----:B--2---:R-:W-:-:S04]  /*52c0*/  FFMA.FTZ R3, R16, c[0x0][0x2d0], -R2 ;  /* 0x0000b40010037a23 */ /* 0x004fc80000010802 */
[----:B------:R1:W-:Y:S01]  /*52d0*/  MUFU.EX2 R163, R3 ;  /* 0x0000000300a37308 */ /* 0x0003e20000000800 */
[----:B------:R-:W-:Y:S01]  /*52e0*/  IMAD.MOV.U32 R129, RZ, RZ, R162 ;  /* 0x000000ffff817224 */ /* 0x000fe200078e00a2 */
[----:B------:R-:W-:Y:S01]  /*52f0*/  FSETP.NEU.FTZ.AND P0, PT, R137, -INF , PT ;  /* 0xff8000008900780b */ /* 0x000fe20003f1d000 */
[----:B------:R-:W-:Y:S02]  /*5300*/  IMAD.MOV.U32 R131, RZ, RZ, R160 ;  /* 0x000000ffff837224 */ /* 0x000fe400078e00a0 */
[----:B-1----:R-:W-:-:S04]  /*5310*/  FFMA.FTZ R3, R17, c[0x0][0x2d0], -R2 ;  /* 0x0000b40011037a23 */ /* 0x002fc80000010802 */
[----:B------:R1:W2:Y:S08]  /*5320*/  MUFU.EX2 R165, R3 ;  /* 0x0000000300a57308 */ /* 0x0002b00000000800 */
[----:B------:R4:W-:Y:S01]  /*5330*/  MUFU.EX2 R162, R0 ;  /* 0x0000000000a27308 */ /* 0x0009e20000000800 */
[----:B-1----:R-:W-:-:S07]  /*5340*/  FFMA.FTZ R3, R20, c[0x0][0x2d0], -R2 ;  /* 0x0000b40014037a23 */ /* 0x002fce0000010802 */
[----:B------:R1:W-:Y:S01]  /*5350*/  MUFU.EX2 R166, R3 ;  /* 0x0000000300a67308 */ /* 0x0003e20000000800 */
[----:B----4-:R-:W-:Y:S02]  /*5360*/  FMUL.FTZ R0, R137, c[0x0][0x2d0] ;  /* 0x0000b40089007a20 */ /* 0x010fe40000410000 */
[----:B------:R-:W-:-:S03]  /*5370*/  IMAD.MOV.U32 R130, RZ, RZ, R161 ;  /* 0x000000ffff827224 */ /* 0x000fc600078e00a1 */
[----:B------:R-:W-:Y:S01]  /*5380*/  FSEL R0, R0, RZ, P0 ;  /* 0x000000ff00007208 */ /* 0x000fe20000000000 */
[----:B-1----:R-:W-:-:S04]  /*5390*/  FFMA.FTZ R3, R28, c[0x0][0x2d0], -R2 ;  /* 0x0000b4001c037a23 */ /* 0x002fc80000010802 */
[----:B------:R1:W-:Y:S02]  /*53a0*/  MUFU.EX2 R160, R3 ;  /* 0x0000000300a07308 */ /* 0x0003e40000000800 */
[----:B-1----:R-:W-:-:S06]  /*53b0*/  FFMA.FTZ R3, R23, c[0x0][0x2d0], -R2 ;  /* 0x0000b40017037a23 */ /* 0x002fcc0000010802 */
[----:B------:R1:W-:Y:S02]  /*53c0*/  MUFU.EX2 R161, R3 ;  /* 0x0000000300a17308 */ /* 0x0003e40000000800 */
[----:B-1----:R-:W-:-:S06]  /*53d0*/  FFMA.FTZ R3, R29, c[0x0][0x2d0], -R0 ;  /* 0x0000b4001d037a23 */ /* 0x002fcc0000010800 */
[----:B------:R1:W-:Y:S02]  /*53e0*/  MUFU.EX2 R133, R3 ;  /* 0x0000000300857308 */ /* 0x0003e40000000800 */
[----:B-1----:R-:W-:-:S06]  /*53f0*/  FFMA.FTZ R3, R33, c[0x0][0x2d0], -R0 ;  /* 0x0000b40021037a23 */ /* 0x002fcc0000010800 */
[----:B------:R1:W4:Y:S02]  /*5400*/  MUFU.EX2 R132, R3 ;  /* 0x0000000300847308 */ /* 0x0003240000000800 */
[----:B-1----:R-:W-:-:S06]  /*5410*/  FFMA.FTZ R3, R34, c[0x0][0x2d0], -R0 ;  /* 0x0000b40022037a23 */ /* 0x002fcc0000010800 */
[----:B------:R1:W-:Y:S01]  /*5420*/  MUFU.EX2 R135, R3 ;  /* 0x0000000300877308 */ /* 0x0003e20000000800 */
[----:B------:R-:W-:Y:S01]  /*5430*/  HMMA.16816.F32.BF16 R220, R4, R60, R140 ;  /* 0x0000003c04dc723c */ /* 0x000fe2000004188c */
[----:B-1----:R-:W-:-:S06]  /*5440*/  FFMA.FTZ R3, R35, c[0x0][0x2d0], -R0 ;  /* 0x0000b40023037a23 */ /* 0x002fcc0000010800 */
[----:B------:R1:W5:Y:S01]  /*5450*/  MUFU.EX2 R139, R3 ;  /* 0x00000003008b7308 */ /* 0x0003620000000800 */
[----:B------:R-:W-:Y:S01]  /*5460*/  HMMA.16816.F32.BF16 R120, R4, R52, R120 ;  /* 0x000000340478723c */ /* 0x000fe20000041878 */
[----:B---3--:R-:W-:Y:S02]  /*5470*/  F2FP.BF16.PACK_AB R8, R164, R167 ;  /* 0x000000a7a408723e */ /* 0x008fe400000010ff */
[----:B--2---:R-:W-:Y:S01]  /*5480*/  F2FP.BF16.PACK_AB R10, R165, R163 ;  /* 0x000000a3a50a723e */ /* 0x004fe200000010ff */
[----:B-1----:R-:W-:-:S04]  /*5490*/  FFMA.FTZ R3, R21, c[0x0][0x2d0], -R0 ;  /* 0x0000b40015037a23 */ /* 0x002fc80000010800 */
[----:B------:R1:W-:Y:S01]  /*54a0*/  MUFU.EX2 R141, R3 ;  /* 0x00000003008d7308 */ /* 0x0003e20000000800 */
[----:B----4-:R-:W-:Y:S02]  /*54b0*/  F2FP.BF16.PACK_AB R9, R132, R133 ;  /* 0x000000858409723e */ /* 0x010fe400000010ff */
[----:B-----5:R-:W-:Y:S01]  /*54c0*/  F2FP.BF16.PACK_AB R11, R139, R135 ;  /* 0x000000878b0b723e */ /* 0x020fe200000010ff */
[----:B------:R-:W-:Y:S01]  /*54d0*/  HMMA.16816.F32.BF16 R116, R4, R76, R116 ;  /* 0x0000004c0474723c */ /* 0x000fe20000041874 */
[----:B-1----:R-:W-:-:S04]  /*54e0*/  FFMA.FTZ R3, R19, c[0x0][0x2d0], -R0 ;  /* 0x0000b40013037a23 */ /* 0x002fc80000010800 */
[----:B------:R1:W2:Y:S03]  /*54f0*/  MUFU.EX2 R143, R3 ;  /* 0x00000003008f7308 */ /* 0x0002a60000000800 */
[----:B------:R-:W-:Y:S01]  /*5500*/  HMMA.16816.F32.BF16 R20, R8, R88, RZ ;  /* 0x000000580814723c */ /* 0x000fe200000418ff */
[----:B-1----:R-:W-:-:S04]  /*5510*/  FFMA.FTZ R3, R18, c[0x0][0x2d0], -R0 ;  /* 0x0000b40012037a23 */ /* 0x002fc80000010800 */
[----:B------:R1:W-:Y:S02]  /*5520*/  MUFU.EX2 R142, R3 ;  /* 0x00000003008e7308 */ /* 0x0003e40000000800 */
[----:B-1----:R-:W-:-:S06]  /*5530*/  FFMA.FTZ R3, R32, c[0x0][0x2d0], -R0 ;  /* 0x0000b40020037a23 */ /* 0x002fcc0000010800 */
[----:B------:R-:W1:Y:S01]  /*5540*/  MUFU.EX2 R140, R3 ;  /* 0x00000003008c7308 */ /* 0x000e620000000800 */
[----:B------:R-:W-:Y:S01]  /*5550*/  HMMA.16816.F32.BF16 R108, R4, R64, R108 ;  /* 0x00000040046c723c */ /* 0x000fe2000004186c */
[----:B------:R-:W-:Y:S02]  /*5560*/  IMAD.MOV.U32 R159, RZ, RZ, R120 ;  /* 0x000000ffff9f7224 */ /* 0x000fe400078e0078 */
[----:B------:R-:W-:Y:S02]  /*5570*/  IMAD.MOV.U32 R158, RZ, RZ, R121 ;  /* 0x000000ffff9e7224 */ /* 0x000fe400078e0079 */
[----:B------:R-:W-:-:S03]  /*5580*/  IMAD.MOV.U32 R157, RZ, RZ, R122 ;  /* 0x000000ffff9d7224 */ /* 0x000fc600078e007a */
[----:B------:R-:W-:Y:S01]  /*5590*/  HMMA.16816.F32.BF16 R212, R4, R66, R24 ;  /* 0x0000004204d4723c */ /* 0x000fe20000041818 */
[----:B------:R-:W-:-:S07]  /*55a0*/  IMAD.MOV.U32 R156, RZ, RZ, R123 ;  /* 0x000000ffff9c7224 */ /* 0x000fce00078e007b */
[----:B------:R-:W-:Y:S08]  /*55b0*/  HMMA.16816.F32.BF16 R24, R8, R80, RZ ;  /* 0x000000500818723c */ /* 0x000ff000000418ff */
[----:B------:R-:W-:Y:S01]  /*55c0*/  HMMA.16816.F32.BF16 R208, R4, R56, R124 ;  /* 0x0000003804d0723c */ /* 0x000fe2000004187c */
[----:B------:R-:W-:-:S07]  /*55d0*/  IMAD.MOV.U32 R171, RZ, RZ, R116 ;  /* 0x000000ffffab7224 */ /* 0x000fce00078e0074 */
[----:B------:R-:W-:Y:S01]  /*55e0*/  HMMA.16816.F32.BF16 R120, R4, R58, R96 ;  /* 0x0000003a0478723c */ /* 0x000fe20000041860 */
[----:B------:R-:W-:-:S07]  /*55f0*/  IMAD.MOV.U32 R170, RZ, RZ, R117 ;  /* 0x000000ffffaa7224 */ /* 0x000fce00078e0075 */
[----:B------:R-:W-:Y:S01]  /*5600*/  HMMA.16816.F32.BF16 R124, R4, R62, R92 ;  /* 0x0000003e047c723c */ /* 0x000fe2000004185c */
[----:B------:R-:W-:-:S07]  /*5610*/  IMAD.MOV.U32 R169, RZ, RZ, R118 ;  /* 0x000000ffffa97224 */ /* 0x000fce00078e0076 */
[----:B------:R-:W-:Y:S01]  /*5620*/  HMMA.16816.F32.BF16 R228, R4, R50, R44 ;  /* 0x0000003204e4723c */ /* 0x000fe2000004182c */
[----:B------:R-:W-:-:S07]  /*5630*/  IMAD.MOV.U32 R168, RZ, RZ, R119 ;  /* 0x000000ffffa87224 */ /* 0x000fce00078e0077 */
[C---:B------:R-:W-:Y:S08]  /*5640*/  HMMA.16816.F32.BF16 R224, R4.reuse, R54, R40 ;  /* 0x0000003604e0723c */ /* 0x040ff00000041828 */
[----:B------:R-:W-:Y:S07]  /*5650*/  HMMA.16816.F32.BF16 R216, R4, R78, R36 ;  /* 0x0000004e04d8723c */ /* 0x000fee0000041824 */
[----:B------:R-:W-:-:S02]  /*5660*/  F2FP.BF16.PACK_AB R4, R162, R166 ;  /* 0x000000a6a204723e */ /* 0x000fc400000010ff */
[----:B--2---:R-:W-:Y:S02]  /*5670*/  F2FP.BF16.PACK_AB R5, R143, R141 ;  /* 0x0000008d8f05723e */ /* 0x004fe400000010ff */
[----:B------:R-:W-:Y:S02]  /*5680*/  F2FP.BF16.PACK_AB R6, R161, R160 ;  /* 0x000000a0a106723e */ /* 0x000fe400000010ff */
[----:B-1----:R-:W-:Y:S01]  /*5690*/  F2FP.BF16.PACK_AB R7, R140, R142 ;  /* 0x0000008e8c07723e */ /* 0x002fe200000010ff */
[----:B------:R-:W-:Y:S08]  /*56a0*/  HMMA.16816.F32.BF16 R16, R8, R84, RZ ;  /* 0x000000540810723c */ /* 0x000ff000000418ff */
[----:B------:R-:W-:Y:S08]  /*56b0*/  HMMA.16816.F32.BF16 R116, R4, R48, R20 ;  /* 0x000000300474723c */ /* 0x000ff00000041814 */
[----:B------:R-:W-:Y:S01]  /*56c0*/  HMMA.16816.F32.BF16 R20, R8, R100, RZ ;  /* 0x000000640814723c */ /* 0x000fe200000418ff */
[----:B------:R-:W-:-:S02]  /*56d0*/  IMAD.MOV.U32 R243, RZ, RZ, R108 ;  /* 0x000000fffff37224 */ /* 0x000fc400078e006c */
[----:B------:R-:W-:Y:S02]  /*56e0*/  IMAD.MOV.U32 R242, RZ, RZ, R109 ;  /* 0x000000fffff27224 */ /* 0x000fe400078e006d */
[----:B------:R-:W-:Y:S02]  /*56f0*/  IMAD.MOV.U32 R241, RZ, RZ, R110 ;  /* 0x000000fffff17224 */ /* 0x000fe400078e006e */
[----:B------:R-:W-:Y:S02]  /*5700*/  IMAD.MOV.U32 R234, RZ, RZ, R111 ;  /* 0x000000ffffea7224 */ /* 0x000fe400078e006f */
[----:B------:R-:W-:Y:S08]  /*5710*/  HMMA.16816.F32.BF16 R108, R4, R60, R24 ;  /* 0x0000003c046c723c */ /* 0x000ff00000041818 */
[C---:B------:R-:W-:Y:S08]  /*5720*/  HMMA.16816.F32.BF16 R24, R8.reuse, R90, RZ ;  /* 0x0000005a0818723c */ /* 0x040ff000000418ff */
[C---:B------:R-:W-:Y:S07]  /*5730*/  HMMA.16816.F32.BF16 R28, R8.reuse, R72, RZ ;  /* 0x00000048081c723c */ /* 0x040fee00000418ff */
[----:B------:R-:W-:Y:S01]  /*5740*/  IMAD.MOV.U32 R72, RZ, RZ, R171 ;  /* 0x000000ffff487224 */ /* 0x000fe200078e00ab */
[----:B------:R-:W-:Y:S01]  /*5750*/  HMMA.16816.F32.BF16 R32, R8, R74, RZ ;  /* 0x0000004a0820723c */ /* 0x000fe200000418ff */
[----:B------:R-:W-:-:S06]  /*5760*/  IMAD.MOV.U32 R73, RZ, RZ, R170 ;  /* 0x000000ffff497224 */ /* 0x000fcc00078e00aa */
[----:B------:R-:W-:Y:S02]  /*5770*/  IMAD.MOV.U32 R74, RZ, RZ, R169 ;  /* 0x000000ffff4a7224 */ /* 0x000fe400078e00a9 */
[----:B------:R-:W-:Y:S02]  /*5780*/  IMAD.MOV.U32 R75, RZ, RZ, R168 ;  /* 0x000000ffff4b7224 */ /* 0x000fe400078e00a8 */
[----:B------:R-:W-:Y:S08]  /*5790*/  HMMA.16816.F32.BF16 R168, R4, R76, R20 ;  /* 0x0000004c04a8723c */ /* 0x000ff00000041814 */
[----:B------:R-:W-:Y:S01]  /*57a0*/  HMMA.16816.F32.BF16 R20, R8, R86, RZ ;  /* 0x000000560814723c */ /* 0x000fe200000418ff */
[----:B------:R-:W-:-:S07]  /*57b0*/  FFMA.FTZ R3, R115, c[0x0][0x2d0], -R2 ;  /* 0x0000b40073037a23 */ /* 0x000fce0000010802 */
[----:B------:R-:W-:Y:S08]  /*57c0*/  HMMA.16816.F32.BF16 R172, R4, R52, R16 ;  /* 0x0000003404ac723c */ /* 0x000ff00000041810 */
[----:B------:R-:W-:Y:S08]  /*57d0*/  HMMA.16816.F32.BF16 R16, R8, R104, RZ ;  /* 0x000000680810723c */ /* 0x000ff000000418ff */
[C---:B------:R-:W-:Y:S01]  /*57e0*/  HMMA.16816.F32.BF16 R48, R4.reuse, R50, R24 ;  /* 0x000000320430723c */ /* 0x040fe20000041818 */
[----:B------:R1:W-:Y:S07]  /*57f0*/  MUFU.EX2 R24, R3 ;  /* 0x0000000300187308 */ /* 0x0003ee0000000800 */
[----:B------:R-:W-:Y:S01]  /*5800*/  HMMA.16816.F32.BF16 R40, R4, R54, R20 ;  /* 0x000000360428723c */ /* 0x000fe20000041814 */
[----:B-1----:R-:W-:-:S04]  /*5810*/  FFMA.FTZ R3, R114, c[0x0][0x2d0], -R2 ;  /* 0x0000b40072037a23 */ /* 0x002fc80000010802 */
[----:B------:R1:W-:Y:S03]  /*5820*/  MUFU.EX2 R25, R3 ;  /* 0x0000000300197308 */ /* 0x0003e60000000800 */
[----:B------:R-:W-:Y:S01]  /*5830*/  HMMA.16816.F32.BF16 R84, R4, R64, R16 ;  /* 0x000000400454723c */ /* 0x000fe20000041810 */
[--C-:B-1----:R-:W-:Y:S02]  /*5840*/  FFMA.FTZ R3, R113, c[0x0][0x2d0], -R2.reuse ;  /* 0x0000b40071037a23 */ /* 0x102fe40000010802 */
[----:B------:R-:W-:-:S05]  /*5850*/  FFMA.FTZ R2, R112, c[0x0][0x2d0], -R2 ;  /* 0x0000b40070027a23 */ /* 0x000fca0000010802 */
[----:B------:R-:W-:Y:S08]  /*5860*/  HMMA.16816.F32.BF16 R148, R4, R56, R28 ;  /* 0x000000380494723c */ /* 0x000ff0000004181c */
[----:B------:R-:W-:Y:S01]  /*5870*/  HMMA.16816.F32.BF16 R36, R8, R102, RZ ;  /* 0x000000660824723c */ /* 0x000fe200000418ff */
[----:B------:R1:W-:Y:S01]  /*5880*/  MUFU.EX2 R22, R2 ;  /* 0x0000000200167308 */ /* 0x0003e20000000800 */
[----:B------:R-:W-:Y:S01]  /*5890*/  IMAD.MOV.U32 R80, RZ, RZ, R131 ;  /* 0x000000ffff507224 */ /* 0x000fe200078e0083 */
[----:B------:R-:W-:Y:S01]  /*58a0*/  LDSM.16.MT88.4 R112, [R186+0x800] ;  /* 0x00080000ba70783b */ /* 0x000fe20000004200 */
[----:B-1----:R-:W-:-:S05]  /*58b0*/  FFMA.FTZ R2, R71, c[0x0][0x2d0], -R0 ;  /* 0x0000b40047027a23 */ /* 0x002fca0000010800 */
[----:B------:R1:W-:Y:S01]  /*58c0*/  MUFU.EX2 R18, R2 ;  /* 0x0000000200127308 */ /* 0x0003e20000000800 */
[----:B------:R-:W-:Y:S01]  /*58d0*/  HMMA.16816.F32.BF16 R28, R8, R82, RZ ;  /* 0x00000052081c723c */ /* 0x000fe200000418ff */
[----:B-1----:R-:W-:-:S06]  /*58e0*/  FFMA.FTZ R2, R70, c[0x0][0x2d0], -R0 ;  /* 0x0000b40046027a23 */ /* 0x002fcc0000010800 */
[----:B------:R1:W-:Y:S01]  /*58f0*/  MUFU.EX2 R20, R2 ;  /* 0x0000000200147308 */ /* 0x0003e20000000800 */
[----:B------:R-:W-:Y:S01]  /*5900*/  HMMA.16816.F32.BF16 R8, R8, R106, RZ ;  /* 0x0000006a0808723c */ /* 0x000fe200000418ff */
[--C-:B-1----:R-:W-:Y:S02]  /*5910*/  FFMA.FTZ R2, R69, c[0x0][0x2d0], -R0.reuse ;  /* 0x0000b40045027a23 */ /* 0x102fe40000010800 */
[----:B------:R-:W-:-:S04]  /*5920*/  FFMA.FTZ R0, R68, c[0x0][0x2d0], -R0 ;  /* 0x0000b40044007a23 */ /* 0x000fc80000010800 */
[----:B------:R1:W-:Y:S01]  /*5930*/  MUFU.EX2 R19, R0 ;  /* 0x0000000000137308 */ /* 0x0003e20000000800 */
[----:B------:R-:W-:Y:S01]  /*5940*/  HMMA.16816.F32.BF16 R32, R4, R58, R32 ;  /* 0x0000003a0420723c */ /* 0x000fe20000041820 */
[----:B-1----:R-:W-:-:S06]  /*5950*/  FFMA.FTZ R0, R154, c[0x0][0x2d0], -R13 ;  /* 0x0000b4009a007a23 */ /* 0x002fcc000001080d */
[----:B------:R1:W-:Y:S01]  /*5960*/  MUFU.EX2 R15, R0 ;  /* 0x00000000000f7308 */ /* 0x0003e20000000800 */
[----:B------:R-:W-:Y:S02]  /*5970*/  IMAD.MOV.U32 R56, RZ, RZ, R159 ;  /* 0x000000ffff387224 */ /* 0x000fe400078e009f */
[----:B------:R-:W-:Y:S02]  /*5980*/  IMAD.MOV.U32 R57, RZ, RZ, R158 ;  /* 0x000000ffff397224 */ /* 0x000fe400078e009e */
[----:B------:R-:W-:Y:S02]  /*5990*/  IMAD.MOV.U32 R58, RZ, RZ, R157 ;  /* 0x000000ffff3a7224 */ /* 0x000fe400078e009d */
[----:B-1----:R-:W-:-:S04]  /*59a0*/  FFMA.FTZ R0, R155, c[0x0][0x2d0], -R13 ;  /* 0x0000b4009b007a23 */ /* 0x002fc8000001080d */
[----:B------:R1:W2:Y:S01]  /*59b0*/  MUFU.EX2 R16, R0 ;  /* 0x0000000000107308 */ /* 0x0002a20000000800 */
[----:B------:R-:W-:Y:S02]  /*59c0*/  IMAD.MOV.U32 R59, RZ, RZ, R156 ;  /* 0x000000ffff3b7224 */ /* 0x000fe400078e009c */
[----:B------:R-:W-:Y:S01]  /*59d0*/  IMAD.MOV.U32 R81, RZ, RZ, R130 ;  /* 0x000000ffff517224 */ /* 0x000fe200078e0082 */
[----:B------:R-:W3:Y:S01]  /*59e0*/  LDSM.16.MT88.4 R156, [R185+0x800] ;  /* 0x00080000b99c783b */ /* 0x000ee20000004200 */
[----:B------:R-:W-:Y:S02]  /*59f0*/  IMAD.MOV.U32 R82, RZ, RZ, R129 ;  /* 0x000000ffff527224 */ /* 0x000fe400078e0081 */
[----:B------:R-:W-:Y:S02]  /*5a00*/  IMAD.MOV.U32 R83, RZ, RZ, R128 ;  /* 0x000000ffff537224 */ /* 0x000fe400078e0080 */
[----:B------:R-:W4:Y:S01]  /*5a10*/  LDSM.16.MT88.4 R128, [R185+0x1400] ;  /* 0x00140000b980783b */ /* 0x000f220000004200 */
[----:B-1----:R-:W-:-:S04]  /*5a20*/  FFMA.FTZ R0, R153, c[0x0][0x2d0], -R13 ;  /* 0x0000b40099007a23 */ /* 0x002fc8000001080d */
[----:B------:R1:W-:Y:S01]  /*5a30*/  MUFU.EX2 R17, R0 ;  /* 0x0000000000117308 */ /* 0x0003e20000000800 */
[----:B------:R-:W-:Y:S07]  /*5a40*/  HMMA.16816.F32.BF16 R28, R4, R62, R28 ;  /* 0x0000003e041c723c */ /* 0x000fee000004181c */
[----:B------:R-:W-:Y:S01]  /*5a50*/  MUFU.EX2 R26, R3 ;  /* 0x00000003001a7308 */ /* 0x000fe20000000800 */
[----:B-1----:R-:W-:-:S07]  /*5a60*/  FFMA.FTZ R0, R146, c[0x0][0x2d0], -R13 ;  /* 0x0000b40092007a23 */ /* 0x002fce000001080d */
[----:B------:R1:W5:Y:S01]  /*5a70*/  MUFU.EX2 R14, R0 ;  /* 0x00000000000e7308 */ /* 0x0003620000000800 */
[C---:B------:R-:W-:Y:S08]  /*5a80*/  HMMA.16816.F32.BF16 R36, R4.reuse, R78, R36 ;  /* 0x0000004e0424723c */ /* 0x040ff00000041824 */
[----:B------:R-:W-:Y:S01]  /*5a90*/  HMMA.16816.F32.BF16 R44, R4, R66, R8 ;  /* 0x00000042042c723c */ /* 0x000fe20000041808 */
[----:B------:R-:W3:Y:S01]  /*5aa0*/  LDSM.16.MT88.4 R4, [R186+0x2000] ;  /* 0x00200000ba04783b */ /* 0x000ee20000004200 */
[----:B------:R4:W-:Y:S01]  /*5ab0*/  MUFU.EX2 R21, R2 ;  /* 0x0000000200157308 */ /* 0x0009e20000000800 */
[----:B--2---:R-:W-:Y:S01]  /*5ac0*/  F2FP.BF16.PACK_AB R92, R16, R15 ;  /* 0x0000000f105c723e */ /* 0x004fe200000010ff */
[----:B------:R-:W-:Y:S01]  /*5ad0*/  IMAD.MOV.U32 R88, RZ, RZ, R243 ;  /* 0x000000ffff587224 */ /* 0x000fe200078e00f3 */
[----:B------:R-:W-:Y:S01]  /*5ae0*/  F2FP.BF16.PACK_AB R96, R25, R24 ;  /* 0x000000181960723e */ /* 0x000fe200000010ff */
[----:B------:R-:W-:-:S02]  /*5af0*/  IMAD.MOV.U32 R89, RZ, RZ, R242 ;  /* 0x000000ffff597224 */ /* 0x000fc400078e00f2 */
[----:B-1----:R-:W-:Y:S01]  /*5b00*/  FFMA.FTZ R0, R152, c[0x0][0x2d0], -R12 ;  /* 0x0000b40098007a23 */ /* 0x002fe2000001080c */
[----:B-----5:R-:W-:Y:S01]  /*5b10*/  F2FP.BF16.PACK_AB R94, R14, R17 ;  /* 0x000000110e5e723e */ /* 0x020fe200000010ff */
[----:B------:R-:W-:Y:S01]  /*5b20*/  IMAD.MOV.U32 R90, RZ, RZ, R241 ;  /* 0x000000ffff5a7224 */ /* 0x000fe200078e00f1 */
[----:B------:R-:W-:Y:S01]  /*5b30*/  F2FP.BF16.PACK_AB R97, R20, R18 ;  /* 0x000000121461723e */ /* 0x000fe200000010ff */
[----:B------:R1:W-:Y:S01]  /*5b40*/  MUFU.EX2 R3, R0 ;  /* 0x0000000000037308 */ /* 0x0003e20000000800 */
[----:B------:R-:W-:Y:S01]  /*5b50*/  IMAD.MOV.U32 R91, RZ, RZ, R234 ;  /* 0x000000ffff5b7224 */ /* 0x000fe200078e00ea */
[----:B------:R-:W-:Y:S01]  /*5b60*/  F2FP.BF16.PACK_AB R98, R22, R26 ;  /* 0x0000001a1662723e */ /* 0x000fe200000010ff */
[----:B------:R-:W2:Y:S01]  /*5b70*/  LDSM.16.MT88.4 R64, [R186+0x1400] ;  /* 0x00140000ba40783b */ /* 0x000ea20000004200 */
[--C-:B----4-:R-:W-:Y:S02]  /*5b80*/  FFMA.FTZ R2, R145, c[0x0][0x2d0], -R12.reuse ;  /* 0x0000b40091027a23 */ /* 0x110fe4000001080c */
[----:B-1----:R-:W-:-:S04]  /*5b90*/  FFMA.FTZ R0, R147, c[0x0][0x2d0], -R12 ;  /* 0x0000b40093007a23 */ /* 0x002fc8000001080c */
[----:B------:R1:W4:Y:S02]  /*5ba0*/  MUFU.EX2 R11, R0 ;  /* 0x00000000000b7308 */ /* 0x0003240000000800 */
[----:B-1----:R-:W-:-:S06]  /*5bb0*/  FFMA.FTZ R0, R144, c[0x0][0x2d0], -R12 ;  /* 0x0000b40090007a23 */ /* 0x002fcc000001080c */
[----:B------:R1:W-:Y:S08]  /*5bc0*/  MUFU.EX2 R12, R2 ;  /* 0x00000002000c7308 */ /* 0x0003f00000000800 */
[----:B------:R5:W2:Y:S01]  /*5bd0*/  MUFU.EX2 R13, R0 ;  /* 0x00000000000d7308 */ /* 0x000aa20000000800 */
[----:B-1----:R-:W-:Y:S01]  /*5be0*/  @P3 IMAD.HI.U32 R2, R233, c[0x0][0x2c8], RZ ;  /* 0x0000b200e9023a27 */ /* 0x002fe200078e00ff */
[----:B----4-:R-:W-:-:S03]  /*5bf0*/  F2FP.BF16.PACK_AB R93, R11, R3 ;  /* 0x000000030b5d723e */ /* 0x010fc600000010ff */
[----:B-----5:R-:W-:Y:S01]  /*5c00*/  IMAD.MOV.U32 R0, RZ, RZ, R233 ;  /* 0x000000ffff007224 */ /* 0x020fe200078e00e9 */
[----:B------:R-:W-:Y:S02]  /*5c10*/  @P3 SHF.R.U32.HI R0, RZ, c[0x0][0x2cc], R2 ;  /* 0x0000b300ff003a19 */ /* 0x000fe40000011602 */
[----:B--2---:R-:W-:Y:S02]  /*5c20*/  F2FP.BF16.PACK_AB R95, R13, R12 ;  /* 0x0000000c0d5f723e */ /* 0x004fe400000010ff */
[----:B------:R-:W-:-:S05]  /*5c30*/  IADD3 R0, R0, R251, -R250 ;  /* 0x000000fb00007210 */ /* 0x000fca0007ffe8fa */
[----:B------:R-:W-:Y:S01]  /*5c40*/  IMAD.HI R9, R0, 0x2aaaaaab, RZ ;  /* 0x2aaaaaab00097827 */ /* 0x000fe200078e02ff */
[----:B---3--:R-:W-:Y:S01]  /*5c50*/  HMMA.16816.F32.BF16 R152, R92, R158, R120 ;  /* 0x0000009e5c98723c */ /* 0x008fe20000041878 */
[----:B------:R-:W-:-:S03]  /*5c60*/  F2FP.BF16.PACK_AB R99, R19, R21 ;  /* 0x000000151363723e */ /* 0x000fc600000010ff */
[----:B------:R-:W-:-:S04]  /*5c70*/  SHF.R.U32.HI R10, RZ, 0x1f, R9 ;  /* 0x0000001fff0a7819 */ /* 0x000fc80000011609 */
[C---:B------:R-:W-:Y:S01]  /*5c80*/  HMMA.16816.F32.BF16 R120, R92.reuse, R128, R80 ;  /* 0x000000805c78723c */ /* 0x040fe20000041850 */
[----:B------:R-:W1:Y:S01]  /*5c90*/  LDSM.16.MT88.4 R80, [R185+0x2000] ;  /* 0x00200000b950783b */ /* 0x000e620000004200 */
[----:B------:R-:W-:Y:S01]  /*5ca0*/  FADD.FTZ R2, R167, R164 ;  /* 0x000000a4a7027221 */ /* 0x000fe20000010000 */
[----:B------:R-:W-:Y:S01]  /*5cb0*/  LEA.HI.SX32 R23, R9, R10, 0x1d ;  /* 0x0000000a09177211 */ /* 0x000fe200078feaff */
[----:B------:R-:W-:Y:S02]  /*5cc0*/  FADD.FTZ R0, R133, R132 ;  /* 0x0000008485007221 */ /* 0x000fe40000010000 */
[----:B------:R-:W-:Y:S02]  /*5cd0*/  FADD.FTZ R8, R204, R203 ;  /* 0x000000cbcc087221 */ /* 0x000fe40000010000 */
[----:B------:R-:W-:Y:S01]  /*5ce0*/  FADD.FTZ R10, R200, R199 ;  /* 0x000000c7c80a7221 */ /* 0x000fe20000010000 */
[----:B------:R-:W-:Y:S01]  /*5cf0*/  HMMA.16816.F32.BF16 R88, R92, R4, R88 ;  /* 0x000000045c58723c */ /* 0x000fe20000041858 */
[----:B------:R-:W-:-:S02]  /*5d00*/  FADD.FTZ R9, R163, R2 ;  /* 0x00000002a3097221 */ /* 0x000fc40000010000 */
[----:B------:R-:W-:-:S05]  /*5d10*/  FADD.FTZ R2, R206, R8 ;  /* 0x00000008ce027221 */ /* 0x000fca0000010000 */
        /* <DEDUP_REMOVED lines=15> */
[----:B------:R-:W-:Y:S01]  /*5e10*/  FADD.FTZ R4, R181, R4 ;  /* 0x00000004b5047221 */ /* 0x000fe20000010000 */
[----:B------:R-:W-:Y:S01]  /*5e20*/  IADD3 R199, R207, -0x2, RZ ;  /* 0xfffffffecfc77810 */ /* 0x000fe20007ffe0ff */
[----:B------:R-:W-:Y:S01]  /*5e30*/  FADD.FTZ R0, R160, R0 ;  /* 0x00000000a0007221 */ /* 0x000fe20000010000 */
[----:B------:R-:W-:Y:S01]  /*5e40*/  IMNMX R248, R245, R23, !PT ;  /* 0x00000017f5f87217 */ /* 0x000fe20007800200 */
[----:B------:R-:W-:Y:S02]  /*5e50*/  FADD.FTZ R2, R142, R2 ;  /* 0x000000028e027221 */ /* 0x000fe40000010000 */
[----:B------:R-:W-:Y:S02]  /*5e60*/  FADD.FTZ R5, R177, R5 ;  /* 0x00000005b1057221 */ /* 0x000fe40000010000 */
[----:B------:R-:W-:Y:S01]  /*5e70*/  FADD.FTZ R4, R180, R4 ;  /* 0x00000004b4047221 */ /* 0x000fe20000010000 */
[----:B------:R-:W-:Y:S01]  /*5e80*/  ISETP.GE.AND P0, PT, R199, R248, PT ;  /* 0x000000f8c700720c */ /* 0x000fe20003f06270 */
        /* <DEDUP_REMOVED lines=12> */
[----:B------:R-:W-:Y:S01]  /*5f50*/  HMMA.16816.F32.BF16 R108, R92, R114, R124 ;  /* 0x000000725c6c723c */ /* 0x000fe2000004187c */
[----:B------:R-:W-:Y:S02]  /*5f60*/  FADD.FTZ R0, R26, R0 ;  /* 0x000000001a007221 */ /* 0x000fe40000010000 */
[----:B------:R-:W-:Y:S02]  /*5f70*/  FADD.FTZ R2, R21, R2 ;  /* 0x0000000215027221 */ /* 0x000fe40000010000 */
[----:B------:R-:W-:Y:S02]  /*5f80*/  FADD.FTZ R3, R17, R3 ;  /* 0x0000000311037221 */ /* 0x000fe40000010000 */
[----:B------:R-:W-:Y:S01]  /*5f90*/  FADD.FTZ R4, R12, R4 ;  /* 0x000000040c047221 */ /* 0x000fe20000010000 */
[----:B------:R-:W-:Y:S01]  /*5fa0*/  HMMA.16816.F32.BF16 R148, R96, R156, R148 ;  /* 0x0000009c6094723c */ /* 0x000fe20000041894 */
[----:B------:R-:W-:Y:S02]  /*5fb0*/  FADD.FTZ R241, R22, R0 ;  /* 0x0000000016f17221 */ /* 0x000fe40000010000 */
[----:B------:R-:W-:-:S05]  /*5fc0*/  FADD.FTZ R243, R19, R2 ;  /* 0x0000000213f37221 */ /* 0x000fca0000010000 */
[----:B------:R-:W-:Y:S01]  /*5fd0*/  HMMA.16816.F32.BF16 R144, R92, R156, R208 ;  /* 0x0000009c5c90723c */ /* 0x000fe200000418d0 */
[----:B------:R-:W-:Y:S02]  /*5fe0*/  FADD.FTZ R242, R14, R3 ;  /* 0x000000030ef27221 */ /* 0x000fe40000010000 */
[----:B------:R-:W-:-:S05]  /*5ff0*/  FADD.FTZ R244, R13, R4 ;  /* 0x000000040df47221 */ /* 0x000fca0000010000 */
[----:B------:R-:W-:Y:S08]  /*6000*/  HMMA.16816.F32.BF16 R104, R92, R112, R220 ;  /* 0x000000705c68723c */ /* 0x000ff000000418dc */
[----:B------:R-:W-:Y:S08]  /*6010*/  HMMA.16816.F32.BF16 R116, R96, R128, R116 ;  /* 0x000000806074723c */ /* 0x000ff00000041874 */
[C---:B------:R-:W-:Y:S08]  /*6020*/  HMMA.16816.F32.BF16 R56, R92.reuse, R64, R56 ;  /* 0x000000405c38723c */ /* 0x040ff00000041838 */
[C---:B-1----:R-:W-:Y:S08]  /*6030*/  HMMA.16816.F32.BF16 R72, R92.reuse, R80, R72 ;  /* 0x000000505c48723c */ /* 0x042ff00000041848 */
        /* <DEDUP_REMOVED lines=12> */
[----:B------:R-:W-:Y:S07]  /*6100*/  @!P0 BRA `(.L_x_1077) ;  /* 0x00002f8000008947 */ /* 0x000fee0003800000 */
[----:B------:R-:W-:Y:S01]  /*6110*/  IADD3 R246, R232, R233, RZ ;  /* 0x000000e9e8f67210 */ /* 0x000fe20007ffe0ff */
[----:B------:R-:W-:Y:S01]  /*6120*/  IMAD.MOV.U32 R3, RZ, RZ, R138 ;  /* 0x000000ffff037224 */ /* 0x000fe200078e008a */
[----:B------:R-:W-:Y:S01]  /*6130*/  MOV R132, R137 ;  /* 0x0000008900847202 */ /* 0x000fe20000000f00 */
[----:B------:R-:W-:Y:S01]  /*6140*/  IMAD.MOV.U32 R139, RZ, RZ, R136 ;  /* 0x000000ffff8b7224 */ /* 0x000fe200078e0088 */
[----:B------:R-:W-:Y:S01]  /*6150*/  MOV R140, R134 ;  /* 0x00000086008c7202 */ /* 0x000fe20000000f00 */
[----:B------:R-:W-:-:S05]  /*6160*/  @P3 IMAD.HI.U32 R0, R246, c[0x0][0x2c8], RZ ;  /* 0x0000b200f6003a27 */ /* 0x000fca00078e00ff */
[----:B------:R-:W-:-:S06]  /*6170*/  @P3 SHF.R.U32.HI R249, RZ, c[0x0][0x2cc], R0 ;  /* 0x0000b300fff93a19 */ /* 0x000fcc0000011600 */
.L_x_1082:
[----:B------:R-:W-:Y:S04]  /*6180*/  DEPBAR.LE SB0, 0x0 ;  /* 0x000080000000791a */ /* 0x000fe80000000000 */
[----:B------:R-:W-:Y:S01]  /*6190*/  WARPSYNC 0xffffffff ;  /* 0xffffffff00007948 */ /* 0x000fe20003800000 */
[----:B------:R-:W-:Y:S01]  /*61a0*/  BAR.SYNC.DEFER_BLOCKING 0x0 ;  /* 0x0000000000007b1d */ /* 0x000fe20000010000 */
[----:B------:R-:W-:Y:S05]  /*61b0*/  ISETP.GT.AND P0, PT, R245, R199, PT ;  /* 0x000000c7f500720c */ /* 0x000fea0003f04270 */
[----:B------:R1:W2:Y:S01]  /*61c0*/  LDSM.16.M88.4 R48, [R187] ;  /* 0x00000000bb30783b */ /* 0x0002a20000000200 */
[----:B------:R-:W-:Y:S03]  /*61d0*/  BSSY B0, `(.L_x_1078) ;  /* 0x000002a000007945 */ /* 0x000fe60003800000 */
[----:B------:R1:W3:Y:S04]  /*61e0*/  LDSM.16.M88.4 R44, [R187+0x1000] ;  /* 0x00100000bb2c783b */ /* 0x0002e80000000200 */
[----:B------:R1:W4:Y:S04]  /*61f0*/  LDSM.16.M88.4 R16, [R184] ;  /* 0x00000000b810783b */ /* 0x0003280000000200 */
[----:B------:R1:W1:Y:S04]  /*6200*/  LDSM.16.M88.4 R32, [R184+0x400] ;  /* 0x00040000b820783b */ /* 0x0002680000000200 */
[----:B------:R1:W1:Y:S04]  /*6210*/  LDSM.16.M88.4 R160, [R184+0x800] ;  /* 0x00080000b8a0783b */ /* 0x0002680000000200 */
[----:B------:R1:W1:Y:S04]  /*6220*/  LDSM.16.M88.4 R164, [R188] ;  /* 0x00000000bca4783b */ /* 0x0002680000000200 */
[----:B------:R1:W1:Y:S04]  /*6230*/  LDSM.16.M88.4 R172, [R188+0x1000] ;  /* 0x00100000bcac783b */ /* 0x0002680000000200 */
[----:B------:R1:W1:Y:S04]  /*6240*/  LDSM.16.M88.4 R168, [R189] ;  /* 0x00000000bda8783b */ /* 0x0002680000000200 */
[----:B------:R1:W1:Y:S04]  /*6250*/  LDSM.16.M88.4 R176, [R197] ;  /* 0x00000000c5b0783b */ /* 0x0002680000000200 */
[----:B------:R1:W1:Y:S01]  /*6260*/  LDSM.16.M88.4 R180, [R196] ;  /* 0x00000000c4b4783b */ /* 0x0002620000000200 */
[----:B------:R-:W-:-:S05]  /*6270*/  @P0 BRA `(.L_x_1079) ;  /* 0x000001f000000947 */ /* 0x000fca0003800000 */
[----:B------:R-:W5:Y:S01]  /*6280*/  S2R R2, SR_TID.X ;  /* 0x0000000000027919 */ /* 0x000f620000002100 */
[----:B------:R-:W-:Y:S01]  /*6290*/  SHF.R.S32.HI R0, RZ, 0x1f, R199 ;  /* 0x0000001fff007819 */ /* 0x000fe200000114c7 */
[C---:B------:R-:W-:Y:S04]  /*62a0*/  IMAD.WIDE.U32 R4, R199.reuse, c[0x0][0x208], RZ ;  /* 0x00008200c7047a25 */ /* 0x040fe800078e00ff */
[----:B------:R-:W-:Y:S04]  /*62b0*/  IMAD R0, R0, c[0x0][0x208], RZ ;  /* 0x0000820000007a24 */ /* 0x000fe800078e02ff */
[----:B------:R-:W-:Y:S04]  /*62c0*/  IMAD R0, R199, c[0x0][0x20c], R0 ;  /* 0x00008300c7007a24 */ /* 0x000fe800078e0200 */
[----:B------:R-:W-:Y:S02]  /*62d0*/  IMAD.IADD R0, R5, 0x1, R0 ;  /* 0x0000000105007824 */ /* 0x000fe400078e0200 */
[----:B------:R-:W-:Y:S04]  /*62e0*/  IMAD.WIDE.U32 R4, R4, 0x30, RZ ;  /* 0x0000003004047825 */ /* 0x000fe800078e00ff */
[----:B------:R-:W-:Y:S01]  /*62f0*/  IMAD R0, R0, 0x30, RZ ;  /* 0x0000003000007824 */ /* 0x000fe200078e02ff */
[----:B-----5:R-:W-:Y:S02]  /*6300*/  ISETP.GT.AND P0, PT, R2, 0x3f, PT ;  /* 0x0000003f0200780c */ /* 0x020fe40003f04270 */
[----:B------:R-:W-:Y:S02]  /*6310*/  IADD3 R2, P2, R236, R4, RZ ;  /* 0x00000004ec027210 */ /* 0x000fe40007f5e0ff */
[----:B------:R-:W-:Y:S09]  /*6320*/  IADD3 R0, R5, R0, RZ ;  /* 0x0000000005007210 */ /* 0x000ff20007ffe0ff */
[----:B------:R-:W-:Y:S02]  /*6330*/  @!P0 IMAD.MOV.U32 R7, RZ, RZ, c[0x0][0x208] ;  /* 0x00008200ff078624 */ /* 0x000fe400078e00ff */
[----:B------:R-:W-:Y:S03]  /*6340*/  @!P0 IMAD.MOV.U32 R8, RZ, RZ, c[0x0][0x20c] ;  /* 0x00008300ff088624 */ /* 0x000fe600078e00ff */
[C---:B------:R-:W-:Y:S04]  /*6350*/  @!P0 LEA R6, P1, R7.reuse, R4, 0x5 ;  /* 0x0000000407068211 */ /* 0x040fe800078228ff */
[----:B------:R-:W-:Y:S01]  /*6360*/  @!P0 LEA.HI.X R4, R7, R0, R8, 0x5, P1 ;  /* 0x0000000007048211 */ /* 0x000fe200008f2c08 */
[----:B------:R-:W-:Y:S01]  /*6370*/  IMAD.X R7, R0, 0x1, R235, P2 ;  /* 0x0000000100077824 */ /* 0x000fe200010e06eb */
[----:B------:R-:W-:Y:S02]  /*6380*/  @!P0 IADD3 R5, P1, R6, R236, RZ ;  /* 0x000000ec06058210 */ /* 0x000fe40007f3e0ff */
[----:B------:R-:W-:Y:S02]  /*6390*/  LEA R6, P2, R2, c[0x0][0x1f8], 0x1 ;  /* 0x00007e0002067a11 */ /* 0x000fe400078408ff */
[----:B------:R-:W-:Y:S02]  /*63a0*/  @!P0 IADD3.X R0, R4, R235, RZ, P1, !PT ;  /* 0x000000eb04008210 */ /* 0x000fe40000ffe4ff */
[----:B------:R-:W-:Y:S02]  /*63b0*/  LEA.HI.X R7, R2, c[0x0][0x1fc], R7, 0x1, P2 ;  /* 0x00007f0002077a11 */ /* 0x000fe400010f0c07 */
[C---:B------:R-:W-:Y:S03]  /*63c0*/  @!P0 LEA R4, P1, R5.reuse, c[0x0][0x1f8], 0x1 ;  /* 0x00007e0005048a11 */ /* 0x040fe600078208ff */
[----:B------:R-:W-:Y:S01]  /*63d0*/  @!PT LDS RZ, [RZ] ;  /* 0x00000000fffff984 */ /* 0x000fe20000000800 */
[----:B------:R-:W-:Y:S01]  /*63e0*/  @!PT LDS RZ, [RZ] ;  /* 0x00000000fffff984 */ /* 0x000fe20000000800 */
[----:B------:R-:W-:Y:S01]  /*63f0*/  @!PT LDS RZ, [RZ] ;  /* 0x00000000fffff984 */ /* 0x000fe20000000800 */
[----:B------:R4:W-:Y:S01]  /*6400*/  LDGSTS.E.BYPASS.LTC128B.128 [R198+0x1880], [R6.64], !P6 ;  /* 0x0188000006c67fae */ /* 0x0009e2000f101d46 */
[----:B------:R-:W-:Y:S03]  /*6410*/  @!P0 LEA.HI.X R5, R5, c[0x0][0x1fc], R0, 0x1, P1 ;  /* 0x00007f0005058a11 */ /* 0x000fe600008f0c00 */
[----:B------:R4:W-:Y:S04]  /*6420*/  LDGSTS.E.BYPASS.LTC128B.128 [R198+0x2480], [R6.64+0x40], !P5 ;  /* 0x0248004006c67fae */ /* 0x0009e8000e901d46 */
[----:B------:R4:W-:Y:S04]  /*6430*/  LDGSTS.E.BYPASS.LTC128B.128 [R198+0x3080], [R6.64+0x80], !P4 ;  /* 0x0308008006c67fae */ /* 0x0009e8000e101d46 */
[----:B------:R4:W-:Y:S04]  /*6440*/  @!P0 LDGSTS.E.BYPASS.LTC128B.128 [R198+0x2080], [R4.64], !P6 ;  /* 0x0208000004c68fae */ /* 0x0009e8000f101d46 */
[----:B------:R4:W-:Y:S04]  /*6450*/  @!P0 LDGSTS.E.BYPASS.LTC128B.128 [R198+0x2c80], [R4.64+0x40], !P5 ;  /* 0x02c8004004c68fae */ /* 0x0009e8000e901d46 */
[----:B------:R4:W-:Y:S02]  /*6460*/  @!P0 LDGSTS.E.BYPASS.LTC128B.128 [R198+0x3880], [R4.64+0x80], !P4 ;  /* 0x0388008004c68fae */ /* 0x0009e4000e101d46 */
.L_x_1079:
[----:B------:R-:W-:Y:S05]  /*6470*/  BSYNC B0 ;  /* 0x0000000000007941 */ /* 0x000fea0003800000 */
.L_x_1078:
[-C--:B--2-4-:R-:W-:Y:S01]  /*6480*/  HMMA.16816.F32.BF16 R4, R48, R16.reuse, RZ ;  /* 0x000000103004723c */ /* 0x094fe200000418ff */
[----:B------:R-:W0:Y:S01]  /*6490*/  LDGDEPBAR ;  /* 0x00000000000079af */ /* 0x000e220000000000 */
[----:B------:R-:W-:Y:S01]  /*64a0*/  BSSY B0, `(.L_x_1080) ;  /* 0x000008a000007945 */ /* 0x000fe20003800000 */
[----:B------:R-:W-:Y:S05]  /*64b0*/  ISETP.GT.AND P0, PT, R199, R245, PT ;  /* 0x000000f5c700720c */ /* 0x000fea0003f04270 */
[C---:B---3--:R-:W-:Y:S08]  /*64c0*/  HMMA.16816.F32.BF16 R8, R44.reuse, R16, RZ ;  /* 0x000000102c08723c */ /* 0x048ff000000418ff */
[-C--:B------:R-:W-:Y:S08]  /*64d0*/  HMMA.16816.F32.BF16 R12, R44, R18.reuse, RZ ;  /* 0x000000122c0c723c */ /* 0x080ff000000418ff */
[C---:B------:R-:W-:Y:S08]  /*64e0*/  HMMA.16816.F32.BF16 R16, R48.reuse, R18, RZ ;  /* 0x000000123010723c */ /* 0x040ff000000418ff */
[-C--:B-1----:R-:W-:Y:S08]  /*64f0*/  HMMA.16816.F32.BF16 R20, R48, R32.reuse, RZ ;  /* 0x000000203014723c */ /* 0x082ff000000418ff */
        /* <DEDUP_REMOVED lines=91> */
[----:B------:R-:W-:Y:S04]  /*6ab0*/  IADD3 R0, -R247, 0x30, RZ ;  /* 0x00000030f7007810 */ /* 0x000fe80007ffe1ff */
[C---:B------:R-:W-:Y:S02]  /*6ac0*/  ISETP.GE.AND P0, PT, R0.reuse, 0x21, PT ;  /* 0x000000210000780c */ /* 0x040fe40003f06270 */
[----:B------:R-:W-:Y:S11]  /*6ad0*/  ISETP.GE.AND P1, PT, R0, 0x1, PT ;  /* 0x000000010000780c */ /* 0x000ff60003f26270 */
[----:B------:R-:W-:Y:S01]  /*6ae0*/  @P0 IMAD.MOV.U32 R135, RZ, RZ, c[0x0][0x1e0] ;  /* 0x00007800ff870624 */ /* 0x000fe200078e00ff */
[C---:B------:R-:W-:Y:S01]  /*6af0*/  @P0 IADD3 R0, R199.reuse, -0x1, RZ ;  /* 0xffffffffc7000810 */ /* 0x040fe20007ffe0ff */
[----:B------:R-:W-:Y:S01]  /*6b00*/  @P0 IMAD.MOV.U32 R136, RZ, RZ, 0x5 ;  /* 0x00000005ff880424 */ /* 0x000fe200078e00ff */
[----:B------:R-:W-:Y:S02]  /*6b10*/  @P1 IADD3 R2, R199, -0x1, RZ ;  /* 0xffffffffc7021810 */ /* 0x000fe40007ffe0ff */
[----:B------:R-:W-:Y:S02]  /*6b20*/  @P0 SHF.R.S32.HI R133, RZ, 0x1f, R0 ;  /* 0x0000001fff850819 */ /* 0x000fe40000011400 */
[----:B------:R-:W-:Y:S01]  /*6b30*/  @P1 SHF.R.S32.HI R134, RZ, 0x1f, R2 ;  /* 0x0000001fff861819 */ /* 0x000fe20000011402 */
[----:B------:R-:W-:Y:S01]  /*6b40*/  @P1 IMAD.WIDE.U32 R142, R2, c[0x0][0x1e0], RZ ;  /* 0x00007800028e1a25 */ /* 0x000fe200078e00ff */
[C---:B------:R-:W-:Y:S02]  /*6b50*/  @P0 SHF.L.U64.HI R137, R135.reuse, R136, c[0x0][0x1e4] ;  /* 0x0000790087890619 */ /* 0x040fe40000010288 */
[----:B------:R-:W-:Y:S01]  /*6b60*/  @P0 SHF.L.U32 R136, R135, 0x5, RZ ;  /* 0x0000000587880819 */ /* 0x000fe200000006ff */
[----:B------:R-:W-:Y:S02]  /*6b70*/  @P0 IMAD R133, R133, c[0x0][0x1e0], RZ ;  /* 0x0000780085850a24 */ /* 0x000fe400078e02ff */
[----:B------:R-:W-:Y:S02]  /*6b80*/  @P1 IMAD R138, R134, c[0x0][0x1e0], RZ ;  /* 0x00007800868a1a24 */ /* 0x000fe400078e02ff */
[C---:B------:R-:W-:Y:S04]  /*6b90*/  @P0 IMAD.WIDE.U32 R134, R0.reuse, c[0x0][0x1e0], RZ ;  /* 0x0000780000860a25 */ /* 0x040fe800078e00ff */
[----:B------:R-:W-:Y:S02]  /*6ba0*/  @P0 IMAD R133, R0, c[0x0][0x1e4], R133 ;  /* 0x0000790000850a24 */ /* 0x000fe400078e0285 */
[----:B------:R-:W-:Y:S02]  /*6bb0*/  @P1 IMAD R138, R2, c[0x0][0x1e4], R138 ;  /* 0x00007900028a1a24 */ /* 0x000fe400078e028a */
[----:B------:R-:W-:Y:S01]  /*6bc0*/  @P0 IMAD.WIDE.U32 R136, R134, 0x30, R136 ;  /* 0x0000003086880825 */ /* 0x000fe200078e0088 */
[----:B------:R-:W-:Y:S03]  /*6bd0*/  @P1 MOV R134, R238 ;  /* 0x000000ee00861202 */ /* 0x000fe60000000f00 */
[----:B------:R-:W-:Y:S01]  /*6be0*/  @P0 IMAD.IADD R2, R135, 0x1, R133 ;  /* 0x0000000187020824 */ /* 0x000fe200078e0285 */
[----:B------:R-:W-:Y:S01]  /*6bf0*/  @P0 IADD3 R0, P2, R238, R136, RZ ;  /* 0x00000088ee000210 */ /* 0x000fe20007f5e0ff */
[----:B------:R-:W-:Y:S02]  /*6c00*/  @P1 IMAD.IADD R133, R143, 0x1, R138 ;  /* 0x000000018f851824 */ /* 0x000fe400078e028a */
[----:B------:R-:W-:Y:S02]  /*6c10*/  @P1 IMAD.MOV.U32 R135, RZ, RZ, R240 ;  /* 0x000000ffff871224 */ /* 0x000fe400078e00f0 */
[----:B------:R-:W-:Y:S02]  /*6c20*/  @P0 IMAD R2, R2, 0x30, RZ ;  /* 0x0000003002020824 */ /* 0x000fe400078e02ff */
[----:B------:R-:W-:Y:S03]  /*6c30*/  @P1 IMAD.WIDE.U32 R134, R142, 0x30, R134 ;  /* 0x000000308e861825 */ /* 0x000fe600078e0086 */
[----:B------:R-:W-:Y:S01]  /*6c40*/  @P0 IADD3.X R138, R240, R2, R137, P2, !PT ;  /* 0x00000002f08a0210 */ /* 0x000fe200017fe489 */
[----:B------:R-:W-:Y:S01]  /*6c50*/  @P1 IMAD R133, R133, 0x30, RZ ;  /* 0x0000003085851824 */ /* 0x000fe200078e02ff */
[C---:B------:R-:W-:Y:S04]  /*6c60*/  @P1 LEA R136, P2, R134.reuse, c[0x0][0x1c8], 0x1 ;  /* 0x0000720086881a11 */ /* 0x040fe800078408ff */
        /* <DEDUP_REMOVED lines=13> */
.L_x_1081:
[----:B------:R-:W-:Y:S05]  /*6d40*/  BSYNC B0 ;  /* 0x0000000000007941 */ /* 0x000fea0003800000 */
.L_x_1080:
[----:B-1----:R-:W2:Y:S01]  /*6d50*/  LDL R134, [R1+0x1c] ;  /* 0x00001c0001867983 */ /* 0x002ea20000100800 */
[----:B------:R-:W-:Y:S02]  /*6d60*/  MOV R0, R246 ;  /* 0x000000f600007202 */ /* 0x000fe40000000f00 */
[----:B------:R-:W-:Y:S01]  /*6d70*/  @P3 MOV R0, R249 ;  /* 0x000000f900003202 */ /* 0x000fe20000000f00 */
[----:B------:R-:W0:Y:S08]  /*6d80*/  LDGDEPBAR ;  /* 0x00000000000079af */ /* 0x000e300000000000 */
[----:B------:R-:W1:Y:S08]  /*6d90*/  SHFL.IDX PT, R2, R0, RZ, 0x1c1f ;  /* 0x001c1fff00027589 */ /* 0x000e7000000e0000 */
[----:B------:R-:W3:Y:S08]  /*6da0*/  SHFL.IDX PT, R133, R0, 0x1, 0x1c1f ;  /* 0x003c1f0000857f89 */ /* 0x000ef000000e0000 */
[----:B------:R-:W-:Y:S08]  /*6db0*/  SHFL.IDX PT, R136, R0, 0x3, 0x1c1f ;  /* 0x007c1f0000887f89 */ /* 0x000ff000000e0000 */
[----:B------:R4:W5:Y:S02]  /*6dc0*/  SHFL.IDX PT, R135, R0, 0x2, 0x1c1f ;  /* 0x005c1f0000877f89 */ /* 0x00096400000e0000 */
[----:B----4-:R-:W-:Y:S05]  /*6dd0*/  IMAD R0, R199, -0x30, RZ ;  /* 0xffffffd0c7007824 */ /* 0x010fea00078e02ff */
[----:B--2---:R-:W-:Y:S04]  /*6de0*/  IADD3 R0, -R134, 0x1, R0 ;  /* 0x0000000186007810 */ /* 0x004fe80007ffe100 */
[----:B------:R-:W-:Y:S04]  /*6df0*/  IADD3 R0, -R250, R0, R251 ;  /* 0x00000000fa007210 */ /* 0x000fe80007ffe1fb */
[C---:B-1----:R-:W-:Y:S02]  /*6e00*/  IADD3 R134, R0.reuse, R2, RZ ;  /* 0x0000000200867210 */ /* 0x042fe40007ffe0ff */
[----:B---3--:R-:W-:Y:S02]  /*6e10*/  IADD3 R133, R0, R133, RZ ;  /* 0x0000008500857210 */ /* 0x008fe40007ffe0ff */
[----:B------:R-:W-:Y:S02]  /*6e20*/  ISETP.GT.AND P0, PT, R134, RZ, PT ;  /* 0x000000ff8600720c */ /* 0x000fe40003f04270 */
[----:B-----5:R-:W-:Y:S02]  /*6e30*/  IADD3 R2, R0, R135, RZ ;  /* 0x0000008700027210 */ /* 0x020fe40007ffe0ff */
[----:B------:R-:W-:Y:S02]  /*6e40*/  FSEL R135, R4, -INF , P0 ;  /* 0xff80000004877808 */ /* 0x000fe40000000000 */
[C---:B------:R-:W-:Y:S02]  /*6e50*/  ISETP.GT.AND P2, PT, R134.reuse, 0x1, PT ;  /* 0x000000018600780c */ /* 0x040fe40003f44270 */
[----:B------:R-:W-:Y:S02]  /*6e60*/  ISETP.GT.AND P0, PT, R133, 0x1, PT ;  /* 0x000000018500780c */ /* 0x000fe40003f04270 */
[----:B------:R-:W-:Y:S02]  /*6e70*/  FMNMX.FTZ R4, R135, R3, !PT ;  /* 0x0000000387047209 */ /* 0x000fe40007810000 */
[----:B------:R-:W-:Y:S02]  /*6e80*/  FSEL R137, R5, -INF , P2 ;  /* 0xff80000005897808 */ /* 0x000fe40001000000 */
[C---:B------:R-:W-:Y:S02]  /*6e90*/  ISETP.GT.AND P2, PT, R134.reuse, 0x8, PT ;  /* 0x000000088600780c */ /* 0x040fe40003f44270 */
[----:B------:R-:W-:Y:S02]  /*6ea0*/  ISETP.GT.AND P1, PT, R133, RZ, PT ;  /* 0x000000ff8500720c */ /* 0x000fe40003f24270 */
[----:B------:R-:W-:Y:S02]  /*6eb0*/  FSEL R142, R7, -INF , P0 ;  /* 0xff800000078e7808 */ /* 0x000fe40000000000 */
[----:B------:R-:W-:Y:S02]  /*6ec0*/  ISETP.GT.AND P0, PT, R134, 0x9, PT ;  /* 0x000000098600780c */ /* 0x000fe40003f04270 */
[----:B------:R-:W-:Y:S02]  /*6ed0*/  IADD3 R0, R0, R136, RZ ;  /* 0x0000008800007210 */ /* 0x000fe40007ffe0ff */
[----:B------:R-:W-:Y:S02]  /*6ee0*/  FSEL R136, R16, -INF , P2 ;  /* 0xff80000010887808 */ /* 0x000fe40001000000 */
[----:B------:R-:W-:Y:S02]  /*6ef0*/  FMNMX.FTZ R4, R137, R4, !PT ;  /* 0x0000000489047209 */ /* 0x000fe40007810000 */
[----:B------:R-:W-:Y:S02]  /*6f00*/  FSEL R17, R17, -INF , P0 ;  /* 0xff80000011117808 */ /* 0x000fe40000000000 */
[----:B------:R-:W-:Y:S02]  /*6f10*/  FSEL R141, R6, -INF , P1 ;  /* 0xff800000068d7808 */ /* 0x000fe40000800000 */
[----:B------:R-:W-:Y:S02]  /*6f20*/  ISETP.GT.AND P1, PT, R134, 0x10, PT ;  /* 0x000000108600780c */ /* 0x000fe40003f24270 */
[----:B------:R-:W-:Y:S02]  /*6f30*/  FMNMX.FTZ R4, R136, R4, !PT ;  /* 0x0000000488047209 */ /* 0x000fe40007810000 */
[----:B------:R-:W-:Y:S02]  /*6f40*/  FSEL R183, R20, -INF , P1 ;  /* 0xff80000014b77808 */ /* 0x000fe40000800000 */
[C---:B------:R-:W-:Y:S02]  /*6f50*/  ISETP.GT.AND P1, PT, R134.reuse, 0x11, PT ;  /* 0x000000118600780c */ /* 0x040fe40003f24270 */
[----:B------:R-:W-:Y:S02]  /*6f60*/  FMNMX.FTZ R4, R17, R4, !PT ;  /* 0x0000000411047209 */ /* 0x000fe40007810000 */
[----:B------:R-:W-:Y:S02]  /*6f70*/  ISETP.GT.AND P0, PT, R133, 0x9, PT ;  /* 0x000000098500780c */ /* 0x000fe40003f04270 */
[----:B------:R-:W-:Y:S02]  /*6f80*/  FSEL R182, R21, -INF , P1 ;  /* 0xff80000015b67808 */ /* 0x000fe40000800000 */
[----:B------:R-:W-:Y:S02]  /*6f90*/  FSEL R19, R19, -INF , P0 ;  /* 0xff80000013137808 */ /* 0x000fe40000000000 */
[----:B------:R-:W-:Y:S02]  /*6fa0*/  ISETP.GT.AND P2, PT, R133, 0x8, PT ;  /* 0x000000088500780c */ /* 0x000fe40003f44270 */
[----:B------:R-:W-:Y:S02]  /*6fb0*/  ISETP.GT.AND P0, PT, R134, 0x18, PT ;  /* 0x000000188600780c */ /* 0x000fe40003f04270 */
        /* <DEDUP_REMOVED lines=13> */
[----:B------:R-:W-:Y:S02]  /*7090*/  ISETP.GT.AND P0, PT, R134, 0x28, PT ;  /* 0x000000288600780c */ /* 0x000fe40003f04270 */
[----:B------:R-:W-:Y:S02]  /*70a0*/  FMNMX.FTZ R4, R223, R4, !PT ;  /* 0x00000004df047209 */ /* 0x000fe40007810000 */
[----:B------:R-:W-:Y:S02]  /*70b0*/  FSEL R181, R22, -INF , P2 ;  /* 0xff80000016b57808 */ /* 0x000fe40001000000 */
[----:B------:R-:W-:Y:S02]  /*70c0*/  ISETP.GT.AND P2, PT, R134, 0x29, PT ;  /* 0x000000298600780c */ /* 0x000fe40003f44270 */
[----:B------:R-:W-:Y:S02]  /*70d0*/  FSEL R221, R48, -INF , P0 ;  /* 0xff80000030dd7808 */ /* 0x000fe40000000000 */
[----:B------:R-:W-:Y:S02]  /*70e0*/  FMNMX.FTZ R4, R222, R4, !PT ;  /* 0x00000004de047209 */ /* 0x000fe40007810000 */
[----:B------:R-:W-:Y:S02]  /*70f0*/  FSEL R220, R49, -INF , P2 ;  /* 0xff80000031dc7808 */ /* 0x000fe40001000000 */
[----:B------:R-:W-:Y:S02]  /*7100*/  FMNMX.FTZ R4, R221, R4, !PT ;  /* 0x00000004dd047209 */ /* 0x000fe40007810000 */
[----:B------:R-:W-:Y:S02]  /*7110*/  ISETP.GT.AND P0, PT, R133, 0x19, PT ;  /* 0x000000198500780c */ /* 0x000fe40003f04270 */
[----:B------:R-:W-:Y:S02]  /*7120*/  FMNMX.FTZ R4, R220, R4, !PT ;  /* 0x00000004dc047209 */ /* 0x000fe40007810000 */
[----:B------:R-:W-:Y:S02]  /*7130*/  FSEL R179, R35, -INF , P0 ;  /* 0xff80000023b37808 */ /* 0x000fe40000000000 */
[C---:B------:R-:W-:Y:S01]  /*7140*/  ISETP.GT.AND P0, PT, R133.reuse, 0x20, PT ;  /* 0x000000208500780c */ /* 0x040fe20003f04270 */
[----:B------:R-:W1:Y:S01]  /*7150*/  SHFL.BFLY PT, R20, R4, 0x2, 0x1f ;  /* 0x0c401f0004147f89 */ /* 0x000e6200000e0000 */
[C---:B------:R-:W-:Y:S02]  /*7160*/  ISETP.GT.AND P1, PT, R133.reuse, 0x11, PT ;  /* 0x000000118500780c */ /* 0x040fe40003f24270 */
[----:B------:R-:W-:Y:S02]  /*7170*/  FSEL R219, R38, -INF , P0 ;  /* 0xff80000026db7808 */ /* 0x000fe40000000000 */
[----:B------:R-:W-:Y:S02]  /*7180*/  ISETP.GT.AND P0, PT, R133, 0x29, PT ;  /* 0x000000298500780c */ /* 0x000fe40003f04270 */
[----:B------:R-:W-:Y:S02]  /*7190*/  FSEL R178, R23, -INF , P1 ;  /* 0xff80000017b27808 */ /* 0x000fe40000800000 */
[----:B------:R-:W-:Y:S02]  /*71a0*/  ISETP.GT.AND P1, PT, R133, 0x18, PT ;  /* 0x000000188500780c */ /* 0x000fe40003f24270 */
[----:B------:R-:W-:Y:S02]  /*71b0*/  FMNMX.FTZ R5, R141, R132, !PT ;  /* 0x000000848d057209 */ /* 0x000fe40007810000 */
[----:B------:R-:W-:Y:S02]  /*71c0*/  FSEL R216, R51, -INF , P0 ;  /* 0xff80000033d87808 */ /* 0x000fe40000000000 */
[----:B------:R-:W-:Y:S02]  /*71d0*/  ISETP.GT.AND P0, PT, R2, RZ, PT ;  /* 0x000000ff0200720c */ /* 0x000fe40003f04270 */
[----:B------:R-:W-:Y:S02]  /*71e0*/  FSEL R180, R34, -INF , P1 ;  /* 0xff80000022b47808 */ /* 0x000fe40000800000 */
[C---:B------:R-:W-:Y:S02]  /*71f0*/  ISETP.GT.AND P1, PT, R133.reuse, 0x28, PT ;  /* 0x000000288500780c */ /* 0x040fe40003f24270 */
[----:B------:R-:W-:Y:S02]  /*7200*/  FMNMX.FTZ R5, R142, R5, !PT ;  /* 0x000000058e057209 */ /* 0x000fe40007810000 */
[----:B------:R-:W-:Y:S02]  /*7210*/  ISETP.GT.AND P2, PT, R133, 0x21, PT ;  /* 0x000000218500780c */ /* 0x000fe40003f44270 */
[----:B------:R-:W-:Y:S02]  /*7220*/  FSEL R6, R8, -INF , P0 ;  /* 0xff80000008067808 */ /* 0x000fe40000000000 */
[----:B------:R-:W-:Y:S02]  /*7230*/  ISETP.GT.AND P0, PT, R0, 0x1, PT ;  /* 0x000000010000780c */ /* 0x000fe40003f04270 */
[----:B------:R-:W-:Y:S02]  /*7240*/  FMNMX.FTZ R5, R18, R5, !PT ;  /* 0x0000000512057209 */ /* 0x000fe40007810000 */
[----:B------:R-:W-:Y:S02]  /*7250*/  FSEL R217, R50, -INF , P1 ;  /* 0xff80000032d97808 */ /* 0x000fe40000800000 */
[----:B------:R-:W-:Y:S02]  /*7260*/  ISETP.GT.AND P1, PT, R0, RZ, PT ;  /* 0x000000ff0000720c */ /* 0x000fe40003f24270 */
[----:B------:R-:W-:Y:S02]  /*7270*/  FSEL R218, R39, -INF , P2 ;  /* 0xff80000027da7808 */ /* 0x000fe40001000000 */
[C---:B------:R-:W-:Y:S01]  /*7280*/  ISETP.GT.AND P2, PT, R2.reuse, 0x1, PT ;  /* 0x000000010200780c */ /* 0x040fe20003f44270 */
[----:B------:R-:W-:Y:S01]  /*7290*/  LDSM.16.MT88.4 R36, [R186] ;  /* 0x00000000ba24783b */ /* 0x000fe20000004200 */
[----:B------:R-:W-:Y:S02]  /*72a0*/  FSEL R11, R11, -INF , P0 ;  /* 0xff8000000b0b7808 */ /* 0x000fe40000000000 */
[----:B------:R-:W-:Y:S02]  /*72b0*/  ISETP.GT.AND P0, PT, R2, 0x8, PT ;  /* 0x000000080200780c */ /* 0x000fe40003f04270 */
[----:B------:R-:W-:Y:S02]  /*72c0*/  FMNMX.FTZ R5, R19, R5, !PT ;  /* 0x0000000513057209 */ /* 0x000fe40007810000 */
[----:B------:R-:W-:Y:S02]  /*72d0*/  FSEL R10, R10, -INF , P1 ;  /* 0xff8000000a0a7808 */ /* 0x000fe40000800000 */
[----:B------:R-:W-:Y:S02]  /*72e0*/  ISETP.GT.AND P1, PT, R0, 0x8, PT ;  /* 0x000000080000780c */ /* 0x000fe40003f24270 */
[----:B-1----:R-:W-:Y:S02]  /*72f0*/  FMNMX.FTZ R4, R4, R20, !PT ;  /* 0x0000001404047209 */ /* 0x002fe40007810000 */
[----:B------:R-:W-:Y:S01]  /*7300*/  FSEL R16, R9, -INF , P2 ;  /* 0xff80000009107808 */ /* 0x000fe20001000000 */
[----:B------:R-:W-:Y:S01]  /*7310*/  LDSM.16.MT88.4 R20, [R185] ;  /* 0x00000000b914783b */ /* 0x000fe20000004200 */
[----:B------:R-:W-:Y:S02]  /*7320*/  FSEL R9, R12, -INF , P0 ;  /* 0xff8000000c097808 */ /* 0x000fe40000000000 */
[----:B------:R-:W-:Y:S02]  /*7330*/  FMNMX.FTZ R12, R6, R139, !PT ;  /* 0x0000008b060c7209 */ /* 0x000fe40007810000 */
[----:B------:R-:W-:Y:S02]  /*7340*/  FSEL R7, R14, -INF , P1 ;  /* 0xff8000000e077808 */ /* 0x000fe40000800000 */
[----:B------:R-:W-:Y:S01]  /*7350*/  FMNMX.FTZ R5, R181, R5, !PT ;  /* 0x00000005b5057209 */ /* 0x000fe20007810000 */
[----:B------:R-:W1:Y:S01]  /*7360*/  SHFL.BFLY PT, R14, R4, 0x1, 0x1f ;  /* 0x0c201f00040e7f89 */ /* 0x000e6200000e0000 */
[----:B------:R-:W-:Y:S02]  /*7370*/  FMNMX.FTZ R12, R16, R12, !PT ;  /* 0x0000000c100c7209 */ /* 0x000fe40007810000 */
[----:B------:R-:W-:Y:S02]  /*7380*/  ISETP.GT.AND P2, PT, R2, 0x9, PT ;  /* 0x000000090200780c */ /* 0x000fe40003f44270 */
[----:B------:R-:W-:Y:S02]  /*7390*/  ISETP.GT.AND P0, PT, R0, 0x9, PT ;  /* 0x000000090000780c */ /* 0x000fe40003f04270 */
[----:B------:R-:W-:Y:S02]  /*73a0*/  FMNMX.FTZ R5, R178, R5, !PT ;  /* 0x00000005b2057209 */ /* 0x000fe40007810000 */
[----:B------:R-:W-:Y:S02]  /*73b0*/  FSEL R8, R13, -INF , P2 ;  /* 0xff8000000d087808 */ /* 0x000fe40001000000 */
[----:B------:R-:W-:Y:S02]  /*73c0*/  FSEL R15, R15, -INF , P0 ;  /* 0xff8000000f0f7808 */ /* 0x000fe40000000000 */
[----:B------:R-:W-:Y:S02]  /*73d0*/  ISETP.GT.AND P0, PT, R2, 0x10, PT ;  /* 0x000000100200780c */ /* 0x000fe40003f04270 */
[----:B------:R-:W-:Y:S02]  /*73e0*/  FMNMX.FTZ R12, R9, R12, !PT ;  /* 0x0000000c090c7209 */ /* 0x000fe40007810000 */
[----:B------:R-:W-:Y:S02]  /*73f0*/  FMNMX.FTZ R5, R180, R5, !PT ;  /* 0x00000005b4057209 */ /* 0x000fe40007810000 */
[----:B------:R-:W-:Y:S02]  /*7400*/  FSEL R171, R24, -INF , P0 ;  /* 0xff80000018ab7808 */ /* 0x000fe40000000000 */
[----:B------:R-:W-:Y:S02]  /*7410*/  ISETP.GT.AND P2, PT, R2, 0x11, PT ;  /* 0x000000110200780c */ /* 0x000fe40003f44270 */
[----:B------:R-:W-:Y:S02]  /*7420*/  ISETP.GT.AND P1, PT, R0, 0x10, PT ;  /* 0x000000100000780c */ /* 0x000fe40003f24270 */
[----:B------:R-:W-:Y:S02]  /*7430*/  FMNMX.FTZ R12, R8, R12, !PT ;  /* 0x0000000c080c7209 */ /* 0x000fe40007810000 */
[----:B------:R-:W-:Y:S02]  /*7440*/  FMNMX.FTZ R5, R179, R5, !PT ;  /* 0x00000005b3057209 */ /* 0x000fe40007810000 */
[----:B------:R-:W-:Y:S02]  /*7450*/  FSEL R169, R25, -INF , P2 ;  /* 0xff80000019a97808 */ /* 0x000fe40001000000 */
[----:B------:R-:W-:Y:S02]  /*7460*/  FSEL R174, R26, -INF , P1 ;  /* 0xff8000001aae7808 */ /* 0x000fe40000800000 */
[----:B------:R-:W-:Y:S02]  /*7470*/  ISETP.GT.AND P0, PT, R0, 0x11, PT ;  /* 0x000000110000780c */ /* 0x000fe40003f04270 */
[C---:B------:R-:W-:Y:S02]  /*7480*/  ISETP.GT.AND P1, PT, R2.reuse, 0x18, PT ;  /* 0x000000180200780c */ /* 0x040fe40003f24270 */
[----:B------:R-:W-:Y:S02]  /*7490*/  FMNMX.FTZ R12, R171, R12, !PT ;  /* 0x0000000cab0c7209 */ /* 0x000fe40007810000 */
[----:B------:R-:W-:Y:S02]  /*74a0*/  FMNMX.FTZ R5, R219, R5, !PT ;  /* 0x00000005db057209 */ /* 0x000fe40007810000 */
[----:B------:R-:W-:Y:S02]  /*74b0*/  FSEL R177, R27, -INF , P0 ;  /* 0xff8000001bb17808 */ /* 0x000fe40000000000 */
[C---:B------:R-:W-:Y:S02]  /*74c0*/  ISETP.GT.AND P0, PT, R2.reuse, 0x19, PT ;  /* 0x000000190200780c */ /* 0x040fe40003f04270 */
[----:B------:R-:W-:Y:S02]  /*74d0*/  ISETP.GT.AND P2, PT, R2, 0x20, PT ;  /* 0x000000200200780c */ /* 0x000fe40003f44270 */
[----:B------:R-:W-:Y:S02]  /*74e0*/  FSEL R168, R28, -INF , P1 ;  /* 0xff8000001ca87808 */ /* 0x000fe40000800000 */
[----:B------:R-:W-:Y:S02]  /*74f0*/  FMNMX.FTZ R12, R169, R12, !PT ;  /* 0x0000000ca90c7209 */ /* 0x000fe40007810000 */
[----:B------:R-:W-:Y:S02]  /*7500*/  FMNMX.FTZ R5, R218, R5, !PT ;  /* 0x00000005da057209 */ /* 0x000fe40007810000 */
[----:B------:R-:W-:Y:S02]  /*7510*/  FSEL R215, R40, -INF , P2 ;  /* 0xff80000028d77808 */ /* 0x000fe40001000000 */
[C---:B------:R-:W-:Y:S02]  /*7520*/  ISETP.GT.AND P1, PT, R2.reuse, 0x21, PT ;  /* 0x000000210200780c */ /* 0x040fe40003f24270 */
[----:B------:R-:W-:Y:S02]  /*7530*/  FSEL R167, R29, -INF , P0 ;  /* 0xff8000001da77808 */ /* 0x000fe40000000000 */
[C---:B------:R-:W-:Y:S02]  /*7540*/  ISETP.GT.AND P0, PT, R2.reuse, 0x28, PT ;  /* 0x000000280200780c */ /* 0x040fe40003f04270 */
[----:B------:R-:W-:Y:S02]  /*7550*/  ISETP.GT.AND P2, PT, R2, 0x29, PT ;  /* 0x000000290200780c */ /* 0x000fe40003f44270 */
[----:B------:R-:W-:Y:S02]  /*7560*/  FMNMX.FTZ R2, R10, R140, !PT ;  /* 0x0000008c0a027209 */ /* 0x000fe40007810000 */
[----:B------:R-:W-:Y:S02]  /*7570*/  FMNMX.FTZ R12, R168, R12, !PT ;  /* 0x0000000ca80c7209 */ /* 0x000fe40007810000 */
[----:B------:R-:W-:Y:S02]  /*7580*/  FMNMX.FTZ R5, R217, R5, !PT ;  /* 0x00000005d9057209 */ /* 0x000fe40007810000 */
[----:B------:R-:W-:Y:S02]  /*7590*/  FMNMX.FTZ R2, R11, R2, !PT ;  /* 0x000000020b027209 */ /* 0x000fe40007810000 */
[----:B-1----:R-:W-:Y:S02]  /*75a0*/  FMNMX.FTZ R138, R4, R14, !PT ;  /* 0x0000000e048a7209 */ /* 0x002fe40007810000 */
[----:B------:R-:W-:Y:S02]  /*75b0*/  FMNMX.FTZ R4, R167, R12, !PT ;  /* 0x0000000ca7047209 */ /* 0x000fe40007810000 */
[----:B------:R-:W-:Y:S02]  /*75c0*/  FMNMX.FTZ R5, R216, R5, !PT ;  /* 0x00000005d8057209 */ /* 0x000fe40007810000 */
[----:B------:R-:W-:Y:S02]  /*75d0*/  FSEL R214, R41, -INF , P1 ;  /* 0xff80000029d67808 */ /* 0x000fe40000800000 */
[----:B------:R-:W-:Y:S01]  /*75e0*/  FMNMX.FTZ R2, R7, R2, !PT ;  /* 0x0000000207027209 */ /* 0x000fe20007810000 */
[----:B------:R-:W1:Y:S01]  /*75f0*/  SHFL.BFLY PT, R13, R5, 0x2, 0x1f ;  /* 0x0c401f00050d7f89 */ /* 0x000e6200000e0000 */
[----:B------:R-:W-:Y:S02]  /*7600*/  FMNMX.FTZ R4, R215, R4, !PT ;  /* 0x00000004d7047209 */ /* 0x000fe40007810000 */
[----:B------:R-:W-:Y:S02]  /*7610*/  FSEL R213, R44, -INF , P0 ;  /* 0xff8000002cd57808 */ /* 0x000fe40000000000 */
[----:B------:R-:W-:Y:S02]  /*7620*/  FMNMX.FTZ R2, R15, R2, !PT ;  /* 0x000000020f027209 */ /* 0x000fe40007810000 */
[----:B------:R-:W-:Y:S02]  /*7630*/  FMNMX.FTZ R12, R214, R4, !PT ;  /* 0x00000004d60c7209 */ /* 0x000fe40007810000 */
[----:B------:R-:W-:Y:S02]  /*7640*/  ISETP.GT.AND P0, PT, R0, 0x19, PT ;  /* 0x000000190000780c */ /* 0x000fe40003f04270 */
[----:B------:R-:W-:Y:S02]  /*7650*/  FMNMX.FTZ R4, R174, R2, !PT ;  /* 0x00000002ae047209 */ /* 0x000fe40007810000 */
[----:B------:R-:W-:Y:S01]  /*7660*/  FMNMX.FTZ R2, R213, R12, !PT ;  /* 0x0000000cd5027209 */ /* 0x000fe20007810000 */
[C---:B------:R-:W-:Y:S01]  /*7670*/  FMUL.FTZ R12, R138.reuse, c[0x0][0x2d0] ;  /* 0x0000b4008a0c7a20 */ /* 0x040fe20000410000 */
[----:B------:R-:W-:Y:S02]  /*7680*/  FSEL R172, R31, -INF , P0 ;  /* 0xff8000001fac7808 */ /* 0x000fe40000000000 */
[----:B------:R-:W-:Y:S02]  /*7690*/  FSETP.NEU.FTZ.AND P0, PT, R138, -INF , PT ;  /* 0xff8000008a00780b */ /* 0x000fe40003f1d000 */
[----:B------:R-:W-:Y:S02]  /*76a0*/  ISETP.GT.AND P1, PT, R0, 0x18, PT ;  /* 0x000000180000780c */ /* 0x000fe40003f24270 */
[----:B------:R-:W-:Y:S02]  /*76b0*/  FSEL R162, R12, RZ, P0 ;  /* 0x000000ff0ca27208 */ /* 0x000fe40000000000 */
[----:B------:R-:W-:Y:S02]  /*76c0*/  FSEL R209, R45, -INF , P2 ;  /* 0xff8000002dd17808 */ /* 0x000fe40001000000 */
[----:B------:R-:W-:Y:S01]  /*76d0*/  FSEL R170, R30, -INF , P1 ;  /* 0xff8000001eaa7808 */ /* 0x000fe20000800000 */
[--C-:B------:R-:W-:Y:S01]  /*76e0*/  FFMA.FTZ R12, R135, c[0x0][0x2d0], -R162.reuse ;  /* 0x0000b400870c7a23 */ /* 0x100fe200000108a2 */
[C---:B------:R-:W-:Y:S02]  /*76f0*/  ISETP.GT.AND P1, PT, R0.reuse, 0x21, PT ;  /* 0x000000210000780c */ /* 0x040fe40003f24270 */
[----:B------:R-:W-:Y:S01]  /*7700*/  ISETP.GT.AND P2, PT, R0, 0x20, PT ;  /* 0x000000200000780c */ /* 0x000fe20003f44270 */
[----:B------:R2:W-:Y:S01]  /*7710*/  MUFU.EX2 R173, R12 ;  /* 0x0000000c00ad7308 */ /* 0x0005e20000000800 */
[----:B------:R-:W-:Y:S02]  /*7720*/  FSEL R176, R43, -INF , P1 ;  /* 0xff8000002bb07808 */ /* 0x000fe40000800000 */
[----:B------:R-:W-:Y:S02]  /*7730*/  FSEL R207, R42, -INF , P2 ;  /* 0xff8000002acf7808 */ /* 0x000fe40001000000 */
[C---:B------:R-:W-:Y:S02]  /*7740*/  ISETP.GT.AND P2, PT, R0.reuse, 0x28, PT ;  /* 0x000000280000780c */ /* 0x040fe40003f44270 */
[----:B------:R-:W-:Y:S01]  /*7750*/  ISETP.GT.AND P1, PT, R0, 0x29, PT ;  /* 0x000000290000780c */ /* 0x000fe20003f24270 */
[--C-:B------:R-:W-:Y:S01]  /*7760*/  FFMA.FTZ R0, R137, c[0x0][0x2d0], -R162.reuse ;  /* 0x0000b40089007a23 */ /* 0x100fe200000108a2 */
[----:B------:R-:W-:Y:S02]  /*7770*/  FMNMX.FTZ R2, R209, R2, !PT ;  /* 0x00000002d1027209 */ /* 0x000fe40007810000 */
[----:B------:R-:W-:Y:S01]  /*7780*/  FMNMX.FTZ R4, R177, R4, !PT ;  /* 0x00000004b1047209 */ /* 0x000fe20007810000 */
[----:B------:R3:W-:Y:S01]  /*7790*/  MUFU.EX2 R204, R0 ;  /* 0x0000000000cc7308 */ /* 0x0007e20000000800 */
[----:B-1----:R-:W-:Y:S02]  /*77a0*/  FMNMX.FTZ R5, R5, R13, !PT ;  /* 0x0000000d05057209 */ /* 0x002fe40007810000 */
[----:B------:R-:W1:Y:S01]  /*77b0*/  SHFL.BFLY PT, R13, R2, 0x2, 0x1f ;  /* 0x0c401f00020d7f89 */ /* 0x000e6200000e0000 */
[----:B------:R-:W-:Y:S02]  /*77c0*/  FMNMX.FTZ R4, R170, R4, !PT ;  /* 0x00000004aa047209 */ /* 0x000fe40007810000 */
[----:B------:R-:W-:Y:S02]  /*77d0*/  FSEL R175, R46, -INF , P2 ;  /* 0xff8000002eaf7808 */ /* 0x000fe40001000000 */
[----:B------:R-:W-:Y:S02]  /*77e0*/  FMNMX.FTZ R4, R172, R4, !PT ;  /* 0x00000004ac047209 */ /* 0x000fe40007810000 */
[----:B------:R-:W-:Y:S01]  /*77f0*/  FSEL R135, R47, -INF , P1 ;  /* 0xff8000002f877808 */ /* 0x000fe20000800000 */
[----:B------:R-:W4:Y:S01]  /*7800*/  SHFL.BFLY PT, R14, R5, 0x1, 0x1f ;  /* 0x0c201f00050e7f89 */ /* 0x000f2200000e0000 */
[----:B------:R-:W-:Y:S01]  /*7810*/  FMNMX.FTZ R4, R207, R4, !PT ;  /* 0x00000004cf047209 */ /* 0x000fe20007810000 */
[--C-:B--2---:R-:W-:Y:S03]  /*7820*/  FFMA.FTZ R12, R136, c[0x0][0x2d0], -R162.reuse ;  /* 0x0000b400880c7a23 */ /* 0x104fe600000108a2 */
[----:B------:R-:W-:Y:S01]  /*7830*/  FMNMX.FTZ R4, R176, R4, !PT ;  /* 0x00000004b0047209 */ /* 0x000fe20007810000 */
[----:B------:R2:W-:Y:S03]  /*7840*/  MUFU.EX2 R231, R12 ;  /* 0x0000000c00e77308 */ /* 0x0005e60000000800 */
[----:B---3--:R-:W-:Y:S02]  /*7850*/  FMNMX.FTZ R0, R175, R4, !PT ;  /* 0x00000004af007209 */ /* 0x008fe40007810000 */
[----:B-1----:R-:W-:Y:S02]  /*7860*/  FMNMX.FTZ R4, R2, R13, !PT ;  /* 0x0000000d02047209 */ /* 0x002fe40007810000 */
[----:B------:R-:W-:Y:S03]  /*7870*/  FMNMX.FTZ R0, R135, R0, !PT ;  /* 0x0000000087007209 */ /* 0x000fe60007810000 */
[----:B------:R-:W1:Y:S01]  /*7880*/  SHFL.BFLY PT, R13, R4, 0x1, 0x1f ;  /* 0x0c201f00040d7f89 */ /* 0x000e6200000e0000 */
[----:B----4-:R-:W-:Y:S04]  /*7890*/  FMNMX.FTZ R137, R5, R14, !PT ;  /* 0x0000000e05897209 */ /* 0x010fe80007810000 */
[C---:B------:R-:W-:Y:S03]  /*78a0*/  FSETP.NEU.FTZ.AND P2, PT, R137.reuse, -INF , PT ;  /* 0xff8000008900780b */ /* 0x040fe60003f5d000 */
[----:B------:R-:W3:Y:S01]  /*78b0*/  SHFL.BFLY PT, R2, R0, 0x2, 0x1f ;  /* 0x0c401f0000027f89 */ /* 0x000ee200000e0000 */
[----:B------:R-:W-:Y:S02]  /*78c0*/  FMUL.FTZ R5, R137, c[0x0][0x2d0] ;  /* 0x0000b40089057a20 */ /* 0x000fe40000410000 */
[----:B--2---:R-:W-:Y:S03]  /*78d0*/  FFMA.FTZ R12, R17, c[0x0][0x2d0], -R162 ;  /* 0x0000b400110c7a23 */ /* 0x004fe600000108a2 */
[----:B------:R-:W-:Y:S01]  /*78e0*/  FSEL R160, R5, RZ, P2 ;  /* 0x000000ff05a07208 */ /* 0x000fe20001000000 */
[----:B------:R-:W2:Y:S04]  /*78f0*/  MUFU.EX2 R232, R12 ;  /* 0x0000000c00e87308 */ /* 0x000ea80000000800 */
[--C-:B------:R-:W-:Y:S01]  /*7900*/  FFMA.FTZ R5, R141, c[0x0][0x2d0], -R160.reuse ;  /* 0x0000b4008d057a23 */ /* 0x100fe200000108a0 */
[----:B-1----:R-:W-:Y:S05]  /*7910*/  FMNMX.FTZ R136, R4, R13, !PT ;  /* 0x0000000d04887209 */ /* 0x002fea0007810000 */
[----:B------:R1:W-:Y:S01]  /*7920*/  MUFU.EX2 R166, R5 ;  /* 0x0000000500a67308 */ /* 0x0003e20000000800 */
[C---:B------:R-:W-:Y:S01]  /*7930*/  FSETP.NEU.FTZ.AND P1, PT, R136.reuse, -INF , PT ;  /* 0xff8000008800780b */ /* 0x040fe20003f3d000 */
[----:B------:R-:W-:Y:S01]  /*7940*/  FMUL.FTZ R4, R136, c[0x0][0x2d0] ;  /* 0x0000b40088047a20 */ /* 0x000fe20000410000 */
[----:B---3--:R-:W-:Y:S01]  /*7950*/  FMNMX.FTZ R0, R0, R2, !PT ;  /* 0x0000000200007209 */ /* 0x008fe20007810000 */
[--C-:B------:R-:W-:Y:S03]  /*7960*/  FFMA.FTZ R2, R18, c[0x0][0x2d0], -R160.reuse ;  /* 0x0000b40012027a23 */ /* 0x100fe600000108a0 */
[----:B------:R-:W-:Y:S03]  /*7970*/  FSEL R161, R4, RZ, P1 ;  /* 0x000000ff04a17208 */ /* 0x000fe60000800000 */
[----:B------:R3:W-:Y:S02]  /*7980*/  MUFU.EX2 R229, R2 ;  /* 0x0000000200e57308 */ /* 0x0007e40000000800 */
[--C-:B------:R-:W-:Y:S02]  /*7990*/  FFMA.FTZ R4, R16, c[0x0][0x2d0], -R161.reuse ;  /* 0x0000b40010047a23 */ /* 0x100fe400000108a1 */
[--C-:B------:R-:W-:Y:S06]  /*79a0*/  FFMA.FTZ R6, R6, c[0x0][0x2d0], -R161.reuse ;  /* 0x0000b40006067a23 */ /* 0x100fec00000108a1 */
[----:B------:R-:W-:Y:S01]  /*79b0*/  MUFU.EX2 R227, R4 ;  /* 0x0000000400e37308 */ /* 0x000fe20000000800 */
[--C-:B-1----:R-:W-:Y:S01]  /*79c0*/  FFMA.FTZ R5, R142, c[0x0][0x2d0], -R160.reuse ;  /* 0x0000b4008e057a23 */ /* 0x102fe200000108a0 */
[----:B--2---:R-:W-:Y:S08]  /*79d0*/  F2FP.BF16.PACK_AB R142, R232, R231 ;  /* 0x000000e7e88e723e */ /* 0x004ff000000010ff */
[----:B------:R1:W2:Y:S01]  /*79e0*/  MUFU.EX2 R230, R5 ;  /* 0x0000000500e67308 */ /* 0x0002a20000000800 */
[----:B---3--:R-:W3:Y:S09]  /*79f0*/  SHFL.BFLY PT, R2, R0, 0x1, 0x1f ;  /* 0x0c201f0000027f89 */ /* 0x008ef200000e0000 */
[----:B------:R-:W-:Y:S01]  /*7a00*/  MUFU.EX2 R165, R6 ;  /* 0x0000000600a57308 */ /* 0x000fe20000000800 */
[----:B-1----:R-:W-:Y:S01]  /*7a10*/  FFMA.FTZ R5, R19, c[0x0][0x2d0], -R160 ;  /* 0x0000b40013057a23 */ /* 0x002fe200000108a0 */
[----:B--2---:R-:W-:Y:S02]  /*7a20*/  F2FP.BF16.PACK_AB R141, R230, R166 ;  /* 0x000000a6e68d723e */ /* 0x004fe400000010ff */
[----:B---3--:R-:W-:Y:S01]  /*7a30*/  FMNMX.FTZ R134, R0, R2, !PT ;  /* 0x0000000200867209 */ /* 0x008fe20007810000 */
[--C-:B------:R-:W-:Y:S05]  /*7a40*/  FFMA.FTZ R0, R9, c[0x0][0x2d0], -R161.reuse ;  /* 0x0000b40009007a23 */ /* 0x100fea00000108a1 */
[----:B------:R-:W1:Y:S01]  /*7a50*/  MUFU.EX2 R234, R5 ;  /* 0x0000000500ea7308 */ /* 0x000e620000000800 */
[----:B------:R-:W-:Y:S02]  /*7a60*/  FFMA.FTZ R2, R8, c[0x0][0x2d0], -R161 ;  /* 0x0000b40008027a23 */ /* 0x000fe400000108a1 */
[----:B------:R-:W-:Y:S07]  /*7a70*/  FMUL.FTZ R4, R134, c[0x0][0x2d0] ;  /* 0x0000b40086047a20 */ /* 0x000fee0000410000 */
[----:B------:R2:W-:Y:S10]  /*7a80*/  MUFU.EX2 R226, R0 ;  /* 0x0000000000e27308 */ /* 0x0005f40000000800 */
[----:B------:R3:W-:Y:S01]  /*7a90*/  MUFU.EX2 R233, R2 ;  /* 0x0000000200e97308 */ /* 0x0007e20000000800 */
[----:B-1----:R-:W-:Y:S02]  /*7aa0*/  F2FP.BF16.PACK_AB R143, R234, R229 ;  /* 0x000000e5ea8f723e */ /* 0x002fe400000010ff */
[----:B--2---:R-:W-:Y:S02]  /*7ab0*/  FSEL R0, R138, RZ, P0 ;  /* 0x000000ff8a007208 */ /* 0x004fe40000000000 */
[----:B------:R-:W-:Y:S03]  /*7ac0*/  FSETP.NEU.FTZ.AND P0, PT, R134, -INF , PT ;  /* 0xff8000008600780b */ /* 0x000fe60003f1d000 */
[----:B------:R-:W-:Y:S01]  /*7ad0*/  FADD.FTZ R0, -R0, R3 ;  /* 0x0000000300007221 */ /* 0x000fe20000010100 */
[----:B------:R-:W-:Y:S03]  /*7ae0*/  FSEL R163, R4, RZ, P0 ;  /* 0x000000ff04a37208 */ /* 0x000fe60000000000 */
[----:B------:R-:W-:Y:S02]  /*7af0*/  FMUL.FTZ R0, R0, c[0x0][0x2d0] ;  /* 0x0000b40000007a20 */ /* 0x000fe40000410000 */
[--C-:B---3--:R-:W-:Y:S02]  /*7b00*/  FFMA.FTZ R2, R10, c[0x0][0x2d0], -R163.reuse ;  /* 0x0000b4000a027a23 */ /* 0x108fe400000108a3 */
[----:B------:R-:W1:Y:S10]  /*7b10*/  MUFU.EX2 R133, R0 ;  /* 0x0000000000857308 */ /* 0x000e740000000800 */
[----:B------:R2:W-:Y:S01]  /*7b20*/  MUFU.EX2 R164, R2 ;  /* 0x0000000200a47308 */ /* 0x0005e20000000800 */
[----:B-1----:R-:W-:Y:S01]  /*7b30*/  FMUL.FTZ R4, R133, R148 ;  /* 0x0000009485047220 */ /* 0x002fe20000410000 */
[----:B------:R-:W-:Y:S01]  /*7b40*/  F2FP.BF16.PACK_AB R148, R227, R165 ;  /* 0x000000a5e394723e */ /* 0x000fe200000010ff */
[C---:B------:R-:W-:Y:S02]  /*7b50*/  FMUL.FTZ R5, R133.reuse, R149 ;  /* 0x0000009585057220 */ /* 0x040fe40000410000 */
[C---:B------:R-:W-:Y:S02]  /*7b60*/  FMUL.FTZ R16, R133.reuse, R156 ;  /* 0x0000009c85107220 */ /* 0x040fe40000410000 */
[C---:B------:R-:W-:Y:S02]  /*7b70*/  FMUL.FTZ R17, R133.reuse, R157 ;  /* 0x0000009d85117220 */ /* 0x040fe40000410000 */
[----:B------:R-:W-:Y:S02]  /*7b80*/  FMUL.FTZ R32, R133, R112 ;  /* 0x0000007085207220 */ /* 0x000fe40000410000 */
[--C-:B--2---:R-:W-:Y:S02]  /*7b90*/  FFMA.FTZ R2, R11, c[0x0][0x2d0], -R163.reuse ;  /* 0x0000b4000b027a23 */ /* 0x104fe400000108a3 */
        /* <DEDUP_REMOVED lines=13> */
[----:B------:R-:W-:Y:S01]  /*7c70*/  FMUL.FTZ R85, R133, R85 ;  /* 0x0000005585557220 */ /* 0x000fe20000410000 */
[----:B-1----:R-:W-:Y:S01]  /*7c80*/  F2FP.BF16.PACK_AB R149, R224, R164 ;  /* 0x000000a4e095723e */ /* 0x002fe200000010ff */
[----:B------:R-:W-:Y:S02]  /*7c90*/  FFMA.FTZ R2, R7, c[0x0][0x2d0], -R163 ;  /* 0x0000b40007027a23 */ /* 0x000fe400000108a3 */
[----:B------:R-:W-:Y:S02]  /*7ca0*/  FFMA.FTZ R129, R213, c[0x0][0x2d0], -R161 ;  /* 0x0000b400d5817a23 */ /* 0x000fe400000108a1 */
[----:B------:R1:W-:Y:S01]  /*7cb0*/  MUFU.EX2 R225, R2 ;  /* 0x0000000200e17308 */ /* 0x0003e20000000800 */
[----:B------:R-:W-:Y:S02]  /*7cc0*/  FFMA.FTZ R128, R176, c[0x0][0x2d0], -R163 ;  /* 0x0000b400b0807a23 */ /* 0x000fe400000108a3 */
[C---:B------:R-:W-:Y:S02]  /*7cd0*/  FMUL.FTZ R96, R133.reuse, R96 ;  /* 0x0000006085607220 */ /* 0x040fe40000410000 */
[----:B------:R-:W-:Y:S01]  /*7ce0*/  FMUL.FTZ R97, R133, R97 ;  /* 0x0000006185617220 */ /* 0x000fe20000410000 */
[----:B-1----:R-:W-:Y:S05]  /*7cf0*/  FSEL R2, R137, RZ, P2 ;  /* 0x000000ff89027208 */ /* 0x002fea0001000000 */
[----:B------:R-:W-:Y:S01]  /*7d00*/  FADD.FTZ R0, -R2, R132 ;  /* 0x0000008402007221 */ /* 0x000fe20000010100 */
[----:B------:R-:W-:Y:S03]  /*7d10*/  FSEL R2, R136, RZ, P1 ;  /* 0x000000ff88027208 */ /* 0x000fe60000800000 */
[----:B------:R-:W-:Y:S04]  /*7d20*/  FMUL.FTZ R0, R0, c[0x0][0x2d0] ;  /* 0x0000b40000007a20 */ /* 0x000fe80000410000 */
[----:B------:R1:W2:Y:S02]  /*7d30*/  MUFU.EX2 R132, R0 ;  /* 0x0000000000847308 */ /* 0x0002a40000000800 */
[----:B-1----:R-:W-:Y:S01]  /*7d40*/  FADD.FTZ R0, -R2, R139 ;  /* 0x0000008b02007221 */ /* 0x002fe20000010100 */
[----:B------:R-:W-:Y:S01]  /*7d50*/  FSEL R2, R134, RZ, P0 ;  /* 0x000000ff86027208 */ /* 0x000fe20000000000 */
[----:B--2---:R-:W-:Y:S01]  /*7d60*/  FMUL.FTZ R6, R132, R150 ;  /* 0x0000009684067220 */ /* 0x004fe20000410000 */
[----:B------:R-:W-:Y:S01]  /*7d70*/  F2FP.BF16.PACK_AB R150, R233, R226 ;  /* 0x000000e2e996723e */ /* 0x000fe200000010ff */
[----:B------:R-:W-:Y:S04]  /*7d80*/  FMUL.FTZ R0, R0, c[0x0][0x2d0] ;  /* 0x0000b40000007a20 */ /* 0x000fe80000410000 */
[----:B------:R-:W-:Y:S01]  /*7d90*/  MUFU.EX2 R139, R129 ;  /* 0x00000081008b7308 */ /* 0x000fe20000000800 */
[C---:B------:R-:W-:Y:S01]  /*7da0*/  FMUL.FTZ R7, R132.reuse, R151 ;  /* 0x0000009784077220 */ /* 0x040fe20000410000 */
[C---:B------:R-:W-:Y:S01]  /*7db0*/  ISETP.GT.AND P0, PT, R199.reuse, R248, PT ;  /* 0x000000f8c700720c */ /* 0x040fe20003f04270 */
[C---:B------:R-:W-:Y:S01]  /*7dc0*/  FMUL.FTZ R18, R132.reuse, R158 ;  /* 0x0000009e84127220 */ /* 0x040fe20000410000 */
[----:B------:R-:W-:Y:S01]  /*7dd0*/  IADD3 R199, R199, -0x1, RZ ;  /* 0xffffffffc7c77810 */ /* 0x000fe20007ffe0ff */
[C---:B------:R-:W-:Y:S02]  /*7de0*/  FMUL.FTZ R19, R132.reuse, R159 ;  /* 0x0000009f84137220 */ /* 0x040fe40000410000 */
[C---:B------:R-:W-:Y:S01]  /*7df0*/  FMUL.FTZ R34, R132.reuse, R114 ;  /* 0x0000007284227220 */ /* 0x040fe20000410000 */
[----:B------:R-:W-:Y:S01]  /*7e00*/  LDSM.16.MT88.4 R156, [R185+0x800] ;  /* 0x00080000b99c783b */ /* 0x000fe20000004200 */
[C---:B------:R-:W-:Y:S01]  /*7e10*/  FMUL.FTZ R35, R132.reuse, R115 ;  /* 0x0000007384237220 */ /* 0x040fe20000410000 */
[----:B------:R1:W2:Y:S01]  /*7e20*/  MUFU.EX2 R3, R0 ;  /* 0x0000000000037308 */ /* 0x0002a20000000800 */
[C---:B------:R-:W-:Y:S02]  /*7e30*/  FMUL.FTZ R50, R132.reuse, R130 ;  /* 0x0000008284327220 */ /* 0x040fe40000410000 */
[C---:B------:R-:W-:Y:S02]  /*7e40*/  FMUL.FTZ R51, R132.reuse, R131 ;  /* 0x0000008384337220 */ /* 0x040fe40000410000 */
[C---:B------:R-:W-:Y:S01]  /*7e50*/  FMUL.FTZ R54, R132.reuse, R54 ;  /* 0x0000003684367220 */ /* 0x040fe20000410000 */
[----:B------:R-:W-:Y:S01]  /*7e60*/  LDSM.16.MT88.4 R112, [R186+0x400] ;  /* 0x00040000ba70783b */ /* 0x000fe20000004200 */
        /* <DEDUP_REMOVED lines=9> */
[----:B-1----:R-:W-:Y:S01]  /*7f00*/  FADD.FTZ R0, -R2, R140 ;  /* 0x0000008c02007221 */ /* 0x002fe20000010100 */
[----:B------:R-:W-:Y:S01]  /*7f10*/  F2FP.BF16.PACK_AB R140, R204, R173 ;  /* 0x000000adcc8c723e */ /* 0x000fe200000010ff */
[--C-:B------:R-:W-:Y:S02]  /*7f20*/  FFMA.FTZ R2, R15, c[0x0][0x2d0], -R163.reuse ;  /* 0x0000b4000f027a23 */ /* 0x100fe400000108a3 */
[----:B------:R-:W-:Y:S02]  /*7f30*/  FMUL.FTZ R0, R0, c[0x0][0x2d0] ;  /* 0x0000b40000007a20 */ /* 0x000fe40000410000 */
[----:B------:R-:W1:Y:S01]  /*7f40*/  MUFU.EX2 R228, R2 ;  /* 0x0000000200e47308 */ /* 0x000e620000000800 */
[C---:B--2---:R-:W-:Y:S01]  /*7f50*/  FMUL.FTZ R24, R3.reuse, R104 ;  /* 0x0000006803187220 */ /* 0x044fe20000410000 */
[-C--:B------:R-:W-:Y:S01]  /*7f60*/  HMMA.16816.F32.BF16 R4, R140, R20.reuse, R4 ;  /* 0x000000148c04723c */ /* 0x080fe20000041804 */
[C---:B------:R-:W-:Y:S02]  /*7f70*/  FMUL.FTZ R8, R3.reuse, R144 ;  /* 0x0000009003087220 */ /* 0x040fe40000410000 */
[C---:B------:R-:W-:Y:S02]  /*7f80*/  FMUL.FTZ R9, R3.reuse, R145 ;  /* 0x0000009103097220 */ /* 0x040fe40000410000 */
[C---:B------:R-:W-:Y:S02]  /*7f90*/  FMUL.FTZ R12, R3.reuse, R152 ;  /* 0x00000098030c7220 */ /* 0x040fe40000410000 */
[C---:B------:R-:W-:Y:S01]  /*7fa0*/  FMUL.FTZ R13, R3.reuse, R153 ;  /* 0x00000099030d7220 */ /* 0x040fe20000410000 */
[----:B------:R-:W2:Y:S01]  /*7fb0*/  MUFU.EX2 R0, R0 ;  /* 0x0000000000007308 */ /* 0x000ea20000000800 */
[C---:B------:R-:W-:Y:S03]  /*7fc0*/  FMUL.FTZ R25, R3.reuse, R105 ;  /* 0x0000006903197220 */ /* 0x040fe60000410000 */
[C---:B------:R-:W-:Y:S02]  /*7fd0*/  FMUL.FTZ R28, R3.reuse, R108 ;  /* 0x0000006c031c7220 */ /* 0x040fe40000410000 */
[C---:B------:R-:W-:Y:S02]  /*7fe0*/  FMUL.FTZ R29, R3.reuse, R109 ;  /* 0x0000006d031d7220 */ /* 0x040fe40000410000 */
[C---:B------:R-:W-:Y:S02]  /*7ff0*/  FMUL.FTZ R40, R3.reuse, R120 ;  /* 0x0000007803287220 */ /* 0x040fe40000410000 */
[C---:B------:R-:W-:Y:S02]  /*8000*/  FMUL.FTZ R41, R3.reuse, R121 ;  /* 0x0000007903297220 */ /* 0x040fe40000410000 */
[----:B------:R-:W-:Y:S01]  /*8010*/  FMUL.FTZ R44, R3, R124 ;  /* 0x0000007c032c7220 */ /* 0x000fe20000410000 */
[----:B-1----:R-:W-:Y:S01]  /*8020*/  F2FP.BF16.PACK_AB R151, R228, R225 ;  /* 0x000000e1e497723e */ /* 0x002fe200000010ff */
[--C-:B------:R-:W-:Y:S02]  /*8030*/  FFMA.FTZ R2, R183, c[0x0][0x2d0], -R162.reuse ;  /* 0x0000b400b7027a23 */ /* 0x100fe400000108a2 */
[C---:B------:R-:W-:Y:S02]  /*8040*/  FMUL.FTZ R45, R3.reuse, R125 ;  /* 0x0000007d032d7220 */ /* 0x040fe40000410000 */
[----:B------:R1:W-:Y:S01]  /*8050*/  MUFU.EX2 R201, R2 ;  /* 0x0000000200c97308 */ /* 0x0003e20000000800 */
[C---:B------:R-:W-:Y:S02]  /*8060*/  FMUL.FTZ R56, R3.reuse, R56 ;  /* 0x0000003803387220 */ /* 0x040fe40000410000 */
[----:B------:R-:W-:Y:S02]  /*8070*/  FMUL.FTZ R57, R3, R57 ;  /* 0x0000003903397220 */ /* 0x000fe40000410000 */
[C---:B--2---:R-:W-:Y:S02]  /*8080*/  FMUL.FTZ R10, R0.reuse, R146 ;  /* 0x00000092000a7220 */ /* 0x044fe40000410000 */
[C---:B------:R-:W-:Y:S02]  /*8090*/  FMUL.FTZ R11, R0.reuse, R147 ;  /* 0x00000093000b7220 */ /* 0x040fe40000410000 */
[C---:B------:R-:W-:Y:S02]  /*80a0*/  FMUL.FTZ R26, R0.reuse, R106 ;  /* 0x0000006a001a7220 */ /* 0x040fe40000410000 */
[C---:B------:R-:W-:Y:S02]  /*80b0*/  FMUL.FTZ R27, R0.reuse, R107 ;  /* 0x0000006b001b7220 */ /* 0x040fe40000410000 */
[----:B------:R-:W-:Y:S01]  /*80c0*/  LDSM.16.MT88.4 R104, [R185+0x400] ;  /* 0x00040000b968783b */ /* 0x000fe20000004200 */
[C---:B------:R-:W-:Y:S01]  /*80d0*/  HMMA.16816.F32.BF16 R8, R148.reuse, R20, R8 ;  /* 0x000000149408723c */ /* 0x040fe20000041808 */
[C---:B------:R-:W-:Y:S02]  /*80e0*/  FMUL.FTZ R14, R0.reuse, R154 ;  /* 0x0000009a000e7220 */ /* 0x040fe40000410000 */
[C---:B------:R-:W-:Y:S02]  /*80f0*/  FMUL.FTZ R15, R0.reuse, R155 ;  /* 0x0000009b000f7220 */ /* 0x040fe40000410000 */
[----:B------:R-:W-:Y:S02]  /*8100*/  FFMA.FTZ R130, R175, c[0x0][0x2d0], -R163 ;  /* 0x0000b400af827a23 */ /* 0x000fe400000108a3 */
        /* <DEDUP_REMOVED lines=12> */
[----:B------:R-:W2:Y:S01]  /*81d0*/  LDSM.16.MT88.4 R100, [R185+0xc00] ;  /* 0x000c0000b964783b */ /* 0x000ea20000004200 */
[C---:B------:R-:W-:Y:S02]  /*81e0*/  FMUL.FTZ R58, R0.reuse, R58 ;  /* 0x0000003a003a7220 */ /* 0x040fe40000410000 */
[C---:B------:R-:W-:Y:S02]  /*81f0*/  FMUL.FTZ R59, R0.reuse, R59 ;  /* 0x0000003b003b7220 */ /* 0x040fe40000410000 */
[-C--:B------:R-:W-:Y:S01]  /*8200*/  HMMA.16816.F32.BF16 R20, R140, R36.reuse, R20 ;  /* 0x000000248c14723c */ /* 0x080fe20000041814 */
[C---:B------:R-:W-:Y:S02]  /*8210*/  FMUL.FTZ R60, R3.reuse, R60 ;  /* 0x0000003c033c7220 */ /* 0x040fe40000410000 */
[C---:B------:R-:W-:Y:S02]  /*8220*/  FMUL.FTZ R61, R3.reuse, R61 ;  /* 0x0000003d033d7220 */ /* 0x040fe40000410000 */
[C---:B------:R-:W-:Y:S02]  /*8230*/  FMUL.FTZ R62, R0.reuse, R62 ;  /* 0x0000003e003e7220 */ /* 0x040fe40000410000 */
[C---:B------:R-:W-:Y:S01]  /*8240*/  FMUL.FTZ R63, R0.reuse, R63 ;  /* 0x0000003f003f7220 */ /* 0x040fe20000410000 */
[C---:B------:R-:W-:Y:S01]  /*8250*/  HMMA.16816.F32.BF16 R24, R148.reuse, R36, R24 ;  /* 0x000000249418723c */ /* 0x040fe20000041818 */
[C---:B------:R-:W-:Y:S03]  /*8260*/  FMUL.FTZ R72, R3.reuse, R72 ;  /* 0x0000004803487220 */ /* 0x040fe60000410000 */
[----:B------:R-:W-:Y:S02]  /*8270*/  FMUL.FTZ R73, R3, R73 ;  /* 0x0000004903497220 */ /* 0x000fe40000410000 */
[C---:B------:R-:W-:Y:S02]  /*8280*/  FMUL.FTZ R74, R0.reuse, R74 ;  /* 0x0000004a004a7220 */ /* 0x040fe40000410000 */
[-C--:B------:R-:W-:Y:S01]  /*8290*/  HMMA.16816.F32.BF16 R28, R148, R38.reuse, R28 ;  /* 0x00000026941c723c */ /* 0x080fe2000004181c */
[C---:B------:R-:W-:Y:S03]  /*82a0*/  FMUL.FTZ R36, R133.reuse, R116 ;  /* 0x0000007485247220 */ /* 0x040fe60000410000 */
[----:B------:R-:W-:Y:S02]  /*82b0*/  FMUL.FTZ R37, R133, R117 ;  /* 0x0000007585257220 */ /* 0x000fe40000410000 */
[----:B------:R-:W-:Y:S02]  /*82c0*/  FMUL.FTZ R75, R0, R75 ;  /* 0x0000004b004b7220 */ /* 0x000fe40000410000 */
[C---:B------:R-:W-:Y:S01]  /*82d0*/  HMMA.16816.F32.BF16 R32, R140.reuse, R38, R32 ;  /* 0x000000268c20723c */ /* 0x040fe20000041820 */
[----:B-1----:R-:W-:Y:S03]  /*82e0*/  FFMA.FTZ R2, R182, c[0x0][0x2d0], -R162 ;  /* 0x0000b400b6027a23 */ /* 0x002fe600000108a2 */
[C---:B------:R-:W-:Y:S01]  /*82f0*/  FMUL.FTZ R76, R3.reuse, R76 ;  /* 0x0000004c034c7220 */ /* 0x040fe20000410000 */
[----:B------:R1:W-:Y:S01]  /*8300*/  MUFU.EX2 R206, R2 ;  /* 0x0000000200ce7308 */ /* 0x0003e20000000800 */
[C---:B------:R-:W-:Y:S02]  /*8310*/  FMUL.FTZ R77, R3.reuse, R77 ;  /* 0x0000004d034d7220 */ /* 0x040fe40000410000 */
[C---:B------:R-:W-:Y:S04]  /*8320*/  FMUL.FTZ R38, R132.reuse, R118 ;  /* 0x0000007684267220 */ /* 0x040fe80000410000 */
[----:B------:R-:W-:Y:S02]  /*8330*/  FMUL.FTZ R39, R132, R119 ;  /* 0x0000007784277220 */ /* 0x000fe40000410000 */
[----:B------:R-:W-:Y:S01]  /*8340*/  LDSM.16.MT88.4 R116, [R185+0x1000] ;  /* 0x00100000b974783b */ /* 0x000fe20000004200 */
[C---:B------:R-:W-:Y:S02]  /*8350*/  FMUL.FTZ R78, R0.reuse, R78 ;  /* 0x0000004e004e7220 */ /* 0x040fe40000410000 */
[C---:B------:R-:W-:Y:S02]  /*8360*/  FMUL.FTZ R79, R0.reuse, R79 ;  /* 0x0000004f004f7220 */ /* 0x040fe40000410000 */
[-C--:B--2---:R-:W-:Y:S01]  /*8370*/  HMMA.16816.F32.BF16 R36, R140, R100.reuse, R36 ;  /* 0x000000648c24723c */ /* 0x084fe20000041824 */
        /* <DEDUP_REMOVED lines=10> */
[----:B------:R-:W-:Y:S02]  /*8420*/  FFMA.FTZ R0, R0, R244, R164 ;  /* 0x000000f400007223 */ /* 0x000fe400000100a4 */
[----:B------:R-:W-:Y:S01]  /*8430*/  MUFU.EX2 R164, R128 ;  /* 0x0000008000a47308 */ /* 0x000fe20000000800 */
[C---:B------:R-:W-:Y:S01]  /*8440*/  FMUL.FTZ R98, R132.reuse, R98 ;  /* 0x0000006284627220 */ /* 0x040fe20000410000 */
[C---:B------:R-:W-:Y:S01]  /*8450*/  HMMA.16816.F32.BF16 R48, R140.reuse, R102, R48 ;  /* 0x000000668c30723c */ /* 0x040fe20000041830 */
[----:B------:R-:W2:Y:S03]  /*8460*/  LDSM.16.MT88.4 R100, [R186+0xc00] ;  /* 0x000c0000ba64783b */ /* 0x000ea60000004200 */
[----:B-1----:R-:W-:Y:S02]  /*8470*/  FFMA.FTZ R2, R181, c[0x0][0x2d0], -R160 ;  /* 0x0000b400b5027a23 */ /* 0x002fe400000108a0 */
[----:B------:R-:W-:Y:S02]  /*8480*/  FMUL.FTZ R99, R132, R99 ;  /* 0x0000006384637220 */ /* 0x000fe40000410000 */
[----:B------:R1:W-:Y:S01]  /*8490*/  MUFU.EX2 R200, R2 ;  /* 0x0000000200c87308 */ /* 0x0003e20000000800 */
[--C-:B------:R-:W-:Y:S03]  /*84a0*/  FFMA.FTZ R127, R223, c[0x0][0x2d0], -R162.reuse ;  /* 0x0000b400df7f7a23 */ /* 0x100fe600000108a2 */
[--C-:B------:R-:W-:Y:S02]  /*84b0*/  FFMA.FTZ R126, R222, c[0x0][0x2d0], -R162.reuse ;  /* 0x0000b400de7e7a23 */ /* 0x100fe400000108a2 */
[----:B------:R-:W-:Y:S02]  /*84c0*/  FFMA.FTZ R125, R221, c[0x0][0x2d0], -R162 ;  /* 0x0000b400dd7d7a23 */ /* 0x000fe400000108a2 */
[--C-:B------:R-:W-:Y:S02]  /*84d0*/  FFMA.FTZ R124, R219, c[0x0][0x2d0], -R160.reuse ;  /* 0x0000b400db7c7a23 */ /* 0x100fe400000108a0 */
[--C-:B------:R-:W-:Y:S02]  /*84e0*/  FFMA.FTZ R123, R218, c[0x0][0x2d0], -R160.reuse ;  /* 0x0000b400da7b7a23 */ /* 0x100fe400000108a0 */
[----:B------:R-:W-:Y:S02]  /*84f0*/  FFMA.FTZ R122, R217, c[0x0][0x2d0], -R160 ;  /* 0x0000b400d97a7a23 */ /* 0x000fe400000108a0 */
[--C-:B------:R-:W-:Y:S02]  /*8500*/  FFMA.FTZ R121, R215, c[0x0][0x2d0], -R161.reuse ;  /* 0x0000b400d7797a23 */ /* 0x100fe400000108a1 */
[--C-:B------:R-:W-:Y:S02]  /*8510*/  FFMA.FTZ R120, R214, c[0x0][0x2d0], -R161.reuse ;  /* 0x0000b400d6787a23 */ /* 0x100fe400000108a1 */
[----:B------:R-:W-:Y:S02]  /*8520*/  FADD.FTZ R0, R224, R0 ;  /* 0x00000000e0007221 */ /* 0x000fe40000010000 */
[--C-:B-1----:R-:W-:Y:S04]  /*8530*/  FFMA.FTZ R2, R178, c[0x0][0x2d0], -R160.reuse ;  /* 0x0000b400b2027a23 */ /* 0x102fe800000108a0 */
[----:B------:R1:W-:Y:S01]  /*8540*/  MUFU.EX2 R203, R2 ;  /* 0x0000000200cb7308 */ /* 0x0003e20000000800 */
[-C--:B--2---:R-:W-:Y:S08]  /*8550*/  HMMA.16816.F32.BF16 R52, R140, R100.reuse, R52 ;  /* 0x000000648c34723c */ /* 0x084ff00000041834 */
[C---:B------:R-:W-:Y:S08]  /*8560*/  HMMA.16816.F32.BF16 R56, R148.reuse, R100, R56 ;  /* 0x000000649438723c */ /* 0x040ff00000041838 */
[-C--:B------:R-:W-:Y:S01]  /*8570*/  HMMA.16816.F32.BF16 R60, R148, R102.reuse, R60 ;  /* 0x00000066943c723c */ /* 0x080fe2000004183c */
[--C-:B-1----:R-:W-:Y:S07]  /*8580*/  FFMA.FTZ R2, R180, c[0x0][0x2d0], -R160.reuse ;  /* 0x0000b400b4027a23 */ /* 0x102fee00000108a0 */
[C---:B------:R-:W-:Y:S01]  /*8590*/  HMMA.16816.F32.BF16 R64, R140.reuse, R102, R64 ;  /* 0x000000668c40723c */ /* 0x040fe20000041840 */
[----:B------:R-:W1:Y:S01]  /*85a0*/  LDSM.16.MT88.4 R100, [R185+0x1800] ;  /* 0x00180000b964783b */ /* 0x000e620000004200 */
[----:B------:R2:W-:Y:S02]  /*85b0*/  MUFU.EX2 R210, R2 ;  /* 0x0000000200d27308 */ /* 0x0005e40000000800 */
[--C-:B--2---:R-:W-:Y:S02]  /*85c0*/  FFMA.FTZ R2, R179, c[0x0][0x2d0], -R160.reuse ;  /* 0x0000b400b3027a23 */ /* 0x104fe400000108a0 */
[----:B------:R-:W-:Y:S06]  /*85d0*/  FFMA.FTZ R160, R216, c[0x0][0x2d0], -R160 ;  /* 0x0000b400d8a07a23 */ /* 0x000fec00000108a0 */
[----:B------:R2:W-:Y:S01]  /*85e0*/  MUFU.EX2 R211, R2 ;  /* 0x0000000200d37308 */ /* 0x0005e20000000800 */
[-C--:B-1----:R-:W-:Y:S08]  /*85f0*/  HMMA.16816.F32.BF16 R68, R140, R100.reuse, R68 ;  /* 0x000000648c44723c */ /* 0x082ff00000041844 */
[C---:B------:R-:W-:Y:S01]  /*8600*/  HMMA.16816.F32.BF16 R72, R148.reuse, R100, R72 ;  /* 0x000000649448723c */ /* 0x040fe20000041848 */
[--C-:B--2---:R-:W-:Y:S02]  /*8610*/  FFMA.FTZ R2, R171, c[0x0][0x2d0], -R161.reuse ;  /* 0x0000b400ab027a23 */ /* 0x104fe400000108a1 */
[----:B------:R-:W-:Y:S05]  /*8620*/  MUFU.EX2 R171, R126 ;  /* 0x0000007e00ab7308 */ /* 0x000fea0000000800 */
[-C--:B------:R-:W-:Y:S08]  /*8630*/  HMMA.16816.F32.BF16 R76, R148, R102.reuse, R76 ;  /* 0x00000066944c723c */ /* 0x080ff0000004184c */
[C---:B------:R-:W-:Y:S01]  /*8640*/  HMMA.16816.F32.BF16 R80, R140.reuse, R102, R80 ;  /* 0x000000668c50723c */ /* 0x040fe20000041850 */
[----:B------:R-:W1:Y:S01]  /*8650*/  LDSM.16.MT88.4 R100, [R186+0x1800] ;  /* 0x00180000ba64783b */ /* 0x000e620000004200 */
[----:B------:R2:W-:Y:S02]  /*8660*/  MUFU.EX2 R182, R2 ;  /* 0x0000000200b67308 */ /* 0x0005e40000000800 */
[--C-:B--2---:R-:W-:Y:S08]  /*8670*/  FFMA.FTZ R2, R169, c[0x0][0x2d0], -R161.reuse ;  /* 0x0000b400a9027a23 */ /* 0x104ff000000108a1 */
[----:B------:R-:W-:Y:S10]  /*8680*/  MUFU.EX2 R169, R127 ;  /* 0x0000007f00a97308 */ /* 0x000ff40000000800 */
[----:B------:R-:W2:Y:S01]  /*8690*/  MUFU.EX2 R183, R2 ;  /* 0x0000000200b77308 */ /* 0x000ea20000000800 */
[-C--:B-1----:R-:W-:Y:S08]  /*86a0*/  HMMA.16816.F32.BF16 R84, R140, R100.reuse, R84 ;  /* 0x000000648c54723c */ /* 0x082ff00000041854 */
[C---:B------:R-:W-:Y:S07]  /*86b0*/  HMMA.16816.F32.BF16 R88, R148.reuse, R100, R88 ;  /* 0x000000649458723c */ /* 0x040fee0000041858 */
[--C-:B------:R-:W-:Y:S01]  /*86c0*/  FFMA.FTZ R100, R202, c[0x0][0x2d0], -R162.reuse ;  /* 0x0000b400ca647a23 */ /* 0x100fe200000108a2 */
[-C--:B------:R-:W-:Y:S01]  /*86d0*/  HMMA.16816.F32.BF16 R92, R148, R102.reuse, R92 ;  /* 0x00000066945c723c */ /* 0x080fe2000004185c */
[--C-:B------:R-:W-:Y:S02]  /*86e0*/  FFMA.FTZ R101, R205, c[0x0][0x2d0], -R162.reuse ;  /* 0x0000b400cd657a23 */ /* 0x100fe400000108a2 */
[----:B------:R1:W-:Y:S01]  /*86f0*/  MUFU.EX2 R212, R100 ;  /* 0x0000006400d47308 */ /* 0x0003e20000000800 */
[----:B------:R-:W-:Y:S01]  /*8700*/  FFMA.FTZ R162, R220, c[0x0][0x2d0], -R162 ;  /* 0x0000b400dca27a23 */ /* 0x000fe200000108a2 */
[----:B--2---:R-:W-:Y:S01]  /*8710*/  F2FP.BF16.PACK_AB R108, R183, R182 ;  /* 0x000000b6b76c723e */ /* 0x004fe200000010ff */
[----:B------:R-:W-:Y:S02]  /*8720*/  FFMA.FTZ R2, R168, c[0x0][0x2d0], -R161 ;  /* 0x0000b400a8027a23 */ /* 0x000fe400000108a1 */
[----:B------:R-:W-:Y:S05]  /*8730*/  HMMA.16816.F32.BF16 R96, R140, R102, R96 ;  /* 0x000000668c60723c */ /* 0x000fea0000041860 */
[----:B------:R2:W-:Y:S02]  /*8740*/  MUFU.EX2 R202, R2 ;  /* 0x0000000200ca7308 */ /* 0x0005e40000000800 */
[----:B------:R-:W-:Y:S01]  /*8750*/  F2FP.BF16.PACK_AB R103, R211, R210 ;  /* 0x000000d2d367723e */ /* 0x000fe200000010ff */
[----:B------:R-:W-:Y:S04]  /*8760*/  FFMA.FTZ R140, R3, R242, R165 ;  /* 0x000000f2038c7223 */ /* 0x000fe800000100a5 */
[----:B------:R-:W-:Y:S02]  /*8770*/  FFMA.FTZ R141, R132, R243, R166 ;  /* 0x000000f3848d7223 */ /* 0x000fe400000100a6 */
[----:B------:R-:W-:Y:S01]  /*8780*/  FFMA.FTZ R3, R207, c[0x0][0x2d0], -R163 ;  /* 0x0000b400cf037a23 */ /* 0x000fe200000108a3 */
[----:B------:R3:W4:Y:S01]  /*8790*/  MUFU.EX2 R208, R101 ;  /* 0x0000006500d07308 */ /* 0x0007220000000800 */
[----:B-1----:R-:W-:Y:S09]  /*87a0*/  F2FP.BF16.PACK_AB R100, R206, R201 ;  /* 0x000000c9ce64723e */ /* 0x002ff200000010ff */
[----:B------:R-:W-:Y:S01]  /*87b0*/  MUFU.EX2 R168, R124 ;  /* 0x0000007c00a87308 */ /* 0x000fe20000000800 */
[--C-:B--2---:R-:W-:Y:S02]  /*87c0*/  FFMA.FTZ R2, R167, c[0x0][0x2d0], -R161.reuse ;  /* 0x0000b400a7027a23 */ /* 0x104fe400000108a1 */
[----:B------:R-:W-:Y:S07]  /*87d0*/  FFMA.FTZ R161, R209, c[0x0][0x2d0], -R161 ;  /* 0x0000b400d1a17a23 */ /* 0x000fee00000108a1 */
[----:B------:R1:W2:Y:S01]  /*87e0*/  MUFU.EX2 R205, R2 ;  /* 0x0000000200cd7308 */ /* 0x0002a20000000800 */
[----:B---3--:R-:W-:Y:S02]  /*87f0*/  F2FP.BF16.PACK_AB R101, R203, R200 ;  /* 0x000000c8cb65723e */ /* 0x008fe400000010ff */
[----:B----4-:R-:W-:Y:S07]  /*8800*/  F2FP.BF16.PACK_AB R102, R212, R208 ;  /* 0x000000d0d466723e */ /* 0x010fee00000010ff */
[----:B------:R-:W-:Y:S01]  /*8810*/  MUFU.EX2 R175, R162 ;  /* 0x000000a200af7308 */ /* 0x000fe20000000800 */
[-C--:B------:R-:W-:Y:S09]  /*8820*/  HMMA.16816.F32.BF16 R4, R100, R104.reuse, R4 ;  /* 0x000000686404723c */ /* 0x080ff20000041804 */
[----:B------:R3:W-:Y:S03]  /*8830*/  MUFU.EX2 R165, R3 ;  /* 0x0000000300a57308 */ /* 0x0007e60000000800 */
[----:B-1----:R-:W-:Y:S01]  /*8840*/  FFMA.FTZ R2, R174, c[0x0][0x2d0], -R163 ;  /* 0x0000b400ae027a23 */ /* 0x002fe200000108a3 */
[----:B--2---:R-:W-:Y:S06]  /*8850*/  F2FP.BF16.PACK_AB R110, R205, R202 ;  /* 0x000000cacd6e723e */ /* 0x004fec00000010ff */
[----:B------:R1:W-:Y:S10]  /*8860*/  MUFU.EX2 R181, R2 ;  /* 0x0000000200b57308 */ /* 0x0003f40000000800 */
[----:B------:R-:W-:Y:S01]  /*8870*/  MUFU.EX2 R174, R160 ;  /* 0x000000a000ae7308 */ /* 0x000fe20000000800 */
[----:B---3--:R-:W-:Y:S09]  /*8880*/  FADD.FTZ R3, R230, R141 ;  /* 0x0000008de6037221 */ /* 0x008ff20000010000 */
[----:B------:R-:W-:Y:S01]  /*8890*/  MUFU.EX2 R166, R121 ;  /* 0x0000007900a67308 */ /* 0x000fe20000000800 */
[----:B-1----:R-:W-:Y:S02]  /*88a0*/  FFMA.FTZ R2, R177, c[0x0][0x2d0], -R163 ;  /* 0x0000b400b1027a23 */ /* 0x002fe400000108a3 */
[----:B------:R-:W-:Y:S07]  /*88b0*/  FADD.FTZ R177, R229, R3 ;  /* 0x00000003e5b17221 */ /* 0x000fee0000010000 */
[----:B------:R1:W2:Y:S10]  /*88c0*/  MUFU.EX2 R180, R2 ;  /* 0x0000000200b47308 */ /* 0x0002b40000000800 */
[----:B------:R-:W3:Y:S01]  /*88d0*/  MUFU.EX2 R167, R120 ;  /* 0x0000007800a77308 */ /* 0x000ee20000000800 */
[--C-:B-1----:R-:W-:Y:S01]  /*88e0*/  FFMA.FTZ R2, R170, c[0x0][0x2d0], -R163.reuse ;  /* 0x0000b400aa027a23 */ /* 0x102fe200000108a3 */
[----:B--2---:R-:W-:Y:S08]  /*88f0*/  F2FP.BF16.PACK_AB R109, R180, R181 ;  /* 0x000000b5b46d723e */ /* 0x004ff000000010ff */
[----:B------:R-:W1:Y:S01]  /*8900*/  MUFU.EX2 R170, R123 ;  /* 0x0000007b00aa7308 */ /* 0x000e620000000800 */
[----:B---3--:R-:W-:Y:S09]  /*8910*/  F2FP.BF16.PACK_AB R160, R167, R166 ;  /* 0x000000a6a7a0723e */ /* 0x008ff200000010ff */
[----:B------:R2:W-:Y:S01]  /*8920*/  MUFU.EX2 R178, R2 ;  /* 0x0000000200b27308 */ /* 0x0005e20000000800 */
[----:B-1----:R-:W-:Y:S01]  /*8930*/  F2FP.BF16.PACK_AB R141, R170, R168 ;  /* 0x000000a8aa8d723e */ /* 0x002fe200000010ff */
[--C-:B--2---:R-:W-:Y:S08]  /*8940*/  FFMA.FTZ R2, R172, c[0x0][0x2d0], -R163.reuse ;  /* 0x0000b400ac027a23 */ /* 0x104ff000000108a3 */
[----:B------:R-:W1:Y:S01]  /*8950*/  MUFU.EX2 R172, R122 ;  /* 0x0000007a00ac7308 */ /* 0x000e620000000800 */
[----:B------:R-:W-:Y:S09]  /*8960*/  FFMA.FTZ R163, R135, c[0x0][0x2d0], -R163 ;  /* 0x0000b40087a37a23 */ /* 0x000ff200000108a3 */
[----:B------:R-:W2:Y:S10]  /*8970*/  MUFU.EX2 R179, R2 ;  /* 0x0000000200b37308 */ /* 0x000eb40000000800 */
[----:B------:R3:W4:Y:S01]  /*8980*/  MUFU.EX2 R135, R161 ;  /* 0x000000a100877308 */ /* 0x0007220000000800 */
[----:B-1----:R-:W-:Y:S09]  /*8990*/  F2FP.BF16.PACK_AB R143, R174, R172 ;  /* 0x000000acae8f723e */ /* 0x002ff200000010ff */
[----:B------:R-:W-:Y:S01]  /*89a0*/  MUFU.EX2 R132, R163 ;  /* 0x000000a300847308 */ /* 0x000fe20000000800 */
[----:B--2---:R-:W-:Y:S01]  /*89b0*/  F2FP.BF16.PACK_AB R111, R179, R178 ;  /* 0x000000b2b36f723e */ /* 0x004fe200000010ff */
[----:B------:R-:W-:Y:S04]  /*89c0*/  FFMA.FTZ R2, R133, R241, R173 ;  /* 0x000000f185027223 */ /* 0x000fe800000100ad */
[----:B------:R-:W-:Y:S04]  /*89d0*/  FADD.FTZ R131, R204, R2 ;  /* 0x00000002cc837221 */ /* 0x000fe80000010000 */
[----:B------:R-:W1:Y:S01]  /*89e0*/  MUFU.EX2 R133, R130 ;  /* 0x0000008200857308 */ /* 0x000e620000000800 */
[C---:B------:R-:W-:Y:S01]  /*89f0*/  HMMA.16816.F32.BF16 R8, R108.reuse, R104, R8 ;  /* 0x000000686c08723c */ /* 0x040fe20000041808 */
[----:B------:R-:W-:Y:S01]  /*8a00*/  FADD.FTZ R2, R227, R140 ;  /* 0x0000008ce3027221 */ /* 0x000fe20000010000 */
[----:B------:R-:W-:Y:S02]  /*8a10*/  F2FP.BF16.PACK_AB R140, R171, R169 ;  /* 0x000000a9ab8c723e */ /* 0x000fe400000010ff */
[----:B---3--:R-:W-:Y:S01]  /*8a20*/  F2FP.BF16.PACK_AB R161, R164, R165 ;  /* 0x000000a5a4a1723e */ /* 0x008fe200000010ff */
[----:B------:R-:W-:Y:S01]  /*8a30*/  FADD.FTZ R3, R226, R2 ;  /* 0x00000002e2037221 */ /* 0x000fe20000010000 */
[----:B----4-:R-:W-:Y:S01]  /*8a40*/  F2FP.BF16.PACK_AB R162, R135, R139 ;  /* 0x0000008b87a2723e */ /* 0x010fe200000010ff */
[----:B------:R-:W-:Y:S01]  /*8a50*/  FADD.FTZ R2, R225, R0 ;  /* 0x00000000e1027221 */ /* 0x000fe20000010000 */
[-C--:B------:R-:W-:Y:S01]  /*8a60*/  HMMA.16816.F32.BF16 R12, R108, R106.reuse, R12 ;  /* 0x0000006a6c0c723c */ /* 0x080fe2000004180c */
[----:B------:R-:W2:Y:S03]  /*8a70*/  MUFU.EX2 R173, R125 ;  /* 0x0000007d00ad7308 */ /* 0x000ea60000000800 */
[----:B------:R-:W-:Y:S02]  /*8a80*/  FADD.FTZ R0, R234, R177 ;  /* 0x000000b1ea007221 */ /* 0x000fe40000010000 */
[----:B------:R-:W-:Y:S02]  /*8a90*/  FADD.FTZ R3, R233, R3 ;  /* 0x00000003e9037221 */ /* 0x000fe40000010000 */
[C---:B------:R-:W-:Y:S01]  /*8aa0*/  HMMA.16816.F32.BF16 R16, R100.reuse, R106, R16 ;  /* 0x0000006a6410723c */ /* 0x040fe20000041810 */
[----:B------:R-:W3:Y:S03]  /*8ab0*/  LDSM.16.MT88.4 R104, [R186+0x1000] ;  /* 0x00100000ba68783b */ /* 0x000ee60000004200 */
[----:B------:R-:W-:Y:S02]  /*8ac0*/  FADD.FTZ R2, R228, R2 ;  /* 0x00000002e4027221 */ /* 0x000fe40000010000 */
[----:B------:R-:W-:Y:S01]  /*8ad0*/  FADD.FTZ R3, R182, R3 ;  /* 0x00000003b6037221 */ /* 0x000fe20000010000 */
[----:B-1----:R-:W-:Y:S01]  /*8ae0*/  F2FP.BF16.PACK_AB R163, R132, R133 ;  /* 0x0000008584a3723e */ /* 0x002fe200000010ff */
[-C--:B------:R-:W-:Y:S01]  /*8af0*/  HMMA.16816.F32.BF16 R20, R100, R112.reuse, R20 ;  /* 0x000000706414723c */ /* 0x080fe20000041814 */
[----:B------:R-:W-:Y:S07]  /*8b00*/  FADD.FTZ R2, R181, R2 ;  /* 0x00000002b5027221 */ /* 0x000fee0000010000 */
[C---:B------:R-:W-:Y:S01]  /*8b10*/  HMMA.16816.F32.BF16 R24, R108.reuse, R112, R24 ;  /* 0x000000706c18723c */ /* 0x040fe20000041818 */
[----:B--2---:R-:W-:Y:S07]  /*8b20*/  F2FP.BF16.PACK_AB R142, R175, R173 ;  /* 0x000000adaf8e723e */ /* 0x004fee00000010ff */
        /* <DEDUP_REMOVED lines=8> */
[-C--:B---3--:R-:W-:Y:S08]  /*8bb0*/  HMMA.16816.F32.BF16 R52, R100, R104.reuse, R52 ;  /* 0x000000686434723c */ /* 0x088ff00000041834 */
[C---:B------:R-:W-:Y:S07]  /*8bc0*/  HMMA.16816.F32.BF16 R56, R108.reuse, R104, R56 ;  /* 0x000000686c38723c */ /* 0x040fee0000041838 */
[----:B------:R-:W-:Y:S01]  /*8bd0*/  FADD.FTZ R104, R231, R131 ;  /* 0x00000083e7687221 */ /* 0x000fe20000010000 */
[-C--:B------:R-:W-:Y:S01]  /*8be0*/  HMMA.16816.F32.BF16 R60, R108, R106.reuse, R60 ;  /* 0x0000006a6c3c723c */ /* 0x080fe2000004183c */
[----:B------:R-:W-:Y:S03]  /*8bf0*/  LDSM.16.MT88.4 R128, [R185+0x1400] ;  /* 0x00140000b980783b */ /* 0x000fe60000004200 */
[----:B------:R-:W-:Y:S04]  /*8c00*/  FADD.FTZ R176, R232, R104 ;  /* 0x00000068e8b07221 */ /* 0x000fe80000010000 */
[C---:B------:R-:W-:Y:S08]  /*8c10*/  HMMA.16816.F32.BF16 R64, R100.reuse, R106, R64 ;  /* 0x0000006a6440723c */ /* 0x040ff00000041840 */
        /* <DEDUP_REMOVED lines=8> */
[----:B------:R-:W-:Y:S08]  /*8ca0*/  HMMA.16816.F32.BF16 R96, R100, R118, R96 ;  /* 0x000000766460723c */ /* 0x000ff00000041860 */
[-C--:B------:R-:W-:Y:S01]  /*8cb0*/  HMMA.16816.F32.BF16 R148, R140, R156.reuse, R4 ;  /* 0x0000009c8c94723c */ /* 0x080fe20000041804 */
[----:B------:R-:W2:Y:S07]  /*8cc0*/  LDSM.16.MT88.4 R4, [R186+0x1400] ;  /* 0x00140000ba04783b */ /* 0x000eae0000004200 */
[C---:B------:R-:W-:Y:S01]  /*8cd0*/  HMMA.16816.F32.BF16 R144, R160.reuse, R156, R8 ;  /* 0x0000009ca090723c */ /* 0x040fe20000041808 */
[----:B------:R-:W3:Y:S07]  /*8ce0*/  LDSM.16.MT88.4 R8, [R185+0x2000] ;  /* 0x00200000b908783b */ /* 0x000eee0000004200 */
[-C--:B------:R-:W-:Y:S01]  /*8cf0*/  HMMA.16816.F32.BF16 R152, R160, R158.reuse, R12 ;  /* 0x0000009ea098723c */ /* 0x080fe2000004180c */
[----:B------:R-:W4:Y:S07]  /*8d00*/  LDSM.16.MT88.4 R12, [R186+0x2000] ;  /* 0x00200000ba0c783b */ /* 0x000f2e0000004200 */
[C---:B------:R-:W-:Y:S08]  /*8d10*/  HMMA.16816.F32.BF16 R156, R140.reuse, R158, R16 ;  /* 0x0000009e8c9c723c */ /* 0x040ff00000041810 */
[-C--:B-1----:R-:W-:Y:S08]  /*8d20*/  HMMA.16816.F32.BF16 R100, R140, R112.reuse, R20 ;  /* 0x000000708c64723c */ /* 0x082ff00000041814 */
[C---:B------:R-:W-:Y:S08]  /*8d30*/  HMMA.16816.F32.BF16 R104, R160.reuse, R112, R24 ;  /* 0x00000070a068723c */ /* 0x040ff00000041818 */
[-C--:B------:R-:W-:Y:S08]  /*8d40*/  HMMA.16816.F32.BF16 R108, R160, R114.reuse, R28 ;  /* 0x00000072a06c723c */ /* 0x080ff0000004181c */
[C---:B------:R-:W-:Y:S08]  /*8d50*/  HMMA.16816.F32.BF16 R112, R140.reuse, R114, R32 ;  /* 0x000000728c70723c */ /* 0x040ff00000041820 */
[-C--:B------:R-:W-:Y:S08]  /*8d60*/  HMMA.16816.F32.BF16 R116, R140, R128.reuse, R36 ;  /* 0x000000808c74723c */ /* 0x080ff00000041824 */
        /* <DEDUP_REMOVED lines=10> */
[C---:B------:R-:W-:Y:S07]  /*8e10*/  HMMA.16816.F32.BF16 R64, R140.reuse, R6, R64 ;  /* 0x000000068c40723c */ /* 0x040fee0000041840 */
        /* <DEDUP_REMOVED lines=28> */
[----:B------:R-:W-:Y:S01]  /*8fe0*/  MOV R139, R136 ;  /* 0x00000088008b7202 */ /* 0x000fe20000000f00 */
[----:B------:R-:W-:Y:S02]  /*8ff0*/  FADD.FTZ R0, R133, R0 ;  /* 0x0000000085007221 */ /* 0x000fe40000010000 */
[----:B------:R-:W-:Y:S01]  /*9000*/  HMMA.16816.F32.BF16 R96, R140, R14, R96 ;  /* 0x0000000e8c60723c */ /* 0x000fe20000041860 */
[----:B------:R-:W-:Y:S03]  /*9010*/  FADD.FTZ R241, R175, R4 ;  /* 0x00000004aff17221 */ /* 0x000fe60000010000 */
[----:B------:R-:W-:Y:S01]  /*9020*/  FADD.FTZ R243, R174, R3 ;  /* 0x00000003aef37221 */ /* 0x000fe20000010000 */
[----:B------:R-:W-:Y:S01]  /*9030*/  MOV R3, R138 ;  /* 0x0000008a00037202 */ /* 0x000fe20000000f00 */
[----:B------:R-:W-:Y:S01]  /*9040*/  FADD.FTZ R242, R135, R2 ;  /* 0x0000000287f27221 */ /* 0x000fe20000010000 */
[----:B------:R-:W-:Y:S01]  /*9050*/  MOV R140, R134 ;  /* 0x00000086008c7202 */ /* 0x000fe20000000f00 */
[----:B------:R-:W-:Y:S01]  /*9060*/  FADD.FTZ R244, R132, R0 ;  /* 0x0000000084f47221 */ /* 0x000fe20000010000 */
[----:B------:R-:W-:Y:S01]  /*9070*/  MOV R132, R137 ;  /* 0x0000008900847202 */ /* 0x000fe20000000f00 */
[----:B------:R-:W-:-:S05]  /*9080*/  @P0 BRA `(.L_x_1082) ;  /* 0xffffd0f000000947 */ /* 0x000fca000383ffff */
.L_x_1077:
[----:B------:R-:W-:-:S13]  /*9090*/  ISETP.GE.AND P0, PT, R199, R245, PT ;  /* 0x000000f5c700720c */ /* 0x000fda0003f06270 */
[----:B------:R-:W-:Y:S05]  /*90a0*/  @!P0 BRA `(.L_x_1083) ;  /* 0x0000297000008947 */ /* 0x000fea0003800000 */
.L_x_1086:
[----:B------:R-:W-:Y:S04]  /*90b0*/  DEPBAR.LE SB0, 0x0 ;  /* 0x000080000000791a */ /* 0x000fe80000000000 */
[----:B------:R-:W-:Y:S01]  /*90c0*/  WARPSYNC 0xffffffff ;  /* 0xffffffff00007948 */ /* 0x000fe20003800000 */
[----:B------:R-:W-:Y:S01]  /*90d0*/  BAR.SYNC.DEFER_BLOCKING 0x0 ;  /* 0x0000000000007b1d */ /* 0x000fe20000010000 */
[----:B------:R-:W-:Y:S01]  /*90e0*/  SHF.R.S32.HI R0, RZ, 0x1f, R199 ;  /* 0x0000001fff007819 */ /* 0x000fe200000114c7 */
[----:B------:R-:W-:Y:S04]  /*90f0*/  IMAD.MOV.U32 R132, RZ, RZ, R136 ;  /* 0x000000ffff847224 */ /* 0x000fe800078e0088 */
[----:B------:R-:W-:Y:S04]  /*9100*/  IMAD R0, R0, c[0x0][0x208], RZ ;  /* 0x0000820000007a24 */ /* 0x000fe800078e02ff */
[C---:B------:R-:W-:Y:S01]  /*9110*/  IMAD R0, R199.reuse, c[0x0][0x20c], R0 ;  /* 0x00008300c7007a24 */ /* 0x040fe200078e0200 */
[----:B------:R-:W-:Y:S01]  /*9120*/  LDSM.16.M88.4 R48, [R187] ;  /* 0x00000000bb30783b */ /* 0x000fe20000000200 */
[----:B------:R-:W-:Y:S06]  /*9130*/  BSSY B0, `(.L_x_1084) ;  /* 0x00000d8000007945 */ /* 0x000fec0003800000 */
[----:B------:R-:W1:Y:S07]  /*9140*/  S2R R2, SR_TID.X ;  /* 0x0000000000027919 */ /* 0x000e6e0000002100 */
[----:B------:R-:W2:Y:S07]  /*9150*/  LDSM.16.M88.4 R16, [R184] ;  /* 0x00000000b810783b */ /* 0x000eae0000000200 */
[----:B------:R-:W3:Y:S07]  /*9160*/  LDSM.16.M88.4 R44, [R187+0x1000] ;  /* 0x00100000bb2c783b */ /* 0x000eee0000000200 */
[----:B------:R-:W4:Y:S07]  /*9170*/  LDSM.16.M88.4 R32, [R184+0x400] ;  /* 0x00040000b820783b */ /* 0x000f2e0000000200 */
[----:B------:R-:W5:Y:S07]  /*9180*/  LDSM.16.M88.4 R140, [R184+0x800] ;  /* 0x00080000b88c783b */ /* 0x000f6e0000000200 */
[----:B------:R-:W-:Y:S07]  /*9190*/  LDSM.16.M88.4 R160, [R188] ;  /* 0x00000000bca0783b */ /* 0x000fee0000000200 */
[----:B------:R-:W2:Y:S07]  /*91a0*/  LDSM.16.M88.4 R164, [R189] ;  /* 0x00000000bda4783b */ /* 0x000eae0000000200 */
[----:B------:R-:W3:Y:S07]  /*91b0*/  LDSM.16.M88.4 R168, [R188+0x1000] ;  /* 0x00100000bca8783b */ /* 0x000eee0000000200 */
[----:B------:R-:W3:Y:S07]  /*91c0*/  LDSM.16.M88.4 R172, [R197] ;  /* 0x00000000c5ac783b */ /* 0x000eee0000000200 */
[----:B------:R-:W4:Y:S01]  /*91d0*/  LDSM.16.M88.4 R176, [R196] ;  /* 0x00000000c4b0783b */ /* 0x000f220000000200 */
[----:B-1----:R-:W-:Y:S01]  /*91e0*/  ISETP.GT.AND P0, PT, R2, 0x3f, PT ;  /* 0x0000003f0200780c */ /* 0x002fe20003f04270 */
[----:B------:R-:W-:Y:S04]  /*91f0*/  IMAD.WIDE.U32 R2, R199, c[0x0][0x208], RZ ;  /* 0x00008200c7027a25 */ /* 0x000fe800078e00ff */
[----:B------:R-:W-:Y:S02]  /*9200*/  IMAD.IADD R0, R3, 0x1, R0 ;  /* 0x0000000103007824 */ /* 0x000fe400078e0200 */
[----:B------:R-:W-:Y:S04]  /*9210*/  IMAD.WIDE.U32 R2, R2, 0x30, RZ ;  /* 0x0000003002027825 */ /* 0x000fe800078e00ff */
[----:B------:R-:W-:Y:S01]  /*9220*/  IMAD R0, R0, 0x30, RZ ;  /* 0x0000003000007824 */ /* 0x000fe200078e02ff */
[-C--:B------:R-:W-:Y:S01]  /*9230*/  IADD3 R8, P1, R236, R2.reuse, RZ ;  /* 0x00000002ec087210 */ /* 0x080fe20007f3e0ff */
[----:B------:R-:W-:Y:S02]  /*9240*/  @!P0 IMAD.MOV.U32 R4, RZ, RZ, c[0x0][0x208] ;  /* 0x00008200ff048624 */ /* 0x000fe400078e00ff */
[----:B------:R-:W-:Y:S02]  /*9250*/  IMAD.IADD R0, R3, 0x1, R0 ;  /* 0x0000000103007824 */ /* 0x000fe400078e0200 */
[----:B------:R-:W-:Y:S01]  /*9260*/  @!P0 IMAD.MOV.U32 R5, RZ, RZ, c[0x0][0x20c] ;  /* 0x00008300ff058624 */ /* 0x000fe200078e00ff */
[----:B------:R-:W-:Y:S01]  /*9270*/  @!P0 LEA R20, P2, R4, R2, 0x5 ;  /* 0x0000000204148211 */ /* 0x000fe200078428ff */
[----:B------:R-:W-:Y:S01]  /*9280*/  IMAD.X R9, R0, 0x1, R235, P1 ;  /* 0x0000000100097824 */ /* 0x000fe200008e06eb */
[----:B------:R-:W-:Y:S02]  /*9290*/  LEA R26, P1, R8, c[0x0][0x1f8], 0x1 ;  /* 0x00007e00081a7a11 */ /* 0x000fe400078208ff */
[----:B------:R-:W-:Y:S02]  /*92a0*/  @!P0 LEA.HI.X R3, R4, R0, R5, 0x5, P2 ;  /* 0x0000000004038211 */ /* 0x000fe400010f2c05 */
[-C--:B--2---:R-:W-:Y:S03]  /*92b0*/  HMMA.16816.F32.BF16 R4, R48, R16.reuse, RZ ;  /* 0x000000103004723c */ /* 0x084fe600000418ff */
[--C-:B------:R-:W-:Y:S02]  /*92c0*/  IADD3 R12, P3, P2, R2, 0x20, R236.reuse ;  /* 0x00000020020c7810 */ /* 0x100fe40007a7e0ec */
[----:B------:R-:W-:Y:S02]  /*92d0*/  LEA.HI.X R27, R8, c[0x0][0x1fc], R9, 0x1, P1 ;  /* 0x00007f00081b7a11 */ /* 0x000fe400008f0c09 */
[----:B------:R-:W-:Y:S01]  /*92e0*/  IADD3.X R13, R0, RZ, R235, P3, P2 ;  /* 0x000000ff000d7210 */ /* 0x000fe20001fe44eb */
[C---:B---3--:R-:W-:Y:S02]  /*92f0*/  HMMA.16816.F32.BF16 R8, R44.reuse, R16, RZ ;  /* 0x000000102c08723c */ /* 0x048fe400000418ff */
[----:B------:R-:W-:Y:S01]  /*9300*/  @!PT LDS RZ, [RZ] ;  /* 0x00000000fffff984 */ /* 0x000fe20000000800 */
[----:B------:R-:W-:Y:S01]  /*9310*/  @!PT LDS RZ, [RZ] ;  /* 0x00000000fffff984 */ /* 0x000fe20000000800 */
[----:B------:R-:W-:Y:S01]  /*9320*/  @!PT LDS RZ, [RZ] ;  /* 0x00000000fffff984 */ /* 0x000fe20000000800 */
[----:B------:R1:W-:Y:S02]  /*9330*/  LDGSTS.E.BYPASS.LTC128B.128 [R198+0x1880], [R26.64], !P6 ;  /* 0x018800001ac67fae */ /* 0x0003e4000f101d46 */
[----:B------:R-:W-:Y:S02]  /*9340*/  LEA R30, P3, R12, c[0x0][0x1f8], 0x1 ;  /* 0x00007e000c1e7a11 */ /* 0x000fe400078608ff */
[--C-:B------:R-:W-:Y:S02]  /*9350*/  IADD3 R2, P2, P1, R2, 0x40, R236.reuse ;  /* 0x0000004002027810 */ /* 0x100fe4000795e0ec */
[----:B------:R-:W-:Y:S02]  /*9360*/  LEA.HI.X R31, R12, c[0x0][0x1fc], R13, 0x1, P3 ;  /* 0x00007f000c1f7a11 */ /* 0x000fe400018f0c0d */
[-C--:B------:R-:W-:Y:S02]  /*9370*/  HMMA.16816.F32.BF16 R12, R44, R18.reuse, RZ ;  /* 0x000000122c0c723c */ /* 0x080fe400000418ff */
[----:B------:R-:W-:Y:S01]  /*9380*/  LEA R28, P3, R2, c[0x0][0x1f8], 0x1 ;  /* 0x00007e00021c7a11 */ /* 0x000fe200078608ff */
[----:B------:R2:W-:Y:S01]  /*9390*/  LDGSTS.E.BYPASS.LTC128B.128 [R198+0x2480], [R30.64], !P5 ;  /* 0x024800001ec67fae */ /* 0x0005e2000e901d46 */
[--C-:B------:R-:W-:Y:S02]  /*93a0*/  IADD3.X R0, R0, RZ, R235.reuse, P2, P1 ;  /* 0x000000ff00007210 */ /* 0x100fe400017e24eb */
[----:B------:R-:W-:Y:S02]  /*93b0*/  @!P0 IADD3 R24, P2, P1, R20, 0x20, R236 ;  /* 0x0000002014188810 */ /* 0x000fe4000795e0ec */
[C---:B------:R-:W-:Y:S04]  /*93c0*/  HMMA.16816.F32.BF16 R16, R48.reuse, R18, RZ ;  /* 0x000000123010723c */ /* 0x040fe800000418ff */
[----:B------:R-:W-:Y:S02]  /*93d0*/  LEA.HI.X R29, R2, c[0x0][0x1fc], R0, 0x1, P3 ;  /* 0x00007f00021d7a11 */ /* 0x000fe400018f0c00 */
[C-C-:B------:R-:W-:Y:S02]  /*93e0*/  @!P0 IADD3.X R39, R3.reuse, RZ, R235.reuse, P2, P1 ;  /* 0x000000ff03278210 */ /* 0x140fe400017e24eb */
[C---:B------:R-:W-:Y:S01]  /*93f0*/  @!P0 IADD3 R0, P1, R20.reuse, R236, RZ ;  /* 0x000000ec14008210 */ /* 0x040fe20007f3e0ff */
[----:B------:R2:W-:Y:S03]  /*9400*/  LDGSTS.E.BYPASS.LTC128B.128 [R198+0x3080], [R28.64], !P4 ;  /* 0x030800001cc67fae */ /* 0x0005e6000e101d46 */
[----:B------:R-:W-:Y:S02]  /*9410*/  @!P0 IADD3 R2, P3, P2, R20, 0x40, R236 ;  /* 0x0000004014028810 */ /* 0x000fe40007a7e0ec */
[-C--:B----4-:R-:W-:Y:S02]  /*9420*/  HMMA.16816.F32.BF16 R20, R48, R32.reuse, RZ ;  /* 0x000000203014723c */ /* 0x090fe400000418ff */
[C-C-:B------:R-:W-:Y:S01]  /*9430*/  @!P0 IADD3.X R25, R3.reuse, RZ, R235.reuse, P3, P2 ;  /* 0x000000ff03198210 */ /* 0x140fe20001fe44eb */
[----:B------:R-:W-:Y:S01]  /*9440*/  @!P0 IMAD.X R3, R3, 0x1, R235, P1 ;  /* 0x0000000103038824 */ /* 0x000fe200008e06eb */
[----:B------:R-:W-:Y:S02]  /*9450*/  @!P0 LEA R36, P3, R0, c[0x0][0x1f8], 0x1 ;  /* 0x00007e0000248a11 */ /* 0x000fe400078608ff */
[----:B------:R-:W-:Y:S02]  /*9460*/  @!P0 LEA R40, P2, R24, c[0x0][0x1f8], 0x1 ;  /* 0x00007e0018288a11 */ /* 0x000fe400078408ff */
[----:B------:R-:W-:Y:S01]  /*9470*/  @!P0 LEA.HI.X R37, R0, c[0x0][0x1fc], R3, 0x1, P3 ;  /* 0x00007f0000258a11 */ /* 0x000fe200018f0c03 */
[----:B------:R-:W-:Y:S03]  /*9480*/  IMAD.MOV.U32 R0, RZ, RZ, R138 ;  /* 0x000000ffff007224 */ /* 0x000fe600078e008a */
[----:B------:R-:W-:Y:S01]  /*9490*/  @!P0 LEA.HI.X R41, R24, c[0x0][0x1fc], R39, 0x1, P2 ;  /* 0x00007f0018298a11 */ /* 0x000fe200010f0c27 */
[----:B------:R5:W-:Y:S01]  /*94a0*/  @!P0 LDGSTS.E.BYPASS.LTC128B.128 [R198+0x2080], [R36.64], !P6 ;  /* 0x0208000024c68fae */ /* 0x000be2000f101d46 */
[C---:B------:R-:W-:Y:S02]  /*94b0*/  @!P0 LEA R38, P1, R2.reuse, c[0x0][0x1f8], 0x1 ;  /* 0x00007e0002268a11 */ /* 0x040fe400078208ff */
[----:B------:R-:W-:Y:S02]  /*94c0*/  ISETP.GT.AND P2, PT, R199, R245, PT ;  /* 0x000000f5c700720c */ /* 0x000fe40003f44270 */
[----:B------:R-:W-:Y:S01]  /*94d0*/  @!P0 LEA.HI.X R39, R2, c[0x0][0x1fc], R25, 0x1, P1 ;  /* 0x00007f0002278a11 */ /* 0x000fe200008f0c19 */
[----:B------:R-:W-:Y:S01]  /*94e0*/  IMAD.MOV.U32 R2, RZ, RZ, R137 ;  /* 0x000000ffff027224 */ /* 0x000fe200078e0089 */
[C---:B-1----:R-:W-:Y:S01]  /*94f0*/  HMMA.16816.F32.BF16 R24, R44.reuse, R32, RZ ;  /* 0x000000202c18723c */ /* 0x042fe200000418ff */
[----:B------:R1:W-:Y:S07]  /*9500*/  @!P0 LDGSTS.E.BYPASS.LTC128B.128 [R198+0x2c80], [R40.64], !P5 ;  /* 0x02c8000028c68fae */ /* 0x0003ee000e901d46 */
[-C--:B--2---:R-:W-:Y:S01]  /*9510*/  HMMA.16816.F32.BF16 R28, R44, R34.reuse, RZ ;  /* 0x000000222c1c723c */ /* 0x084fe200000418ff */
[----:B------:R5:W-:Y:S07]  /*9520*/  @!P0 LDGSTS.E.BYPASS.LTC128B.128 [R198+0x3880], [R38.64], !P4 ;  /* 0x0388000026c68fae */ /* 0x000bee000e101d46 */
[C---:B------:R-:W-:Y:S01]  /*9530*/  HMMA.16816.F32.BF16 R32, R48.reuse, R34, RZ ;  /* 0x000000223020723c */ /* 0x040fe200000418ff */
[----:B------:R-:W0:Y:S07]  /*9540*/  LDGDEPBAR ;  /* 0x00000000000079af */ /* 0x000e2e0000000000 */
[-C--:B-----5:R-:W-:Y:S08]  /*9550*/  HMMA.16816.F32.BF16 R36, R48, R140.reuse, RZ ;  /* 0x0000008c3024723c */ /* 0x0a0ff000000418ff */
[C---:B-1----:R-:W-:Y:S08]  /*9560*/  HMMA.16816.F32.BF16 R40, R44.reuse, R140, RZ ;  /* 0x0000008c2c28723c */ /* 0x042ff000000418ff */
        /* <DEDUP_REMOVED lines=51> */
[----:B------:R-:W3:Y:S07]  /*98a0*/  LDSM.16.M88.4 R160, [R184+0x1c00] ;  /* 0x001c0000b8a0783b */ /* 0x000eee0000000200 */
        /* <DEDUP_REMOVED lines=16> */
[----:B------:R-:W3:Y:S07]  /*99b0*/  LDSM.16.M88.4 R140, [R191] ;  /* 0x00000000bf8c783b */ /* 0x000eee0000000200 */
[----:B------:R-:W4:Y:S01]  /*99c0*/  LDSM.16.M88.4 R172, [R190] ;  /* 0x00000000beac783b */ /* 0x000f220000000200 */
[-C--:B-1----:R-:W-:Y:S01]  /*99d0*/  HMMA.16816.F32.BF16 R4, R160, R164.reuse, R4 ;  /* 0x000000a4a004723c */ /* 0x082fe20000041804 */
[----:B------:R-:W-:Y:S05]  /*99e0*/  DEPBAR.LE SB0, 0x0 ;  /* 0x000080000000791a */ /* 0x000fea0000000000 */
[----:B------:R-:W-:Y:S02]  /*99f0*/  BAR.SYNC.DEFER_BLOCKING 0x0 ;  /* 0x0000000000007b1d */ /* 0x000fe40000010000 */
        /* <DEDUP_REMOVED lines=13> */
[----:B------:R-:W-:Y:S02]  /*9ad0*/  IADD3 R3, -R247, 0x30, RZ ;  /* 0x00000030f7037810 */ /* 0x000fe40007ffe1ff */
[----:B------:R-:W-:Y:S02]  /*9ae0*/  P2R R162, PR, RZ, 0x4 ;  /* 0x00000004ffa27803 */ /* 0x000fe40000000000 */
[----:B------:R-:W-:Y:S11]  /*9af0*/  ISETP.GE.AND P0, PT, R3, 0x21, PT ;  /* 0x000000210300780c */ /* 0x000ff60003f06270 */
[----:B------:R-:W-:Y:S02]  /*9b00*/  @!UPT UIADD3 URZ, URZ, URZ, URZ ;  /* 0x0000003f3f3ff290 */ /* 0x000fe4000fffe03f */
[----:B------:R-:W-:Y:S01]  /*9b10*/  @P0 IADD3 R133, R199, -0x1, RZ ;  /* 0xffffffffc7850810 */ /* 0x000fe20007ffe0ff */
[----:B------:R-:W-:Y:S02]  /*9b20*/  @P0 IMAD.MOV.U32 R139, RZ, RZ, c[0x0][0x1e0] ;  /* 0x00007800ff8b0624 */ /* 0x000fe400078e00ff */
[----:B------:R-:W-:Y:S01]  /*9b30*/  @P0 IMAD.MOV.U32 R140, RZ, RZ, 0x5 ;  /* 0x00000005ff8c0424 */ /* 0x000fe200078e00ff */
[----:B------:R-:W-:Y:S01]  /*9b40*/  @P0 SHF.R.S32.HI R135, RZ, 0x1f, R133 ;  /* 0x0000001fff870819 */ /* 0x000fe20000011485 */
[----:B------:R-:W-:Y:S03]  /*9b50*/  @P0 IMAD.WIDE.U32 R142, R133, c[0x0][0x1e0], RZ ;  /* 0x00007800858e0a25 */ /* 0x000fe600078e00ff */
[----:B------:R-:W-:Y:S01]  /*9b60*/  @P0 SHF.L.U64.HI R141, R139, R140, c[0x0][0x1e4] ;  /* 0x000079008b8d0619 */ /* 0x000fe2000001028c */
[----:B------:R-:W-:Y:S02]  /*9b70*/  @P0 IMAD R135, R135, c[0x0][0x1e0], RZ ;  /* 0x0000780087870a24 */ /* 0x000fe400078e02ff */
[----:B------:R-:W-:Y:S02]  /*9b80*/  @P0 IMAD.SHL.U32 R140, R139, 0x20, RZ ;  /* 0x000000208b8c0824 */ /* 0x000fe400078e00ff */
[----:B------:R-:W-:Y:S02]  /*9b90*/  @P0 IMAD R135, R133, c[0x0][0x1e4], R135 ;  /* 0x0000790085870a24 */ /* 0x000fe400078e0287 */
[----:B------:R-:W-:Y:S04]  /*9ba0*/  @P0 IMAD.WIDE.U32 R140, R142, 0x30, R140 ;  /* 0x000000308e8c0825 */ /* 0x000fe800078e008c */
[----:B------:R-:W-:Y:S01]  /*9bb0*/  @P0 IMAD.IADD R135, R143, 0x1, R135 ;  /* 0x000000018f870824 */ /* 0x000fe200078e0287 */
[C---:B------:R-:W-:Y:S03]  /*9bc0*/  @P0 IADD3 R168, P3, P1, R140.reuse, 0x20, R238 ;  /* 0x000000208ca80810 */ /* 0x040fe6000797e0ee */
[----:B------:R-:W-:Y:S04]  /*9bd0*/  @P0 IMAD R135, R135, 0x30, RZ ;  /* 0x0000003087870824 */ /* 0x000fe800078e02ff */
        /* <DEDUP_REMOVED lines=15> */
[C---:B------:R-:W-:Y:S02]  /*9cd0*/  @P1 IMAD.SHL.U32 R133, R142.reuse, 0x2, RZ ;  /* 0x000000028e851824 */ /* 0x040fe400078e00ff */
[----:B------:R-:W-:Y:S03]  /*9ce0*/  @P1 IMAD R3, R3, 0x30, RZ ;  /* 0x0000003003031824 */ /* 0x000fe600078e02ff */
[----:B------:R-:W-:Y:S01]  /*9cf0*/  @P1 IADD3 R139, P2, R133, 0x40, RZ ;  /* 0x00000040858b1810 */ /* 0x000fe20007f5e0ff */
[----:B------:R-:W-:Y:S03]  /*9d00*/  @P1 IMAD.IADD R3, R143, 0x1, R3 ;  /* 0x000000018f031824 */ /* 0x000fe600078e0203 */
[----:B------:R-:W-:Y:S02]  /*9d10*/  @P1 IADD3 R166, P3, R139, c[0x0][0x1c8], RZ ;  /* 0x000072008ba61a10 */ /* 0x000fe40007f7e0ff */
[----:B------:R-:W-:Y:S04]  /*9d20*/  @P1 SHF.L.U64.HI R3, R142, 0x1, R3 ;  /* 0x000000018e031819 */ /* 0x000fe80000010203 */
[--C-:B------:R-:W-:Y:S02]  /*9d30*/  @P1 IADD3.X R167, RZ, c[0x0][0x1cc], R3.reuse, P3, P2 ;  /* 0x00007300ffa71a10 */ /* 0x100fe40001fe4403 */
[----:B------:R-:W-:Y:S04]  /*9d40*/  @P1 IADD3 R139, P2, R133, 0x80, RZ ;  /* 0x00000080858b1810 */ /* 0x000fe80007f5e0ff */
[----:B------:R-:W-:Y:S04]  /*9d50*/  @P1 IADD3 R164, P3, R139, c[0x0][0x1c8], RZ ;  /* 0x000072008ba41a10 */ /* 0x000fe80007f7e0ff */
[----:B------:R-:W-:Y:S02]  /*9d60*/  @P1 IADD3.X R165, RZ, c[0x0][0x1cc], R3, P3, P2 ;  /* 0x00007300ffa51a10 */ /* 0x000fe40001fe4403 */
[----:B------:R-:W-:Y:S02]  /*9d70*/  @P0 IADD3 R139, P3, R238, R140, RZ ;  /* 0x0000008cee8b0210 */ /* 0x000fe40007f7e0ff */
[----:B------:R-:W-:Y:S03]  /*9d80*/  ISETP.NE.AND P2, PT, R162, RZ, PT ;  /* 0x000000ffa200720c */ /* 0x000fe60003f45270 */
        /* <DEDUP_REMOVED lines=18> */
.L_x_1085:
[----:B------:R-:W-:Y:S05]  /*9eb0*/  BSYNC B0 ;  /* 0x0000000000007941 */ /* 0x000fea0003800000 */
.L_x_1084:
[----:B------:R-:W-:Y:S01]  /*9ec0*/  FMNMX.FTZ R3, R4, R138, !PT ;  /* 0x0000008a04037209 */ /* 0x000fe20007810000 */
[----:B-1----:R-:W-:Y:S01]  /*9ed0*/  LDSM.16.MT88.4 R160, [R185] ;  /* 0x00000000b9a0783b */ /* 0x002fe20000004200 */
[----:B------:R-:W-:Y:S02]  /*9ee0*/  FMNMX.FTZ R133, R6, R137, !PT ;  /* 0x0000008906857209 */ /* 0x000fe40007810000 */
[----:B------:R-:W-:Y:S02]  /*9ef0*/  FMNMX.FTZ R3, R5, R3, !PT ;  /* 0x0000000305037209 */ /* 0x000fe40007810000 */
        /* <DEDUP_REMOVED lines=33> */
[----:B------:R-:W-:Y:S01]  /*a110*/  IADD3 R199, R199, -0x1, RZ ;  /* 0xffffffffc7c77810 */ /* 0x000fe20007ffe0ff */
[----:B------:R-:W2:Y:S01]  /*a120*/  SHFL.BFLY PT, R137, R133, 0x2, 0x1f ;  /* 0x0c401f0085897f89 */ /* 0x000ea200000e0000 */
[----:B------:R-:W-:Y:S04]  /*a130*/  FMNMX.FTZ R135, R44, R135, !PT ;  /* 0x000000872c877209 */ /* 0x000fe80007810000 */
[----:B------:R-:W-:Y:S05]  /*a140*/  FMNMX.FTZ R135, R45, R135, !PT ;  /* 0x000000872d877209 */ /* 0x000fea0007810000 */
[----:B------:R-:W3:Y:S01]  /*a150*/  SHFL.BFLY PT, R138, R135, 0x2, 0x1f ;  /* 0x0c401f00878a7f89 */ /* 0x000ee200000e0000 */
[----:B-1----:R-:W-:Y:S02]  /*a160*/  FMNMX.FTZ R3, R3, R136, !PT ;  /* 0x0000008803037209 */ /* 0x002fe40007810000 */
[----:B------:R-:W-:Y:S05]  /*a170*/  FMNMX.FTZ R136, R10, R134, !PT ;  /* 0x000000860a887209 */ /* 0x000fea0007810000 */
[----:B------:R-:W1:Y:S01]  /*a180*/  SHFL.BFLY PT, R139, R3, 0x1, 0x1f ;  /* 0x0c201f00038b7f89 */ /* 0x000e6200000e0000 */
[----:B------:R-:W-:Y:S02]  /*a190*/  FMNMX.FTZ R136, R11, R136, !PT ;  /* 0x000000880b887209 */ /* 0x000fe40007810000 */
[----:B--2---:R-:W-:Y:S02]  /*a1a0*/  FMNMX.FTZ R133, R133, R137, !PT ;  /* 0x0000008985857209 */ /* 0x004fe40007810000 */
[----:B------:R-:W-:Y:S03]  /*a1b0*/  FMNMX.FTZ R137, R14, R136, !PT ;  /* 0x000000880e897209 */ /* 0x000fe60007810000 */
[----:B------:R-:W2:Y:S01]  /*a1c0*/  SHFL.BFLY PT, R140, R133, 0x1, 0x1f ;  /* 0x0c201f00858c7f89 */ /* 0x000ea200000e0000 */
[----:B---3--:R-:W-:Y:S02]  /*a1d0*/  FMNMX.FTZ R136, R135, R138, !PT ;  /* 0x0000008a87887209 */ /* 0x008fe40007810000 */
[----:B------:R-:W-:Y:S05]  /*a1e0*/  FMNMX.FTZ R135, R15, R137, !PT ;  /* 0x000000890f877209 */ /* 0x000fea0007810000 */
[----:B------:R-:W3:Y:S01]  /*a1f0*/  SHFL.BFLY PT, R141, R136, 0x1, 0x1f ;  /* 0x0c201f00888d7f89 */ /* 0x000ee200000e0000 */
        /* <DEDUP_REMOVED lines=8> */
[----:B--2---:R-:W-:Y:S01]  /*a280*/  FMNMX.FTZ R137, R133, R140, !PT ;  /* 0x0000008c85897209 */ /* 0x004fe20007810000 */
[--C-:B------:R-:W-:Y:S01]  /*a290*/  FFMA.FTZ R20, R20, c[0x0][0x2d0], -R165.reuse ;  /* 0x0000b40014147a23 */ /* 0x100fe200000108a5 */
[----:B------:R-:W-:Y:S01]  /*a2a0*/  FMNMX.FTZ R133, R42, R3, !PT ;  /* 0x000000032a857209 */ /* 0x000fe20007810000 */
[----:B------:R-:W-:Y:S01]  /*a2b0*/  FMUL.FTZ R3, R0, c[0x0][0x2d0] ;  /* 0x0000b40000037a20 */ /* 0x000fe20000410000 */
[----:B------:R-:W-:Y:S01]  /*a2c0*/  MUFU.EX2 R200, R4 ;  /* 0x0000000400c87308 */ /* 0x000fe20000000800 */
[----:B------:R-:W-:Y:S01]  /*a2d0*/  FMUL.FTZ R166, R137, c[0x0][0x2d0] ;  /* 0x0000b40089a67a20 */ /* 0x000fe20000410000 */
[----:B------:R-:W-:Y:S01]  /*a2e0*/  FMNMX.FTZ R0, R43, R133, !PT ;  /* 0x000000852b007209 */ /* 0x000fe20007810000 */
[----:B------:R-:W-:Y:S01]  /*a2f0*/  FADD.FTZ R2, -R137, R2 ;  /* 0x0000000289027221 */ /* 0x000fe20000010100 */
[----:B---3--:R-:W-:Y:S01]  /*a300*/  FMNMX.FTZ R136, R136, R141, !PT ;  /* 0x0000008d88887209 */ /* 0x008fe20007810000 */
[--C-:B------:R-:W-:Y:S01]  /*a310*/  FFMA.FTZ R21, R21, c[0x0][0x2d0], -R165.reuse ;  /* 0x0000b40015157a23 */ /* 0x100fe200000108a5 */
[----:B------:R-:W-:Y:S01]  /*a320*/  FMNMX.FTZ R0, R46, R0, !PT ;  /* 0x000000002e007209 */ /* 0x000fe20007810000 */
[----:B------:R-:W-:Y:S02]  /*a330*/  FMUL.FTZ R2, R2, c[0x0][0x2d0] ;  /* 0x0000b40002027a20 */ /* 0x000fe40000410000 */
[----:B------:R-:W-:Y:S01]  /*a340*/  FMUL.FTZ R164, R136, c[0x0][0x2d0] ;  /* 0x0000b40088a47a20 */ /* 0x000fe20000410000 */
[----:B------:R1:W2:Y:S01]  /*a350*/  MUFU.EX2 R135, R3 ;  /* 0x0000000300877308 */ /* 0x0002a20000000800 */
[----:B------:R-:W-:Y:S01]  /*a360*/  FMNMX.FTZ R0, R47, R0, !PT ;  /* 0x000000002f007209 */ /* 0x000fe20007810000 */
[--C-:B------:R-:W-:Y:S02]  /*a370*/  FFMA.FTZ R22, R22, c[0x0][0x2d0], -R166.reuse ;  /* 0x0000b40016167a23 */ /* 0x100fe400000108a6 */
[----:B------:R-:W-:Y:S02]  /*a380*/  FFMA.FTZ R23, R23, c[0x0][0x2d0], -R166 ;  /* 0x0000b40017177a23 */ /* 0x000fe400000108a6 */
[----:B------:R-:W-:Y:S02]  /*a390*/  FFMA.FTZ R25, R25, c[0x0][0x2d0], -R164 ;  /* 0x0000b40019197a23 */ /* 0x000fe400000108a4 */
[--C-:B------:R-:W-:Y:S02]  /*a3a0*/  FFMA.FTZ R34, R34, c[0x0][0x2d0], -R166.reuse ;  /* 0x0000b40022227a23 */ /* 0x100fe400000108a6 */
[----:B------:R3:W4:Y:S01]  /*a3b0*/  MUFU.EX2 R133, R2 ;  /* 0x0000000200857308 */ /* 0x0007220000000800 */
[----:B------:R-:W-:Y:S02]  /*a3c0*/  FFMA.FTZ R35, R35, c[0x0][0x2d0], -R166 ;  /* 0x0000b40023237a23 */ /* 0x000fe400000108a6 */
[----:B------:R-:W-:Y:S02]  /*a3d0*/  FFMA.FTZ R24, R24, c[0x0][0x2d0], -R164 ;  /* 0x0000b40018187a23 */ /* 0x000fe400000108a4 */
[--C-:B------:R-:W-:Y:S02]  /*a3e0*/  FFMA.FTZ R139, R48, c[0x0][0x2d0], -R165.reuse ;  /* 0x0000b400308b7a23 */ /* 0x100fe400000108a5 */
[--C-:B------:R-:W-:Y:S02]  /*a3f0*/  FFMA.FTZ R48, R39, c[0x0][0x2d0], -R166.reuse ;  /* 0x0000b40027307a23 */ /* 0x100fe400000108a6 */
[----:B------:R-:W-:Y:S01]  /*a400*/  FFMA.FTZ R51, R51, c[0x0][0x2d0], -R166 ;  /* 0x0000b40033337a23 */ /* 0x000fe200000108a6 */
[----:B------:R5:W-:Y:S01]  /*a410*/  MUFU.EX2 R177, R20 ;  /* 0x0000001400b17308 */ /* 0x000be20000000800 */
[--C-:B------:R-:W-:Y:S02]  /*a420*/  FFMA.FTZ R40, R40, c[0x0][0x2d0], -R164.reuse ;  /* 0x0000b40028287a23 */ /* 0x100fe400000108a4 */
[----:B------:R-:W-:Y:S01]  /*a430*/  FFMA.FTZ R44, R44, c[0x0][0x2d0], -R164 ;  /* 0x0000b4002c2c7a23 */ /* 0x000fe200000108a4 */
[----:B-1----:R-:W1:Y:S01]  /*a440*/  SHFL.BFLY PT, R3, R0, 0x2, 0x1f ;  /* 0x0c401f0000037f89 */ /* 0x002e6200000e0000 */
[C---:B--2---:R-:W-:Y:S02]  /*a450*/  FMUL.FTZ R100, R135.reuse, R100 ;  /* 0x0000006487647220 */ /* 0x044fe40000410000 */
[C---:B------:R-:W-:Y:S02]  /*a460*/  FMUL.FTZ R101, R135.reuse, R101 ;  /* 0x0000006587657220 */ /* 0x040fe40000410000 */
[C---:B------:R-:W-:Y:S01]  /*a470*/  FMUL.FTZ R112, R135.reuse, R112 ;  /* 0x0000007087707220 */ /* 0x040fe20000410000 */
[----:B------:R-:W-:Y:S01]  /*a480*/  MUFU.EX2 R178, R21 ;  /* 0x0000001500b27308 */ /* 0x000fe20000000800 */
[C---:B------:R-:W-:Y:S02]  /*a490*/  FMUL.FTZ R113, R135.reuse, R113 ;  /* 0x0000007187717220 */ /* 0x040fe40000410000 */
[----:B------:R-:W-:Y:S02]  /*a4a0*/  FMUL.FTZ R116, R135, R116 ;  /* 0x0000007487747220 */ /* 0x000fe40000410000 */
[----:B---3--:R-:W-:Y:S02]  /*a4b0*/  FADD.FTZ R2, -R136, R132 ;  /* 0x0000008488027221 */ /* 0x008fe40000010100 */
[C---:B----4-:R-:W-:Y:S02]  /*a4c0*/  FMUL.FTZ R102, R133.reuse, R102 ;  /* 0x0000006685667220 */ /* 0x050fe40000410000 */
[----:B------:R-:W-:Y:S01]  /*a4d0*/  FMUL.FTZ R2, R2, c[0x0][0x2d0] ;  /* 0x0000b40002027a20 */ /* 0x000fe20000410000 */
[----:B------:R-:W-:Y:S01]  /*a4e0*/  MUFU.EX2 R176, R22 ;  /* 0x0000001600b07308 */ /* 0x000fe20000000800 */
[C---:B------:R-:W-:Y:S02]  /*a4f0*/  FMUL.FTZ R103, R133.reuse, R103 ;  /* 0x0000006785677220 */ /* 0x040fe40000410000 */
[C---:B------:R-:W-:Y:S02]  /*a500*/  FMUL.FTZ R114, R133.reuse, R114 ;  /* 0x0000007285727220 */ /* 0x040fe40000410000 */
[----:B------:R-:W-:Y:S02]  /*a510*/  FMUL.FTZ R115, R133, R115 ;  /* 0x0000007385737220 */ /* 0x000fe40000410000 */
[----:B------:R-:W-:Y:S01]  /*a520*/  FMUL.FTZ R117, R135, R117 ;  /* 0x0000007587757220 */ /* 0x000fe20000410000 */
[----:B-1----:R-:W-:Y:S01]  /*a530*/  FMNMX.FTZ R0, R0, R3, !PT ;  /* 0x0000000300007209 */ /* 0x002fe20007810000 */
[--C-:B------:R-:W-:Y:S01]  /*a540*/  FFMA.FTZ R3, R7, c[0x0][0x2d0], -R166.reuse ;  /* 0x0000b40007037a23 */ /* 0x100fe200000108a6 */
[----:B------:R1:W2:Y:S01]  /*a550*/  MUFU.EX2 R132, R2 ;  /* 0x0000000200847308 */ /* 0x0002a20000000800 */
[C---:B------:R-:W-:Y:S02]  /*a560*/  FMUL.FTZ R7, R133.reuse, R151 ;  /* 0x0000009785077220 */ /* 0x040fe40000410000 */
[C---:B------:R-:W-:Y:S02]  /*a570*/  FMUL.FTZ R118, R133.reuse, R118 ;  /* 0x0000007685767220 */ /* 0x040fe40000410000 */
[----:B------:R-:W-:Y:S02]  /*a580*/  FMUL.FTZ R119, R133, R119 ;  /* 0x0000007785777220 */ /* 0x000fe40000410000 */
[C---:B------:R-:W-:Y:S02]  /*a590*/  FMUL.FTZ R128, R135.reuse, R128 ;  /* 0x0000008087807220 */ /* 0x040fe40000410000 */
[----:B------:R-:W-:Y:S01]  /*a5a0*/  FMUL.FTZ R129, R135, R129 ;  /* 0x0000008187817220 */ /* 0x000fe20000410000 */
[----:B------:R3:W-:Y:S01]  /*a5b0*/  MUFU.EX2 R202, R3 ;  /* 0x0000000300ca7308 */ /* 0x0007e20000000800 */
[C---:B------:R-:W-:Y:S02]  /*a5c0*/  FMUL.FTZ R130, R133.reuse, R130 ;  /* 0x0000008285827220 */ /* 0x040fe40000410000 */
[----:B------:R-:W-:Y:S02]  /*a5d0*/  FMUL.FTZ R131, R133, R131 ;  /* 0x0000008385837220 */ /* 0x000fe40000410000 */
[C---:B------:R-:W-:Y:S02]  /*a5e0*/  FMUL.FTZ R52, R135.reuse, R52 ;  /* 0x0000003487347220 */ /* 0x040fe40000410000 */
[----:B------:R-:W-:Y:S02]  /*a5f0*/  FMUL.FTZ R53, R135, R53 ;  /* 0x0000003587357220 */ /* 0x000fe40000410000 */
[C---:B------:R-:W-:Y:S01]  /*a600*/  FMUL.FTZ R54, R133.reuse, R54 ;  /* 0x0000003685367220 */ /* 0x040fe20000410000 */
[----:B------:R-:W-:Y:S01]  /*a610*/  MUFU.EX2 R175, R23 ;  /* 0x0000001700af7308 */ /* 0x000fe20000000800 */
[----:B------:R-:W-:Y:S02]  /*a620*/  FMUL.FTZ R55, R133, R55 ;  /* 0x0000003785377220 */ /* 0x000fe40000410000 */
[--C-:B-----5:R-:W-:Y:S02]  /*a630*/  FFMA.FTZ R20, R32, c[0x0][0x2d0], -R165.reuse ;  /* 0x0000b40020147a23 */ /* 0x120fe400000108a5 */
[--C-:B-1----:R-:W-:Y:S02]  /*a640*/  FFMA.FTZ R2, R5, c[0x0][0x2d0], -R165.reuse ;  /* 0x0000b40005027a23 */ /* 0x102fe400000108a5 */
[C---:B------:R-:W-:Y:S02]  /*a650*/  FMUL.FTZ R5, R135.reuse, R149 ;  /* 0x0000009587057220 */ /* 0x040fe40000410000 */
[C---:B--2---:R-:W-:Y:S01]  /*a660*/  FMUL.FTZ R104, R132.reuse, R104 ;  /* 0x0000006884687220 */ /* 0x044fe20000410000 */
[----:B------:R-:W1:Y:S01]  /*a670*/  MUFU.EX2 R201, R2 ;  /* 0x0000000200c97308 */ /* 0x000e620000000800 */
[C---:B------:R-:W-:Y:S02]  /*a680*/  FMUL.FTZ R105, R132.reuse, R105 ;  /* 0x0000006984697220 */ /* 0x040fe40000410000 */
[----:B------:R-:W-:Y:S02]  /*a690*/  FMUL.FTZ R108, R132, R108 ;  /* 0x0000006c846c7220 */ /* 0x000fe40000410000 */
[--C-:B---3--:R-:W-:Y:S02]  /*a6a0*/  FFMA.FTZ R3, R16, c[0x0][0x2d0], -R165.reuse ;  /* 0x0000b40010037a23 */ /* 0x108fe400000108a5 */
        /* <DEDUP_REMOVED lines=10> */
[----:B------:R-:W-:Y:S01]  /*a750*/  FMUL.FTZ R60, R132, R60 ;  /* 0x0000003c843c7220 */ /* 0x000fe20000410000 */
[----:B-1----:R-:W-:Y:S01]  /*a760*/  F2FP.BF16.PACK_AB R140, R201, R200 ;  /* 0x000000c8c98c723e */ /* 0x002fe200000010ff */
[--C-:B------:R-:W-:Y:S02]  /*a770*/  FFMA.FTZ R2, R6, c[0x0][0x2d0], -R166.reuse ;  /* 0x0000b40006027a23 */ /* 0x100fe400000108a6 */
[----:B------:R-:W-:Y:S02]  /*a780*/  FMUL.FTZ R6, R133, R150 ;  /* 0x0000009685067220 */ /* 0x000fe40000410000 */
[C---:B------:R-:W-:Y:S01]  /*a790*/  FMUL.FTZ R61, R132.reuse, R61 ;  /* 0x0000003d843d7220 */ /* 0x040fe20000410000 */
[----:B------:R1:W4:Y:S01]  /*a7a0*/  MUFU.EX2 R183, R2 ;  /* 0x0000000200b77308 */ /* 0x0003220000000800 */
[C---:B------:R-:W-:Y:S02]  /*a7b0*/  FMUL.FTZ R64, R135.reuse, R64 ;  /* 0x0000004087407220 */ /* 0x040fe40000410000 */
[----:B------:R-:W-:Y:S02]  /*a7c0*/  FMUL.FTZ R65, R135, R65 ;  /* 0x0000004187417220 */ /* 0x000fe40000410000 */
[--C-:B--2---:R-:W-:Y:S02]  /*a7d0*/  FFMA.FTZ R3, R17, c[0x0][0x2d0], -R165.reuse ;  /* 0x0000b40011037a23 */ /* 0x104fe400000108a5 */
[----:B------:R-:W-:Y:S02]  /*a7e0*/  FMUL.FTZ R17, R135, R157 ;  /* 0x0000009d87117220 */ /* 0x000fe40000410000 */
[C---:B------:R-:W-:Y:S01]  /*a7f0*/  FMUL.FTZ R66, R133.reuse, R66 ;  /* 0x0000004285427220 */ /* 0x040fe20000410000 */
[----:B------:R-:W2:Y:S01]  /*a800*/  MUFU.EX2 R210, R3 ;  /* 0x0000000300d27308 */ /* 0x000ea20000000800 */
[----:B------:R-:W-:Y:S02]  /*a810*/  FMUL.FTZ R67, R133, R67 ;  /* 0x0000004385437220 */ /* 0x000fe40000410000 */
[----:B------:R-:W-:Y:S02]  /*a820*/  FMUL.FTZ R68, R135, R68 ;  /* 0x0000004487447220 */ /* 0x000fe40000410000 */
[--C-:B---3--:R-:W-:Y:S02]  /*a830*/  FFMA.FTZ R20, R33, c[0x0][0x2d0], -R165.reuse ;  /* 0x0000b40021147a23 */ /* 0x108fe400000108a5 */
[----:B------:R-:W-:Y:S02]  /*a840*/  FMUL.FTZ R69, R135, R69 ;  /* 0x0000004587457220 */ /* 0x000fe40000410000 */
[C---:B------:R-:W-:Y:S01]  /*a850*/  FMUL.FTZ R70, R133.reuse, R70 ;  /* 0x0000004685467220 */ /* 0x040fe20000410000 */
[----:B------:R3:W-:Y:S01]  /*a860*/  MUFU.EX2 R173, R20 ;  /* 0x0000001400ad7308 */ /* 0x0007e20000000800 */
[----:B------:R-:W-:Y:S02]  /*a870*/  FMUL.FTZ R71, R133, R71 ;  /* 0x0000004785477220 */ /* 0x000fe40000410000 */
[----:B------:R-:W-:Y:S01]  /*a880*/  FMUL.FTZ R72, R132, R72 ;  /* 0x0000004884487220 */ /* 0x000fe20000410000 */
[----:B-1----:R-:W1:Y:S01]  /*a890*/  SHFL.BFLY PT, R2, R0, 0x1, 0x1f ;  /* 0x0c201f0000027f89 */ /* 0x002e6200000e0000 */
[----:B----4-:R-:W-:Y:S01]  /*a8a0*/  F2FP.BF16.PACK_AB R141, R202, R183 ;  /* 0x000000b7ca8d723e */ /* 0x010fe200000010ff */
[C---:B------:R-:W-:Y:S02]  /*a8b0*/  FMUL.FTZ R73, R132.reuse, R73 ;  /* 0x0000004984497220 */ /* 0x040fe40000410000 */
[C---:B------:R-:W-:Y:S02]  /*a8c0*/  FMUL.FTZ R76, R132.reuse, R76 ;  /* 0x0000004c844c7220 */ /* 0x040fe40000410000 */
[----:B------:R-:W-:Y:S01]  /*a8d0*/  MUFU.EX2 R170, R25 ;  /* 0x0000001900aa7308 */ /* 0x000fe20000000800 */
[----:B------:R-:W-:Y:S02]  /*a8e0*/  FMUL.FTZ R77, R132, R77 ;  /* 0x0000004d844d7220 */ /* 0x000fe40000410000 */
[----:B------:R-:W-:Y:S01]  /*a8f0*/  FMUL.FTZ R80, R135, R80 ;  /* 0x0000005087507220 */ /* 0x000fe20000410000 */
[----:B--2---:R-:W-:Y:S01]  /*a900*/  F2FP.BF16.PACK_AB R142, R210, R209 ;  /* 0x000000d1d28e723e */ /* 0x004fe200000010ff */
[--C-:B------:R-:W-:Y:S02]  /*a910*/  FFMA.FTZ R3, R18, c[0x0][0x2d0], -R166.reuse ;  /* 0x0000b40012037a23 */ /* 0x100fe400000108a6 */
[----:B------:R-:W-:Y:S02]  /*a920*/  FMUL.FTZ R18, R133, R158 ;  /* 0x0000009e85127220 */ /* 0x000fe40000410000 */
[----:B------:R-:W-:Y:S01]  /*a930*/  FMUL.FTZ R81, R135, R81 ;  /* 0x0000005187517220 */ /* 0x000fe20000410000 */
[----:B------:R2:W-:Y:S01]  /*a940*/  MUFU.EX2 R208, R3 ;  /* 0x0000000300d07308 */ /* 0x0005e20000000800 */
[C---:B------:R-:W-:Y:S02]  /*a950*/  FMUL.FTZ R82, R133.reuse, R82 ;  /* 0x0000005285527220 */ /* 0x040fe40000410000 */
[----:B------:R-:W-:Y:S01]  /*a960*/  FMUL.FTZ R83, R133, R83 ;  /* 0x0000005385537220 */ /* 0x000fe20000410000 */
[----:B---3--:R-:W-:Y:S01]  /*a970*/  LDSM.16.MT88.4 R20, [R186+0x1800] ;  /* 0x00180000ba14783b */ /* 0x008fe20000004200 */
[C---:B------:R-:W-:Y:S02]  /*a980*/  FMUL.FTZ R88, R132.reuse, R88 ;  /* 0x0000005884587220 */ /* 0x040fe40000410000 */
[----:B------:R-:W-:Y:S01]  /*a990*/  FMUL.FTZ R89, R132, R89 ;  /* 0x0000005984597220 */ /* 0x000fe20000410000 */
[----:B-1----:R-:W-:Y:S01]  /*a9a0*/  FMNMX.FTZ R2, R0, R2, !PT ;  /* 0x0000000200027209 */ /* 0x002fe20007810000 */
[----:B------:R-:W-:Y:S01]  /*a9b0*/  FFMA.FTZ R0, R19, c[0x0][0x2d0], -R166 ;  /* 0x0000b40013007a23 */ /* 0x000fe200000108a6 */
[----:B------:R-:W-:Y:S01]  /*a9c0*/  MUFU.EX2 R171, R34 ;  /* 0x0000002200ab7308 */ /* 0x000fe20000000800 */
[----:B------:R-:W-:Y:S02]  /*a9d0*/  FMUL.FTZ R19, R133, R159 ;  /* 0x0000009f85137220 */ /* 0x000fe40000410000 */
[----:B------:R-:W-:Y:S01]  /*a9e0*/  LDSM.16.MT88.4 R156, [R185+0x800] ;  /* 0x00080000b99c783b */ /* 0x000fe20000004200 */
[C---:B------:R-:W-:Y:S02]  /*a9f0*/  FMUL.FTZ R92, R132.reuse, R92 ;  /* 0x0000005c845c7220 */ /* 0x040fe40000410000 */
[----:B------:R-:W-:Y:S02]  /*aa00*/  FMUL.FTZ R93, R132, R93 ;  /* 0x0000005d845d7220 */ /* 0x000fe40000410000 */
[C---:B------:R-:W-:Y:S02]  /*aa10*/  FMUL.FTZ R96, R135.reuse, R96 ;  /* 0x0000006087607220 */ /* 0x040fe40000410000 */
[----:B------:R1:W3:Y:S01]  /*aa20*/  MUFU.EX2 R207, R0 ;  /* 0x0000000000cf7308 */ /* 0x0002e20000000800 */
[----:B------:R-:W-:Y:S02]  /*aa30*/  FMUL.FTZ R97, R135, R97 ;  /* 0x0000006187617220 */ /* 0x000fe40000410000 */
[C---:B------:R-:W-:Y:S02]  /*aa40*/  FMUL.FTZ R98, R133.reuse, R98 ;  /* 0x0000006285627220 */ /* 0x040fe40000410000 */
[----:B--2---:R-:W-:Y:S02]  /*aa50*/  FFMA.FTZ R3, R8, c[0x0][0x2d0], -R164 ;  /* 0x0000b40008037a23 */ /* 0x004fe400000108a4 */
[----:B------:R-:W-:Y:S02]  /*aa60*/  FMUL.FTZ R8, R132, R144 ;  /* 0x0000009084087220 */ /* 0x000fe40000410000 */
[----:B------:R-:W-:Y:S01]  /*aa70*/  FMUL.FTZ R99, R133, R99 ;  /* 0x0000006385637220 */ /* 0x000fe20000410000 */
[----:B------:R2:W-:Y:S01]  /*aa80*/  MUFU.EX2 R180, R3 ;  /* 0x0000000300b47308 */ /* 0x0005e20000000800 */
[C---:B------:R-:W-:Y:S02]  /*aa90*/  FMUL.FTZ R84, R135.reuse, R84 ;  /* 0x0000005487547220 */ /* 0x040fe40000410000 */
[----:B------:R-:W-:Y:S02]  /*aaa0*/  FMUL.FTZ R85, R135, R85 ;  /* 0x0000005587557220 */ /* 0x000fe40000410000 */
[C---:B------:R-:W-:Y:S02]  /*aab0*/  FMUL.FTZ R86, R133.reuse, R86 ;  /* 0x0000005685567220 */ /* 0x040fe40000410000 */
[----:B------:R-:W-:Y:S03]  /*aac0*/  FMUL.FTZ R87, R133, R87 ;  /* 0x0000005785577220 */ /* 0x000fe60000410000 */
[----:B------:R4:W-:Y:S01]  /*aad0*/  MUFU.EX2 R172, R35 ;  /* 0x0000002300ac7308 */ /* 0x0009e20000000800 */
[----:B-1----:R-:W-:Y:S01]  /*aae0*/  FADD.FTZ R0, -R2, R134 ;  /* 0x0000008602007221 */ /* 0x002fe20000010100 */
[----:B---3--:R-:W-:Y:S01]  /*aaf0*/  F2FP.BF16.PACK_AB R143, R207, R208 ;  /* 0x000000d0cf8f723e */ /* 0x008fe200000010ff */
[----:B------:R-:W-:Y:S02]  /*ab00*/  FFMA.FTZ R134, R49, c[0x0][0x2d0], -R165 ;  /* 0x0000b40031867a23 */ /* 0x000fe400000108a5 */
[----:B------:R-:W-:Y:S05]  /*ab10*/  FMUL.FTZ R0, R0, c[0x0][0x2d0] ;  /* 0x0000b40000007a20 */ /* 0x000fea0000410000 */
[----:B------:R1:W3:Y:S01]  /*ab20*/  MUFU.EX2 R169, R24 ;  /* 0x0000001800a97308 */ /* 0x0002e20000000800 */
[----:B------:R-:W-:Y:S02]  /*ab30*/  FFMA.FTZ R49, R38, c[0x0][0x2d0], -R166 ;  /* 0x0000b40026317a23 */ /* 0x000fe400000108a6 */
[--C-:B--2---:R-:W-:Y:S02]  /*ab40*/  FFMA.FTZ R3, R9, c[0x0][0x2d0], -R164.reuse ;  /* 0x0000b40009037a23 */ /* 0x104fe400000108a4 */
[----:B------:R-:W-:Y:S05]  /*ab50*/  FMUL.FTZ R9, R132, R145 ;  /* 0x0000009184097220 */ /* 0x000fea0000410000 */
[----:B------:R2:W5:Y:S01]  /*ab60*/  MUFU.EX2 R182, R3 ;  /* 0x0000000300b67308 */ /* 0x0005620000000800 */
[----:B----4-:R-:W-:Y:S09]  /*ab70*/  LDSM.16.MT88.4 R32, [R186+0x400] ;  /* 0x00040000ba20783b */ /* 0x010ff20000004200 */
[----:B------:R-:W4:Y:S01]  /*ab80*/  MUFU.EX2 R0, R0 ;  /* 0x0000000000007308 */ /* 0x000f220000000800 */
[--C-:B-1----:R-:W-:Y:S01]  /*ab90*/  FFMA.FTZ R24, R28, c[0x0][0x2d0], -R164.reuse ;  /* 0x0000b4001c187a23 */ /* 0x102fe200000108a4 */
[----:B---3--:R-:W-:Y:S08]  /*aba0*/  F2FP.BF16.PACK_AB R28, R170, R169 ;  /* 0x000000a9aa1c723e */ /* 0x008ff000000010ff */
[----:B------:R-:W-:Y:S01]  /*abb0*/  MUFU.EX2 R48, R48 ;  /* 0x0000003000307308 */ /* 0x000fe20000000800 */
[--C-:B--2---:R-:W-:Y:S01]  /*abc0*/  FFMA.FTZ R3, R12, c[0x0][0x2d0], -R164.reuse ;  /* 0x0000b4000c037a23 */ /* 0x104fe200000108a4 */
[----:B-----5:R-:W-:Y:S01]  /*abd0*/  F2FP.BF16.PACK_AB R144, R182, R180 ;  /* 0x000000b4b690723e */ /* 0x020fe200000010ff */
[----:B------:R-:W-:Y:S07]  /*abe0*/  FMUL.FTZ R12, R132, R152 ;  /* 0x00000098840c7220 */ /* 0x000fee0000410000 */
[----:B------:R1:W-:Y:S01]  /*abf0*/  MUFU.EX2 R205, R3 ;  /* 0x0000000300cd7308 */ /* 0x0003e20000000800 */
[C---:B----4-:R-:W-:Y:S02]  /*ac00*/  FMUL.FTZ R106, R0.reuse, R106 ;  /* 0x0000006a006a7220 */ /* 0x050fe40000410000 */
        /* <DEDUP_REMOVED lines=11> */
[----:B-1----:R-:W-:Y:S02]  /*acc0*/  FFMA.FTZ R3, R13, c[0x0][0x2d0], -R164 ;  /* 0x0000b4000d037a23 */ /* 0x002fe400000108a4 */
[----:B------:R-:W-:Y:S02]  /*acd0*/  FMUL.FTZ R13, R132, R153 ;  /* 0x00000099840d7220 */ /* 0x000fe40000410000 */
[C---:B------:R-:W-:Y:S02]  /*ace0*/  FMUL.FTZ R62, R0.reuse, R62 ;  /* 0x0000003e003e7220 */ /* 0x040fe40000410000 */
[C---:B------:R-:W-:Y:S01]  /*acf0*/  FMUL.FTZ R63, R0.reuse, R63 ;  /* 0x0000003f003f7220 */ /* 0x040fe20000410000 */
[----:B------:R1:W2:Y:S01]  /*ad00*/  MUFU.EX2 R206, R3 ;  /* 0x0000000300ce7308 */ /* 0x0002a20000000800 */
        /* <DEDUP_REMOVED lines=9> */
[----:B-1----:R-:W-:Y:S04]  /*ada0*/  FMUL.FTZ R3, R2, c[0x0][0x2d0] ;  /* 0x0000b40002037a20 */ /* 0x002fe80000410000 */
[--C-:B------:R-:W-:Y:S02]  /*adb0*/  FFMA.FTZ R4, R10, c[0x0][0x2d0], -R3.reuse ;  /* 0x0000b4000a047a23 */ /* 0x100fe40000010803 */
[----:B------:R-:W-:Y:S01]  /*adc0*/  FMUL.FTZ R10, R0, R146 ;  /* 0x00000092000a7220 */ /* 0x000fe20000410000 */
[----:B--2---:R-:W-:Y:S01]  /*add0*/  F2FP.BF16.PACK_AB R146, R206, R205 ;  /* 0x000000cdce92723e */ /* 0x004fe200000010ff */
[----:B------:R1:W-:Y:S01]  /*ade0*/  MUFU.EX2 R179, R4 ;  /* 0x0000000400b37308 */ /* 0x0003e20000000800 */
[--C-:B------:R-:W-:Y:S02]  /*adf0*/  FFMA.FTZ R26, R26, c[0x0][0x2d0], -R3.reuse ;  /* 0x0000b4001a1a7a23 */ /* 0x100fe40000010803 */
[--C-:B------:R-:W-:Y:S02]  /*ae00*/  FFMA.FTZ R27, R27, c[0x0][0x2d0], -R3.reuse ;  /* 0x0000b4001b1b7a23 */ /* 0x100fe40000010803 */
[--C-:B------:R-:W-:Y:S02]  /*ae10*/  FFMA.FTZ R39, R42, c[0x0][0x2d0], -R3.reuse ;  /* 0x0000b4002a277a23 */ /* 0x100fe40000010803 */
[--C-:B------:R-:W-:Y:S03]  /*ae20*/  FFMA.FTZ R38, R43, c[0x0][0x2d0], -R3.reuse ;  /* 0x0000b4002b267a23 */ /* 0x100fe60000010803 */
[----:B------:R-:W-:Y:S10]  /*ae30*/  MUFU.EX2 R167, R26 ;  /* 0x0000001a00a77308 */ /* 0x000ff40000000800 */
[----:B------:R-:W-:Y:S01]  /*ae40*/  MUFU.EX2 R168, R27 ;  /* 0x0000001b00a87308 */ /* 0x000fe20000000800 */
[--C-:B-1----:R-:W-:Y:S02]  /*ae50*/  FFMA.FTZ R4, R11, c[0x0][0x2d0], -R3.reuse ;  /* 0x0000b4000b047a23 */ /* 0x102fe40000010803 */
[----:B------:R-:W-:Y:S07]  /*ae60*/  FMUL.FTZ R11, R0, R147 ;  /* 0x00000093000b7220 */ /* 0x000fee0000410000 */
[----:B------:R1:W2:Y:S10]  /*ae70*/  MUFU.EX2 R181, R4 ;  /* 0x0000000400b57308 */ /* 0x0002b40000000800 */
[----:B------:R-:W-:Y:S10]  /*ae80*/  MUFU.EX2 R39, R39 ;  /* 0x0000002700277308 */ /* 0x000ff40000000800 */
[----:B------:R-:W-:Y:S01]  /*ae90*/  MUFU.EX2 R38, R38 ;  /* 0x0000002600267308 */ /* 0x000fe20000000800 */
[--C-:B-1----:R-:W-:Y:S01]  /*aea0*/  FFMA.FTZ R4, R14, c[0x0][0x2d0], -R3.reuse ;  /* 0x0000b4000e047a23 */ /* 0x102fe20000010803 */
[----:B--2---:R-:W-:Y:S01]  /*aeb0*/  F2FP.BF16.PACK_AB R145, R181, R179 ;  /* 0x000000b3b591723e */ /* 0x004fe200000010ff */
[C---:B------:R-:W-:Y:S07]  /*aec0*/  FMUL.FTZ R14, R0.reuse, R154 ;  /* 0x0000009a000e7220 */ /* 0x040fee0000410000 */
[----:B------:R1:W2:Y:S10]  /*aed0*/  MUFU.EX2 R203, R4 ;  /* 0x0000000400cb7308 */ /* 0x0002b40000000800 */
[----:B------:R-:W-:Y:S01]  /*aee0*/  MUFU.EX2 R43, R44 ;  /* 0x0000002c002b7308 */ /* 0x000fe20000000800 */
[----:B-1----:R-:W-:Y:S02]  /*aef0*/  FFMA.FTZ R4, R15, c[0x0][0x2d0], -R3 ;  /* 0x0000b4000f047a23 */ /* 0x002fe40000010803 */
[C---:B------:R-:W-:Y:S07]  /*af00*/  FMUL.FTZ R15, R0.reuse, R155 ;  /* 0x0000009b000f7220 */ /* 0x040fee0000410000 */
[----:B------:R1:W3:Y:S01]  /*af10*/  MUFU.EX2 R204, R4 ;  /* 0x0000000400cc7308 */ /* 0x0002e20000000800 */
[----:B------:R-:W-:Y:S04]  /*af20*/  FFMA.FTZ R0, R0, R244, R179 ;  /* 0x000000f400007223 */ /* 0x000fe800000100b3 */
[----:B------:R-:W-:Y:S04]  /*af30*/  FADD.FTZ R0, R181, R0 ;  /* 0x00000000b5007221 */ /* 0x000fe80000010000 */
[----:B--2---:R-:W-:Y:S02]  /*af40*/  FADD.FTZ R0, R203, R0 ;  /* 0x00000000cb007221 */ /* 0x004fe40000010000 */
[----:B-1----:R-:W-:Y:S01]  /*af50*/  FMUL.FTZ R4, R135, R148 ;  /* 0x0000009487047220 */ /* 0x002fe20000410000 */
[C---:B---3--:R-:W-:Y:S01]  /*af60*/  F2FP.BF16.PACK_AB R147, R204.reuse, R203 ;  /* 0x000000cbcc93723e */ /* 0x048fe200000010ff */
[----:B------:R-:W1:Y:S01]  /*af70*/  LDSM.16.MT88.4 R148, [R186] ;  /* 0x00000000ba94783b */ /* 0x000e620000004200 */
[----:B------:R-:W-:Y:S04]  /*af80*/  FADD.FTZ R0, R204, R0 ;  /* 0x00000000cc007221 */ /* 0x000fe80000010000 */
[-C--:B------:R-:W-:Y:S08]  /*af90*/  HMMA.16816.F32.BF16 R4, R140, R160.reuse, R4 ;  /* 0x000000a08c04723c */ /* 0x080ff00000041804 */
[C---:B------:R-:W-:Y:S08]  /*afa0*/  HMMA.16816.F32.BF16 R8, R144.reuse, R160, R8 ;  /* 0x000000a09008723c */ /* 0x040ff00000041808 */
[-C--:B------:R-:W-:Y:S08]  /*afb0*/  HMMA.16816.F32.BF16 R12, R144, R162.reuse, R12 ;  /* 0x000000a2900c723c */ /* 0x080ff0000004180c */
[C---:B------:R-:W-:Y:S01]  /*afc0*/  HMMA.16816.F32.BF16 R16, R140.reuse, R162, R16 ;  /* 0x000000a28c10723c */ /* 0x040fe20000041810 */
[----:B------:R2:W-:Y:S07]  /*afd0*/  MUFU.EX2 R162, R24 ;  /* 0x0000001800a27308 */ /* 0x0005ee0000000800 */
[-C--:B-1----:R-:W-:Y:S08]  /*afe0*/  HMMA.16816.F32.BF16 R100, R140, R148.reuse, R100 ;  /* 0x000000948c64723c */ /* 0x082ff00000041864 */
[C---:B------:R-:W-:Y:S01]  /*aff0*/  HMMA.16816.F32.BF16 R104, R144.reuse, R148, R104 ;  /* 0x000000949068723c */ /* 0x040fe20000041868 */
[----:B--2---:R-:W-:Y:S07]  /*b000*/  LDSM.16.MT88.4 R24, [R185+0x400] ;  /* 0x00040000b918783b */ /* 0x004fee0000004200 */
        /* <DEDUP_REMOVED lines=22> */
[----:B------:R-:W-:Y:S02]  /*b170*/  F2FP.BF16.PACK_AB R29, R168, R167 ;  /* 0x000000a7a81d723e */ /* 0x000fe400000010ff */
[----:B------:R-:W-:Y:S01]  /*b180*/  F2FP.BF16.PACK_AB R21, R175, R176 ;  /* 0x000000b0af15723e */ /* 0x000fe200000010ff */
[--C-:B------:R-:W-:Y:S01]  /*b190*/  FFMA.FTZ R145, R36, c[0x0][0x2d0], -R165.reuse ;  /* 0x0000b40024917a23 */ /* 0x100fe200000108a5 */
[----:B------:R-:W-:Y:S04]  /*b1a0*/  HMMA.16816.F32.BF16 R96, R140, R22, R96 ;  /* 0x000000168c60723c */ /* 0x000fe80000041860 */
[----:B------:R-:W-:Y:S02]  /*b1b0*/  FFMA.FTZ R144, R37, c[0x0][0x2d0], -R165 ;  /* 0x0000b40025907a23 */ /* 0x000fe400000108a5 */
[--C-:B------:R-:W-:Y:S01]  /*b1c0*/  FFMA.FTZ R37, R46, c[0x0][0x2d0], -R3.reuse ;  /* 0x0000b4002e257a23 */ /* 0x100fe20000010803 */
[----:B------:R-:W-:Y:S01]  /*b1d0*/  F2FP.BF16.PACK_AB R22, R173, R174 ;  /* 0x000000aead16723e */ /* 0x000fe200000010ff */
[----:B------:R-:W-:Y:S01]  /*b1e0*/  MUFU.EX2 R46, R145 ;  /* 0x00000091002e7308 */ /* 0x000fe20000000800 */
[----:B------:R-:W-:Y:S03]  /*b1f0*/  F2FP.BF16.PACK_AB R23, R172, R171 ;  /* 0x000000abac17723e */ /* 0x000fe600000010ff */
[----:B------:R-:W-:Y:S02]  /*b200*/  FFMA.FTZ R36, R50, c[0x0][0x2d0], -R166 ;  /* 0x0000b40032247a23 */ /* 0x000fe400000108a6 */
[--C-:B------:R-:W-:Y:S02]  /*b210*/  FFMA.FTZ R50, R41, c[0x0][0x2d0], -R164.reuse ;  /* 0x0000b40029327a23 */ /* 0x100fe400000108a4 */
[----:B------:R-:W-:Y:S02]  /*b220*/  FFMA.FTZ R41, R45, c[0x0][0x2d0], -R164 ;  /* 0x0000b4002d297a23 */ /* 0x000fe400000108a4 */
[----:B------:R-:W-:Y:S01]  /*b230*/  MUFU.EX2 R140, R144 ;  /* 0x00000090008c7308 */ /* 0x000fe20000000800 */
[--C-:B-1----:R-:W-:Y:S01]  /*b240*/  FFMA.FTZ R20, R30, c[0x0][0x2d0], -R3.reuse ;  /* 0x0000b4001e147a23 */ /* 0x102fe20000010803 */
[----:B--2---:R-:W-:Y:S08]  /*b250*/  F2FP.BF16.PACK_AB R30, R163, R162 ;  /* 0x000000a2a31e723e */ /* 0x004ff000000010ff */
[----:B------:R1:W-:Y:S10]  /*b260*/  MUFU.EX2 R161, R20 ;  /* 0x0000001400a17308 */ /* 0x0003f40000000800 */
[----:B------:R-:W-:Y:S10]  /*b270*/  MUFU.EX2 R45, R51 ;  /* 0x00000033002d7308 */ /* 0x000ff40000000800 */
[----:B------:R-:W-:Y:S01]  /*b280*/  MUFU.EX2 R42, R50 ;  /* 0x00000032002a7308 */ /* 0x000fe20000000800 */
[--C-:B-1----:R-:W-:Y:S02]  /*b290*/  FFMA.FTZ R20, R31, c[0x0][0x2d0], -R3.reuse ;  /* 0x0000b4001f147a23 */ /* 0x102fe40000010803 */
[----:B------:R-:W-:Y:S07]  /*b2a0*/  FFMA.FTZ R3, R47, c[0x0][0x2d0], -R3 ;  /* 0x0000b4002f037a23 */ /* 0x000fee0000010803 */
[----:B------:R1:W2:Y:S10]  /*b2b0*/  MUFU.EX2 R160, R20 ;  /* 0x0000001400a07308 */ /* 0x0002b40000000800 */
[----:B------:R-:W-:Y:S10]  /*b2c0*/  MUFU.EX2 R47, R49 ;  /* 0x00000031002f7308 */ /* 0x000ff40000000800 */
[----:B------:R-:W-:Y:S01]  /*b2d0*/  MUFU.EX2 R49, R36 ;  /* 0x0000002400317308 */ /* 0x000fe20000000800 */
[----:B-1----:R-:W-:Y:S02]  /*b2e0*/  F2FP.BF16.PACK_AB R20, R178, R177 ;  /* 0x000000b1b214723e */ /* 0x002fe400000010ff */
[----:B--2---:R-:W-:Y:S07]  /*b2f0*/  F2FP.BF16.PACK_AB R31, R160, R161 ;  /* 0x000000a1a01f723e */ /* 0x004fee00000010ff */
[----:B------:R-:W1:Y:S01]  /*b300*/  MUFU.EX2 R41, R41 ;  /* 0x0000002900297308 */ /* 0x000e620000000800 */
[-C--:B------:R-:W-:Y:S08]  /*b310*/  HMMA.16816.F32.BF16 R4, R20, R24.reuse, R4 ;  /* 0x000000181404723c */ /* 0x080ff00000041804 */
[C---:B------:R-:W-:Y:S01]  /*b320*/  HMMA.16816.F32.BF16 R8, R28.reuse, R24, R8 ;  /* 0x000000181c08723c */ /* 0x040fe20000041808 */
[----:B------:R-:W-:Y:S07]  /*b330*/  MUFU.EX2 R37, R37 ;  /* 0x0000002500257308 */ /* 0x000fee0000000800 */
[-C--:B------:R-:W-:Y:S03]  /*b340*/  HMMA.16816.F32.BF16 R12, R28, R26.reuse, R12 ;  /* 0x0000001a1c0c723c */ /* 0x080fe6000004180c */
[----:B------:R2:W3:Y:S05]  /*b350*/  MUFU.EX2 R36, R3 ;  /* 0x0000000300247308 */ /* 0x0004ea0000000800 */
[C---:B------:R-:W-:Y:S01]  /*b360*/  HMMA.16816.F32.BF16 R16, R20.reuse, R26, R16 ;  /* 0x0000001a1410723c */ /* 0x040fe20000041810 */
[----:B------:R-:W4:Y:S07]  /*b370*/  LDSM.16.MT88.4 R24, [R185+0x1000] ;  /* 0x00100000b918783b */ /* 0x000f2e0000004200 */
[-C--:B------:R-:W-:Y:S08]  /*b380*/  HMMA.16816.F32.BF16 R100, R20, R32.reuse, R100 ;  /* 0x000000201464723c */ /* 0x080ff00000041864 */
[C---:B------:R-:W-:Y:S04]  /*b390*/  HMMA.16816.F32.BF16 R104, R28.reuse, R32, R104 ;  /* 0x000000201c68723c */ /* 0x040fe80000041868 */
[----:B--2---:R-:W-:Y:S04]  /*b3a0*/  FFMA.FTZ R3, R135, R241, R200 ;  /* 0x000000f187037223 */ /* 0x004fe800000100c8 */
[-C--:B------:R-:W-:Y:S04]  /*b3b0*/  HMMA.16816.F32.BF16 R108, R28, R34.reuse, R108 ;  /* 0x000000221c6c723c */ /* 0x080fe8000004186c */
[----:B------:R-:W-:Y:S04]  /*b3c0*/  FADD.FTZ R3, R201, R3 ;  /* 0x00000003c9037221 */ /* 0x000fe80000010000 */
[C---:B------:R-:W-:Y:S01]  /*b3d0*/  HMMA.16816.F32.BF16 R112, R20.reuse, R34, R112 ;  /* 0x000000221470723c */ /* 0x040fe20000041870 */
[----:B------:R-:W2:Y:S03]  /*b3e0*/  LDSM.16.MT88.4 R32, [R186+0x1000] ;  /* 0x00100000ba20783b */ /* 0x000ea60000004200 */
[----:B------:R-:W-:Y:S04]  /*b3f0*/  FADD.FTZ R3, R209, R3 ;  /* 0x00000003d1037221 */ /* 0x000fe80000010000 */
[----:B------:R-:W-:Y:S01]  /*b400*/  FADD.FTZ R3, R210, R3 ;  /* 0x00000003d2037221 */ /* 0x000fe20000010000 */
[-C--:B----4-:R-:W-:Y:S03]  /*b410*/  HMMA.16816.F32.BF16 R116, R20, R24.reuse, R116 ;  /* 0x000000181474723c */ /* 0x090fe60000041874 */
[----:B------:R-:W-:Y:S04]  /*b420*/  FADD.FTZ R3, R177, R3 ;  /* 0x00000003b1037221 */ /* 0x000fe80000010000 */
[----:B------:R-:W-:Y:S01]  /*b430*/  FADD.FTZ R3, R178, R3 ;  /* 0x00000003b2037221 */ /* 0x000fe20000010000 */
[C---:B------:R-:W-:Y:S08]  /*b440*/  HMMA.16816.F32.BF16 R120, R28.reuse, R24, R120 ;  /* 0x000000181c78723c */ /* 0x040ff00000041878 */
[-C--:B------:R-:W-:Y:S08]  /*b450*/  HMMA.16816.F32.BF16 R124, R28, R26.reuse, R124 ;  /* 0x0000001a1c7c723c */ /* 0x080ff0000004187c */
[C---:B------:R-:W-:Y:S01]  /*b460*/  HMMA.16816.F32.BF16 R128, R20.reuse, R26, R128 ;  /* 0x0000001a1480723c */ /* 0x040fe20000041880 */
[----:B------:R-:W4:Y:S07]  /*b470*/  LDSM.16.MT88.4 R24, [R185+0x1c00] ;  /* 0x001c0000b918783b */ /* 0x000f2e0000004200 */
[-C--:B--2---:R-:W-:Y:S08]  /*b480*/  HMMA.16816.F32.BF16 R52, R20, R32.reuse, R52 ;  /* 0x000000201434723c */ /* 0x084ff00000041834 */
[C---:B------:R-:W-:Y:S08]  /*b490*/  HMMA.16816.F32.BF16 R56, R28.reuse, R32, R56 ;  /* 0x000000201c38723c */ /* 0x040ff00000041838 */
[-C--:B------:R-:W-:Y:S08]  /*b4a0*/  HMMA.16816.F32.BF16 R60, R28, R34.reuse, R60 ;  /* 0x000000221c3c723c */ /* 0x080ff0000004183c */
[C---:B------:R-:W-:Y:S01]  /*b4b0*/  HMMA.16816.F32.BF16 R64, R20.reuse, R34, R64 ;  /* 0x000000221440723c */ /* 0x040fe20000041840 */
[----:B------:R-:W2:Y:S07]  /*b4c0*/  LDSM.16.MT88.4 R32, [R186+0x1c00] ;  /* 0x001c0000ba20783b */ /* 0x000eae0000004200 */
[-C--:B----4-:R-:W-:Y:S08]  /*b4d0*/  HMMA.16816.F32.BF16 R68, R20, R24.reuse, R68 ;  /* 0x000000181444723c */ /* 0x090ff00000041844 */
[C---:B------:R-:W-:Y:S07]  /*b4e0*/  HMMA.16816.F32.BF16 R72, R28.reuse, R24, R72 ;  /* 0x000000181c48723c */ /* 0x040fee0000041848 */
[----:B------:R-:W-:Y:S01]  /*b4f0*/  FFMA.FTZ R25, R133, R243, R183 ;  /* 0x000000f385197223 */ /* 0x000fe200000100b7 */
[-C--:B------:R-:W-:Y:S04]  /*b500*/  HMMA.16816.F32.BF16 R76, R28, R26.reuse, R76 ;  /* 0x0000001a1c4c723c */ /* 0x080fe8000004184c */
[----:B------:R-:W-:Y:S04]  /*b510*/  FFMA.FTZ R24, R132, R242, R180 ;  /* 0x000000f284187223 */ /* 0x000fe800000100b4 */
[C---:B------:R-:W-:Y:S07]  /*b520*/  HMMA.16816.F32.BF16 R80, R20.reuse, R26, R80 ;  /* 0x0000001a1450723c */ /* 0x040fee0000041850 */
[----:B-1----:R-:W-:Y:S01]  /*b530*/  F2FP.BF16.PACK_AB R26, R41, R43 ;  /* 0x0000002b291a723e */ /* 0x002fe200000010ff */
[-C--:B--2---:R-:W-:Y:S04]  /*b540*/  HMMA.16816.F32.BF16 R84, R20, R32.reuse, R84 ;  /* 0x000000201454723c */ /* 0x084fe80000041854 */
[----:B---3--:R-:W-:Y:S04]  /*b550*/  F2FP.BF16.PACK_AB R27, R36, R37 ;  /* 0x00000025241b723e */ /* 0x008fe800000010ff */
[C---:B------:R-:W-:Y:S07]  /*b560*/  HMMA.16816.F32.BF16 R88, R28.reuse, R32, R88 ;  /* 0x000000201c58723c */ /* 0x040fee0000041858 */
[----:B------:R-:W-:Y:S01]  /*b570*/  FADD.FTZ R33, R202, R25 ;  /* 0x00000019ca217221 */ /* 0x000fe20000010000 */
[-C--:B------:R-:W-:Y:S01]  /*b580*/  HMMA.16816.F32.BF16 R92, R28, R34.reuse, R92 ;  /* 0x000000221c5c723c */ /* 0x080fe2000004185c */
[----:B------:R-:W-:Y:S03]  /*b590*/  LDSM.16.MT88.4 R28, [R186+0x1400] ;  /* 0x00140000ba1c783b */ /* 0x000fe60000004200 */
[----:B------:R-:W-:Y:S01]  /*b5a0*/  F2FP.BF16.PACK_AB R25, R38, R39 ;  /* 0x000000272619723e */ /* 0x000fe200000010ff */
[----:B------:R-:W-:Y:S01]  /*b5b0*/  FADD.FTZ R32, R182, R24 ;  /* 0x00000018b6207221 */ /* 0x000fe20000010000 */
[----:B------:R-:W-:Y:S02]  /*b5c0*/  F2FP.BF16.PACK_AB R24, R42, R40 ;  /* 0x000000282a18723e */ /* 0x000fe400000010ff */
[----:B------:R-:W-:Y:S07]  /*b5d0*/  HMMA.16816.F32.BF16 R96, R20, R34, R96 ;  /* 0x000000221460723c */ /* 0x000fee0000041860 */
[----:B------:R-:W-:Y:S02]  /*b5e0*/  F2FP.BF16.PACK_AB R20, R140, R46 ;  /* 0x0000002e8c14723e */ /* 0x000fe400000010ff */
[----:B------:R-:W-:Y:S03]  /*b5f0*/  F2FP.BF16.PACK_AB R21, R48, R47 ;  /* 0x0000002f3015723e */ /* 0x000fe600000010ff */
[----:B------:R-:W-:Y:S02]  /*b600*/  F2FP.BF16.PACK_AB R22, R134, R139 ;  /* 0x0000008b8616723e */ /* 0x000fe400000010ff */
[----:B------:R-:W-:Y:S07]  /*b610*/  F2FP.BF16.PACK_AB R23, R45, R49 ;  /* 0x000000312d17723e */ /* 0x000fee00000010ff */
[-C--:B------:R-:W-:Y:S01]  /*b620*/  HMMA.16816.F32.BF16 R148, R20, R156.reuse, R4 ;  /* 0x0000009c1494723c */ /* 0x080fe20000041804 */
[----:B------:R-:W1:Y:S07]  /*b630*/  LDSM.16.MT88.4 R4, [R186+0x800] ;  /* 0x00080000ba04783b */ /* 0x000e6e0000004200 */
        /* <DEDUP_REMOVED lines=53> */
[----:B------:R-:W-:Y:S01]  /*b990*/  FADD.FTZ R241, R134, R6 ;  /* 0x0000000686f17221 */ /* 0x000fe20000010000 */
[----:B------:R-:W-:Y:S01]  /*b9a0*/  MOV R134, R2 ;  /* 0x0000000200867202 */ /* 0x000fe20000000f00 */
[C---:B------:R-:W-:Y:S04]  /*b9b0*/  HMMA.16816.F32.BF16 R88, R24.reuse, R16, R88 ;  /* 0x000000101858723c */ /* 0x040fe80000041858 */
[----:B------:R-:W-:Y:S02]  /*b9c0*/  FADD.FTZ R243, R45, R4 ;  /* 0x000000042df37221 */ /* 0x000fe40000010000 */
[----:B------:R-:W-:Y:S02]  /*b9d0*/  FADD.FTZ R242, R41, R3 ;  /* 0x0000000329f27221 */ /* 0x000fe40000010000 */
[-C--:B------:R-:W-:Y:S04]  /*b9e0*/  HMMA.16816.F32.BF16 R92, R24, R18.reuse, R92 ;  /* 0x00000012185c723c */ /* 0x080fe8000004185c */
[----:B------:R-:W-:Y:S04]  /*b9f0*/  FADD.FTZ R244, R36, R0 ;  /* 0x0000000024f47221 */ /* 0x000fe80000010000 */
[----:B------:R-:W-:Y:S01]  /*ba00*/  HMMA.16816.F32.BF16 R96, R20, R18, R96 ;  /* 0x000000121460723c */ /* 0x000fe20000041860 */
[----:B------:R-:W-:-:S07]  /*ba10*/  @P2 BRA `(.L_x_1086) ;  /* 0xffffd69000002947 */ /* 0x000fce000383ffff */
.L_x_1083:
[----:B------:R-:W-:Y:S07]  /*ba20*/  @!UPT UIADD3 URZ, URZ, URZ, URZ ;  /* 0x0000003f3f3ff290 */ /* 0x000fee000fffe03f */
[----:B------:R-:W-:Y:S02]  /*ba30*/  MOV R9, 0x1f ;  /* 0x0000001f00097802 */ /* 0x000fe40000000f00 */
[----:B------:R-:W-:Y:S01]  /*ba40*/  MOV R8, 0xffffffff ;  /* 0xffffffff00087802 */ /* 0x000fe20000000f00 */
[----:B------:R-:W-:Y:S06]  /*ba50*/  BRA.DIV ~URZ, `(.L_x_1087) ;  /* 0x00005c827f007947 */ /* 0x000fec000b800000 */
[----:B------:R1:W2:Y:S02]  /*ba60*/  SHFL.BFLY PT, R0, R241, 0x2, 0x1f ;  /* 0x0c401f00f1007f89 */ /* 0x0002a400000e0000 */
.L_x_1167:
        /* <DEDUP_REMOVED lines=15> */
.L_x_1168:
        /* <DEDUP_REMOVED lines=11> */
[----:B------:R-:W-:Y:S02]  /*bc10*/  MOV R22, 0xff800000 ;  /* 0xff80000000167802 */ /* 0x000fe40000000f00 */
[----:B------:R-:W-:Y:S02]  /*bc20*/  @P2 MOV R10, 0x3f317218 ;  /* 0x3f317218000a2802 */ /* 0x000fe40000000f00 */
[----:B------:R-:W-:Y:S01]  /*bc30*/  @P1 MOV R11, 0x3f317218 ;  /* 0x3f317218000b1802 */ /* 0x000fe20000000f00 */
[----:B------:R-:W2:Y:S01]  /*bc40*/  @P3 MUFU.LG2 R7, R7 ;  /* 0x0000000700073308 */ /* 0x000ea20000000c00 */
[----:B-1----:R-:W-:-:S07]  /*bc50*/  FMUL.FTZ R132, R0, R148 ;  /* 0x0000009400847220 */ /* 0x002fce0000410000 */
[----:B------:R-:W1:Y:S01]  /*bc60*/  @P2 MUFU.RCP R3, R4 ;  /* 0x0000000400032308 */ /* 0x000e620000001000 */
        /* <DEDUP_REMOVED lines=25> */
[----:B------:R-:W3:Y:S01]  /*be00*/  @P1 MUFU.LG2 R0, R6 ;  /* 0x0000000600001308 */ /* 0x000ee20000000c00 */
[----:B--2---:R-:W-:-:S02]  /*be10*/  @P3 FMUL.FTZ R9, R7, 0.69314718246459960938 ;  /* 0x3f31721807093820 */ /* 0x004fc40000410000 */
[C---:B-1----:R-:W-:Y:S02]  /*be20*/  FMUL.FTZ R128, R3.reuse, R150 ;  /* 0x0000009603807220 */ /* 0x042fe40000410000 */
[C---:B------:R-:W-:Y:S02]  /*be30*/  FMUL.FTZ R129, R3.reuse, R151 ;  /* 0x0000009703817220 */ /* 0x040fe40000410000 */
[C---:B------:R-:W-:Y:S02]  /*be40*/  FMUL.FTZ R150, R3.reuse, R102 ;  /* 0x0000006603967220 */ /* 0x040fe40000410000 */
[C---:B------:R-:W-:Y:S02]  /*be50*/  FMUL.FTZ R151, R3.reuse, R103 ;  /* 0x0000006703977220 */ /* 0x040fe40000410000 */
[C---:B------:R-:W-:Y:S02]  /*be60*/  FMUL.FTZ R102, R3.reuse, R118 ;  /* 0x0000007603667220 */ /* 0x040fe40000410000 */
[----:B------:R-:W-:-:S02]  /*be70*/  FMUL.FTZ R103, R3, R119 ;  /* 0x0000007703677220 */ /* 0x000fc40000410000 */
[C---:B------:R-:W-:Y:S02]  /*be80*/  FMUL.FTZ R96, R3.reuse, R114 ;  /* 0x0000007203607220 */ /* 0x040fe40000410000 */
        /* <DEDUP_REMOVED lines=21> */
[----:B------:R-:W-:Y:S01]  /*bfe0*/  FMUL.FTZ R81, R3, R99 ;  /* 0x0000006303517220 */ /* 0x000fe20000410000 */
[----:B------:R-:W-:Y:S01]  /*bff0*/  @P3 MOV R3, 0x3f317218 ;  /* 0x3f31721800033802 */ /* 0x000fe20000000f00 */
        /* <DEDUP_REMOVED lines=22> */
[----:B------:R-:W2:Y:S01]  /*c160*/  @P0 MUFU.LG2 R2, R5 ;  /* 0x0000000500020308 */ /* 0x000ea20000000c00 */
[----:B------:R-:W-:Y:S02]  /*c170*/  @P3 FMUL.FTZ R6, R3, c[0x0][0x2d0] ;  /* 0x0000b40003063a20 */ /* 0x000fe40000410000 */
[----:B------:R-:W-:Y:S02]  /*c180*/  @P1 FMUL.FTZ R3, R11, c[0x0][0x2d0] ;  /* 0x0000b4000b031a20 */ /* 0x000fe40000410000 */
[----:B------:R-:W-:Y:S02]  /*c190*/  @P2 FMUL.FTZ R8, R4, 0.69314718246459960938 ;  /* 0x3f31721804082820 */ /* 0x000fe40000410000 */
[----:B------:R-:W-:Y:S01]  /*c1a0*/  @P1 FFMA.FTZ R25, R3, R136, R7 ;  /* 0x0000008803191223 */ /* 0x000fe20000010007 */
[----:B------:R-:W-:Y:S01]  /*c1b0*/  @P0 MOV R3, 0x3f317218 ;  /* 0x3f31721800030802 */ /* 0x000fe20000000f00 */
[----:B------:R-:W-:-:S02]  /*c1c0*/  @P2 FMUL.FTZ R4, R10, c[0x0][0x2d0] ;  /* 0x0000b4000a042a20 */ /* 0x000fc40000410000 */
[----:B-1----:R-:W-:Y:S02]  /*c1d0*/  FMUL.FTZ R50, R0, R58 ;  /* 0x0000003a00327220 */ /* 0x002fe40000410000 */
[----:B------:R-:W-:Y:S01]  /*c1e0*/  @P2 FFMA.FTZ R24, R4, R137, R8 ;  /* 0x0000008904182223 */ /* 0x000fe20000010008 */
[----:B------:R-:W-:Y:S01]  /*c1f0*/  MOV R4, 0x1 ;  /* 0x0000000100047802 */ /* 0x000fe20000000f00 */
[----:B------:R-:W-:Y:S02]  /*c200*/  @P0 FMUL.FTZ R3, R3, c[0x0][0x2d0] ;  /* 0x0000b40003030a20 */ /* 0x000fe40000410000 */
[----:B--2---:R-:W-:Y:S02]  /*c210*/  @P0 FMUL.FTZ R2, R2, 0.69314718246459960938 ;  /* 0x3f31721802020820 */ /* 0x004fe40000410000 */
        /* <DEDUP_REMOVED lines=23> */
[----:B------:R-:W-:Y:S01]  /*c390*/  PRMT R0, R4, 0x7610, R0 ;  /* 0x0000761004007816 */ /* 0x000fe20000000000 */
[----:B------:R-:W-:Y:S02]  /*c3a0*/  @P3 FFMA.FTZ R23, R6, R138, R9 ;  /* 0x0000008a06173223 */ /* 0x000fe40000010009 */
[----:B------:R-:W-:Y:S02]  /*c3b0*/  @P0 FFMA.FTZ R22, R3, R134, R2 ;  /* 0x0000008603160223 */ /* 0x000fe40000010002 */
.L_x_1062:
[----:B------:R2:W5:Y:S04]  /*c3c0*/  LDL R6, [R1] ;  /* 0x0000000001067983 */ /* 0x0005680000100800 */
[----:B------:R-:W3:Y:S01]  /*c3d0*/  S2R R2, SR_TID.X ;  /* 0x0000000000027919 */ /* 0x000ee20000002100 */
[----:B------:R-:W-:Y:S01]  /*c3e0*/  BSSY B0, `(.L_x_1089) ;  /* 0x0000011000007945 */ /* 0x000fe20003800000 */
[----:B---3--:R-:W-:-:S13]  /*c3f0*/  LOP3.LUT P0, RZ, R2, 0x7f, RZ, 0xc0, !PT ;  /* 0x0000007f02ff7812 */ /* 0x008fda000780c0ff */
[----:B------:R-:W-:Y:S05]  /*c400*/  @P0 BRA `(.L_x_1090) ;  /* 0x000000e000000947 */ /* 0x000fea0003800000 */
[----:B--2---:R-:W2:Y:S01]  /*c410*/  S2R R4, SR_LANEID ;  /* 0x0000000000047919 */ /* 0x004ea20000000000 */
[----:B------:R-:W-:Y:S01]  /*c420*/  VOTEU.ANY UR4, UPT, PT ;  /* 0x0000000000047886 */ /* 0x000fe200038e0100 */
[----:B-1----:R-:W-:Y:S01]  /*c430*/  IMAD.MOV.U32 R5, RZ, RZ, c[0x0][0x564] ;  /* 0x00015900ff057624 */ /* 0x002fe200078e00ff */
[----:B------:R-:W2:Y:S08]  /*c440*/  FLO.U32 R3, UR4 ;  /* 0x0000000400037d00 */ /* 0x000eb000080e0000 */
        /* <DEDUP_REMOVED lines=9> */
[----:B------:R1:W-:Y:S02]  /*c4e0*/  STL [R1], R6 ;  /* 0x0000000601007387 */ /* 0x0003e40000100800 */
.L_x_1090:
[----:B--2---:R-:W-:Y:S05]  /*c4f0*/  BSYNC B0 ;  /* 0x0000000000007941 */ /* 0x004fea0003800000 */
.L_x_1089:
        /* <DEDUP_REMOVED lines=115> */
[----:B------:R1:W-:Y:S01]  /*cc30*/  STS [R12+0x5000], R3 ;  /* 0x005000030c007388 */ /* 0x0003e20000000800 */
        /* <DEDUP_REMOVED lines=14> */
.L_x_1093:
        /* <DEDUP_REMOVED lines=8> */
[----:B------:R1:W1:Y:S08]  /*cda0*/  LDC.64 R6, c[0x0][R0+0x170] ;  /* 0x00005c0000067b82 */ /* 0x0002700000000a00 */
[----:B------:R1:W3:Y:S08]  /*cdb0*/  LDC.64 R14, c[0x0][R0+0x168] ;  /* 0x00005a00000e7b82 */ /* 0x0002f00000000a00 */
[----:B------:R1:W2:Y:S08]  /*cdc0*/  LDC.64 R18, c[0x0][R0+0x178] ;  /* 0x00005e0000127b82 */ /* 0x0002b00000000a00 */
[----:B------:R1:W2:Y:S01]  /*cdd0*/  LDC.64 R20, c[0x0][R0+0x160] ;  /* 0x0000580000147b82 */ /* 0x0002a20000000a00 */
[----:B------:R-:W-:-:S04]  /*cde0*/  ISETP.NE.U32.AND P0, PT, RZ, c[0x0][0x500], PT ;  /* 0x00014000ff007a0c */ /* 0x000fc80003f05070 */
[----:B------:R-:W-:Y:S01]  /*cdf0*/  ISETP.NE.AND.EX P0, PT, RZ, c[0x0][0x504], PT, P0 ;  /* 0x00014100ff007a0c */ /* 0x000fe20003f05300 */
[----:B-1----:R-:W-:-:S05]  /*ce00*/  IMAD.MOV.U32 R0, RZ, RZ, c[0x0][0x4e8] ;  /* 0x00013a00ff007624 */ /* 0x002fca00078e00ff */
[----:B------:R-:W-:Y:S02]  /*ce10*/  ISETP.NE.AND P2, PT, R0, 0x1, PT ;  /* 0x000000010000780c */ /* 0x000fe40003f45270 */
[----:B------:R-:W-:-:S05]  /*ce20*/  SEL R0, R9, RZ, !P0 ;  /* 0x000000ff09007207 */ /* 0x000fca0004000000 */
[----:B------:R-:W-:Y:S01]  /*ce30*/  IMAD R3, R7, R0, RZ ;  /* 0x0000000007037224 */ /* 0x000fe200078e02ff */
[----:B------:R-:W1:Y:S01]  /*ce40*/  S2R R78, SR_TID.X ;  /* 0x00000000004e7919 */ /* 0x000e620000002100 */
[----:B-----5:R-:W-:Y:S02]  /*ce50*/  SHF.R.S32.HI R17, RZ, 0x1f, R2 ;  /* 0x0000001fff117819 */ /* 0x020fe40000011402 */
[----:B-1----:R-:W-:-:S04]  /*ce60*/  SHF.R.S32.HI R16, RZ, 0x1f, R78 ;  /* 0x0000001fff107819 */ /* 0x002fc8000001144e */
[----:B------:R-:W-:-:S04]  /*ce70*/  LEA.HI R16, R16, R78, RZ, 0x5 ;  /* 0x0000004e10107211 */ /* 0x000fc800078f28ff */
[----:B------:R-:W-:-:S05]  /*ce80*/  LOP3.LUT R16, R16, 0xffffffe0, RZ, 0xc0, !PT ;  /* 0xffffffe010107812 */ /* 0x000fca00078ec0ff */
[----:B------:R-:W-:Y:S02]  /*ce90*/  IMAD.IADD R16, R78, 0x1, -R16 ;  /* 0x000000014e107824 */ /* 0x000fe400078e0a10 */
[----:B--2---:R-:W-:Y:S01]  /*cea0*/  IMAD.IADD R10, R4, 0x1, R75 ;  /* 0x00000001040a7824 */ /* 0x004fe200078e024b */
[----:B------:R-:W-:-:S03]  /*ceb0*/  SEL R4, R8, RZ, !P0 ;  /* 0x000000ff08047207 */ /* 0x000fc60004000000 */
        /* <DEDUP_REMOVED lines=36> */
[----:B------:R-:W3:Y:S04]  /*d100*/  SHFL.IDX PT, R9, R3, 0x2, 0x1c1f ;  /* 0x005c1f0003097f89 */ /* 0x000ee800000e0000 */
[----:B------:R4:W-:Y:S01]  /*d110*/  SHFL.IDX PT, R7, R3, 0x3, 0x1c1f ;  /* 0x007c1f0003077f89 */ /* 0x0009e200000e0000 */
[----:B------:R-:W-:-:S03]  /*d120*/  IMAD R4, R11, c[0x0][0x4e8], RZ ;  /* 0x00013a000b047a24 */ /* 0x000fc600078e02ff */
[----:B------:R1:W1:Y:S01]  /*d130*/  SHFL.IDX PT, R6, R5, 0x3, 0x1c1f ;  /* 0x007c1f0005067f89 */ /* 0x00026200000e0000 */
[----:B------:R-:W-:Y:S01]  /*d140*/  LOP3.LUT P0, RZ, R16, 0x3, RZ, 0xc0, !PT ;  /* 0x0000000310ff7812 */ /* 0x000fe2000780c0ff */
[----:B----4-:R-:W-:-:S05]  /*d150*/  IMAD.IADD R3, R77, 0x1, R75 ;  /* 0x000000014d037824 */ /* 0x010fca00078e024b */
[C---:B------:R-:W-:Y:S02]  /*d160*/  IADD3 R16, R3.reuse, 0x8, RZ ;  /* 0x0000000803107810 */ /* 0x040fe40007ffe0ff */
[C---:B------:R-:W-:Y:S02]  /*d170*/  IADD3 R11, R3.reuse, 0x40, RZ ;  /* 0x00000040030b7810 */ /* 0x040fe40007ffe0ff */
[C---:B-1----:R-:W-:Y:S02]  /*d180*/  IADD3 R5, R3.reuse, 0x48, RZ ;  /* 0x0000004803057810 */ /* 0x042fe40007ffe0ff */
[-C--:B------:R-:W-:Y:S02]  /*d190*/  ISETP.GE.OR P5, PT, R3, R4.reuse, P0 ;  /* 0x000000040300720c */ /* 0x080fe400007a6670 */
[-C--:B------:R-:W-:Y:S02]  /*d1a0*/  ISETP.GE.OR P4, PT, R16, R4.reuse, P0 ;  /* 0x000000041000720c */ /* 0x080fe40000786670 */
[----:B------:R-:W-:-:S02]  /*d1b0*/  ISETP.GE.OR P1, PT, R11, R4, P0 ;  /* 0x000000040b00720c */ /* 0x000fc40000726670 */
[----:B------:R-:W-:-:S07]  /*d1c0*/  ISETP.GE.OR P0, PT, R5, R4, P0 ;  /* 0x000000040500720c */ /* 0x000fce0000706670 */
[----:B------:R1:W-:Y:S01]  /*d1d0*/  @!P5 ST.E [R14.64], R23 ;  /* 0x000000170e00d985 */ /* 0x0003e2000c101906 */
[----:B------:R-:W-:-:S03]  /*d1e0*/  ISETP.GE.AND P5, PT, R5, R4, PT ;  /* 0x000000040500720c */ /* 0x000fc60003fa6270 */
[----:B--2---:R1:W-:Y:S01]  /*d1f0*/  @!P4 ST.E [R12.64], R24 ;  /* 0x000000180c00c985 */ /* 0x0043e2000c101906 */
[----:B------:R-:W-:-:S03]  /*d200*/  ISETP.GE.AND P4, PT, R11, R4, PT ;  /* 0x000000040b00720c */ /* 0x000fc60003f86270 */
[----:B---3--:R1:W-:Y:S01]  /*d210*/  @!P1 ST.E [R8.64], R25 ;  /* 0x0000001908009985 */ /* 0x0083e2000c101906 */
[----:B------:R-:W-:-:S03]  /*d220*/  ISETP.GE.AND P1, PT, R3, R4, PT ;  /* 0x000000040300720c */ /* 0x000fc60003f26270 */
[----:B------:R1:W-:Y:S01]  /*d230*/  @!P0 ST.E [R6.64], R22 ;  /* 0x0000001606008985 */ /* 0x0003e2000c101906 */
[----:B------:R-:W-:Y:S01]  /*d240*/  ISETP.GE.AND P0, PT, R16, R4, PT ;  /* 0x000000041000720c */ /* 0x000fe20003f06270 */
[----:B------:R-:W-:Y:S05]  /*d250*/  @P3 BRA `(.L_x_1094) ;  /* 0x0000094000003947 */ /* 0x000fea0003800000 */
[----:B------:R-:W2:Y:S04]  /*d260*/  LDL R18, [R1+0x78] ;  /* 0x0000780001127983 */ /* 0x000ea80000100800 */
[----:B------:R-:W3:Y:S01]  /*d270*/  S2R R78, SR_TID.X ;  /* 0x00000000004e7919 */ /* 0x000ee20000002100 */
[----:B------:R-:W-:Y:S02]  /*d280*/  IMAD R3, R17, c[0x0][0x3a0], RZ ;  /* 0x0000e80011037a24 */ /* 0x000fe400078e02ff */
        /* <DEDUP_REMOVED lines=9> */
[----:B------:R-:W-:-:S03]  /*d320*/  IADD3 R5, R75, R5, RZ ;  /* 0x000000054b057210 */ /* 0x000fc60007ffe0ff */
        /* <DEDUP_REMOVED lines=15> */
[----:B------:R-:W-:Y:S02]  /*d420*/  IADD3 R11, R247, R75, RZ ;  /* 0x0000004bf70b7210 */ /* 0x000fe40007ffe0ff */
        /* <DEDUP_REMOVED lines=24> */
.L_x_1169:
[----:B------:R-:W-:Y:S05]  /*d5b0*/  BRA.DIV ~URZ, `(.L_x_1096) ;  /* 0x000044227f007947 */ /* 0x000fea000b800000 */
[----:B------:R3:W4:Y:S02]  /*d5c0*/  SHFL.IDX PT, R0, R13, RZ, 0x1c1f ;  /* 0x001c1fff0d007589 */ /* 0x00072400000e0000 */
.L_x_1170:
[----:B------:R-:W-:Y:S01]  /*d5d0*/  ISETP.GE.AND P0, PT, R11, R4, PT ;  /* 0x000000040b00720c */ /* 0x000fe20003f06270 */
[----:B------:R-:W-:-:S12]  /*d5e0*/  BSSY B0, `(.L_x_1097) ;  /* 0x0000012000007945 */ /* 0x000fd80003800000 */
[----:B------:R-:W-:Y:S05]  /*d5f0*/  @P0 BRA `(.L_x_1098) ;  /* 0x0000010000000947 */ /* 0x000fea0003800000 */
[----:B------:R-:W5:Y:S04]  /*d600*/  LDL.64 R64, [R1+0x10] ;  /* 0x0000100001407983 */ /* 0x000f680000100a00 */
[----:B---3--:R-:W3:Y:S04]  /*d610*/  LDL R5, [R1+0x18] ;  /* 0x0000180001057983 */ /* 0x008ee80000100800 */
[----:B----4-:R-:W4:Y:S04]  /*d620*/  LDL R15, [R1+0x70] ;  /* 0x00007000010f7983 */ /* 0x010f280000100800 */
[----:B--2---:R-:W2:Y:S01]  /*d630*/  LDL R14, [R1+0x6c] ;  /* 0x00006c00010e7983 */ /* 0x004ea20000100800 */
[----:B------:R-:W-:-:S13]  /*d640*/  ISETP.GE.AND P4, PT, R252, c[0x0][0x3c8], PT ;  /* 0x0000f200fc007a0c */ /* 0x000fda0003f86270 */
[----:B------:R-:W-:Y:S02]  /*d650*/  @!P4 LEA R6, P1, R252, R0, 0x1 ;  /* 0x00000000fc06c211 */ /* 0x000fe400078208ff */
[----:B-----5:R-:W-:Y:S02]  /*d660*/  ISETP.GE.AND P5, PT, R64, c[0x0][0x3c8], PT ;  /* 0x0000f20040007a0c */ /* 0x020fe40003fa6270 */
[----:B---3--:R-:W-:Y:S02]  /*d670*/  ISETP.GE.AND P3, PT, R5, c[0x0][0x3c8], PT ;  /* 0x0000f20005007a0c */ /* 0x008fe40003f66270 */
[----:B----4-:R-:W-:-:S09]  /*d680*/  @!P4 LEA.HI.X R7, R252, R10, R15, 0x1, P1 ;  /* 0x0000000afc07c211 */ /* 0x010fd200008f0c0f */
[CC--:B------:R-:W-:Y:S02]  /*d690*/  @!P5 LEA R8, P2, R64.reuse, R0.reuse, 0x1 ;  /* 0x000000004008d211 */ /* 0x0c0fe400078408ff */
[C---:B------:R-:W-:Y:S02]  /*d6a0*/  @!P3 LEA R2, P0, R5.reuse, R0, 0x1 ;  /* 0x000000000502b211 */ /* 0x040fe400078008ff */
[-C--:B------:R-:W-:Y:S02]  /*d6b0*/  @!P5 LEA.HI.X R9, R64, R10.reuse, R65, 0x1, P2 ;  /* 0x0000000a4009d211 */ /* 0x080fe400010f0c41 */
[----:B--2---:R-:W-:-:S03]  /*d6c0*/  @!P3 LEA.HI.X R3, R5, R10, R14, 0x1, P0 ;  /* 0x0000000a0503b211 */ /* 0x004fc600000f0c0e */
[----:B------:R2:W-:Y:S04]  /*d6d0*/  @!P5 ST.E.128 [R8.64], R24 ;  /* 0x000000180800d985 */ /* 0x0005e8000c101d06 */
[----:B------:R2:W-:Y:S04]  /*d6e0*/  @!P4 ST.E.128 [R6.64], R20 ;  /* 0x000000140600c985 */ /* 0x0005e8000c101d06 */
[----:B------:R2:W-:Y:S02]  /*d6f0*/  @!P3 ST.E.128 [R2.64], R16 ;  /* 0x000000100200b985 */ /* 0x0005e4000c101d06 */
.L_x_1098:
[----:B------:R-:W-:Y:S05]  /*d700*/  BSYNC B0 ;  /* 0x0000000000007941 */ /* 0x000fea0003800000 */
.L_x_1097:
[----:B------:R-:W-:Y:S05]  /*d710*/  BRA.DIV ~URZ, `(.L_x_1099) ;  /* 0x000043227f007947 */ /* 0x000fea000b800000 */
[----:B--2---:R2:W1:Y:S04]  /*d720*/  SHFL.IDX PT, R10, R12, 0x1, 0x1c1f ;  /* 0x003c1f000c0a7f89 */ /* 0x00446800000e0000 */
[----:B----4-:R2:W4:Y:S02]  /*d730*/  SHFL.IDX PT, R0, R13, 0x1, 0x1c1f ;  /* 0x003c1f000d007f89 */ /* 0x01052400000e0000 */
.L_x_1171:
[----:B------:R-:W-:Y:S01]  /*d740*/  IADD3 R2, R11, 0x20, RZ ;  /* 0x000000200b027810 */ /* 0x000fe20007ffe0ff */
[----:B------:R-:W-:Y:S03]  /*d750*/  BSSY B0, `(.L_x_1100) ;  /* 0x0000013000007945 */ /* 0x000fe60003800000 */
[----:B------:R-:W-:-:S13]  /*d760*/  ISETP.GE.AND P0, PT, R2, R4, PT ;  /* 0x000000040200720c */ /* 0x000fda0003f06270 */
[----:B------:R-:W-:Y:S05]  /*d770*/  @P0 BRA `(.L_x_1101) ;  /* 0x0000010000000947 */ /* 0x000fea0003800000 */
[----:B------:R-:W5:Y:S04]  /*d780*/  LDL.64 R16, [R1+0x10] ;  /* 0x0000100001107983 */ /* 0x000f680000100a00 */
[----:B--2---:R-:W2:Y:S04]  /*d790*/  LDL R5, [R1+0x18] ;  /* 0x0000180001057983 */ /* 0x004ea80000100800 */
[----:B---3--:R-:W3:Y:S04]  /*d7a0*/  LDL R15, [R1+0x70] ;  /* 0x00007000010f7983 */ /* 0x008ee80000100800 */
[----:B----4-:R-:W4:Y:S01]  /*d7b0*/  LDL R14, [R1+0x6c] ;  /* 0x00006c00010e7983 */ /* 0x010f220000100800 */
[----:B------:R-:W-:-:S13]  /*d7c0*/  ISETP.GE.AND P1, PT, R252, c[0x0][0x3c8], PT ;  /* 0x0000f200fc007a0c */ /* 0x000fda0003f26270 */
[----:B------:R-:W-:Y:S02]  /*d7d0*/  @!P1 LEA R6, P4, R252, R0, 0x1 ;  /* 0x00000000fc069211 */ /* 0x000fe400078808ff */
[----:B-----5:R-:W-:Y:S02]  /*d7e0*/  ISETP.GE.AND P2, PT, R16, c[0x0][0x3c8], PT ;  /* 0x0000f20010007a0c */ /* 0x020fe40003f46270 */
[----:B--2---:R-:W-:Y:S02]  /*d7f0*/  ISETP.GE.AND P0, PT, R5, c[0x0][0x3c8], PT ;  /* 0x0000f20005007a0c */ /* 0x004fe40003f06270 */
[----:B-1-3--:R-:W-:-:S09]  /*d800*/  @!P1 LEA.HI.X R7, R252, R10, R15, 0x1, P4 ;  /* 0x0000000afc079211 */ /* 0x00afd200020f0c0f */
[CC--:B------:R-:W-:Y:S02]  /*d810*/  @!P2 LEA R8, P5, R16.reuse, R0.reuse, 0x1 ;  /* 0x000000001008a211 */ /* 0x0c0fe400078a08ff */
[C---:B------:R-:W-:Y:S02]  /*d820*/  @!P0 LEA R2, P3, R5.reuse, R0, 0x1 ;  /* 0x0000000005028211 */ /* 0x040fe400078608ff */
[-C--:B------:R-:W-:Y:S02]  /*d830*/  @!P2 LEA.HI.X R9, R16, R10.reuse, R17, 0x1, P5 ;  /* 0x0000000a1009a211 */ /* 0x080fe400028f0c11 */
[----:B----4-:R-:W-:-:S03]  /*d840*/  @!P0 LEA.HI.X R3, R5, R10, R14, 0x1, P3 ;  /* 0x0000000a05038211 */ /* 0x010fc600018f0c0e */
[----:B------:R1:W-:Y:S04]  /*d850*/  @!P2 ST.E.128 [R8.64], R36 ;  /* 0x000000240800a985 */ /* 0x0003e8000c101d06 */
[----:B------:R1:W-:Y:S04]  /*d860*/  @!P1 ST.E.128 [R6.64], R32 ;  /* 0x0000002006009985 */ /* 0x0003e8000c101d06 */
[----:B------:R1:W-:Y:S02]  /*d870*/  @!P0 ST.E.128 [R2.64], R28 ;  /* 0x0000001c02008985 */ /* 0x0003e4000c101d06 */
.L_x_1101:
[----:B------:R-:W-:Y:S05]  /*d880*/  BSYNC B0 ;  /* 0x0000000000007941 */ /* 0x000fea0003800000 */
.L_x_1100:
[----:B------:R-:W-:Y:S05]  /*d890*/  BRA.DIV ~URZ, `(.L_x_1102) ;  /* 0x000042627f007947 */ /* 0x000fea000b800000 */
[----:B-1----:R1:W2:Y:S02]  /*d8a0*/  SHFL.IDX PT, R10, R12, 0x2, 0x1c1f ;  /* 0x005c1f000c0a7f89 */ /* 0x0022a400000e0000 */
.L_x_1172:
[----:B------:R-:W-:Y:S05]  /*d8b0*/  BRA.DIV ~URZ, `(.L_x_1103) ;  /* 0x000042b27f007947 */ /* 0x000fea000b800000 */
[----:B----4-:R4:W1:Y:S02]  /*d8c0*/  SHFL.IDX PT, R0, R13, 0x2, 0x1c1f ;  /* 0x005c1f000d007f89 */ /* 0x01086400000e0000 */
.L_x_1173:
[----:B------:R-:W-:Y:S01]  /*d8d0*/  IADD3 R2, R11, 0x40, RZ ;  /* 0x000000400b027810 */ /* 0x000fe20007ffe0ff */
[----:B------:R-:W-:Y:S03]  /*d8e0*/  BSSY B0, `(.L_x_1104) ;  /* 0x0000013000007945 */ /* 0x000fe60003800000 */
[----:B------:R-:W-:-:S13]  /*d8f0*/  ISETP.GE.AND P0, PT, R2, R4, PT ;  /* 0x000000040200720c */ /* 0x000fda0003f06270 */
[----:B------:R-:W-:Y:S05]  /*d900*/  @P0 BRA `(.L_x_1105) ;  /* 0x0000010000000947 */ /* 0x000fea0003800000 */
[----:B------:R-:W5:Y:S04]  /*d910*/  LDL.64 R16, [R1+0x10] ;  /* 0x0000100001107983 */ /* 0x000f680000100a00 */
[----:B---3--:R-:W3:Y:S04]  /*d920*/  LDL R5, [R1+0x18] ;  /* 0x0000180001057983 */ /* 0x008ee80000100800 */
[----:B----4-:R-:W4:Y:S04]  /*d930*/  LDL R15, [R1+0x70] ;  /* 0x00007000010f7983 */ /* 0x010f280000100800 */
[----:B--2---:R-:W2:Y:S01]  /*d940*/  LDL R14, [R1+0x6c] ;  /* 0x00006c00010e7983 */ /* 0x004ea20000100800 */
[----:B------:R-:W-:-:S13]  /*d950*/  ISETP.GE.AND P1, PT, R252, c[0x0][0x3c8], PT ;  /* 0x0000f200fc007a0c */ /* 0x000fda0003f26270 */
[----:B-1----:R-:W-:Y:S02]  /*d960*/  @!P1 LEA R6, P4, R252, R0, 0x1 ;  /* 0x00000000fc069211 */ /* 0x002fe400078808ff */
        /* <DEDUP_REMOVED lines=10> */
.L_x_1105:
[----:B------:R-:W-:Y:S05]  /*da10*/  BSYNC B0 ;  /* 0x0000000000007941 */ /* 0x000fea0003800000 */
.L_x_1104:
[----:B------:R-:W-:Y:S05]  /*da20*/  BRA.DIV ~URZ, `(.L_x_1106) ;  /* 0x000041a27f007947 */ /* 0x000fea000b800000 */
[----:B-1----:R1:W3:Y:S04]  /*da30*/  SHFL.IDX PT, R6, R12, 0x3, 0x1c1f ;  /* 0x007c1f000c067f89 */ /* 0x0022e800000e0000 */
[----:B------:R1:W4:Y:S02]  /*da40*/  SHFL.IDX PT, R0, R13, 0x3, 0x1c1f ;  /* 0x007c1f000d007f89 */ /* 0x00032400000e0000 */
.L_x_1174:
[----:B------:R-:W-:-:S04]  /*da50*/  IADD3 R2, R11, 0x60, RZ ;  /* 0x000000600b027810 */ /* 0x000fc80007ffe0ff */
[----:B------:R-:W-:-:S13]  /*da60*/  ISETP.GE.AND P0, PT, R2, R4, PT ;  /* 0x000000040200720c */ /* 0x000fda0003f06270 */
[----:B------:R-:W-:Y:S05]  /*da70*/  @P0 BRA `(.L_x_1107) ;  /* 0x0000247000000947 */ /* 0x000fea0003800000 */
[----:B-1234-:R-:W2:Y:S04]  /*da80*/  LDL.64 R12, [R1+0x10] ;  /* 0x00001000010c7983 */ /* 0x01eea80000100a00 */
[----:B------:R-:W3:Y:S04]  /*da90*/  LDL R8, [R1+0x70] ;  /* 0x0000700001087983 */ /* 0x000ee80000100800 */
[----:B------:R-:W4:Y:S01]  /*daa0*/  LDL R7, [R1+0x18] ;  /* 0x0000180001077983 */ /* 0x000f220000100800 */
[----:B------:R-:W-:-:S13]  /*dab0*/  ISETP.GE.AND P0, PT, R252, c[0x0][0x3c8], PT ;  /* 0x0000f200fc007a0c */ /* 0x000fda0003f06270 */
[----:B------:R-:W-:Y:S02]  /*dac0*/  @!P0 LEA R2, P2, R252, R0, 0x1 ;  /* 0x00000000fc028211 */ /* 0x000fe400078408ff */
[----:B--2---:R-:W-:Y:S02]  /*dad0*/  ISETP.GE.AND P1, PT, R12, c[0x0][0x3c8], PT ;  /* 0x0000f2000c007a0c */ /* 0x004fe40003f26270 */
[----:B---3--:R-:W-:-:S11]  /*dae0*/  @!P0 LEA.HI.X R3, R252, R6, R8, 0x1, P2 ;  /* 0x00000006fc038211 */ /* 0x008fd600010f0c08 */
[----:B------:R-:W-:-:S04]  /*daf0*/  @!P1 LEA R4, P3, R12, R0, 0x1 ;  /* 0x000000000c049211 */ /* 0x000fc800078608ff */
[----:B------:R-:W-:-:S05]  /*db00*/  @!P1 LEA.HI.X R5, R12, R6, R13, 0x1, P3 ;  /* 0x000000060c059211 */ /* 0x000fca00018f0c0d */
[----:B------:R1:W-:Y:S04]  /*db10*/  @!P1 ST.E.128 [R4.64], R60 ;  /* 0x0000003c04009985 */ /* 0x0003e8000c101d06 */
[----:B------:R1:W-:Y:S01]  /*db20*/  @!P0 ST.E.128 [R2.64], R56 ;  /* 0x0000003802008985 */ /* 0x0003e2000c101d06 */
[----:B----4-:R-:W-:-:S13]  /*db30*/  ISETP.GE.AND P0, PT, R7, c[0x0][0x3c8], PT ;  /* 0x0000f20007007a0c */ /* 0x010fda0003f06270 */
[----:B------:R-:W-:Y:S05]  /*db40*/  @P0 BRA `(.L_x_1107) ;  /* 0x000023a000000947 */ /* 0x000fea0003800000 */
[----:B------:R-:W2:Y:S01]  /*db50*/  LDL R8, [R1+0x6c] ;  /* 0x00006c0001087983 */ /* 0x000ea20000100800 */
[----:B-1----:R-:W-:-:S04]  /*db60*/  LEA R2, P0, R7, R0, 0x1 ;  /* 0x0000000007027211 */ /* 0x002fc800078008ff */
[----:B--2---:R-:W-:-:S05]  /*db70*/  LEA.HI.X R3, R7, R6, R8, 0x1, P0 ;  /* 0x0000000607037211 */ /* 0x004fca00000f0c08 */
[----:B------:R1:W-:Y:S01]  /*db80*/  ST.E.128 [R2.64], R52 ;  /* 0x0000003402007985 */ /* 0x0003e2000c101d06 */
[----:B------:R-:W-:Y:S05]  /*db90*/  BRA `(.L_x_1107) ;  /* 0x0000235000007947 */ /* 0x000fea0003800000 */
.L_x_1094:
        /* <DEDUP_REMOVED lines=35> */
.L_x_1175:
[----:B------:R-:W-:Y:S05]  /*ddd0*/  BRA.DIV ~URZ, `(.L_x_1109) ;  /* 0x00003f227f007947 */ /* 0x000fea000b800000 */
[----:B------:R3:W4:Y:S02]  /*dde0*/  SHFL.IDX PT, R0, R13, RZ, 0x1c1f ;  /* 0x001c1fff0d007589 */ /* 0x00072400000e0000 */
.L_x_1176:
        /* <DEDUP_REMOVED lines=22> */
[----:B---3--:R-:W-:-:S11]  /*df50*/  ISETP.GE.AND P3, PT, R9, c[0x0][0x3c8], PT ;  /* 0x0000f20009007a0c */ /* 0x008fd60003f66270 */
[----:B------:R-:W-:-:S04]  /*df60*/  @!P6 LEA R2, P2, R5, R0, 0x2 ;  /* 0x000000000502e211 */ /* 0x000fc800078410ff */
[----:B----4-:R-:W-:Y:S02]  /*df70*/  @!P6 LEA.HI.X R3, R5, R4, R6, 0x2, P2 ;  /* 0x000000040503e211 */ /* 0x010fe400010f1406 */
[C---:B------:R-:W-:Y:S01]  /*df80*/  @!P3 LEA R6, P2, R9.reuse, R0, 0x2 ;  /* 0x000000000906b211 */ /* 0x040fe200078410ff */
[----:B------:R-:W3:Y:S01]  /*df90*/  LDL R5, [R1+0x38] ;  /* 0x0000380001057983 */ /* 0x000ee20000100800 */
[C---:B--2---:R-:W-:Y:S02]  /*dfa0*/  ISETP.GE.AND P1, PT, R10.reuse, c[0x0][0x3c8], PT ;  /* 0x0000f2000a007a0c */ /* 0x044fe40003f26270 */
[----:B------:R-:W-:Y:S02]  /*dfb0*/  @!P3 LEA.HI.X R7, R9, R4, R16, 0x2, P2 ;  /* 0x000000040907b211 */ /* 0x000fe400010f1410 */
        /* <DEDUP_REMOVED lines=9> */
[----:B------:R-:W-:-:S03]  /*e050*/  ISETP.GE.AND P3, PT, R23, c[0x0][0x3c8], PT ;  /* 0x0000f20017007a0c */ /* 0x000fc60003f66270 */
[----:B------:R1:W-:Y:S01]  /*e060*/  @!P1 ST.E.64 [R2.64], R148 ;  /* 0x0000009402009985 */ /* 0x0003e2000c101b06 */
[----:B------:R-:W-:-:S05]  /*e070*/  ISETP.GE.AND P1, PT, R21, c[0x0][0x3c8], PT ;  /* 0x0000f20015007a0c */ /* 0x000fca0003f26270 */
[----:B-1----:R-:W-:-:S04]  /*e080*/  @!P6 LEA R6, P2, R25, R0, 0x2 ;  /* 0x000000001906e211 */ /* 0x002fc800078410ff */
[----:B------:R-:W-:Y:S02]  /*e090*/  @!P6 LEA.HI.X R7, R25, R4, R75, 0x2, P2 ;  /* 0x000000041907e211 */ /* 0x000fe400010f144b */
[----:B------:R-:W-:-:S03]  /*e0a0*/  @!P3 LEA R2, P2, R23, R0, 0x2 ;  /* 0x000000001702b211 */ /* 0x000fc600078410ff */
[----:B------:R1:W-:Y:S01]  /*e0b0*/  @!P6 ST.E.64 [R6.64], R156 ;  /* 0x0000009c0600e985 */ /* 0x0003e2000c101b06 */
[----:B------:R-:W-:Y:S02]  /*e0c0*/  @!P3 LEA.HI.X R3, R23, R4, R24, 0x2, P2 ;  /* 0x000000041703b211 */ /* 0x000fe400010f1418 */
[----:B------:R-:W-:-:S03]  /*e0d0*/  ISETP.GE.AND P6, PT, R19, c[0x0][0x3c8], PT ;  /* 0x0000f20013007a0c */ /* 0x000fc60003fc6270 */
[----:B------:R1:W-:Y:S01]  /*e0e0*/  @!P3 ST.E.64 [R2.64], R160 ;  /* 0x000000a00200b985 */ /* 0x0003e2000c101b06 */
[----:B------:R-:W-:Y:S02]  /*e0f0*/  ISETP.GE.AND P3, PT, R17, c[0x0][0x3c8], PT ;  /* 0x0000f20011007a0c */ /* 0x000fe40003f66270 */
[----:B-1----:R-:W-:-:S04]  /*e100*/  @!P1 LEA R6, P2, R21, R0, 0x2 ;  /* 0x0000000015069211 */ /* 0x002fc800078410ff */
[----:B------:R-:W-:-:S03]  /*e110*/  @!P1 LEA.HI.X R7, R21, R4, R22, 0x2, P2 ;  /* 0x0000000415079211 */ /* 0x000fc600010f1416 */
[C---:B------:R-:W-:Y:S02]  /*e120*/  @!P6 LEA R2, P2, R19.reuse, R0, 0x2 ;  /* 0x000000001302e211 */ /* 0x040fe400078410ff */
[----:B------:R1:W-:Y:S01]  /*e130*/  @!P1 ST.E.64 [R6.64], R162 ;  /* 0x000000a206009985 */ /* 0x0003e2000c101b06 */
[----:B------:R-:W-:Y:S02]  /*e140*/  ISETP.GE.AND P1, PT, R8, c[0x0][0x3c8], PT ;  /* 0x0000f20008007a0c */ /* 0x000fe40003f26270 */
[----:B------:R-:W-:-:S05]  /*e150*/  @!P6 LEA.HI.X R3, R19, R4, R20, 0x2, P2 ;  /* 0x000000041303e211 */ /* 0x000fca00010f1414 */
[----:B------:R1:W-:Y:S01]  /*e160*/  @!P6 ST.E.64 [R2.64], R164 ;  /* 0x000000a40200e985 */ /* 0x0003e2000c101b06 */
[----:B------:R-:W-:Y:S02]  /*e170*/  ISETP.GE.AND P6, PT, R15, c[0x0][0x3c8], PT ;  /* 0x0000f2000f007a0c */ /* 0x000fe40003fc6270 */
[----:B-1----:R-:W-:-:S04]  /*e180*/  @!P3 LEA R6, P2, R17, R0, 0x2 ;  /* 0x000000001106b211 */ /* 0x002fc800078410ff */
[----:B------:R-:W-:Y:S02]  /*e190*/  @!P3 LEA.HI.X R7, R17, R4, R18, 0x2, P2 ;  /* 0x000000041107b211 */ /* 0x000fe400010f1412 */
[----:B------:R-:W-:-:S03]  /*e1a0*/  @!P1 LEA R2, P2, R8, R0, 0x2 ;  /* 0x0000000008029211 */ /* 0x000fc600078410ff */
[----:B------:R1:W-:Y:S01]  /*e1b0*/  @!P3 ST.E.64 [R6.64], R166 ;  /* 0x000000a60600b985 */ /* 0x0003e2000c101b06 */
[----:B------:R-:W-:Y:S02]  /*e1c0*/  ISETP.GE.AND P3, PT, R11, c[0x0][0x3c8], PT ;  /* 0x0000f2000b007a0c */ /* 0x000fe40003f66270 */
[----:B--2---:R-:W-:Y:S02]  /*e1d0*/  @!P1 LEA.HI.X R3, R8, R4, R9, 0x2, P2 ;  /* 0x0000000408039211 */ /* 0x004fe400010f1409 */
[----:B---3--:R-:W-:-:S03]  /*e1e0*/  ISETP.GE.AND P2, PT, R5, c[0x0][0x3c8], PT ;  /* 0x0000f20005007a0c */ /* 0x008fc60003f46270 */
[----:B------:R2:W-:Y:S01]  /*e1f0*/  @!P1 ST.E.64 [R2.64], R100 ;  /* 0x0000006402009985 */ /* 0x0005e2000c101b06 */
[----:B------:R-:W-:-:S04]  /*e200*/  @!P6 LEA R8, P1, R15, R0, 0x2 ;  /* 0x000000000f08e211 */ /* 0x000fc800078210ff */
[----:B-----5:R-:W-:Y:S02]  /*e210*/  @!P6 LEA.HI.X R9, R15, R4, R16, 0x2, P1 ;  /* 0x000000040f09e211 */ /* 0x020fe400008f1410 */
[----:B-1----:R-:W-:-:S03]  /*e220*/  @!P3 LEA R6, P1, R11, R0, 0x2 ;  /* 0x000000000b06b211 */ /* 0x002fc600078210ff */
[----:B------:R1:W-:Y:S01]  /*e230*/  @!P6 ST.E.64 [R8.64], R170 ;  /* 0x000000aa0800e985 */ /* 0x0003e2000c101b06 */
[----:B----4-:R-:W-:Y:S02]  /*e240*/  @!P3 LEA.HI.X R7, R11, R4, R14, 0x2, P1 ;  /* 0x000000040b07b211 */ /* 0x010fe400008f140e */
[----:B--2---:R-:W-:-:S04]  /*e250*/  @!P2 LEA R2, P1, R5, R0, 0x2 ;  /* 0x000000000502a211 */ /* 0x004fc800078210ff */
[----:B------:R-:W-:Y:S01]  /*e260*/  @!P2 LEA.HI.X R3, R5, R4, R10, 0x2, P1 ;  /* 0x000000040503a211 */ /* 0x000fe200008f140a */
[----:B------:R1:W-:Y:S04]  /*e270*/  @!P3 ST.E.64 [R6.64], R168 ;  /* 0x000000a80600b985 */ /* 0x0003e8000c101b06 */
[----:B------:R1:W-:Y:S04]  /*e280*/  @!P2 ST.E.64 [R2.64], R84 ;  /* 0x000000540200a985 */ /* 0x0003e8000c101b06 */
.L_x_1111:
[----:B------:R-:W-:Y:S05]  /*e290*/  BSYNC B0 ;  /* 0x0000000000007941 */ /* 0x000fea0003800000 */
.L_x_1110:
[----:B------:R-:W-:Y:S05]  /*e2a0*/  BRA.DIV ~URZ, `(.L_x_1112) ;  /* 0x00003ab27f007947 */ /* 0x000fea000b800000 */
[----:B--2---:R2:W1:Y:S04]  /*e2b0*/  SHFL.IDX PT, R4, R12, 0x1, 0x1c1f ;  /* 0x003c1f000c047f89 */ /* 0x00446800000e0000 */
[----:B----4-:R2:W4:Y:S02]  /*e2c0*/  SHFL.IDX PT, R0, R13, 0x1, 0x1c1f ;  /* 0x003c1f000d007f89 */ /* 0x01052400000e0000 */
.L_x_1177:
[----:B------:R-:W-:Y:S01]  /*e2d0*/  BSSY B0, `(.L_x_1113) ;  /* 0x000004a000007945 */ /* 0x000fe20003800000 */
[----:B------:R-:W-:Y:S05]  /*e2e0*/  @P0 BRA `(.L_x_1114) ;  /* 0x0000048000000947 */ /* 0x000fea0003800000 */
[----:B------:R-:W5:Y:S04]  /*e2f0*/  LDL R5, [R1+0x1c] ;  /* 0x00001c0001057983 */ /* 0x000f680000100800 */
[----:B--2---:R-:W2:Y:S04]  /*e300*/  LDL R14, [R1+0x60] ;  /* 0x00006000010e7983 */ /* 0x004ea80000100800 */
[----:B-1-3--:R-:W3:Y:S04]  /*e310*/  LDL R6, [R1+0xa8] ;  /* 0x0000a80001067983 */ /* 0x00aee80000100800 */
[----:B----4-:R-:W4:Y:S04]  /*e320*/  LDL R16, [R1+0xa4] ;  /* 0x0000a40001107983 */ /* 0x010f280000100800 */
        /* <DEDUP_REMOVED lines=19> */
[----:B------:R-:W-:-:S04]  /*e460*/  @!P2 LEA R2, P3, R5, R0, 0x2 ;  /* 0x000000000502a211 */ /* 0x000fc800078610ff */
[----:B---3--:R-:W-:Y:S02]  /*e470*/  @!P2 LEA.HI.X R3, R5, R4, R6, 0x2, P3 ;  /* 0x000000040503a211 */ /* 0x008fe400018f1406 */
[----:B------:R-:W2:Y:S01]  /*e480*/  LDL R5, [R1+0x38] ;  /* 0x0000380001057983 */ /* 0x000ea20000100800 */
[----:B------:R-:W-:-:S04]  /*e490*/  @!P6 LEA R6, P3, R14, R0, 0x2 ;  /* 0x000000000e06e211 */ /* 0x000fc800078610ff */
[----:B----4-:R-:W-:Y:S02]  /*e4a0*/  @!P6 LEA.HI.X R7, R14, R4, R16, 0x2, P3 ;  /* 0x000000040e07e211 */ /* 0x010fe400018f1410 */
[----:B------:R-:W3:Y:S04]  /*e4b0*/  LDL R16, [R1+0x80] ;  /* 0x0000800001107983 */ /* 0x000ee80000100800 */
[----:B------:R-:W4:Y:S01]  /*e4c0*/  LDL R14, [R1+0x7c] ;  /* 0x00007c00010e7983 */ /* 0x000f220000100800 */
[----:B------:R-:W-:Y:S02]  /*e4d0*/  ISETP.GE.AND P1, PT, R76, c[0x0][0x3c8], PT ;  /* 0x0000f2004c007a0c */ /* 0x000fe40003f26270 */
[----:B------:R-:W-:Y:S01]  /*e4e0*/  ISETP.GE.AND P0, PT, R25, c[0x0][0x3c8], PT ;  /* 0x0000f20019007a0c */ /* 0x000fe20003f06270 */
[----:B------:R1:W-:Y:S01]  /*e4f0*/  @!P2 ST.E.64 [R2.64], R128 ;  /* 0x000000800200a985 */ /* 0x0003e2000c101b06 */
[----:B------:R-:W-:-:S03]  /*e500*/  ISETP.GE.AND P2, PT, R8, c[0x0][0x3c8], PT ;  /* 0x0000f20008007a0c */ /* 0x000fc60003f46270 */
[----:B------:R5:W-:Y:S01]  /*e510*/  @!P6 ST.E.64 [R6.64], R142 ;  /* 0x0000008e0600e985 */ /* 0x000be2000c101b06 */
[----:B------:R-:W-:-:S05]  /*e520*/  ISETP.GE.AND P6, PT, R23, c[0x0][0x3c8], PT ;  /* 0x0000f20017007a0c */ /* 0x000fca0003fc6270 */
[----:B-1----:R-:W-:-:S04]  /*e530*/  @!P1 LEA R2, P3, R76, R0, 0x2 ;  /* 0x000000004c029211 */ /* 0x002fc800078610ff */
[----:B------:R-:W-:Y:S02]  /*e540*/  @!P1 LEA.HI.X R3, R76, R4, R77, 0x2, P3 ;  /* 0x000000044c039211 */ /* 0x000fe400018f144d */
[----:B-----5:R-:W-:-:S03]  /*e550*/  @!P0 LEA R6, P3, R25, R0, 0x2 ;  /* 0x0000000019068211 */ /* 0x020fc600078610ff */
[----:B------:R1:W-:Y:S01]  /*e560*/  @!P1 ST.E.64 [R2.64], R150 ;  /* 0x0000009602009985 */ /* 0x0003e2000c101b06 */
[----:B------:R-:W-:Y:S02]  /*e570*/  @!P0 LEA.HI.X R7, R25, R4, R75, 0x2, P3 ;  /* 0x0000000419078211 */ /* 0x000fe400018f144b */
[----:B------:R-:W-:-:S03]  /*e580*/  ISETP.GE.AND P1, PT, R21, c[0x0][0x3c8], PT ;  /* 0x0000f20015007a0c */ /* 0x000fc60003f26270 */
[----:B------:R5:W-:Y:S01]  /*e590*/  @!P0 ST.E.64 [R6.64], R96 ;  /* 0x0000006006008985 */ /* 0x000be2000c101b06 */
[----:B------:R-:W-:Y:S02]  /*e5a0*/  ISETP.GE.AND P0, PT, R10, c[0x0][0x3c8], PT ;  /* 0x0000f2000a007a0c */ /* 0x000fe40003f06270 */
[----:B-1----:R-:W-:-:S04]  /*e5b0*/  @!P2 LEA R2, P3, R8, R0, 0x2 ;  /* 0x000000000802a211 */ /* 0x002fc800078610ff */
[----:B------:R-:W-:Y:S02]  /*e5c0*/  @!P2 LEA.HI.X R3, R8, R4, R9, 0x2, P3 ;  /* 0x000000040803a211 */ /* 0x000fe400018f1409 */
[----:B------:R-:W-:-:S03]  /*e5d0*/  @!P6 LEA R8, P3, R23, R0, 0x2 ;  /* 0x000000001708e211 */ /* 0x000fc600078610ff */
[----:B------:R1:W-:Y:S01]  /*e5e0*/  @!P2 ST.E.64 [R2.64], R102 ;  /* 0x000000660200a985 */ /* 0x0003e2000c101b06 */
[----:B------:R-:W-:Y:S02]  /*e5f0*/  @!P6 LEA.HI.X R9, R23, R4, R24, 0x2, P3 ;  /* 0x000000041709e211 */ /* 0x000fe400018f1418 */
[----:B------:R-:W-:Y:S02]  /*e600*/  ISETP.GE.AND P3, PT, R19, c[0x0][0x3c8], PT ;  /* 0x0000f20013007a0c */ /* 0x000fe40003f66270 */
[C---:B-----5:R-:W-:Y:S01]  /*e610*/  @!P1 LEA R6, P2, R21.reuse, R0, 0x2 ;  /* 0x0000000015069211 */ /* 0x060fe200078410ff */
[----:B------:R5:W-:Y:S03]  /*e620*/  @!P6 ST.E.64 [R8.64], R112 ;  /* 0x000000700800e985 */ /* 0x000be6000c101b06 */
        /* <DEDUP_REMOVED lines=9> */
[----:B-----5:R-:W-:-:S04]  /*e6c0*/  @!P2 LEA R8, P6, R17, R0, 0x2 ;  /* 0x000000001108a211 */ /* 0x020fc800078c10ff */
[----:B------:R-:W-:Y:S02]  /*e6d0*/  @!P2 LEA.HI.X R9, R17, R4, R18, 0x2, P6 ;  /* 0x000000041109a211 */ /* 0x000fe400030f1412 */
[----:B------:R-:W-:Y:S01]  /*e6e0*/  @!P1 LEA R6, P6, R15, R0, 0x2 ;  /* 0x000000000f069211 */ /* 0x000fe200078c10ff */
[----:B------:R1:W-:Y:S04]  /*e6f0*/  @!P3 ST.E.64 [R10.64], R130 ;  /* 0x000000820a00b985 */ /* 0x0003e8000c101b06 */
[----:B------:R1:W-:Y:S01]  /*e700*/  @!P2 ST.E.64 [R8.64], R118 ;  /* 0x000000760800a985 */ /* 0x0003e2000c101b06 */
[----:B--2---:R-:W-:Y:S02]  /*e710*/  ISETP.GE.AND P0, PT, R5, c[0x0][0x3c8], PT ;  /* 0x0000f20005007a0c */ /* 0x004fe40003f06270 */
[----:B---3--:R-:W-:-:S11]  /*e720*/  @!P1 LEA.HI.X R7, R15, R4, R16, 0x2, P6 ;  /* 0x000000040f079211 */ /* 0x008fd600030f1410 */
[----:B-1----:R-:W-:-:S04]  /*e730*/  @!P0 LEA R2, P6, R5, R0, 0x2 ;  /* 0x0000000005028211 */ /* 0x002fc800078c10ff */
[----:B----4-:R-:W-:Y:S01]  /*e740*/  @!P0 LEA.HI.X R3, R5, R4, R14, 0x2, P6 ;  /* 0x0000000405038211 */ /* 0x010fe200030f140e */
[----:B------:R1:W-:Y:S04]  /*e750*/  @!P1 ST.E.64 [R6.64], R82 ;  /* 0x0000005206009985 */ /* 0x0003e8000c101b06 */
[----:B------:R1:W-:Y:S04]  /*e760*/  @!P0 ST.E.64 [R2.64], R80 ;  /* 0x0000005002008985 */ /* 0x0003e8000c101b06 */
.L_x_1114:
[----:B------:R-:W-:Y:S05]  /*e770*/  BSYNC B0 ;  /* 0x0000000000007941 */ /* 0x000fea0003800000 */
.L_x_1113:
[----:B------:R-:W-:Y:S05]  /*e780*/  BRA.DIV ~URZ, `(.L_x_1115) ;  /* 0x000036927f007947 */ /* 0x000fea000b800000 */
[----:B-1----:R1:W2:Y:S02]  /*e790*/  SHFL.IDX PT, R4, R12, 0x2, 0x1c1f ;  /* 0x005c1f000c047f89 */ /* 0x0022a400000e0000 */
.L_x_1178:
[----:B------:R-:W-:Y:S05]  /*e7a0*/  BRA.DIV ~URZ, `(.L_x_1116) ;  /* 0x000036e27f007947 */ /* 0x000fea000b800000 */
[----:B----4-:R4:W1:Y:S02]  /*e7b0*/  SHFL.IDX PT, R0, R13, 0x2, 0x1c1f ;  /* 0x005c1f000d007f89 */ /* 0x01086400000e0000 */
.L_x_1179:
        /* <DEDUP_REMOVED lines=24> */
[----:B-----5:R-:W-:-:S13]  /*e940*/  ISETP.GE.AND P0, PT, R11, c[0x0][0x3c8], PT ;  /* 0x0000f2000b007a0c */ /* 0x020fda0003f06270 */
[----:B-1----:R-:W-:-:S04]  /*e950*/  @!P0 LEA R2, P6, R11, R0, 0x2 ;  /* 0x000000000b028211 */ /* 0x002fc800078c10ff */
[----:B---3--:R-:W-:Y:S02]  /*e960*/  @!P0 LEA.HI.X R3, R11, R4, R14, 0x2, P6 ;  /* 0x000000040b038211 */ /* 0x008fe400030f140e */
[----:B------:R-:W3:Y:S04]  /*e970*/  LDL R11, [R1+0x8c] ;  /* 0x00008c00010b7983 */ /* 0x000ee80000100800 */
[----:B------:R-:W5:Y:S01]  /*e980*/  LDL R14, [R1+0x7c] ;  /* 0x00007c00010e7983 */ /* 0x000f620000100800 */
[----:B----4-:R-:W-:Y:S02]  /*e990*/  ISETP.GE.AND P1, PT, R6, c[0x0][0x3c8], PT ;  /* 0x0000f20006007a0c */ /* 0x010fe40003f26270 */
[----:B--2---:R-:W-:Y:S02]  /*e9a0*/  ISETP.GE.AND P2, PT, R78, c[0x0][0x3c8], PT ;  /* 0x0000f2004e007a0c */ /* 0x004fe40003f46270 */
[----:B------:R-:W-:Y:S01]  /*e9b0*/  ISETP.GE.AND P4, PT, R76, c[0x0][0x3c8], PT ;  /* 0x0000f2004c007a0c */ /* 0x000fe20003f86270 */
[----:B------:R1:W-:Y:S08]  /*e9c0*/  @!P0 ST.E.64 [R2.64], R36 ;  /* 0x0000002402008985 */ /* 0x0003f0000c101b06 */
[----:B------:R-:W-:-:S04]  /*e9d0*/  @!P1 LEA R8, P3, R6, R0, 0x2 ;  /* 0x0000000006089211 */ /* 0x000fc800078610ff */
[----:B------:R-:W-:Y:S02]  /*e9e0*/  @!P1 LEA.HI.X R9, R6, R4, R7, 0x2, P3 ;  /* 0x0000000406099211 */ /* 0x000fe400018f1407 */
[----:B------:R-:W-:Y:S02]  /*e9f0*/  ISETP.GE.AND P3, PT, R25, c[0x0][0x3c8], PT ;  /* 0x0000f20019007a0c */ /* 0x000fe40003f66270 */
[C---:B------:R-:W-:Y:S01]  /*ea00*/  @!P2 LEA R6, P0, R78.reuse, R0, 0x2 ;  /* 0x000000004e06a211 */ /* 0x040fe200078010ff */
[----:B------:R2:W-:Y:S01]  /*ea10*/  @!P1 ST.E.64 [R8.64], R38 ;  /* 0x0000002608009985 */ /* 0x0005e2000c101b06 */
[----:B------:R-:W-:Y:S02]  /*ea20*/  ISETP.GE.AND P1, PT, R23, c[0x0][0x3c8], PT ;  /* 0x0000f20017007a0c */ /* 0x000fe40003f26270 */
[----:B------:R-:W-:Y:S02]  /*ea30*/  @!P2 LEA.HI.X R7, R78, R4, R79, 0x2, P0 ;  /* 0x000000044e07a211 */ /* 0x000fe400000f144f */
[----:B------:R-:W-:-:S02]  /*ea40*/  ISETP.GE.AND P0, PT, R21, c[0x0][0x3c8], PT ;  /* 0x0000f20015007a0c */ /* 0x000fc40003f06270 */
[----:B-1----:R-:W-:-:S04]  /*ea50*/  @!P4 LEA R2, P6, R76, R0, 0x2 ;  /* 0x000000004c02c211 */ /* 0x002fc800078c10ff */
[----:B------:R-:W-:Y:S01]  /*ea60*/  @!P4 LEA.HI.X R3, R76, R4, R77, 0x2, P6 ;  /* 0x000000044c03c211 */ /* 0x000fe200030f144d */
[----:B------:R1:W-:Y:S04]  /*ea70*/  @!P2 ST.E.64 [R6.64], R40 ;  /* 0x000000280600a985 */ /* 0x0003e8000c101b06 */
[----:B------:R4:W-:Y:S01]  /*ea80*/  @!P4 ST.E.64 [R2.64], R42 ;  /* 0x0000002a0200c985 */ /* 0x0009e2000c101b06 */
[----:B------:R-:W-:Y:S02]  /*ea90*/  ISETP.GE.AND P4, PT, R10, c[0x0][0x3c8], PT ;  /* 0x0000f2000a007a0c */ /* 0x000fe40003f86270 */
[----:B--2---:R-:W-:-:S04]  /*eaa0*/  @!P3 LEA R8, P2, R25, R0, 0x2 ;  /* 0x000000001908b211 */ /* 0x004fc800078410ff */
[----:B------:R-:W-:-:S05]  /*eab0*/  @!P3 LEA.HI.X R9, R25, R4, R75, 0x2, P2 ;  /* 0x000000041909b211 */ /* 0x000fca00010f144b */
[----:B------:R-:W-:Y:S01]  /*eac0*/  @!P3 ST.E.64 [R8.64], R66 ;  /* 0x000000420800b985 */ /* 0x000fe2000c101b06 */
[----:B------:R-:W-:Y:S02]  /*ead0*/  ISETP.GE.AND P3, PT, R19, c[0x0][0x3c8], PT ;  /* 0x0000f20013007a0c */ /* 0x000fe40003f66270 */
[-C--:B-1----:R-:W-:Y:S02]  /*eae0*/  @!P0 LEA R6, P2, R21, R0.reuse, 0x2 ;  /* 0x0000000015068211 */ /* 0x082fe400078410ff */
[----:B----4-:R-:W-:Y:S02]  /*eaf0*/  @!P1 LEA R2, P6, R23, R0, 0x2 ;  /* 0x0000000017029211 */ /* 0x010fe400078c10ff */
[-C--:B------:R-:W-:Y:S02]  /*eb00*/  @!P0 LEA.HI.X R7, R21, R4.reuse, R22, 0x2, P2 ;  /* 0x0000000415078211 */ /* 0x080fe400010f1416 */
[----:B------:R-:W-:Y:S02]  /*eb10*/  @!P1 LEA.HI.X R3, R23, R4, R24, 0x2, P6 ;  /* 0x0000000417039211 */ /* 0x000fe400030f1418 */
[----:B------:R-:W-:-:S03]  /*eb20*/  ISETP.GE.AND P2, PT, R17, c[0x0][0x3c8], PT ;  /* 0x0000f20011007a0c */ /* 0x000fc60003f46270 */
[----:B------:R1:W-:Y:S01]  /*eb30*/  @!P1 ST.E.64 [R2.64], R44 ;  /* 0x0000002c02009985 */ /* 0x0003e2000c101b06 */
[----:B------:R-:W-:-:S03]  /*eb40*/  ISETP.GE.AND P1, PT, R15, c[0x0][0x3c8], PT ;  /* 0x0000f2000f007a0c */ /* 0x000fc60003f26270 */
[----:B------:R2:W-:Y:S01]  /*eb50*/  @!P0 ST.E.64 [R6.64], R48 ;  /* 0x0000003006008985 */ /* 0x0005e2000c101b06 */
[----:B------:R-:W-:Y:S02]  /*eb60*/  ISETP.GE.AND P0, PT, R5, c[0x0][0x3c8], PT ;  /* 0x0000f20005007a0c */ /* 0x000fe40003f06270 */
        /* <DEDUP_REMOVED lines=8> */
[----:B------:R-:W-:Y:S01]  /*ebf0*/  @!P1 LEA.HI.X R7, R15, R4, R16, 0x2, P6 ;  /* 0x000000040f079211 */ /* 0x000fe200030f1410 */
[----:B------:R2:W-:Y:S04]  /*ec00*/  @!P3 ST.E.64 [R10.64], R72 ;  /* 0x000000480a00b985 */ /* 0x0005e8000c101b06 */
[----:B------:R2:W-:Y:S04]  /*ec10*/  @!P2 ST.E.64 [R8.64], R68 ;  /* 0x000000440800a985 */ /* 0x0005e8000c101b06 */
[----:B------:R2:W-:Y:S01]  /*ec20*/  @!P1 ST.E.64 [R6.64], R56 ;  /* 0x0000003806009985 */ /* 0x0005e2000c101b06 */
[----:B-1----:R-:W-:-:S04]  /*ec30*/  @!P0 LEA R2, P4, R5, R0, 0x2 ;  /* 0x0000000005028211 */ /* 0x002fc800078810ff */
[----:B-----5:R-:W-:-:S05]  /*ec40*/  @!P0 LEA.HI.X R3, R5, R4, R14, 0x2, P4 ;  /* 0x0000000405038211 */ /* 0x020fca00020f140e */
[----:B------:R2:W-:Y:S04]  /*ec50*/  @!P0 ST.E.64 [R2.64], R28 ;  /* 0x0000001c02008985 */ /* 0x0005e8000c101b06 */
.L_x_1118:
[----:B------:R-:W-:Y:S05]  /*ec60*/  BSYNC B0 ;  /* 0x0000000000007941 */ /* 0x000fea0003800000 */
.L_x_1117:
[----:B------:R-:W-:Y:S05]  /*ec70*/  BRA.DIV ~URZ, `(.L_x_1119) ;  /* 0x000032727f007947 */ /* 0x000fea000b800000 */
[----:B--2---:R2:W3:Y:S04]  /*ec80*/  SHFL.IDX PT, R4, R12, 0x3, 0x1c1f ;  /* 0x007c1f000c047f89 */ /* 0x0044e800000e0000 */
[----:B-1----:R2:W1:Y:S02]  /*ec90*/  SHFL.IDX PT, R0, R13, 0x3, 0x1c1f ;  /* 0x007c1f000d007f89 */ /* 0x00246400000e0000 */
.L_x_1180:
[----:B------:R-:W-:Y:S05]  /*eca0*/  @P5 BRA `(.L_x_1107) ;  /* 0x0000124000005947 */ /* 0x000fea0003800000 */
[----:B------:R-:W5:Y:S04]  /*ecb0*/  LDL R9, [R1+0x1c] ;  /* 0x00001c0001097983 */ /* 0x000f680000100800 */
[----:B--2---:R-:W2:Y:S04]  /*ecc0*/  LDL R5, [R1+0x60] ;  /* 0x0000600001057983 */ /* 0x004ea80000100800 */
[----:B---34-:R-:W3:Y:S04]  /*ecd0*/  LDL R13, [R1+0xa8] ;  /* 0x0000a800010d7983 */ /* 0x018ee80000100800 */
[----:B------:R-:W4:Y:S04]  /*ece0*/  LDL R8, [R1+0xa4] ;  /* 0x0000a40001087983 */ /* 0x000f280000100800 */
        /* <DEDUP_REMOVED lines=19> */
[----:B-1----:R-:W-:-:S04]  /*ee20*/  @!P4 LEA R6, P6, R9, R0, 0x2 ;  /* 0x000000000906c211 */ /* 0x002fc800078c10ff */
[----:B---3--:R-:W-:Y:S02]  /*ee30*/  @!P4 LEA.HI.X R7, R9, R4, R13, 0x2, P6 ;  /* 0x000000040907c211 */ /* 0x008fe400030f140d */
[----:B------:R-:W2:Y:S01]  /*ee40*/  LDL R13, [R1+0x80] ;  /* 0x00008000010d7983 */ /* 0x000ea20000100800 */
[----:B------:R-:W-:-:S04]  /*ee50*/  @!P3 LEA R2, P5, R5, R0, 0x2 ;  /* 0x000000000502b211 */ /* 0x000fc800078a10ff */
[----:B----4-:R-:W-:Y:S02]  /*ee60*/  @!P3 LEA.HI.X R3, R5, R4, R8, 0x2, P5 ;  /* 0x000000040503b211 */ /* 0x010fe400028f1408 */
[----:B------:R-:W3:Y:S01]  /*ee70*/  LDL R5, [R1+0x38] ;  /* 0x0000380001057983 */ /* 0x000ee20000100800 */
[----:B------:R-:W-:Y:S02]  /*ee80*/  ISETP.GE.AND P2, PT, R28, c[0x0][0x3c8], PT ;  /* 0x0000f2001c007a0c */ /* 0x000fe40003f46270 */
[----:B------:R-:W-:Y:S02]  /*ee90*/  ISETP.GE.AND P1, PT, R24, c[0x0][0x3c8], PT ;  /* 0x0000f20018007a0c */ /* 0x000fe40003f26270 */
[----:B------:R-:W-:Y:S01]  /*eea0*/  ISETP.GE.AND P0, PT, R22, c[0x0][0x3c8], PT ;  /* 0x0000f20016007a0c */ /* 0x000fe20003f06270 */
[----:B------:R1:W-:Y:S01]  /*eeb0*/  @!P4 ST.E.64 [R6.64], R60 ;  /* 0x0000003c0600c985 */ /* 0x0003e2000c101b06 */
[----:B------:R-:W-:-:S03]  /*eec0*/  ISETP.GE.AND P4, PT, R20, c[0x0][0x3c8], PT ;  /* 0x0000f20014007a0c */ /* 0x000fc60003f86270 */
[----:B------:R4:W-:Y:S04]  /*eed0*/  @!P3 ST.E.64 [R2.64], R34 ;  /* 0x000000220200b985 */ /* 0x0009e8000c101b06 */
[----:B------:R-:W-:-:S04]  /*eee0*/  @!P2 LEA R8, P5, R28, R0, 0x2 ;  /* 0x000000001c08a211 */ /* 0x000fc800078a10ff */
[----:B------:R-:W-:Y:S02]  /*eef0*/  @!P2 LEA.HI.X R9, R28, R4, R29, 0x2, P5 ;  /* 0x000000041c09a211 */ /* 0x000fe400028f141d */
[----:B------:R-:W-:-:S03]  /*ef00*/  ISETP.GE.AND P5, PT, R10, c[0x0][0x3c8], PT ;  /* 0x0000f2000a007a0c */ /* 0x000fc60003fa6270 */
[----:B------:R-:W-:Y:S01]  /*ef10*/  @!P2 ST.E.64 [R8.64], R70 ;  /* 0x000000460800a985 */ /* 0x000fe2000c101b06 */
[-C--:B-1----:R-:W-:Y:S02]  /*ef20*/  @!P1 LEA R6, P6, R24, R0.reuse, 0x2 ;  /* 0x0000000018069211 */ /* 0x082fe400078c10ff */
[----:B----4-:R-:W-:Y:S02]  /*ef30*/  @!P0 LEA R2, P3, R22, R0, 0x2 ;  /* 0x0000000016028211 */ /* 0x010fe400078610ff */
[-C--:B------:R-:W-:Y:S02]  /*ef40*/  @!P1 LEA.HI.X R7, R24, R4.reuse, R25, 0x2, P6 ;  /* 0x0000000418079211 */ /* 0x080fe400030f1419 */
[----:B------:R-:W-:-:S03]  /*ef50*/  @!P0 LEA.HI.X R3, R22, R4, R23, 0x2, P3 ;  /* 0x0000000416038211 */ /* 0x000fc600018f1417 */
[----:B------:R1:W-:Y:S01]  /*ef60*/  @!P1 ST.E.64 [R6.64], R64 ;  /* 0x0000004006009985 */ /* 0x0003e2000c101b06 */
[----:B------:R-:W-:-:S03]  /*ef70*/  ISETP.GE.AND P3, PT, R18, c[0x0][0x3c8], PT ;  /* 0x0000f20012007a0c */ /* 0x000fc60003f66270 */
[----:B------:R4:W-:Y:S01]  /*ef80*/  @!P0 ST.E.64 [R2.64], R30 ;  /* 0x0000001e02008985 */ /* 0x0009e2000c101b06 */
[----:B------:R-:W-:Y:S02]  /*ef90*/  ISETP.GE.AND P2, PT, R16, c[0x0][0x3c8], PT ;  /* 0x0000f20010007a0c */ /* 0x000fe40003f46270 */
[----:B------:R-:W-:Y:S02]  /*efa0*/  ISETP.GE.AND P1, PT, R14, c[0x0][0x3c8], PT ;  /* 0x0000f2000e007a0c */ /* 0x000fe40003f26270 */
[----:B-1----:R-:W-:-:S04]  /*efb0*/  @!P4 LEA R6, P0, R20, R0, 0x2 ;  /* 0x000000001406c211 */ /* 0x002fc800078010ff */
[----:B------:R-:W-:Y:S02]  /*efc0*/  @!P4 LEA.HI.X R7, R20, R4, R21, 0x2, P0 ;  /* 0x000000041407c211 */ /* 0x000fe400000f1415 */
[----:B------:R-:W-:Y:S02]  /*efd0*/  ISETP.GE.AND P0, PT, R12, c[0x0][0x3c8], PT ;  /* 0x0000f2000c007a0c */ /* 0x000fe40003f06270 */
[C---:B----4-:R-:W-:Y:S01]  /*efe0*/  @!P5 LEA R2, P6, R10.reuse, R0, 0x2 ;  /* 0x000000000a02d211 */ /* 0x050fe200078c10ff */
[----:B------:R1:W-:Y:S03]  /*eff0*/  @!P4 ST.E.64 [R6.64], R46 ;  /* 0x0000002e0600c985 */ /* 0x0003e6000c101b06 */
[----:B------:R-:W-:Y:S02]  /*f000*/  @!P5 LEA.HI.X R3, R10, R4, R11, 0x2, P6 ;  /* 0x000000040a03d211 */ /* 0x000fe400030f140b */
[----:B------:R-:W-:-:S02]  /*f010*/  @!P3 LEA R10, P4, R18, R0, 0x2 ;  /* 0x00000000120ab211 */ /* 0x000fc400078810ff */
[----:B------:R-:W-:Y:S01]  /*f020*/  @!P2 LEA R8, P6, R16, R0, 0x2 ;  /* 0x000000001008a211 */ /* 0x000fe200078c10ff */
[----:B------:R4:W-:Y:S01]  /*f030*/  @!P5 ST.E.64 [R2.64], R50 ;  /* 0x000000320200d985 */ /* 0x0009e2000c101b06 */
[-C--:B------:R-:W-:Y:S02]  /*f040*/  @!P3 LEA.HI.X R11, R18, R4.reuse, R19, 0x2, P4 ;  /* 0x00000004120bb211 */ /* 0x080fe400020f1413 */
[----:B------:R-:W-:-:S03]  /*f050*/  @!P2 LEA.HI.X R9, R16, R4, R17, 0x2, P6 ;  /* 0x000000041009a211 */ /* 0x000fc600030f1411 */
[----:B------:R2:W-:Y:S04]  /*f060*/  @!P3 ST.E.64 [R10.64], R62 ;  /* 0x0000003e0a00b985 */ /* 0x0005e8000c101b06 */
[----:B------:R2:W-:Y:S01]  /*f070*/  @!P2 ST.E.64 [R8.64], R58 ;  /* 0x0000003a0800a985 */ /* 0x0005e2000c101b06 */
[----:B-1----:R-:W-:-:S04]  /*f080*/  @!P1 LEA R6, P5, R14, R0, 0x2 ;  /* 0x000000000e069211 */ /* 0x002fc800078a10ff */
[----:B------:R-:W-:Y:S02]  /*f090*/  @!P1 LEA.HI.X R7, R14, R4, R15, 0x2, P5 ;  /* 0x000000040e079211 */ /* 0x000fe400028f140f */
[----:B----4-:R-:W-:-:S03]  /*f0a0*/  @!P0 LEA R2, P4, R12, R0, 0x2 ;  /* 0x000000000c028211 */ /* 0x010fc600078810ff */
[----:B------:R1:W-:Y:S01]  /*f0b0*/  @!P1 ST.E.64 [R6.64], R54 ;  /* 0x0000003606009985 */ /* 0x0003e2000c101b06 */
[----:B--2---:R-:W-:-:S05]  /*f0c0*/  @!P0 LEA.HI.X R3, R12, R4, R13, 0x2, P4 ;  /* 0x000000040c038211 */ /* 0x004fca00020f140d */
[----:B------:R1:W-:Y:S01]  /*f0d0*/  @!P0 ST.E.64 [R2.64], R32 ;  /* 0x0000002002008985 */ /* 0x0003e2000c101b06 */
[----:B---3--:R-:W-:-:S13]  /*f0e0*/  ISETP.GE.AND P0, PT, R5, c[0x0][0x3c8], PT ;  /* 0x0000f20005007a0c */ /* 0x008fda0003f06270 */
[----:B------:R-:W-:Y:S05]  /*f0f0*/  @P0 BRA `(.L_x_1107) ;  /* 0x00000df000000947 */ /* 0x000fea0003800000 */
[----:B------:R-:W2:Y:S01]  /*f100*/  LDL R12, [R1+0x7c] ;  /* 0x00007c00010c7983 */ /* 0x000ea20000100800 */
[----:B-1----:R-:W-:-:S04]  /*f110*/  LEA R2, P0, R5, R0, 0x2 ;  /* 0x0000000005027211 */ /* 0x002fc800078010ff */
[----:B--2---:R-:W-:-:S05]  /*f120*/  LEA.HI.X R3, R5, R4, R12, 0x2, P0 ;  /* 0x0000000405037211 */ /* 0x004fca00000f140c */
[----:B------:R1:W-:Y:S01]  /*f130*/  ST.E.64 [R2.64], R26 ;  /* 0x0000001a02007985 */ /* 0x0003e2000c101b06 */
[----:B------:R-:W-:Y:S05]  /*f140*/  BRA `(.L_x_1107) ;  /* 0x00000da000007947 */ /* 0x000fea0003800000 */
.L_x_1092:
[----:B------:R-:W2:Y:S04]  /*f150*/  LDL.LU R8, [R1+0x8] ;  /* 0x0000080001087983 */ /* 0x000ea80000300800 */
[----:B------:R-:W3:Y:S04]  /*f160*/  LDL R7, [R1+0x20] ;  /* 0x0000200001077983 */ /* 0x000ee80000100800 */
[----:B-1----:R-:W4:Y:S01]  /*f170*/  LDL R6, [R1+0x2c] ;  /* 0x00002c0001067983 */ /* 0x002f220000100800 */
[----:B------:R-:W-:Y:S01]  /*f180*/  ISETP.NE.U32.AND P1, PT, RZ, c[0x0][0x508], PT ;  /* 0x00014200ff007a0c */ /* 0x000fe20003f25070 */
[----:B------:R-:W-:Y:S01]  /*f190*/  IMAD.MOV.U32 R4, RZ, RZ, 0x4 ;  /* 0x00000004ff047424 */ /* 0x000fe200078e00ff */
[----:B------:R-:W-:Y:S01]  /*f1a0*/  ISETP.NE.U32.AND P2, PT, RZ, c[0x0][0x500], PT ;  /* 0x00014000ff007a0c */ /* 0x000fe20003f45070 */
[----:B------:R-:W-:Y:S01]  /*f1b0*/  IMAD.MOV.U32 R0, RZ, RZ, RZ ;  /* 0x000000ffff007224 */ /* 0x000fe200078e00ff */
[----:B------:R-:W-:Y:S01]  /*f1c0*/  ISETP.NE.AND.EX P1, PT, RZ, c[0x0][0x50c], PT, P1 ;  /* 0x00014300ff007a0c */ /* 0x000fe20003f25310 */
[----:B------:R-:W-:Y:S01]  /*f1d0*/  IMAD.MOV.U32 R19, RZ, RZ, c[0x0][0x388] ;  /* 0x0000e200ff137624 */ /* 0x000fe200078e00ff */
[----:B------:R-:W-:-:S11]  /*f1e0*/  ISETP.NE.AND.EX P2, PT, RZ, c[0x0][0x504], PT, P2 ;  /* 0x00014100ff007a0c */ /* 0x000fd60003f45320 */
[C---:B---3--:R-:W-:Y:S01]  /*f1f0*/  @P1 LEA R2, P0, R7.reuse, c[0x0][0x508], 0x2 ;  /* 0x0001420007021a11 */ /* 0x048fe200078010ff */
[----:B------:R-:W-:-:S03]  /*f200*/  IMAD.WIDE R4, R7, R4, c[0x0][0x500] ;  /* 0x0001400007047625 */ /* 0x000fc600078e0204 */
[----:B----4-:R-:W-:Y:S02]  /*f210*/  @P1 LEA.HI.X R3, R7, c[0x0][0x50c], R6, 0x2, P0 ;  /* 0x0001430007031a11 */ /* 0x010fe400000f1406 */
        /* <DEDUP_REMOVED lines=9> */
.L_x_1120:
        /* <DEDUP_REMOVED lines=57> */
.L_x_1122:
[----:B------:R-:W-:Y:S05]  /*f640*/  BSYNC B0 ;  /* 0x0000000000007941 */ /* 0x000fea0003800000 */
.L_x_1121:
[----:B------:R-:W-:-:S13]  /*f650*/  ISETP.GT.AND P0, PT, R18, 0x1, PT ;  /* 0x000000011200780c */ /* 0x000fda0003f04270 */
[----:B------:R-:W-:Y:S05]  /*f660*/  @P0 BRA `(.L_x_1107) ;  /* 0x0000088000000947 */ /* 0x000fea0003800000 */
[----:B-1----:R-:W2:Y:S04]  /*f670*/  LDL.LU R2, [R1+0x4] ;  /* 0x0000040001027983 */ /* 0x002ea80000300800 */
[----:B------:R-:W3:Y:S01]  /*f680*/  LDL.LU R7, [R1+0x24] ;  /* 0x0000240001077983 */ /* 0x000ee20000300800 */
        /* <DEDUP_REMOVED lines=8> */
[----:B------:R-:W-:Y:S02]  /*f710*/  IADD3 R11, R247, R8, RZ ;  /* 0x00000008f70b7210 */ /* 0x000fe40007ffe0ff */
[----:B------:R-:W-:Y:S01]  /*f720*/  ISETP.NE.AND P0, PT, R2, 0x1, PT ;  /* 0x000000010200780c */ /* 0x000fe20003f05270 */
[----:B------:R-:W-:-:S04]  /*f730*/  IMAD.WIDE.U32 R2, R0, c[0x0][0x3a0], RZ ;  /* 0x0000e80000027a25 */ /* 0x000fc800078e00ff */
[----:B------:R-:W-:Y:S01]  /*f740*/  IMAD R0, R0, c[0x0][0x3a4], R4 ;  /* 0x0000e90000007a24 */ /* 0x000fe200078e0204 */
[----:B------:R-:W-:Y:S01]  /*f750*/  LEA R4, R5, R247, 0x5 ;  /* 0x000000f705047211 */ /* 0x000fe200078e28ff */
[----:B------:R-:W-:Y:S02]  /*f760*/  IMAD R5, R20, c[0x0][0x3f0], RZ ;  /* 0x0000fc0014057a24 */ /* 0x000fe400078e02ff */
[----:B------:R-:W-:Y:S01]  /*f770*/  IMAD.IADD R3, R3, 0x1, R0 ;  /* 0x0000000103037824 */ /* 0x000fe200078e0200 */
[----:B------:R-:W-:-:S03]  /*f780*/  IADD3 R4, R8, R4, RZ ;  /* 0x0000000408047210 */ /* 0x000fc60007ffe0ff */
[----:B---3--:R-:W-:Y:S01]  /*f790*/  IMAD.WIDE.U32 R2, R7, c[0x0][0x3e8], R2 ;  /* 0x0000fa0007027a25 */ /* 0x008fe200078e0002 */
[----:B------:R-:W-:-:S03]  /*f7a0*/  MOV R0, R4 ;  /* 0x0000000400007202 */ /* 0x000fc60000000f00 */
[----:B------:R-:W-:-:S04]  /*f7b0*/  @P0 IMAD.HI.U32 R6, R4, c[0x0][0x4ec], RZ ;  /* 0x00013b0004060a27 */ /* 0x000fc800078e00ff */
[----:B------:R-:W-:Y:S01]  /*f7c0*/  IMAD R3, R7, c[0x0][0x3ec], R3 ;  /* 0x0000fb0007037a24 */ /* 0x000fe200078e0203 */
[----:B------:R-:W-:Y:S01]  /*f7d0*/  @P0 SHF.R.U32.HI R0, RZ, c[0x0][0x4f0], R6 ;  /* 0x00013c00ff000a19 */ /* 0x000fe20000011606 */
[C---:B------:R-:W-:Y:S02]  /*f7e0*/  IMAD R7, R12.reuse, c[0x0][0x3f4], R5 ;  /* 0x0000fd000c077a24 */ /* 0x040fe400078e0205 */
[----:B------:R-:W-:Y:S01]  /*f7f0*/  IMAD.WIDE.U32 R2, R12, c[0x0][0x3f0], R2 ;  /* 0x0000fc000c027a25 */ /* 0x000fe200078e0002 */
[----:B------:R-:W-:Y:S02]  /*f800*/  SHF.R.S32.HI R6, RZ, 0x1f, R0 ;  /* 0x0000001fff067819 */ /* 0x000fe40000011400 */
[----:B------:R-:W-:Y:S01]  /*f810*/  IADD3 R5, -R0, RZ, RZ ;  /* 0x000000ff00057210 */ /* 0x000fe20007ffe1ff */
[----:B------:R-:W-:Y:S02]  /*f820*/  IMAD.IADD R3, R3, 0x1, R7 ;  /* 0x0000000103037824 */ /* 0x000fe400078e0207 */
[----:B------:R-:W-:-:S02]  /*f830*/  IMAD R6, R6, c[0x0][0x3e0], RZ ;  /* 0x0000f80006067a24 */ /* 0x000fc400078e02ff */
        /* <DEDUP_REMOVED lines=13> */
.L_x_1181:
[----:B------:R-:W-:Y:S05]  /*f910*/  BRA.DIV ~URZ, `(.L_x_1124) ;  /* 0x000027027f007947 */ /* 0x000fea000b800000 */
[----:B------:R3:W4:Y:S02]  /*f920*/  SHFL.IDX PT, R0, R12, RZ, 0x1c1f ;  /* 0x001c1fff0c007589 */ /* 0x00072400000e0000 */
.L_x_1182:
[----:B------:R-:W-:Y:S01]  /*f930*/  IMAD R10, R19, c[0x0][0x4e8], RZ ;  /* 0x00013a00130a7a24 */ /* 0x000fe200078e02ff */
[----:B------:R-:W-:Y:S04]  /*f940*/  BSSY B0, `(.L_x_1125) ;  /* 0x0000013000007945 */ /* 0x000fe80003800000 */
[----:B------:R-:W-:-:S13]  /*f950*/  ISETP.GE.AND P0, PT, R11, R10, PT ;  /* 0x0000000a0b00720c */ /* 0x000fda0003f06270 */
        /* <DEDUP_REMOVED lines=14> */
[----:B------:R2:W-:Y:S04]  /*fa40*/  @!P2 ST.E.128 [R6.64], RZ ;  /* 0x000000ff0600a985 */ /* 0x0005e8000c101d06 */
[----:B------:R2:W-:Y:S04]  /*fa50*/  @!P1 ST.E.128 [R4.64], RZ ;  /* 0x000000ff04009985 */ /* 0x0005e8000c101d06 */
[----:B------:R2:W-:Y:S02]  /*fa60*/  @!P0 ST.E.128 [R2.64], RZ ;  /* 0x000000ff02008985 */ /* 0x0005e4000c101d06 */
.L_x_1126:
[----:B------:R-:W-:Y:S05]  /*fa70*/  BSYNC B0 ;  /* 0x0000000000007941 */ /* 0x000fea0003800000 */
.L_x_1125:
[----:B------:R-:W-:Y:S05]  /*fa80*/  BRA.DIV ~URZ, `(.L_x_1127) ;  /* 0x000025f27f007947 */ /* 0x000fea000b800000 */
[----:B--2---:R2:W1:Y:S04]  /*fa90*/  SHFL.IDX PT, R8, R9, 0x1, 0x1c1f ;  /* 0x003c1f0009087f89 */ /* 0x00446800000e0000 */
[----:B----4-:R2:W4:Y:S02]  /*faa0*/  SHFL.IDX PT, R0, R12, 0x1, 0x1c1f ;  /* 0x003c1f000c007f89 */ /* 0x01052400000e0000 */
.L_x_1183:
        /* <DEDUP_REMOVED lines=17> */
[----:B------:R1:W-:Y:S04]  /*fbc0*/  @!P2 ST.E.128 [R6.64], RZ ;  /* 0x000000ff0600a985 */ /* 0x0003e8000c101d06 */
[----:B------:R1:W-:Y:S04]  /*fbd0*/  @!P1 ST.E.128 [R4.64], RZ ;  /* 0x000000ff04009985 */ /* 0x0003e8000c101d06 */
[----:B------:R1:W-:Y:S02]  /*fbe0*/  @!P0 ST.E.128 [R2.64], RZ ;  /* 0x000000ff02008985 */ /* 0x0003e4000c101d06 */
.L_x_1129:
[----:B------:R-:W-:Y:S05]  /*fbf0*/  BSYNC B0 ;  /* 0x0000000000007941 */ /* 0x000fea0003800000 */
.L_x_1128:
[----:B------:R-:W-:Y:S05]  /*fc00*/  BRA.DIV ~URZ, `(.L_x_1130) ;  /* 0x000025327f007947 */ /* 0x000fea000b800000 */
[----:B-1----:R1:W2:Y:S02]  /*fc10*/  SHFL.IDX PT, R8, R9, 0x2, 0x1c1f ;  /* 0x005c1f0009087f89 */ /* 0x0022a400000e0000 */
.L_x_1184:
[----:B------:R-:W-:Y:S05]  /*fc20*/  BRA.DIV ~URZ, `(.L_x_1131) ;  /* 0x000025827f007947 */ /* 0x000fea000b800000 */
[----:B----4-:R4:W1:Y:S02]  /*fc30*/  SHFL.IDX PT, R0, R12, 0x2, 0x1c1f ;  /* 0x005c1f000c007f89 */ /* 0x01086400000e0000 */
.L_x_1185:
        /* <DEDUP_REMOVED lines=20> */
.L_x_1133:
[----:B------:R-:W-:Y:S05]  /*fd80*/  BSYNC B0 ;  /* 0x0000000000007941 */ /* 0x000fea0003800000 */
.L_x_1132:
[----:B------:R-:W-:Y:S05]  /*fd90*/  BRA.DIV ~URZ, `(.L_x_1134) ;  /* 0x000024727f007947 */ /* 0x000fea000b800000 */
[----:B--2---:R2:W3:Y:S04]  /*fda0*/  SHFL.IDX PT, R8, R9, 0x3, 0x1c1f ;  /* 0x007c1f0009087f89 */ /* 0x0044e800000e0000 */
[----:B-1----:R2:W1:Y:S02]  /*fdb0*/  SHFL.IDX PT, R0, R12, 0x3, 0x1c1f ;  /* 0x007c1f000c007f89 */ /* 0x00246400000e0000 */
.L_x_1186:
[----:B------:R-:W-:-:S04]  /*fdc0*/  IADD3 R2, R11, 0x60, RZ ;  /* 0x000000600b027810 */ /* 0x000fc80007ffe0ff */
[----:B------:R-:W-:-:S13]  /*fdd0*/  ISETP.GE.AND P0, PT, R2, R10, PT ;  /* 0x0000000a0200720c */ /* 0x000fda0003f06270 */
[----:B------:R-:W-:Y:S05]  /*fde0*/  @P0 BRA `(.L_x_1107) ;  /* 0x0000010000000947 */ /* 0x000fea0003800000 */
[----:B------:R-:W5:Y:S04]  /*fdf0*/  LDL.64 R14, [R1+0x10] ;  /* 0x00001000010e7983 */ /* 0x000f680000100a00 */
[----:B--2---:R-:W2:Y:S04]  /*fe00*/  LDL R9, [R1+0x18] ;  /* 0x0000180001097983 */ /* 0x004ea80000100800 */
[----:B----4-:R-:W4:Y:S04]  /*fe10*/  LDL R13, [R1+0x70] ;  /* 0x00007000010d7983 */ /* 0x010f280000100800 */
[----:B---3--:R-:W3:Y:S01]  /*fe20*/  LDL R12, [R1+0x6c] ;  /* 0x00006c00010c7983 */ /* 0x008ee20000100800 */
[----:B------:R-:W-:-:S13]  /*fe30*/  ISETP.GE.AND P1, PT, R252, c[0x0][0x3c8], PT ;  /* 0x0000f200fc007a0c */ /* 0x000fda0003f26270 */
[----:B-1----:R-:W-:Y:S02]  /*fe40*/  @!P1 LEA R4, P4, R252, R0, 0x1 ;  /* 0x00000000fc049211 */ /* 0x002fe400078808ff */
[----:B-----5:R-:W-:Y:S02]  /*fe50*/  ISETP.GE.AND P2, PT, R14, c[0x0][0x3c8], PT ;  /* 0x0000f2000e007a0c */ /* 0x020fe40003f46270 */
[----:B--2---:R-:W-:Y:S02]  /*fe60*/  ISETP.GE.AND P0, PT, R9, c[0x0][0x3c8], PT ;  /* 0x0000f20009007a0c */ /* 0x004fe40003f06270 */
[----:B----4-:R-:W-:-:S09]  /*fe70*/  @!P1 LEA.HI.X R5, R252, R8, R13, 0x1, P4 ;  /* 0x00000008fc059211 */ /* 0x010fd200020f0c0d */
[CC--:B------:R-:W-:Y:S02]  /*fe80*/  @!P2 LEA R6, P5, R14.reuse, R0.reuse, 0x1 ;  /* 0x000000000e06a211 */ /* 0x0c0fe400078a08ff */
[C---:B------:R-:W-:Y:S02]  /*fe90*/  @!P0 LEA R2, P3, R9.reuse, R0, 0x1 ;  /* 0x0000000009028211 */ /* 0x040fe400078608ff */
[-C--:B------:R-:W-:Y:S02]  /*fea0*/  @!P2 LEA.HI.X R7, R14, R8.reuse, R15, 0x1, P5 ;  /* 0x000000080e07a211 */ /* 0x080fe400028f0c0f */
[----:B---3--:R-:W-:-:S03]  /*feb0*/  @!P0 LEA.HI.X R3, R9, R8, R12, 0x1, P3 ;  /* 0x0000000809038211 */ /* 0x008fc600018f0c0c */
[----:B------:R1:W-:Y:S04]  /*fec0*/  @!P2 ST.E.128 [R6.64], RZ ;  /* 0x000000ff0600a985 */ /* 0x0003e8000c101d06 */
[----:B------:R1:W-:Y:S04]  /*fed0*/  @!P1 ST.E.128 [R4.64], RZ ;  /* 0x000000ff04009985 */ /* 0x0003e8000c101d06 */
[----:B------:R1:W-:Y:S02]  /*fee0*/  @!P0 ST.E.128 [R2.64], RZ ;  /* 0x000000ff02008985 */ /* 0x0003e4000c101d06 */
.L_x_1107:
[----:B------:R-:W-:Y:S05]  /*fef0*/  BSYNC B1 ;  /* 0x0000000000017941 */ /* 0x000fea0003800000 */
.L_x_1091:
        /* <DEDUP_REMOVED lines=15> */
.L_x_1187:
[----:B------:R-:W-:Y:S05]  /*fff0*/  BRA.DIV ~URZ, `(.L_x_1137) ;  /* 0x000023427f007947 */ /* 0x000fea000b800000 */
[----:B------:R3:W4:Y:S02]  /*10000*/  SHFL.IDX PT, R8, R74, 0x1, 0x1f ;  /* 0x00201f004a087f89 */ /* 0x00072400000e0000 */
.L_x_1188:
        /* <DEDUP_REMOVED lines=19> */
.L_x_1189:
        /* <DEDUP_REMOVED lines=16> */
.L_x_1190:
[----:B---3--:R-:W-:Y:S01]  /*10240*/  IMAD R0, R0, c[0x0][0x538], RZ ;  /* 0x00014e0000007a24 */ /* 0x008fe200078e02ff */
[----:B------:R-:W-:Y:S04]  /*10250*/  BSSY B1, `(.L_x_1140) ;  /* 0x00000ce000017945 */ /* 0x000fe80003800000 */
[----:B----4-:R-:W-:-:S04]  /*10260*/  IADD3 R8, R0, R8, RZ ;  /* 0x0000000800087210 */ /* 0x010fc80007ffe0ff */
[----:B--2---:R-:W-:-:S13]  /*10270*/  ISETP.GT.AND P6, PT, R8, R9, PT ;  /* 0x000000090800720c */ /* 0x004fda0003fc4270 */
[----:B------:R-:W-:Y:S05]  /*10280*/  @P6 BRA `(.L_x_1141) ;  /* 0x0000025000006947 */ /* 0x000fea0003800000 */
.L_x_1145:
        /* <DEDUP_REMOVED lines=17> */
.L_x_1191:
        /* <DEDUP_REMOVED lines=16> */
.L_x_1192:
[----:B--2---:R-:W-:-:S05]  /*104a0*/  IMAD R0, R0, c[0x0][0x538], RZ ;  /* 0x00014e0000007a24 */ /* 0x004fca00078e02ff */
[----:B------:R-:W-:-:S04]  /*104b0*/  IADD3 R8, R0, R8, RZ ;  /* 0x0000000800087210 */ /* 0x000fc80007ffe0ff */
[----:B------:R-:W-:-:S13]  /*104c0*/  ISETP.GT.AND P6, PT, R8, R9, PT ;  /* 0x000000090800720c */ /* 0x000fda0003fc4270 */
[----:B-1----:R-:W-:Y:S05]  /*104d0*/  @!P6 BRA `(.L_x_1145) ;  /* 0xfffffdb00000e947 */ /* 0x002fea000383ffff */
.L_x_1141:
[----:B------:R-:W-:-:S05]  /*104e0*/  IADD3 R11, -R0, R8, RZ ;  /* 0x00000008000b7210 */ /* 0x000fca0007ffe1ff */
[----:B------:R-:W-:-:S05]  /*104f0*/  IMAD R0, R4, c[0x0][0x538], R11 ;  /* 0x00014e0004007a24 */ /* 0x000fca00078e020b */
[----:B------:R-:W-:Y:S01]  /*10500*/  ISETP.GT.AND P0, PT, R0, R9, PT ;  /* 0x000000090000720c */ /* 0x000fe20003f04270 */
[----:B------:R-:W-:-:S12]  /*10510*/  BRA.DIV ~URZ, `(.L_x_1146) ;  /* 0x000022627f007947 */ /* 0x000fd8000b800000 */
[----:B------:R-:W-:-:S03]  /*10520*/  VOTE.ANY R10, PT, !P0 ;  /* 0x00000000000a7806 */ /* 0x000fc600040e0100 */
.L_x_1193:
[----:B------:R-:W2:Y:S01]  /*10530*/  LDL.LU R0, [R1+0xc] ;  /* 0x00000c0001007983 */ /* 0x000ea20000300800 */
[----:B------:R-:W2:Y:S02]  /*10540*/  POPC R8, R10 ;  /* 0x0000000a00087309 */ /* 0x000ea40000000000 */
[----:B--2---:R-:W-:-:S05]  /*10550*/  IADD3 R0, R8, R0, RZ ;  /* 0x0000000008007210 */ /* 0x004fca0007ffe0ff */
[----:B------:R2:W-:Y:S01]  /*10560*/  STL [R1+0xc], R0 ;  /* 0x00000c0001007387 */ /* 0x0005e20000100800 */
[----:B------:R-:W-:Y:S05]  /*10570*/  BRA.DIV ~URZ, `(.L_x_1147) ;  /* 0x000022527f007947 */ /* 0x000fea000b800000 */
[----:B------:R3:W4:Y:S04]  /*10580*/  SHFL.IDX PT, R12, R6, R8, 0x1f ;  /* 0x00001f08060c7589 */ /* 0x00072800000e0000 */
[----:B------:R3:W1:Y:S02]  /*10590*/  SHFL.IDX PT, R7, R7, R8, 0x1f ;  /* 0x00001f0807077589 */ /* 0x00066400000e0000 */
.L_x_1194:
[----:B------:R-:W-:Y:S01]  /*105a0*/  ISETP.NE.AND P0, PT, R10, RZ, PT ;  /* 0x000000ff0a00720c */ /* 0x000fe20003f05270 */
[----:B------:R-:W-:-:S12]  /*105b0*/  BSSY B0, `(.L_x_1148) ;  /* 0x0000005000007945 */ /* 0x000fd80003800000 */
[----:B------:R-:W-:Y:S05]  /*105c0*/  @!P0 BRA `(.L_x_1149) ;  /* 0x0000003000008947 */ /* 0x000fea0003800000 */
[----:B------:R-:W-:Y:S01]  /*105d0*/  IADD3 R3, R8, -0x1, RZ ;  /* 0xffffffff08037810 */ /* 0x000fe20007ffe0ff */
[----:B------:R-:W-:Y:S05]  /*105e0*/  BRA.DIV ~URZ, `(.L_x_1150) ;  /* 0x000022b27f007947 */ /* 0x000fea000b800000 */
[----:B------:R2:W3:Y:S02]  /*105f0*/  SHFL.IDX PT, R13, R4, R3, 0x1f ;  /* 0x00001f03040d7589 */ /* 0x0004e400000e0000 */
.L_x_1149:
[----:B------:R-:W-:Y:S05]  /*10600*/  BSYNC B0 ;  /* 0x0000000000007941 */ /* 0x000fea0003800000 */
.L_x_1148:
[----:B--23--:R-:W-:Y:S01]  /*10610*/  IMAD R0, R13, c[0x0][0x538], R11 ;  /* 0x00014e000d007a24 */ /* 0x00cfe200078e020b */
[----:B-1----:R-:W-:Y:S01]  /*10620*/  ISETP.NE.AND P0, PT, R7, 0x1, PT ;  /* 0x000000010700780c */ /* 0x002fe20003f05270 */
[----:B------:R-:W-:Y:S03]  /*10630*/  BSSY B0, `(.L_x_1151) ;  /* 0x0000086000007945 */ /* 0x000fe60003800000 */
[----:B------:R1:W-:Y:S01]  /*10640*/  STL [R1], R0 ;  /* 0x0000000001007387 */ /* 0x0003e20000100800 */
        /* <DEDUP_REMOVED lines=64> */
.L_x_1152:
        /* <DEDUP_REMOVED lines=68> */
.L_x_1153:
[----:B------:R-:W-:Y:S05]  /*10e90*/  BSYNC B0 ;  /* 0x0000000000007941 */ /* 0x000fea0003800000 */
.L_x_1151:
[----:B------:R-:W-:-:S04]  /*10ea0*/  LOP3.LUT R2, RZ, R2, RZ, 0x33, !PT ;  /* 0x00000002ff027212 */ /* 0x000fc800078e33ff */
[----:B-1----:R-:W-:-:S05]  /*10eb0*/  IADD3 R0, R2, R12, RZ ;  /* 0x0000000c02007210 */ /* 0x002fca0007ffe0ff */
[----:B------:R1:W-:Y:S01]  /*10ec0*/  STL [R1+0x4], R0 ;  /* 0x0000040001007387 */ /* 0x0003e20000100800 */
[----:B------:R-:W-:Y:S05]  /*10ed0*/  BRA `(.L_x_1154) ;  /* 0x0000005000007947 */ /* 0x000fea0003800000 */
.L_x_1142:
[----:B------:R-:W-:Y:S01]  /*10ee0*/  MOV R0, c[0x0][0x53c] ;  /* 0x00014f0000007a02 */ /* 0x000fe20000000f00 */
[----:B------:R2:W-:Y:S04]  /*10ef0*/  STL [R1], R9 ;  /* 0x0000000901007387 */ /* 0x0005e80000100800 */
[----:B------:R2:W-:Y:S04]  /*10f00*/  STL [R1+0x4], RZ ;  /* 0x000004ff01007387 */ /* 0x0005e80000100800 */
[----:B------:R2:W-:Y:S04]  /*10f10*/  STL [R1+0x8], RZ ;  /* 0x000008ff01007387 */ /* 0x0005e80000100800 */
[----:B------:R2:W-:Y:S02]  /*10f20*/  STL [R1+0xc], R0 ;  /* 0x00000c0001007387 */ /* 0x0005e40000100800 */
.L_x_1154:
[----:B------:R-:W-:Y:S05]  /*10f30*/  BSYNC B1 ;  /* 0x0000000000017941 */ /* 0x000fea0003800000 */
.L_x_1140:
        /* <DEDUP_REMOVED lines=9> */
.L_x_1135:
[----:B--2---:R-:W2:Y:S02]  /*10fd0*/  LDL R0, [R1+0xc] ;  /* 0x00000c0001007983 */ /* 0x004ea40000100800 */
[----:B--2---:R-:W-:-:S13]  /*10fe0*/  ISETP.GE.AND P0, PT, R0, c[0x0][0x53c], PT ;  /* 0x00014f0000007a0c */ /* 0x004fda0003f06270 */
[----:B-1----:R-:W-:Y:S01]  /*10ff0*/  @P0 CALL.REL.NOINC `(.L_x_1155) ;  /* 0x0000001000000944 */ /* 0x002fe20003c00000 */
[----:B------:R-:W-:Y:S05]  /*11000*/  BRA `(.L_x_1156) ;  /* 0xffff0cc000007947 */ /* 0x000fea000383ffff */
.L_x_1155:
[----:B------:R-:W-:Y:S05]  /*11010*/  EXIT ;  /* 0x000000000000794d */ /* 0x000fea0003800000 */
.L_x_1045:
[----:B------:R-:W-:Y:S01]  /*11020*/  IMAD.MOV.U32 R0, RZ, RZ, R5 ;  /* 0x000000ffff007224 */ /* 0x000fe200078e0005 */
[----:B------:R-:W-:Y:S02]  /*11030*/  MOV R2, 0x1 ;  /* 0x0000000100027802 */ /* 0x000fe40000000f00 */
[----:B------:R-:W-:Y:S02]  /*11040*/  MOV R3, 0x11060 ;  /* 0x0001106000037802 */ /* 0x000fe40000000f00 */
[----:B------:R-:W-:Y:S05]  /*11050*/  CALL.REL.NOINC `($__internal_20_$__cuda_sm70_shflsync_up_p) ;  /* 0x0000193000007944 */ /* 0x000fea0003c00000 */
[----:B------:R-:W-:Y:S01]  /*11060*/  MOV R0, R4 ;  /* 0x0000000400007202 */ /* 0x000fe20000000f00 */
[----:B------:R-:W-:Y:S05]  /*11070*/  BRA `(.L_x_1157) ;  /* 0xfffef3e000007947 */ /* 0x000fea000383ffff */
.L_x_1046:
[----:B------:R-:W-:Y:S01]  /*11080*/  IMAD.MOV.U32 R0, RZ, RZ, R5 ;  /* 0x000000ffff007224 */ /* 0x000fe200078e0005 */
[----:B------:R-:W-:Y:S02]  /*11090*/  MOV R2, 0x2 ;  /* 0x0000000200027802 */ /* 0x000fe40000000f00 */
[----:B------:R-:W-:Y:S02]  /*110a0*/  MOV R3, 0x110c0 ;  /* 0x000110c000037802 */ /* 0x000fe40000000f00 */
[----:B------:R-:W-:Y:S05]  /*110b0*/  CALL.REL.NOINC `($__internal_20_$__cuda_sm70_shflsync_up_p) ;  /* 0x000018d000007944 */ /* 0x000fea0003c00000 */
[----:B------:R-:W-:Y:S01]  /*110c0*/  SEL R0, R4, RZ, P4 ;  /* 0x000000ff04007207 */ /* 0x000fe20002000000 */
[----:B------:R-:W-:Y:S01]  /*110d0*/  IMAD.MOV.U32 R2, RZ, RZ, 0x4 ;  /* 0x00000004ff027424 */ /* 0x000fe200078e00ff */
[----:B------:R-:W-:-:S03]  /*110e0*/  MOV R3, 0x11110 ;  /* 0x0001111000037802 */ /* 0x000fc60000000f00 */
[----:B------:R-:W-:Y:S02]  /*110f0*/  IMAD.IADD R0, R5, 0x1, R0 ;  /* 0x0000000105007824 */ /* 0x000fe400078e0200 */
        /* <DEDUP_REMOVED lines=14> */
[----:B------:R-:W-:Y:S01]  /*111e0*/  IMAD.IADD R4, R0, 0x1, R4 ;  /* 0x0000000100047824 */ /* 0x000fe200078e0204 */
[----:B------:R-:W-:-:S03]  /*111f0*/  MOV R0, 0x1f ;  /* 0x0000001f00007802 */ /* 0x000fc60000000f00 */
[----:B------:R-:W-:Y:S02]  /*11200*/  IMAD.MOV.U32 R5, RZ, RZ, R4 ;  /* 0x000000ffff057224 */ /* 0x000fe400078e0004 */
[----:B------:R-:W-:Y:S05]  /*11210*/  CALL.REL.NOINC `($__internal_19_$__cuda_sm70_shflsync_idx_p) ;  /* 0x0000172000007944 */ /* 0x000fea0003c00000 */
[----:B------:R-:W-:Y:S05]  /*11220*/  BRA `(.L_x_1158) ;  /* 0xfffef33000007947 */ /* 0x000fea000383ffff */
.L_x_1048:
[----:B------:R-:W-:Y:S02]  /*11230*/  SEL R0, RZ, 0x1, P0 ;  /* 0x00000001ff007807 */ /* 0x000fe40000000000 */
[----:B------:R-:W-:Y:S02]  /*11240*/  MOV R2, 0x11260 ;  /* 0x0001126000027802 */ /* 0x000fe40000000f00 */
[----:B------:R-:W-:Y:S05]  /*11250*/  CALL.REL.NOINC `($__internal_21_$__cuda_sm70_votesync_ballot) ;  /* 0x000017a000007944 */ /* 0x000fea0003c00000 */
[----:B------:R-:W-:Y:S01]  /*11260*/  MOV R10, R0 ;  /* 0x00000000000a7202 */ /* 0x000fe20000000f00 */
[----:B------:R-:W-:Y:S05]  /*11270*/  BRA `(.L_x_1159) ;  /* 0xfffef37000007947 */ /* 0x000fea000383ffff */
.L_x_1049:
[----:B------:R-:W-:Y:S01]  /*11280*/  IMAD.MOV.U32 R5, RZ, RZ, R9 ;  /* 0x000000ffff057224 */ /* 0x000fe200078e0009 */
[----:B------:R-:W-:Y:S01]  /*11290*/  MOV R3, R6 ;  /* 0x0000000600037202 */ /* 0x000fe20000000f00 */
[----:B-1----:R-:W-:Y:S01]  /*112a0*/  IMAD.MOV.U32 R0, RZ, RZ, 0x1f ;  /* 0x0000001fff007424 */ /* 0x002fe200078e00ff */
[----:B------:R-:W-:Y:S02]  /*112b0*/  MOV R2, 0x112d0 ;  /* 0x000112d000027802 */ /* 0x000fe40000000f00 */
[----:B------:R-:W-:Y:S05]  /*112c0*/  CALL.REL.NOINC `($__internal_19_$__cuda_sm70_shflsync_idx_p) ;  /* 0x0000167000007944 */ /* 0x000fea0003c00000 */
[----:B------:R-:W-:Y:S01]  /*112d0*/  IMAD.MOV.U32 R12, RZ, RZ, R0 ;  /* 0x000000ffff0c7224 */ /* 0x000fe200078e0000 */
[----:B------:R-:W-:Y:S01]  /*112e0*/  MOV R5, R8 ;  /* 0x0000000800057202 */ /* 0x000fe20000000f00 */
[----:B------:R-:W-:Y:S01]  /*112f0*/  IMAD.MOV.U32 R7, RZ, RZ, RZ ;  /* 0x000000ffff077224 */ /* 0x000fe200078e00ff */
[----:B------:R-:W-:Y:S01]  /*11300*/  MOV R3, R6 ;  /* 0x0000000600037202 */ /* 0x000fe20000000f00 */
[----:B------:R-:W-:Y:S01]  /*11310*/  IMAD.MOV.U32 R0, RZ, RZ, 0x1f ;  /* 0x0000001fff007424 */ /* 0x000fe200078e00ff */
[----:B------:R-:W-:-:S02]  /*11320*/  MOV R2, 0x11340 ;  /* 0x0001134000027802 */ /* 0x000fc40000000f00 */
[----:B------:R-:W-:Y:S05]  /*11330*/  CALL.REL.NOINC `($__internal_19_$__cuda_sm70_shflsync_idx_p) ;  /* 0x0000160000007944 */ /* 0x000fea0003c00000 */
[----:B------:R-:W-:Y:S01]  /*11340*/  MOV R9, R0 ;  /* 0x0000000000097202 */ /* 0x000fe20000000f00 */
[----:B------:R-:W-:Y:S05]  /*11350*/  BRA `(.L_x_1160) ;  /* 0xfffef30000007947 */ /* 0x000fea000383ffff */
.L_x_1052:
[----:B------:R-:W-:Y:S01]  /*11360*/  IMAD.MOV.U32 R5, RZ, RZ, R4 ;  /* 0x000000ffff057224 */ /* 0x000fe200078e0004 */
[----:B-1----:R-:W-:-:S02]  /*11370*/  MOV R0, 0x1f ;  /* 0x0000001f00007802 */ /* 0x002fc40000000f00 */
[----:B------:R-:W-:Y:S02]  /*11380*/  MOV R2, 0x113a0 ;  /* 0x000113a000027802 */ /* 0x000fe40000000f00 */
[----:B--234-:R-:W-:Y:S05]  /*11390*/  CALL.REL.NOINC `($__internal_19_$__cuda_sm70_shflsync_idx_p) ;  /* 0x000015a000007944 */ /* 0x01cfea0003c00000 */
[----:B------:R-:W-:Y:S01]  /*113a0*/  MOV R7, R0 ;  /* 0x0000000000077202 */ /* 0x000fe20000000f00 */
[----:B------:R-:W-:Y:S05]  /*113b0*/  BRA `(.L_x_1051) ;  /* 0xfffef30000007947 */ /* 0x000fea000383ffff */
.L_x_1063:
[----:B------:R-:W-:Y:S01]  /*113c0*/  IMAD.MOV.U32 R5, RZ, RZ, R11 ;  /* 0x000000ffff057224 */ /* 0x000fe200078e000b */
[----:B------:R-:W-:Y:S01]  /*113d0*/  MOV R3, RZ ;  /* 0x000000ff00037202 */ /* 0x000fe20000000f00 */
[----:B------:R-:W-:Y:S01]  /*113e0*/  IMAD.MOV.U32 R0, RZ, RZ, 0x1c1f ;  /* 0x00001c1fff007424 */ /* 0x000fe200078e00ff */
[----:B------:R-:W-:Y:S02]  /*113f0*/  MOV R2, 0x11410 ;  /* 0x0001141000027802 */ /* 0x000fe40000000f00 */
[----:B------:R-:W-:Y:S05]  /*11400*/  CALL.REL.NOINC `($__internal_19_$__cuda_sm70_shflsync_idx_p) ;  /* 0x0000153000007944 */ /* 0x000fea0003c00000 */
[----:B------:R-:W-:Y:S01]  /*11410*/  MOV R8, R0 ;  /* 0x0000000000087202 */ /* 0x000fe20000000f00 */
[----:B------:R-:W-:Y:S05]  /*11420*/  BRA `(.L_x_1161) ;  /* 0xffff195000007947 */ /* 0x000fea000383ffff */
.L_x_1064:
[----:B------:R-:W-:Y:S01]  /*11430*/  IMAD.MOV.U32 R5, RZ, RZ, R12 ;  /* 0x000000ffff057224 */ /* 0x000fe200078e000c */
[----:B------:R-:W-:Y:S01]  /*11440*/  MOV R3, RZ ;  /* 0x000000ff00037202 */ /* 0x000fe20000000f00 */
[----:B------:R-:W-:Y:S01]  /*11450*/  IMAD.MOV.U32 R0, RZ, RZ, 0x1c1f ;  /* 0x00001c1fff007424 */ /* 0x000fe200078e00ff */
[----:B------:R-:W-:Y:S02]  /*11460*/  MOV R2, 0x11480 ;  /* 0x0001148000027802 */ /* 0x000fe40000000f00 */
[----:B-12---:R-:W-:Y:S05]  /*11470*/  CALL.REL.NOINC `($__internal_19_$__cuda_sm70_shflsync_idx_p) ;  /* 0x000014c000007944 */ /* 0x006fea0003c00000 */
[----:B------:R-:W-:Y:S05]  /*11480*/  BRA `(.L_x_1162) ;  /* 0xffff191000007947 */ /* 0x000fea000383ffff */
.L_x_1067:
[----:B--2---:R-:W-:Y:S01]  /*11490*/  IMAD.MOV.U32 R5, RZ, RZ, R11 ;  /* 0x000000ffff057224 */ /* 0x004fe200078e000b */
[----:B------:R-:W-:Y:S01]  /*114a0*/  MOV R3, 0x1 ;  /* 0x0000000100037802 */ /* 0x000fe20000000f00 */
[----:B----4-:R-:W-:Y:S01]  /*114b0*/  IMAD.MOV.U32 R0, RZ, RZ, 0x1c1f ;  /* 0x00001c1fff007424 */ /* 0x010fe200078e00ff */
[----:B------:R-:W-:-:S02]  /*114c0*/  MOV R2, 0x114e0 ;  /* 0x000114e000027802 */ /* 0x000fc40000000f00 */
[----:B-1-3--:R-:W-:Y:S05]  /*114d0*/  CALL.REL.NOINC `($__internal_19_$__cuda_sm70_shflsync_idx_p) ;  /* 0x0000146000007944 */ /* 0x00afea0003c00000 */
[----:B------:R-:W-:Y:S01]  /*114e0*/  IMAD.MOV.U32 R8, RZ, RZ, R0 ;  /* 0x000000ffff087224 */ /* 0x000fe200078e0000 */
[----:B------:R-:W-:Y:S01]  /*114f0*/  MOV R3, 0x1 ;  /* 0x0000000100037802 */ /* 0x000fe20000000f00 */
[----:B------:R-:W-:Y:S01]  /*11500*/  IMAD.MOV.U32 R5, RZ, RZ, R12 ;  /* 0x000000ffff057224 */ /* 0x000fe200078e000c */
[----:B------:R-:W-:-:S02]  /*11510*/  MOV R0, 0x1c1f ;  /* 0x00001c1f00007802 */ /* 0x000fc40000000f00 */
[----:B------:R-:W-:Y:S02]  /*11520*/  MOV R2, 0x11540 ;  /* 0x0001154000027802 */ /* 0x000fe40000000f00 */
[----:B------:R-:W-:Y:S05]  /*11530*/  CALL.REL.NOINC `($__internal_19_$__cuda_sm70_shflsync_idx_p) ;  /* 0x0000140000007944 */ /* 0x000fea0003c00000 */
[----:B------:R-:W-:Y:S05]  /*11540*/  BRA `(.L_x_1163) ;  /* 0xffff1a2000007947 */ /* 0x000fea000383ffff */
.L_x_1070:
[----:B-1----:R-:W-:Y:S01]  /*11550*/  IMAD.MOV.U32 R5, RZ, RZ, R11 ;  /* 0x000000ffff057224 */ /* 0x002fe200078e000b */
[----:B------:R-:W-:Y:S01]  /*11560*/  MOV R3, 0x2 ;  /* 0x0000000200037802 */ /* 0x000fe20000000f00 */
[----:B----4-:R-:W-:Y:S01]  /*11570*/  IMAD.MOV.U32 R0, RZ, RZ, 0x1c1f ;  /* 0x00001c1fff007424 */ /* 0x010fe200078e00ff */
[----:B------:R-:W-:Y:S02]  /*11580*/  MOV R2, 0x115a0 ;  /* 0x000115a000027802 */ /* 0x000fe40000000f00 */
[----:B--23--:R-:W-:Y:S05]  /*11590*/  CALL.REL.NOINC `($__internal_19_$__cuda_sm70_shflsync_idx_p) ;  /* 0x000013a000007944 */ /* 0x00cfea0003c00000 */
[----:B------:R-:W-:Y:S01]  /*115a0*/  MOV R8, R0 ;  /* 0x0000000000087202 */ /* 0x000fe20000000f00 */
[----:B------:R-:W-:Y:S05]  /*115b0*/  BRA `(.L_x_1164) ;  /* 0xffff1b7000007947 */ /* 0x000fea000383ffff */
.L_x_1071:
[----:B------:R-:W-:Y:S01]  /*115c0*/  IMAD.MOV.U32 R5, RZ, RZ, R12 ;  /* 0x000000ffff057224 */ /* 0x000fe200078e000c */
[----:B------:R-:W-:Y:S01]  /*115d0*/  MOV R3, 0x2 ;  /* 0x0000000200037802 */ /* 0x000fe20000000f00 */
[----:B----4-:R-:W-:Y:S01]  /*115e0*/  IMAD.MOV.U32 R0, RZ, RZ, 0x1c1f ;  /* 0x00001c1fff007424 */ /* 0x010fe200078e00ff */
[----:B------:R-:W-:Y:S02]  /*115f0*/  MOV R2, 0x11610 ;  /* 0x0001161000027802 */ /* 0x000fe40000000f00 */
[----:B-123--:R-:W-:Y:S05]  /*11600*/  CALL.REL.NOINC `($__internal_19_$__cuda_sm70_shflsync_idx_p) ;  /* 0x0000133000007944 */ /* 0x00efea0003c00000 */
[----:B------:R-:W-:Y:S05]  /*11610*/  BRA `(.L_x_1165) ;  /* 0xffff1b3000007947 */ /* 0x000fea000383ffff */
.L_x_1074:
[----:B-1----:R-:W-:Y:S01]  /*11620*/  IMAD.MOV.U32 R5, RZ, RZ, R11 ;  /* 0x000000ffff057224 */ /* 0x002fe200078e000b */
[----:B------:R-:W-:Y:S01]  /*11630*/  MOV R3, 0x3 ;  /* 0x0000000300037802 */ /* 0x000fe20000000f00 */
[----:B------:R-:W-:Y:S01]  /*11640*/  IMAD.MOV.U32 R0, RZ, RZ, 0x1c1f ;  /* 0x00001c1fff007424 */ /* 0x000fe200078e00ff */
[----:B------:R-:W-:-:S02]  /*11650*/  MOV R2, 0x11670 ;  /* 0x0001167000027802 */ /* 0x000fc40000000f00 */
[----:B--234-:R-:W-:Y:S05]  /*11660*/  CALL.REL.NOINC `($__internal_19_$__cuda_sm70_shflsync_idx_p) ;  /* 0x000012d000007944 */ /* 0x01cfea0003c00000 */
[----:B------:R-:W-:Y:S01]  /*11670*/  IMAD.MOV.U32 R6, RZ, RZ, R0 ;  /* 0x000000ffff067224 */ /* 0x000fe200078e0000 */
[----:B------:R-:W-:Y:S01]  /*11680*/  MOV R3, 0x3 ;  /* 0x0000000300037802 */ /* 0x000fe20000000f00 */
[----:B------:R-:W-:Y:S01]  /*11690*/  IMAD.MOV.U32 R5, RZ, RZ, R12 ;  /* 0x000000ffff057224 */ /* 0x000fe200078e000c */
[----:B------:R-:W-:-:S02]  /*116a0*/  MOV R0, 0x1c1f ;  /* 0x00001c1f00007802 */ /* 0x000fc40000000f00 */
[----:B------:R-:W-:Y:S02]  /*116b0*/  MOV R2, 0x116d0 ;  /* 0x000116d000027802 */ /* 0x000fe40000000f00 */
[----:B------:R-:W-:Y:S05]  /*116c0*/  CALL.REL.NOINC `($__internal_19_$__cuda_sm70_shflsync_idx_p) ;  /* 0x0000127000007944 */ /* 0x000fea0003c00000 */
[----:B------:R-:W-:Y:S05]  /*116d0*/  BRA `(.L_x_1166) ;  /* 0xffff1c4000007947 */ /* 0x000fea000383ffff */
.L_x_1087:
[----:B------:R-:W-:Y:S01]  /*116e0*/  IMAD.MOV.U32 R0, RZ, RZ, R241 ;  /* 0x000000ffff007224 */ /* 0x000fe200078e00f1 */
[----:B------:R-:W-:Y:S02]  /*116f0*/  MOV R3, 0x2 ;  /* 0x0000000200037802 */ /* 0x000fe40000000f00 */
[----:B------:R-:W-:Y:S02]  /*11700*/  MOV R2, 0x11720 ;  /* 0x0001172000027802 */ /* 0x000fe40000000f00 */
[----:B------:R-:W-:Y:S05]  /*11710*/  CALL.REL.NOINC `($__internal_18_$__cuda_sm70_shflsync_bfly_p) ;  /* 0x000011e000007944 */ /* 0x000fea0003c00000 */
[----:B------:R-:W-:Y:S05]  /*11720*/  BRA `(.L_x_1167) ;  /* 0xffffa34000007947 */ /* 0x000fea000383ffff */
.L_x_1088:
[----:B------:R-:W-:Y:S01]  /*11730*/  IMAD.MOV.U32 R0, RZ, RZ, R7 ;  /* 0x000000ffff007224 */ /* 0x000fe200078e0007 */
[----:B------:R-:W-:Y:S02]  /*11740*/  MOV R3, 0x1 ;  /* 0x0000000100037802 */ /* 0x000fe40000000f00 */
[----:B------:R-:W-:Y:S02]  /*11750*/  MOV R2, 0x11770 ;  /* 0x0001177000027802 */ /* 0x000fe40000000f00 */
[----:B-1----:R-:W-:Y:S05]  /*11760*/  CALL.REL.NOINC `($__internal_18_$__cuda_sm70_shflsync_bfly_p) ;  /* 0x0000119000007944 */ /* 0x002fea0003c00000 */
[----:B------:R-:W-:Y:S01]  /*11770*/  FADD.FTZ R7, R7, R0 ;  /* 0x0000000007077221 */ /* 0x000fe20000010000 */
[----:B------:R-:W-:Y:S02]  /*11780*/  MOV R0, R243 ;  /* 0x000000f300007202 */ /* 0x000fe40000000f00 */
[----:B------:R-:W-:Y:S02]  /*11790*/  MOV R3, 0x2 ;  /* 0x0000000200037802 */ /* 0x000fe40000000f00 */
[----:B------:R-:W-:-:S02]  /*117a0*/  MOV R2, 0x117c0 ;  /* 0x000117c000027802 */ /* 0x000fc40000000f00 */
[----:B------:R-:W-:Y:S05]  /*117b0*/  CALL.REL.NOINC `($__internal_18_$__cuda_sm70_shflsync_bfly_p) ;  /* 0x0000114000007944 */ /* 0x000fea0003c00000 */
[----:B------:R-:W-:Y:S01]  /*117c0*/  FADD.FTZ R243, R243, R0 ;  /* 0x00000000f3f37221 */ /* 0x000fe20000010000 */
[----:B------:R-:W-:-:S02]  /*117d0*/  MOV R3, 0x1 ;  /* 0x0000000100037802 */ /* 0x000fc40000000f00 */
[----:B------:R-:W-:Y:S02]  /*117e0*/  MOV R2, 0x11810 ;  /* 0x0001181000027802 */ /* 0x000fe40000000f00 */
[----:B------:R-:W-:Y:S02]  /*117f0*/  MOV R0, R243 ;  /* 0x000000f300007202 */ /* 0x000fe40000000f00 */
[----:B------:R-:W-:Y:S05]  /*11800*/  CALL.REL.NOINC `($__internal_18_$__cuda_sm70_shflsync_bfly_p) ;  /* 0x000010f000007944 */ /* 0x000fea0003c00000 */
[----:B------:R-:W-:Y:S01]  /*11810*/  FADD.FTZ R4, R243, R0 ;  /* 0x00000000f3047221 */ /* 0x000fe20000010000 */
[----:B------:R-:W-:Y:S02]  /*11820*/  MOV R0, R242 ;  /* 0x000000f200007202 */ /* 0x000fe40000000f00 */
[----:B------:R-:W-:Y:S02]  /*11830*/  MOV R3, 0x2 ;  /* 0x0000000200037802 */ /* 0x000fe40000000f00 */
[----:B------:R-:W-:Y:S02]  /*11840*/  MOV R2, 0x11860 ;  /* 0x0001186000027802 */ /* 0x000fe40000000f00 */
[----:B------:R-:W-:Y:S05]  /*11850*/  CALL.REL.NOINC `($__internal_18_$__cuda_sm70_shflsync_bfly_p) ;  /* 0x000010a000007944 */ /* 0x000fea0003c00000 */
[----:B------:R-:W-:Y:S01]  /*11860*/  FADD.FTZ R6, R242, R0 ;  /* 0x00000000f2067221 */ /* 0x000fe20000010000 */
[----:B------:R-:W-:Y:S02]  /*11870*/  MOV R3, 0x1 ;  /* 0x0000000100037802 */ /* 0x000fe40000000f00 */
[----:B------:R-:W-:-:S02]  /*11880*/  MOV R2, 0x118b0 ;  /* 0x000118b000027802 */ /* 0x000fc40000000f00 */
        /* <DEDUP_REMOVED lines=9> */
[----:B------:R-:W-:Y:S02]  /*11920*/  MOV R2, 0x11950 ;  /* 0x0001195000027802 */ /* 0x000fe40000000f00 */
[----:B------:R-:W-:-:S02]  /*11930*/  MOV R0, R5 ;  /* 0x0000000500007202 */ /* 0x000fc40000000f00 */
[----:B------:R-:W-:Y:S05]  /*11940*/  CALL.REL.NOINC `($__internal_18_$__cuda_sm70_shflsync_bfly_p) ;  /* 0x00000fb000007944 */ /* 0x000fea0003c00000 */
[----:B------:R-:W-:Y:S01]  /*11950*/  MOV R8, R0 ;  /* 0x0000000000087202 */ /* 0x000fe20000000f00 */
[----:B------:R-:W-:Y:S05]  /*11960*/  BRA `(.L_x_1168) ;  /* 0xffffa1f000007947 */ /* 0x000fea000383ffff */
.L_x_1095:
[----:B-1234-:R-:W-:Y:S01]  /*11970*/  IMAD.MOV.U32 R5, RZ, RZ, R12 ;  /* 0x000000ffff057224 */ /* 0x01efe200078e000c */
[----:B------:R-:W-:Y:S01]  /*11980*/  MOV R3, RZ ;  /* 0x000000ff00037202 */ /* 0x000fe20000000f00 */
[----:B------:R-:W-:Y:S01]  /*11990*/  IMAD.MOV.U32 R0, RZ, RZ, 0x1c1f ;  /* 0x00001c1fff007424 */ /* 0x000fe200078e00ff */
[----:B------:R-:W-:-:S02]  /*119a0*/  MOV R2, 0x119c0 ;  /* 0x000119c000027802 */ /* 0x000fc40000000f00 */
[----:B------:R-:W-:Y:S05]  /*119b0*/  CALL.REL.NOINC `($__internal_19_$__cuda_sm70_shflsync_idx_p) ;  /* 0x00000f8000007944 */ /* 0x000fea0003c00000 */
[----:B------:R-:W-:Y:S01]  /*119c0*/  MOV R10, R0 ;  /* 0x00000000000a7202 */ /* 0x000fe20000000f00 */
[----:B------:R-:W-:Y:S05]  /*119d0*/  BRA `(.L_x_1169) ;  /* 0xffffbbd000007947 */ /* 0x000fea000383ffff */
.L_x_1096:
[----:B------:R-:W-:Y:S01]  /*119e0*/  IMAD.MOV.U32 R5, RZ, RZ, R13 ;  /* 0x000000ffff057224 */ /* 0x000fe200078e000d */
[----:B------:R-:W-:Y:S01]  /*119f0*/  MOV R3, RZ ;  /* 0x000000ff00037202 */ /* 0x000fe20000000f00 */
[----:B------:R-:W-:Y:S01]  /*11a00*/  IMAD.MOV.U32 R0, RZ, RZ, 0x1c1f ;  /* 0x00001c1fff007424 */ /* 0x000fe200078e00ff */
[----:B------:R-:W-:-:S02]  /*11a10*/  MOV R2, 0x11a30 ;  /* 0x00011a3000027802 */ /* 0x000fc40000000f00 */
[----:B-12---:R-:W-:Y:S05]  /*11a20*/  CALL.REL.NOINC `($__internal_19_$__cuda_sm70_shflsync_idx_p) ;  /* 0x00000f1000007944 */ /* 0x006fea0003c00000 */
[----:B------:R-:W-:Y:S05]  /*11a30*/  BRA `(.L_x_1170) ;  /* 0xffffbb9000007947 */ /* 0x000fea000383ffff */
.L_x_1099:
[----:B------:R-:W-:Y:S01]  /*11a40*/  IMAD.MOV.U32 R5, RZ, RZ, R12 ;  /* 0x000000ffff057224 */ /* 0x000fe200078e000c */
[----:B--2---:R-:W-:Y:S01]  /*11a50*/  MOV R3, 0x1 ;  /* 0x0000000100037802 */ /* 0x004fe20000000f00 */
        /* <DEDUP_REMOVED lines=10> */
.L_x_1102:
[----:B------:R-:W-:Y:S01]  /*11b00*/  IMAD.MOV.U32 R5, RZ, RZ, R12 ;  /* 0x000000ffff057224 */ /* 0x000fe200078e000c */
[----:B-1----:R-:W-:Y:S01]  /*11b10*/  MOV R3, 0x2 ;  /* 0x0000000200037802 */ /* 0x002fe20000000f00 */
[----:B----4-:R-:W-:Y:S01]  /*11b20*/  IMAD.MOV.U32 R0, RZ, RZ, 0x1c1f ;  /* 0x00001c1fff007424 */ /* 0x010fe200078e00ff */
[----:B------:R-:W-:Y:S02]  /*11b30*/  MOV R2, 0x11b50 ;  /* 0x00011b5000027802 */ /* 0x000fe40000000f00 */
[----:B--23--:R-:W-:Y:S05]  /*11b40*/  CALL.REL.NOINC `($__internal_19_$__cuda_sm70_shflsync_idx_p) ;  /* 0x00000df000007944 */ /* 0x00cfea0003c00000 */
[----:B------:R-:W-:Y:S01]  /*11b50*/  MOV R10, R0 ;  /* 0x00000000000a7202 */ /* 0x000fe20000000f00 */
[----:B------:R-:W-:Y:S05]  /*11b60*/  BRA `(.L_x_1172) ;  /* 0xffffbd4000007947 */ /* 0x000fea000383ffff */
.L_x_1103:
[----:B------:R-:W-:Y:S01]  /*11b70*/  IMAD.MOV.U32 R5, RZ, RZ, R13 ;  /* 0x000000ffff057224 */ /* 0x000fe200078e000d */
[----:B------:R-:W-:Y:S01]  /*11b80*/  MOV R3, 0x2 ;  /* 0x0000000200037802 */ /* 0x000fe20000000f00 */
[----:B----4-:R-:W-:Y:S01]  /*11b90*/  IMAD.MOV.U32 R0, RZ, RZ, 0x1c1f ;  /* 0x00001c1fff007424 */ /* 0x010fe200078e00ff */
[----:B------:R-:W-:Y:S02]  /*11ba0*/  MOV R2, 0x11bc0 ;  /* 0x00011bc000027802 */ /* 0x000fe40000000f00 */
[----:B-123--:R-:W-:Y:S05]  /*11bb0*/  CALL.REL.NOINC `($__internal_19_$__cuda_sm70_shflsync_idx_p) ;  /* 0x00000d8000007944 */ /* 0x00efea0003c00000 */
[----:B------:R-:W-:Y:S05]  /*11bc0*/  BRA `(.L_x_1173) ;  /* 0xffffbd0000007947 */ /* 0x000fea000383ffff */
.L_x_1106:
[----:B------:R-:W-:Y:S01]  /*11bd0*/  IMAD.MOV.U32 R5, RZ, RZ, R12 ;  /* 0x000000ffff057224 */ /* 0x000fe200078e000c */
[----:B-1----:R-:W-:Y:S01]  /*11be0*/  MOV R3, 0x3 ;  /* 0x0000000300037802 */ /* 0x002fe20000000f00 */
        /* <DEDUP_REMOVED lines=10> */
.L_x_1108:
[----:B------:R-:W-:Y:S01]  /*11c90*/  IMAD.MOV.U32 R5, RZ, RZ, R12 ;  /* 0x000000ffff057224 */ /* 0x000fe200078e000c */
[----:B------:R-:W-:Y:S01]  /*11ca0*/  MOV R3, RZ ;  /* 0x000000ff00037202 */ /* 0x000fe20000000f00 */
[----:B------:R-:W-:Y:S01]  /*11cb0*/  IMAD.MOV.U32 R0, RZ, RZ, 0x1c1f ;  /* 0x00001c1fff007424 */ /* 0x000fe200078e00ff */
[----:B------:R-:W-:Y:S02]  /*11cc0*/  MOV R2, 0x11ce0 ;  /* 0x00011ce000027802 */ /* 0x000fe40000000f00 */
[----:B------:R-:W-:Y:S05]  /*11cd0*/  CALL.REL.NOINC `($__internal_19_$__cuda_sm70_shflsync_idx_p) ;  /* 0x00000c6000007944 */ /* 0x000fea0003c00000 */
[----:B------:R-:W-:Y:S01]  /*11ce0*/  MOV R4, R0 ;  /* 0x0000000000047202 */ /* 0x000fe20000000f00 */
[----:B------:R-:W-:Y:S05]  /*11cf0*/  BRA `(.L_x_1175) ;  /* 0xffffc0d000007947 */ /* 0x000fea000383ffff */
.L_x_1109:
[----:B------:R-:W-:Y:S01]  /*11d00*/  IMAD.MOV.U32 R5, RZ, RZ, R13 ;  /* 0x000000ffff057224 */ /* 0x000fe200078e000d */
[----:B------:R-:W-:Y:S01]  /*11d10*/  MOV R3, RZ ;  /* 0x000000ff00037202 */ /* 0x000fe20000000f00 */
[----:B------:R-:W-:Y:S01]  /*11d20*/  IMAD.MOV.U32 R0, RZ, RZ, 0x1c1f ;  /* 0x00001c1fff007424 */ /* 0x000fe200078e00ff */
[----:B------:R-:W-:Y:S02]  /*11d30*/  MOV R2, 0x11d50 ;  /* 0x00011d5000027802 */ /* 0x000fe40000000f00 */
[----:B-12---:R-:W-:Y:S05]  /*11d40*/  CALL.REL.NOINC `($__internal_19_$__cuda_sm70_shflsync_idx_p) ;  /* 0x00000bf000007944 */ /* 0x006fea0003c00000 */
[----:B------:R-:W-:Y:S05]  /*11d50*/  BRA `(.L_x_1176) ;  /* 0xffffc09000007947 */ /* 0x000fea000383ffff */
.L_x_1112:
[----:B------:R-:W-:Y:S01]  /*11d60*/  IMAD.MOV.U32 R5, RZ, RZ, R12 ;  /* 0x000000ffff057224 */ /* 0x000fe200078e000c */
[----:B-1----:R-:W-:Y:S01]  /*11d70*/  MOV R3, 0x1 ;  /* 0x0000000100037802 */ /* 0x002fe20000000f00 */
[----:B----4-:R-:W-:Y:S01]  /*11d80*/  IMAD.MOV.U32 R0, RZ, RZ, 0x1c1f ;  /* 0x00001c1fff007424 */ /* 0x010fe200078e00ff */
[----:B------:R-:W-:-:S02]  /*11d90*/  MOV R2, 0x11db0 ;  /* 0x00011db000027802 */ /* 0x000fc40000000f00 */
[----:B--23--:R-:W-:Y:S05]  /*11da0*/  CALL.REL.NOINC `($__internal_19_$__cuda_sm70_shflsync_idx_p) ;  /* 0x00000b9000007944 */ /* 0x00cfea0003c00000 */
[----:B------:R-:W-:Y:S01]  /*11db0*/  IMAD.MOV.U32 R4, RZ, RZ, R0 ;  /* 0x000000ffff047224 */ /* 0x000fe200078e0000 */
[----:B------:R-:W-:Y:S01]  /*11dc0*/  MOV R3, 0x1 ;  /* 0x0000000100037802 */ /* 0x000fe20000000f00 */
[----:B------:R-:W-:Y:S01]  /*11dd0*/  IMAD.MOV.U32 R5, RZ, RZ, R13 ;  /* 0x000000ffff057224 */ /* 0x000fe200078e000d */
[----:B------:R-:W-:-:S02]  /*11de0*/  MOV R0, 0x1c1f ;  /* 0x00001c1f00007802 */ /* 0x000fc40000000f00 */
[----:B------:R-:W-:Y:S02]  /*11df0*/  MOV R2, 0x11e10 ;  /* 0x00011e1000027802 */ /* 0x000fe40000000f00 */
[----:B------:R-:W-:Y:S05]  /*11e00*/  CALL.REL.NOINC `($__internal_19_$__cuda_sm70_shflsync_idx_p) ;  /* 0x00000b3000007944 */ /* 0x000fea0003c00000 */
[----:B------:R-:W-:Y:S05]  /*11e10*/  BRA `(.L_x_1177) ;  /* 0xffffc4b000007947 */ /* 0x000fea000383ffff */
.L_x_1115:
[----:B------:R-:W-:Y:S01]  /*11e20*/  IMAD.MOV.U32 R5, RZ, RZ, R12 ;  /* 0x000000ffff057224 */ /* 0x000fe200078e000c */
[----:B-1----:R-:W-:Y:S01]  /*11e30*/  MOV R3, 0x2 ;  /* 0x0000000200037802 */ /* 0x002fe20000000f00 */
[----:B----4-:R-:W-:Y:S01]  /*11e40*/  IMAD.MOV.U32 R0, RZ, RZ, 0x1c1f ;  /* 0x00001c1fff007424 */ /* 0x010fe200078e00ff */
[----:B------:R-:W-:Y:S02]  /*11e50*/  MOV R2, 0x11e70 ;  /* 0x00011e7000027802 */ /* 0x000fe40000000f00 */
[----:B--23--:R-:W-:Y:S05]  /*11e60*/  CALL.REL.NOINC `($__internal_19_$__cuda_sm70_shflsync_idx_p) ;  /* 0x00000ad000007944 */ /* 0x00cfea0003c00000 */
[----:B------:R-:W-:Y:S01]  /*11e70*/  MOV R4, R0 ;  /* 0x0000000000047202 */ /* 0x000fe20000000f00 */
[----:B------:R-:W-:Y:S05]  /*11e80*/  BRA `(.L_x_1178) ;  /* 0xffffc91000007947 */ /* 0x000fea000383ffff */
.L_x_1116:
[----:B------:R-:W-:Y:S01]  /*11e90*/  IMAD.MOV.U32 R5, RZ, RZ, R13 ;  /* 0x000000ffff057224 */ /* 0x000fe200078e000d */
[----:B------:R-:W-:Y:S01]  /*11ea0*/  MOV R3, 0x2 ;  /* 0x0000000200037802 */ /* 0x000fe20000000f00 */
[----:B----4-:R-:W-:Y:S01]  /*11eb0*/  IMAD.MOV.U32 R0, RZ, RZ, 0x1c1f ;  /* 0x00001c1fff007424 */ /* 0x010fe200078e00ff */
[----:B------:R-:W-:Y:S02]  /*11ec0*/  MOV R2, 0x11ee0 ;  /* 0x00011ee000027802 */ /* 0x000fe40000000f00 */
[----:B-123--:R-:W-:Y:S05]  /*11ed0*/  CALL.REL.NOINC `($__internal_19_$__cuda_sm70_shflsync_idx_p) ;  /* 0x00000a6000007944 */ /* 0x00efea0003c00000 */
[----:B------:R-:W-:Y:S05]  /*11ee0*/  BRA `(.L_x_1179) ;  /* 0xffffc8d000007947 */ /* 0x000fea000383ffff */
.L_x_1119:
[----:B------:R-:W-:Y:S01]  /*11ef0*/  IMAD.MOV.U32 R5, RZ, RZ, R12 ;  /* 0x000000ffff057224 */ /* 0x000fe200078e000c */
[----:B--2---:R-:W-:Y:S01]  /*11f00*/  MOV R3, 0x3 ;  /* 0x0000000300037802 */ /* 0x004fe20000000f00 */
[----:B-1----:R-:W-:Y:S01]  /*11f10*/  IMAD.MOV.U32 R0, RZ, RZ, 0x1c1f ;  /* 0x00001c1fff007424 */ /* 0x002fe200078e00ff */
[----:B------:R-:W-:-:S02]  /*11f20*/  MOV R2, 0x11f40 ;  /* 0x00011f4000027802 */ /* 0x000fc40000000f00 */
[----:B---34-:R-:W-:Y:S05]  /*11f30*/  CALL.REL.NOINC `($__internal_19_$__cuda_sm70_shflsync_idx_p) ;  /* 0x00000a0000007944 */ /* 0x018fea0003c00000 */
[----:B------:R-:W-:Y:S01]  /*11f40*/  IMAD.MOV.U32 R4, RZ, RZ, R0 ;  /* 0x000000ffff047224 */ /* 0x000fe200078e0000 */
[----:B------:R-:W-:Y:S01]  /*11f50*/  MOV R3, 0x3 ;  /* 0x0000000300037802 */ /* 0x000fe20000000f00 */
[----:B------:R-:W-:Y:S01]  /*11f60*/  IMAD.MOV.U32 R5, RZ, RZ, R13 ;  /* 0x000000ffff057224 */ /* 0x000fe200078e000d */
[----:B------:R-:W-:-:S02]  /*11f70*/  MOV R0, 0x1c1f ;  /* 0x00001c1f00007802 */ /* 0x000fc40000000f00 */
[----:B------:R-:W-:Y:S02]  /*11f80*/  MOV R2, 0x11fa0 ;  /* 0x00011fa000027802 */ /* 0x000fe40000000f00 */
[----:B------:R-:W-:Y:S05]  /*11f90*/  CALL.REL.NOINC `($__internal_19_$__cuda_sm70_shflsync_idx_p) ;  /* 0x000009a000007944 */ /* 0x000fea0003c00000 */
[----:B------:R-:W-:Y:S05]  /*11fa0*/  BRA `(.L_x_1180) ;  /* 0xffffccf000007947 */ /* 0x000fea000383ffff */
.L_x_1123:
[----:B------:R-:W-:Y:S01]  /*11fb0*/  IMAD.MOV.U32 R5, RZ, RZ, R9 ;  /* 0x000000ffff057224 */ /* 0x000fe200078e0009 */
[----:B------:R-:W-:Y:S01]  /*11fc0*/  MOV R3, RZ ;  /* 0x000000ff00037202 */ /* 0x000fe20000000f00 */
[----:B------:R-:W-:Y:S01]  /*11fd0*/  IMAD.MOV.U32 R0, RZ, RZ, 0x1c1f ;  /* 0x00001c1fff007424 */ /* 0x000fe200078e00ff */
[----:B------:R-:W-:Y:S02]  /*11fe0*/  MOV R2, 0x12000 ;  /* 0x0001200000027802 */ /* 0x000fe40000000f00 */
[----:B------:R-:W-:Y:S05]  /*11ff0*/  CALL.REL.NOINC `($__internal_19_$__cuda_sm70_shflsync_idx_p) ;  /* 0x0000094000007944 */ /* 0x000fea0003c00000 */
[----:B------:R-:W-:Y:S01]  /*12000*/  MOV R8, R0 ;  /* 0x0000000000087202 */ /* 0x000fe20000000f00 */
[----:B------:R-:W-:Y:S05]  /*12010*/  BRA `(.L_x_1181) ;  /* 0xffffd8f000007947 */ /* 0x000fea000383ffff */
.L_x_1124:
[----:B------:R-:W-:Y:S01]  /*12020*/  IMAD.MOV.U32 R5, RZ, RZ, R12 ;  /* 0x000000ffff057224 */ /* 0x000fe200078e000c */
[----:B------:R-:W-:Y:S01]  /*12030*/  MOV R3, RZ ;  /* 0x000000ff00037202 */ /* 0x000fe20000000f00 */
[----:B------:R-:W-:Y:S01]  /*12040*/  IMAD.MOV.U32 R0, RZ, RZ, 0x1c1f ;  /* 0x00001c1fff007424 */ /* 0x000fe200078e00ff */
[----:B------:R-:W-:Y:S02]  /*12050*/  MOV R2, 0x12070 ;  /* 0x0001207000027802 */ /* 0x000fe40000000f00 */
[----:B-12---:R-:W-:Y:S05]  /*12060*/  CALL.REL.NOINC `($__internal_19_$__cuda_sm70_shflsync_idx_p) ;  /* 0x000008d000007944 */ /* 0x006fea0003c00000 */
[----:B------:R-:W-:Y:S05]  /*12070*/  BRA `(.L_x_1182) ;  /* 0xffffd8b000007947 */ /* 0x000fea000383ffff */
.L_x_1127:
        /* <DEDUP_REMOVED lines=12> */
.L_x_1130:
[----:B-1----:R-:W-:Y:S01]  /*12140*/  IMAD.MOV.U32 R5, RZ, RZ, R9 ;  /* 0x000000ffff057224 */ /* 0x002fe200078e0009 */
[----:B------:R-:W-:Y:S01]  /*12150*/  MOV R3, 0x2 ;  /* 0x0000000200037802 */ /* 0x000fe20000000f00 */
[----:B----4-:R-:W-:Y:S01]  /*12160*/  IMAD.MOV.U32 R0, RZ, RZ, 0x1c1f ;  /* 0x00001c1fff007424 */ /* 0x010fe200078e00ff */
[----:B------:R-:W-:Y:S02]  /*12170*/  MOV R2, 0x12190 ;  /* 0x0001219000027802 */ /* 0x000fe40000000f00 */
[----:B--23--:R-:W-:Y:S05]  /*12180*/  CALL.REL.NOINC `($__internal_19_$__cuda_sm70_shflsync_idx_p) ;  /* 0x000007b000007944 */ /* 0x00cfea0003c00000 */
[----:B------:R-:W-:Y:S01]  /*12190*/  MOV R8, R0 ;  /* 0x0000000000087202 */ /* 0x000fe20000000f00 */
[----:B------:R-:W-:Y:S05]  /*121a0*/  BRA `(.L_x_1184) ;  /* 0xffffda7000007947 */ /* 0x000fea000383ffff */
.L_x_1131:
[----:B------:R-:W-:Y:S01]  /*121b0*/  IMAD.MOV.U32 R5, RZ, RZ, R12 ;  /* 0x000000ffff057224 */ /* 0x000fe200078e000c */
[----:B------:R-:W-:Y:S01]  /*121c0*/  MOV R3, 0x2 ;  /* 0x0000000200037802 */ /* 0x000fe20000000f00 */
[----:B----4-:R-:W-:Y:S01]  /*121d0*/  IMAD.MOV.U32 R0, RZ, RZ, 0x1c1f ;  /* 0x00001c1fff007424 */ /* 0x010fe200078e00ff */
[----:B------:R-:W-:Y:S02]  /*121e0*/  MOV R2, 0x12200 ;  /* 0x0001220000027802 */ /* 0x000fe40000000f00 */
[----:B-123--:R-:W-:Y:S05]  /*121f0*/  CALL.REL.NOINC `($__internal_19_$__cuda_sm70_shflsync_idx_p) ;  /* 0x0000074000007944 */ /* 0x00efea0003c00000 */
[----:B------:R-:W-:Y:S05]  /*12200*/  BRA `(.L_x_1185) ;  /* 0xffffda3000007947 */ /* 0x000fea000383ffff */
.L_x_1134:
        /* <DEDUP_REMOVED lines=12> */
.L_x_1136:
[----:B------:R-:W-:Y:S01]  /*122d0*/  IMAD.MOV.U32 R5, RZ, RZ, R74 ;  /* 0x000000ffff057224 */ /* 0x000fe200078e004a */
[----:B------:R-:W-:Y:S01]  /*122e0*/  MOV R3, RZ ;  /* 0x000000ff00037202 */ /* 0x000fe20000000f00 */
[----:B------:R-:W-:Y:S01]  /*122f0*/  IMAD.MOV.U32 R0, RZ, RZ, 0x1f ;  /* 0x0000001fff007424 */ /* 0x000fe200078e00ff */
[----:B------:R-:W-:Y:S02]  /*12300*/  MOV R2, 0x12320 ;  /* 0x0001232000027802 */ /* 0x000fe40000000f00 */
[----:B--2---:R-:W-:Y:S05]  /*12310*/  CALL.REL.NOINC `($__internal_19_$__cuda_sm70_shflsync_idx_p) ;  /* 0x0000062000007944 */ /* 0x004fea0003c00000 */
[----:B------:R-:W-:Y:S01]  /*12320*/  MOV R9, R0 ;  /* 0x0000000000097202 */ /* 0x000fe20000000f00 */
[----:B------:R-:W-:Y:S05]  /*12330*/  BRA `(.L_x_1187) ;  /* 0xffffdcb000007947 */ /* 0x000fea000383ffff */
.L_x_1137:
[----:B------:R-:W-:Y:S01]  /*12340*/  IMAD.MOV.U32 R5, RZ, RZ, R74 ;  /* 0x000000ffff057224 */ /* 0x000fe200078e004a */
[----:B------:R-:W-:Y:S01]  /*12350*/  MOV R3, 0x1 ;  /* 0x0000000100037802 */ /* 0x000fe20000000f00 */
[----:B------:R-:W-:Y:S01]  /*12360*/  IMAD.MOV.U32 R0, RZ, RZ, 0x1f ;  /* 0x0000001fff007424 */ /* 0x000fe200078e00ff */
[----:B------:R-:W-:Y:S02]  /*12370*/  MOV R2, 0x12390 ;  /* 0x0001239000027802 */ /* 0x000fe40000000f00 */
[----:B-12---:R-:W-:Y:S05]  /*12380*/  CALL.REL.NOINC `($__internal_19_$__cuda_sm70_shflsync_idx_p) ;  /* 0x000005b000007944 */ /* 0x006fea0003c00000 */
[----:B------:R-:W-:Y:S01]  /*12390*/  MOV R8, R0 ;  /* 0x0000000000087202 */ /* 0x000fe20000000f00 */
[----:B------:R-:W-:Y:S05]  /*123a0*/  BRA `(.L_x_1188) ;  /* 0xffffdc6000007947 */ /* 0x000fea000383ffff */
.L_x_1138:
[----:B------:R-:W-:Y:S02]  /*123b0*/  MOV R2, 0x1 ;  /* 0x0000000100027802 */ /* 0x000fe40000000f00 */
[----:B------:R-:W-:-:S02]  /*123c0*/  MOV R3, 0x123e0 ;  /* 0x000123e000037802 */ /* 0x000fc40000000f00 */
[----:B-1234-:R-:W-:Y:S05]  /*123d0*/  CALL.REL.NOINC `($__internal_20_$__cuda_sm70_shflsync_up_p) ;  /* 0x000005b000007944 */ /* 0x01efea0003c00000 */
[----:B------:R-:W-:Y:S05]  /*123e0*/  BRA `(.L_x_1189) ;  /* 0xffffdd5000007947 */ /* 0x000fea000383ffff */
.L_x_1139:
[----:B------:R-:W-:Y:S02]  /*123f0*/  MOV R2, 0x2 ;  /* 0x0000000200027802 */ /* 0x000fe40000000f00 */
[----:B------:R-:W-:-:S02]  /*12400*/  MOV R3, 0x12420 ;  /* 0x0001242000037802 */ /* 0x000fc40000000f00 */
[----:B--2-4-:R-:W-:Y:S05]  /*12410*/  CALL.REL.NOINC `($__internal_20_$__cuda_sm70_shflsync_up_p) ;  /* 0x0000057000007944 */ /* 0x014fea0003c00000 */
        /* <DEDUP_REMOVED lines=23> */
.L_x_1143:
[----:B------:R-:W-:Y:S02]  /*12590*/  MOV R2, 0x1 ;  /* 0x0000000100027802 */ /* 0x000fe40000000f00 */
[----:B------:R-:W-:Y:S02]  /*125a0*/  MOV R3, 0x125c0 ;  /* 0x000125c000037802 */ /* 0x000fe40000000f00 */
[----:B------:R-:W-:Y:S05]  /*125b0*/  CALL.REL.NOINC `($__internal_20_$__cuda_sm70_shflsync_up_p) ;  /* 0x000003d000007944 */ /* 0x000fea0003c00000 */
[----:B------:R-:W-:Y:S01]  /*125c0*/  MOV R2, R4 ;  /* 0x0000000400027202 */ /* 0x000fe20000000f00 */
[----:B------:R-:W-:Y:S05]  /*125d0*/  BRA `(.L_x_1191) ;  /* 0xffffddc000007947 */ /* 0x000fea000383ffff */
.L_x_1144:
        /* <DEDUP_REMOVED lines=26> */
.L_x_1146:
[----:B------:R-:W-:Y:S02]  /*12780*/  SEL R0, RZ, 0x1, P0 ;  /* 0x00000001ff007807 */ /* 0x000fe40000000000 */
[----:B------:R-:W-:Y:S02]  /*12790*/  MOV R2, 0x127b0 ;  /* 0x000127b000027802 */ /* 0x000fe40000000f00 */
[----:B-1----:R-:W-:Y:S05]  /*127a0*/  CALL.REL.NOINC `($__internal_21_$__cuda_sm70_votesync_ballot) ;  /* 0x0000025000007944 */ /* 0x002fea0003c00000 */
[----:B------:R-:W-:Y:S01]  /*127b0*/  MOV R10, R0 ;  /* 0x00000000000a7202 */ /* 0x000fe20000000f00 */
[----:B------:R-:W-:Y:S05]  /*127c0*/  BRA `(.L_x_1193) ;  /* 0xffffdd6000007947 */ /* 0x000fea000383ffff */
.L_x_1147:
[----:B------:R-:W-:Y:S01]  /*127d0*/  IMAD.MOV.U32 R5, RZ, RZ, R6 ;  /* 0x000000ffff057224 */ /* 0x000fe200078e0006 */
[----:B------:R-:W-:Y:S01]  /*127e0*/  MOV R3, R8 ;  /* 0x0000000800037202 */ /* 0x000fe20000000f00 */
[----:B--2---:R-:W-:Y:S01]  /*127f0*/  IMAD.MOV.U32 R0, RZ, RZ, 0x1f ;  /* 0x0000001fff007424 */ /* 0x004fe200078e00ff */
[----:B------:R-:W-:Y:S02]  /*12800*/  MOV R2, 0x12820 ;  /* 0x0001282000027802 */ /* 0x000fe40000000f00 */
[----:B-1----:R-:W-:Y:S05]  /*12810*/  CALL.REL.NOINC `($__internal_19_$__cuda_sm70_shflsync_idx_p) ;  /* 0x0000012000007944 */ /* 0x002fea0003c00000 */
[----:B------:R-:W-:Y:S01]  /*12820*/  IMAD.MOV.U32 R12, RZ, RZ, R0 ;  /* 0x000000ffff0c7224 */ /* 0x000fe200078e0000 */
[----:B------:R-:W-:Y:S01]  /*12830*/  MOV R3, R8 ;  /* 0x0000000800037202 */ /* 0x000fe20000000f00 */
[----:B------:R-:W-:Y:S01]  /*12840*/  IMAD.MOV.U32 R5, RZ, RZ, R7 ;  /* 0x000000ffff057224 */ /* 0x000fe200078e0007 */
[----:B------:R-:W-:Y:S02]  /*12850*/  MOV R0, 0x1f ;  /* 0x0000001f00007802 */ /* 0x000fe40000000f00 */
[----:B------:R-:W-:-:S02]  /*12860*/  MOV R2, 0x12880 ;  /* 0x0001288000027802 */ /* 0x000fc40000000f00 */
[----:B------:R-:W-:Y:S05]  /*12870*/  CALL.REL.NOINC `($__internal_19_$__cuda_sm70_shflsync_idx_p) ;  /* 0x000000c000007944 */ /* 0x000fea0003c00000 */
[----:B------:R-:W-:Y:S01]  /*12880*/  MOV R7, R0 ;  /* 0x0000000000077202 */ /* 0x000fe20000000f00 */
[----:B------:R-:W-:Y:S05]  /*12890*/  BRA `(.L_x_1194) ;  /* 0xffffdd0000007947 */ /* 0x000fea000383ffff */
.L_x_1150:
[----:B------:R-:W-:Y:S01]  /*128a0*/  IMAD.MOV.U32 R5, RZ, RZ, R4 ;  /* 0x000000ffff057224 */ /* 0x000fe200078e0004 */
[----:B--2---:R-:W-:-:S02]  /*128b0*/  MOV R0, 0x1f ;  /* 0x0000001f00007802 */ /* 0x004fc40000000f00 */
[----:B------:R-:W-:Y:S02]  /*128c0*/  MOV R2, 0x128e0 ;  /* 0x000128e000027802 */ /* 0x000fe40000000f00 */
[----:B-1-34-:R-:W-:Y:S05]  /*128d0*/  CALL.REL.NOINC `($__internal_19_$__cuda_sm70_shflsync_idx_p) ;  /* 0x0000006000007944 */ /* 0x01afea0003c00000 */
[----:B------:R-:W-:Y:S01]  /*128e0*/  MOV R13, R0 ;  /* 0x00000000000d7202 */ /* 0x000fe20000000f00 */
[----:B------:R-:W-:Y:S05]  /*128f0*/  BRA `(.L_x_1149) ;  /* 0xffffdd0000007947 */ /* 0x000fea000383ffff */
        .weak           $__internal_18_$__cuda_sm70_shflsync_bfly_p
        .type           $__internal_18_$__cuda_sm70_shflsync_bfly_p,@function
        .size           $__internal_18_$__cuda_sm70_shflsync_bfly_p,($__internal_19_$__cuda_sm70_shflsync_idx_p - $__internal_18_$__cuda_sm70_shflsync_bfly_p)
$__internal_18_$__cuda_sm70_shflsync_bfly_p:
[----:B------:R-:W-:Y:S04]  /*12900*/  WARPSYNC R8 ;  /* 0x0000000800007348 */ /* 0x000fe80003800000 */
[----:B------:R1:W2:Y:S02]  /*12910*/  SHFL.BFLY PT, R0, R0, R3, R9 ;  /* 0x0c00000300007389 */ /* 0x0002a400000e0009 */
[----:B-1----:R-:W-:-:S04]  /*12920*/  MOV R3, 0x0 ;  /* 0x0000000000037802 */ /* 0x002fc80000000f00 */
[----:B--2---:R-:W-:Y:S05]  /*12930*/  RET.REL.NODEC R2 `(_ZN7cutlass13device_kernelIN5flash19enable_sm80_to_sm89INS1_16FlashAttnFwdSm80INS1_25CollectiveMainloopFwdSm80ILi4ELi1ELb0EN4cute5tupleIJNS5_1CILi128EEENS7_ILi48EEENS7_ILi96EEEEEELi96ENS_10bfloat16_tEfNS_4arch4Sm80ELb1ELb0ELb0ELb1ELb0ELb0ELb1ELb1EEENS1_21CollectiveEpilogueFwdINS6_IJS8_SA_S9_EEENS6_IJNS7_ILi1EEESI_SI_EEESC_SE_Li128ELb1ELb1ELb1ELb0EEENS1_36VarlenDynamicPersistentTileSchedulerILi128ELi48ELi128ELi128ELb1ELb1ELb0ELb1ELb1ELb1EEEEEEEEEvNT_6ParamsE) ;  /* 0xfffed6c002007950 */ /* 0x004fea0003c3ffff */
        .weak           $__internal_19_$__cuda_sm70_shflsync_idx_p
        .type           $__internal_19_$__cuda_sm70_shflsync_idx_p,@function
        .size           $__internal_19_$__cuda_sm70_shflsync_idx_p,($__internal_20_$__cuda_sm70_shflsync_up_p - $__internal_19_$__cuda_sm70_shflsync_idx_p)
$__internal_19_$__cuda_sm70_shflsync_idx_p:
[----:B------:R-:W-:-:S04]  /*12940*/  MOV R15, 0xffffffff ;  /* 0xffffffff000f7802 */ /* 0x000fc80000000f00 */
[----:B------:R-:W-:Y:S04]  /*12950*/  WARPSYNC R15 ;  /* 0x0000000f00007348 */ /* 0x000fe80003800000 */
[----:B------:R1:W2:Y:S02]  /*12960*/  SHFL.IDX PT, R0, R5, R3, R0 ;  /* 0x0000000305007389 */ /* 0x0002a400000e0000 */
[----:B-1----:R-:W-:-:S04]  /*12970*/  MOV R3, 0x0 ;  /* 0x0000000000037802 */ /* 0x002fc80000000f00 */
[----:B--2---:R-:W-:Y:S05]  /*12980*/  RET.REL.NODEC R2 `(_ZN7cutlass13device_kernelIN5flash19enable_sm80_to_sm89INS1_16FlashAttnFwdSm80INS1_25CollectiveMainloopFwdSm80ILi4ELi1ELb0EN4cute5tupleIJNS5_1CILi128EEENS7_ILi48EEENS7_ILi96EEEEEELi96ENS_10bfloat16_tEfNS_4arch4Sm80ELb1ELb0ELb0ELb1ELb0ELb0ELb1ELb1EEENS1_21CollectiveEpilogueFwdINS6_IJS8_SA_S9_EEENS6_IJNS7_ILi1EEESI_SI_EEESC_SE_Li128ELb1ELb1ELb1ELb0EEENS1_36VarlenDynamicPersistentTileSchedulerILi128ELi48ELi128ELi128ELb1ELb1ELb0ELb1ELb1ELb1EEEEEEEEEvNT_6ParamsE) ;  /* 0xfffed67002007950 */ /* 0x004fea0003c3ffff */
        .weak           $__internal_20_$__cuda_sm70_shflsync_up_p
        .type           $__internal_20_$__cuda_sm70_shflsync_up_p,@function
        .size           $__internal_20_$__cuda_sm70_shflsync_up_p,($__internal_21_$__cuda_sm70_votesync_ballot - $__internal_20_$__cuda_sm70_shflsync_up_p)
$__internal_20_$__cuda_sm70_shflsync_up_p:
[----:B------:R-:W-:Y:S02]  /*12990*/  IMAD.MOV.U32 R4, RZ, RZ, RZ ;  /* 0x000000ffff047224 */ /* 0x000fe400078e00ff */
[----:B------:R-:W-:-:S04]  /*129a0*/  IMAD.MOV.U32 R10, RZ, RZ, -0x1 ;  /* 0xffffffffff0a7424 */ /* 0x000fc800078e00ff */
[----:B------:R-:W-:Y:S04]  /*129b0*/  WARPSYNC R10 ;  /* 0x0000000a00007348 */ /* 0x000fe80003800000 */
[----:B------:R1:W2:Y:S02]  /*129c0*/  SHFL.UP PT, R4, R0, R2, R4 ;  /* 0x0400000200047389 */ /* 0x0002a400000e0004 */
[----:B-1----:R-:W-:Y:S02]  /*129d0*/  MOV R2, R3 ;  /* 0x0000000300027202 */ /* 0x002fe40000000f00 */
[----:B------:R-:W-:-:S04]  /*129e0*/  MOV R3, 0x0 ;  /* 0x0000000000037802 */ /* 0x000fc80000000f00 */
[----:B--2---:R-:W-:Y:S05]  /*129f0*/  RET.REL.NODEC R2 `(_ZN7cutlass13device_kernelIN5flash19enable_sm80_to_sm89INS1_16FlashAttnFwdSm80INS1_25CollectiveMainloopFwdSm80ILi4ELi1ELb0EN4cute5tupleIJNS5_1CILi128EEENS7_ILi48EEENS7_ILi96EEEEEELi96ENS_10bfloat16_tEfNS_4arch4Sm80ELb1ELb0ELb0ELb1ELb0ELb0ELb1ELb1EEENS1_21CollectiveEpilogueFwdINS6_IJS8_SA_S9_EEENS6_IJNS7_ILi1EEESI_SI_EEESC_SE_Li128ELb1ELb1ELb1ELb0EEENS1_36VarlenDynamicPersistentTileSchedulerILi128ELi48ELi128ELi128ELb1ELb1ELb0ELb1ELb1ELb1EEEEEEEEEvNT_6ParamsE) ;  /* 0xfffed60002007950 */ /* 0x004fea0003c3ffff */
        .weak           $__internal_21_$__cuda_sm70_votesync_ballot
        .type           $__internal_21_$__cuda_sm70_votesync_ballot,@function
        .size           $__internal_21_$__cuda_sm70_votesync_ballot,(.L_x_1449 - $__internal_21_$__cuda_sm70_votesync_ballot)
$__internal_21_$__cuda_sm70_votesync_ballot:
[----:B------:R-:W-:Y:S01]  /*12a00*/  ISETP.NE.U32.AND P0, PT, R0, 0x1, PT ;  /* 0x000000010000780c */ /* 0x000fe20003f05070 */
[----:B------:R-:W-:-:S04]  /*12a10*/  IMAD.MOV.U32 R3, RZ, RZ, -0x1 ;  /* 0xffffffffff037424 */ /* 0x000fc800078e00ff */
[----:B------:R-:W-:Y:S08]  /*12a20*/  WARPSYNC R3 ;  /* 0x0000000300007348 */ /* 0x000ff00003800000 */
[----:B------:R-:W-:-:S04]  /*12a30*/  VOTE.ANY R0, PT, !P0 ;  /* 0x0000000000007806 */ /* 0x000fc800040e0100 */
[----:B------:R-:W-:Y:S01]  /*12a40*/  LOP3.LUT R0, R0, R3, RZ, 0xc0, !PT ;  /* 0x0000000300007212 */ /* 0x000fe200078ec0ff */
[----:B------:R-:W-:-:S04]  /*12a50*/  IMAD.MOV.U32 R3, RZ, RZ, 0x0 ;  /* 0x00000000ff037424 */ /* 0x000fc800078e00ff */
[----:B------:R-:W-:Y:S05]  /*12a60*/  RET.REL.NODEC R2 `(_ZN7cutlass13device_kernelIN5flash19enable_sm80_to_sm89INS1_16FlashAttnFwdSm80INS1_25CollectiveMainloopFwdSm80ILi4ELi1ELb0EN4cute5tupleIJNS5_1CILi128EEENS7_ILi48EEENS7_ILi96EEEEEELi96ENS_10bfloat16_tEfNS_4arch4Sm80ELb1ELb0ELb0ELb1ELb0ELb0ELb1ELb1EEENS1_21CollectiveEpilogueFwdINS6_IJS8_SA_S9_EEENS6_IJNS7_ILi1EEESI_SI_EEESC_SE_Li128ELb1ELb1ELb1ELb0EEENS1_36VarlenDynamicPersistentTileSchedulerILi128ELi48ELi128ELi128ELb1ELb1ELb0ELb1ELb1ELb1EEEEEEEEEvNT_6ParamsE) ;  /* 0xfffed59002007950 */ /* 0x000fea0003c3ffff */
.L_x_1195:
        /* <DEDUP_REMOVED lines=9> */
.L_x_1449:


//--------------------- .text._ZN7cutlass13device_kernelIN5flash19enable_sm80_to_sm89INS1_16FlashAttnFwdSm80INS1_25CollectiveMainloopFwdSm80ILi4ELi1ELb0EN4cute5tupleIJNS5_1CILi128EEENS7_ILi48EEENS7_ILi96EEEEEELi96ENS_10bfloat16_tEfNS_4arch4Sm80ELb1ELb0ELb0ELb1ELb0ELb1ELb1ELb1EEENS1_21CollectiveEpilogueFwdINS6_IJS8_SA_S9_EEENS6_IJNS7_ILi1EEESI_SI_EEESC_SE_Li128ELb1ELb1ELb1ELb0EEENS1_36VarlenDynamicPersistentTileSchedulerILi128ELi48ELi128ELi128ELb1ELb1ELb0ELb1ELb1ELb1EEEEEEEEEvNT_6ParamsE --------------------------
	.section	.text._ZN7cutlass13device_kernelIN5flash19enable_sm80_to_sm89INS1_16FlashAttnFwdSm80INS1_25CollectiveMainloopFwdSm80ILi4ELi1ELb0EN4cute5tupleIJNS5_1CILi128EEENS7_ILi48EEENS7_ILi96EEEEEELi96ENS_10bfloat16_tEfNS_4arch4Sm80ELb1ELb0ELb0ELb1ELb0ELb1ELb1ELb1EEENS1_21CollectiveEpilogueFwdINS6_IJS8_SA_S9_EEENS6_IJNS7_ILi1EEESI_SI_EEESC_SE_Li128ELb1ELb1ELb1ELb0EEENS1_36VarlenDynamicPersistentTileSchedulerILi128ELi48ELi128ELi128ELb1ELb1ELb0ELb1ELb1ELb1EEEEEEEEEvNT_6ParamsE,"ax",@progbits
	.sectioninfo	@"SHI_REGISTERS=255"
	.align	128
.text._ZN7cutlass13device_kernelIN5flash19enable_sm80_to_sm89INS1_16FlashAttnFwdSm80INS1_25CollectiveMainloopFwdSm80ILi4ELi1ELb0EN4cute5tupleIJNS5_1CILi128EEENS7_ILi48EEENS7_ILi96EEEEEELi96ENS_10bfloat16_tEfNS_4arch4Sm80ELb1ELb0ELb0ELb1ELb0ELb1ELb1ELb1EEENS1_21CollectiveEpilogueFwdINS6_IJS8_SA_S9_EEENS6_IJNS7_ILi1EEESI_SI_EEESC_SE_Li128ELb1ELb1ELb1ELb0EEENS1_36VarlenDynamicPersistentTileSchedulerILi128ELi48ELi128ELi128ELb1ELb1ELb0ELb1ELb1ELb1EEEEEEEEEvNT_6ParamsE:
        .type           _ZN7cutlass13device_kernelIN5flash19enable_sm80_to_sm89INS1_16FlashAttnFwdSm80INS1_25CollectiveMainloopFwdSm80ILi4ELi1ELb0EN4cute5tupleIJNS5_1CILi128EEENS7_ILi48EEENS7_ILi96EEEEEELi96ENS_10bfloat16_tEfNS_4arch4Sm80ELb1ELb0ELb0ELb1ELb0ELb1ELb1ELb1EEENS1_21CollectiveEpilogueFwdINS6_IJS8_SA_S9_EEENS6_IJNS7_ILi1EEESI_SI_EEESC_SE_Li128ELb1ELb1ELb1ELb0EEENS1_36VarlenDynamicPersistentTileSchedulerILi128ELi48ELi128ELi128ELb1ELb1ELb0ELb1ELb1ELb1EEEEEEEEEvNT_6ParamsE,@function
        .size           _ZN7cutlass13device_kernelIN5flash19enable_sm80_to_sm89INS1_16FlashAttnFwdSm80INS1_25CollectiveMainloopFwdSm80ILi4ELi1ELb0EN4cute5tupleIJNS5_1CILi128EEENS7_ILi48EEENS7_ILi96EEEEEELi96ENS_10bfloat16_tEfNS_4arch4Sm80ELb1ELb0ELb0ELb1ELb0ELb1ELb1ELb1EEENS1_21CollectiveEpilogueFwdINS6_IJS8_SA_S9_EEENS6_IJNS7_ILi1EEESI_SI_EEESC_SE_Li128ELb1ELb1ELb1ELb0EEENS1_36VarlenDynamicPersistentTileSchedulerILi128ELi48ELi128ELi128ELb1ELb1ELb0ELb1ELb1ELb1EEEEEEEEEvNT_6ParamsE,(.L_x_1454 - _ZN7cutlass13device_kernelIN5flash19enable_sm80_to_sm89INS1_16FlashAttnFwdSm80INS1_25CollectiveMainloopFwdSm80ILi4ELi1ELb0EN4cute5tupleIJNS5_1CILi128EEENS7_ILi48EEENS7_ILi96EEEEEELi96ENS_10bfloat16_tEfNS_4arch4Sm80ELb1ELb0ELb0ELb1ELb0ELb1ELb1ELb1EEENS1_21CollectiveEpilogueFwdINS6_IJS8_SA_S9_EEENS6_IJNS7_ILi1EEESI_SI_EEESC_SE_Li128ELb1ELb1ELb1ELb0EEENS1_36VarlenDynamicPersistentTileSchedulerILi128ELi48ELi128ELi128ELb1ELb1ELb0ELb1ELb1ELb1EEEEEEEEEvNT_6ParamsE)
        .other          _ZN7cutlass13device_kernelIN5flash19enable_sm80_to_sm89INS1_16FlashAttnFwdSm80INS1_25CollectiveMainloopFwdSm80ILi4ELi1ELb0EN4cute5tupleIJNS5_1CILi128EEENS7_ILi48EEENS7_ILi96EEEEEELi96ENS_10bfloat16_tEfNS_4arch4Sm80ELb1ELb0ELb0ELb1ELb0ELb1ELb1ELb1EEENS1_21CollectiveEpilogueFwdINS6_IJS8_SA_S9_EEENS6_IJNS7_ILi1EEESI_SI_EEESC_SE_Li128ELb1ELb1ELb1ELb0EEENS1_36VarlenDynamicPersistentTileSchedulerILi128ELi48ELi128ELi128ELb1ELb1ELb0ELb1ELb1ELb1EEEEEEEEEvNT_6ParamsE,@"STO_CUDA_ENTRY STV_DEFAULT"
_ZN7cutlass13device_kernelIN5flash19enable_sm80_to_sm89INS1_16FlashAttnFwdSm80INS1_25CollectiveMainloopFwdSm80ILi4ELi1ELb0EN4cute5tupleIJNS5_1CILi128EEENS7_ILi48EEENS7_ILi96EEEEEELi96ENS_10bfloat16_tEfNS_4arch4Sm80ELb1ELb0ELb0ELb1ELb0ELb1ELb1ELb1EEENS1_21CollectiveEpilogueFwdINS6_IJS8_SA_S9_EEENS6_IJNS7_ILi1EEESI_SI_EEESC_SE_Li128ELb1ELb1ELb1ELb0EEENS1_36VarlenDynamicPersistentTileSchedulerILi128ELi48ELi128ELi128ELb1ELb1ELb0ELb1ELb1ELb1EEEEEEEEEvNT_6ParamsE:
        /* <DEDUP_REMOVED lines=54> */
.L_x_1201:
        /* <DEDUP_REMOVED lines=16> */
.L_x_1385:
        /* <DEDUP_REMOVED lines=16> */
.L_x_1386:
[----:B--2---:R-:W-:-:S05]  /*0560*/  IMAD R0, R0, c[0x0][0x538], RZ ;  /* 0x00014e0000007a24 */ /* 0x004fca00078e02ff */
[----:B------:R-:W-:-:S04]  /*0570*/  IADD3 R7, R0, R7, RZ ;  /* 0x0000000700077210 */ /* 0x000fc80007ffe0ff */
[----:B------:R-:W-:-:S13]  /*0580*/  ISETP.GT.AND P0, PT, R7, UR4, PT ;  /* 0x0000000407007c0c */ /* 0x000fda000bf04270 */
[----:B-1----:R-:W-:Y:S05]  /*0590*/  @!P0 BRA `(.L_x_1201) ;  /* 0xfffffdc000008947 */ /* 0x002fea000383ffff */
.L_x_1197:
[----:B------:R-:W-:-:S05]  /*05a0*/  IADD3 R11, -R0, R7, RZ ;  /* 0x00000007000b7210 */ /* 0x000fca0007ffe1ff */
[----:B------:R-:W-:-:S05]  /*05b0*/  IMAD R0, R4, c[0x0][0x538], R11 ;  /* 0x00014e0004007a24 */ /* 0x000fca00078e020b */
[----:B------:R-:W-:Y:S01]  /*05c0*/  ISETP.GT.AND P0, PT, R0, UR4, PT ;  /* 0x0000000400007c0c */ /* 0x000fe2000bf04270 */
[----:B------:R-:W-:-:S12]  /*05d0*/  BRA.DIV ~URZ, `(.L_x_1202) ;  /* 0x0001d4a27f007947 */ /* 0x000fd8000b800000 */
[----:B------:R-:W-:-:S04]  /*05e0*/  VOTE.ANY R10, PT, !P0 ;  /* 0x00000000000a7806 */ /* 0x000fc800040e0100 */
.L_x_1387:
[----:B------:R-:W1:Y:S02]  /*05f0*/  POPC R7, R10 ;  /* 0x0000000a00077309 */ /* 0x000e640000000000 */
[----:B-1----:R-:W-:-:S05]  /*0600*/  IADD3 R0, R7, R6, RZ ;  /* 0x0000000607007210 */ /* 0x002fca0007ffe0ff */
[----:B------:R1:W-:Y:S01]  /*0610*/  STL [R1+0x34], R0 ;  /* 0x0000340001007387 */ /* 0x0003e20000100800 */
[----:B------:R-:W-:Y:S05]  /*0620*/  BRA.DIV ~URZ, `(.L_x_1203) ;  /* 0x0001d4a27f007947 */ /* 0x000fea000b800000 */
[----:B------:R2:W3:Y:S01]  /*0630*/  SHFL.IDX PT, R12, R9, R7, 0x1f ;  /* 0x00001f07090c7589 */ /* 0x0004e200000e0000 */
[----:B------:R-:W-:-:S03]  /*0640*/  MOV R6, RZ ;  /* 0x000000ff00067202 */ /* 0x000fc60000000f00 */
[----:B------:R2:W4:Y:S04]  /*0650*/  SHFL.IDX PT, R9, R8, R7, 0x1f ;  /* 0x00001f0708097589 */ /* 0x00052800000e0000 */
.L_x_1388:
[----:B------:R-:W-:Y:S01]  /*0660*/  ISETP.NE.AND P0, PT, R10, RZ, PT ;  /* 0x000000ff0a00720c */ /* 0x000fe20003f05270 */
[----:B------:R-:W-:-:S12]  /*0670*/  BSSY B0, `(.L_x_1204) ;  /* 0x0000005000007945 */ /* 0x000fd80003800000 */
[----:B------:R-:W-:Y:S05]  /*0680*/  @!P0 BRA `(.L_x_1205) ;  /* 0x0000003000008947 */ /* 0x000fea0003800000 */
[----:B------:R-:W-:Y:S01]  /*0690*/  IADD3 R3, R7, -0x1, RZ ;  /* 0xffffffff07037810 */ /* 0x000fe20007ffe0ff */
[----:B------:R-:W-:Y:S05]  /*06a0*/  BRA.DIV ~URZ, `(.L_x_1206) ;  /* 0x0001d5027f007947 */ /* 0x000fea000b800000 */
[----:B------:R1:W2:Y:S02]  /*06b0*/  SHFL.IDX PT, R6, R4, R3, 0x1f ;  /* 0x00001f0304067589 */ /* 0x0002a400000e0000 */
.L_x_1205:
[----:B------:R-:W-:Y:S05]  /*06c0*/  BSYNC B0 ;  /* 0x0000000000007941 */ /* 0x000fea0003800000 */
.L_x_1204:
        /* <DEDUP_REMOVED lines=69> */
.L_x_1208:
        /* <DEDUP_REMOVED lines=70> */
.L_x_1209:
[----:B------:R-:W-:Y:S05]  /*0f80*/  BSYNC B0 ;  /* 0x0000000000007941 */ /* 0x000fea0003800000 */
.L_x_1207:
[----:B------:R-:W-:-:S04]  /*0f90*/  LOP3.LUT R0, RZ, R0, RZ, 0x33, !PT ;  /* 0x00000000ff007212 */ /* 0x000fc800078e33ff */
[----:B------:R-:W-:-:S05]  /*0fa0*/  IADD3 R0, R0, R12, RZ ;  /* 0x0000000c00007210 */ /* 0x000fca0007ffe0ff */
[----:B------:R2:W-:Y:S01]  /*0fb0*/  STL [R1+0x2c], R0 ;  /* 0x00002c0001007387 */ /* 0x0005e20000100800 */
[----:B------:R-:W-:Y:S05]  /*0fc0*/  BRA `(.L_x_1210) ;  /* 0x0000006000007947 */ /* 0x000fea0003800000 */
.L_x_1198:
[----:B------:R-:W-:Y:S01]  /*0fd0*/  MOV R0, UR4 ;  /* 0x0000000400007c02 */ /* 0x000fe20008000f00 */
[----:B------:R-:W-:Y:S04]  /*0fe0*/  STL [R1+0x2c], RZ ;  /* 0x00002cff01007387 */ /* 0x000fe80000100800 */
[----:B------:R-:W-:Y:S04]  /*0ff0*/  STL [R1+0x30], RZ ;  /* 0x000030ff01007387 */ /* 0x000fe80000100800 */
[----:B------:R1:W-:Y:S02]  /*1000*/  STL [R1+0x28], R0 ;  /* 0x0000280001007387 */ /* 0x0003e40000100800 */
[----:B-1----:R-:W-:-:S05]  /*1010*/  MOV R0, c[0x0][0x53c] ;  /* 0x00014f0000007a02 */ /* 0x002fca0000000f00 */
[----:B------:R1:W-:Y:S02]  /*1020*/  STL [R1+0x34], R0 ;  /* 0x0000340001007387 */ /* 0x0003e40000100800 */
.L_x_1210:
        /* <DEDUP_REMOVED lines=8> */
.L_x_1196:
        /* <DEDUP_REMOVED lines=9> */
[----:B------:R-:W-:Y:S02]  /*1140*/  SHF.R.S32.HI R2, RZ, 0x3, R16 ;  /* 0x00000003ff027819 */ /* 0x000fe40000011410 */
[CC--:B------:R-:W-:Y:S01]  /*1150*/  LEA.HI R11, R7.reuse, R24.reuse, RZ, 0x5 ;  /* 0x00000018070b7211 */ /* 0x0c0fe200078f28ff */
[----:B------:R-:W-:Y:S01]  /*1160*/  IMAD.IADD R3, R24, 0x1, -R0 ;  /* 0x0000000118037824 */ /* 0x000fe200078e0a00 */
[----:B------:R-:W-:Y:S01]  /*1170*/  LOP3.LUT R4, R12, 0xfffffffc, RZ, 0xc0, !PT ;  /* 0xfffffffc0c047812 */ /* 0x000fe200078ec0ff */
[----:B------:R-:W-:Y:S01]  /*1180*/  IMAD.SHL.U32 R0, R2, 0x40, RZ ;  /* 0x0000004002007824 */ /* 0x000fe200078e00ff */
[----:B------:R-:W-:Y:S02]  /*1190*/  LEA.HI R7, R7, R24, RZ, 0x4 ;  /* 0x0000001807077211 */ /* 0x000fe400078f20ff */
[----:B------:R-:W-:Y:S01]  /*11a0*/  SHF.R.S32.HI R14, RZ, 0x1, R15 ;  /* 0x00000001ff0e7819 */ /* 0x000fe2000001140f */
[----:B------:R-:W-:Y:S01]  /*11b0*/  IMAD.IADD R25, R24, 0x1, -R4 ;  /* 0x0000000118197824 */ /* 0x000fe200078e0a04 */
[----:B------:R-:W-:-:S02]  /*11c0*/  SHF.R.S32.HI R8, RZ, 0x4, R7 ;  /* 0x00000004ff087819 */ /* 0x000fc40000011407 */
[----:B------:R-:W-:Y:S01]  /*11d0*/  LEA.HI R5, R15, R14, RZ, 0x1 ;  /* 0x0000000e0f057211 */ /* 0x000fe200078f08ff */
[----:B------:R-:W-:Y:S01]  /*11e0*/  IMAD.SHL.U32 R30, R25, 0x8, RZ ;  /* 0x00000008191e7824 */ /* 0x000fe200078e00ff */
[----:B------:R-:W-:Y:S02]  /*11f0*/  LEA.HI R10, R3, R3, RZ, 0x1 ;  /* 0x00000003030a7211 */ /* 0x000fe400078f08ff */
[----:B------:R-:W-:Y:S02]  /*1200*/  LEA.HI R6, R7, R8, RZ, 0x1 ;  /* 0x0000000807067211 */ /* 0x000fe400078f08ff */
[----:B------:R-:W-:Y:S02]  /*1210*/  LOP3.LUT R2, R5, 0x7fffffe, RZ, 0xc0, !PT ;  /* 0x07fffffe05027812 */ /* 0x000fe400078ec0ff */
[----:B------:R-:W-:Y:S02]  /*1220*/  LOP3.LUT R0, R0, 0xc0, RZ, 0xc0, !PT ;  /* 0x000000c000007812 */ /* 0x000fe400078ec0ff */
[----:B------:R-:W-:Y:S01]  /*1230*/  LOP3.LUT R4, R10, 0x3fffffe, RZ, 0xc0, !PT ;  /* 0x03fffffe0a047812 */ /* 0x000fe200078ec0ff */
[----:B------:R-:W-:Y:S01]  /*1240*/  IMAD.IADD R2, R14, 0x1, -R2 ;  /* 0x000000010e027824 */ /* 0x000fe200078e0a02 */
[----:B------:R-:W-:-:S02]  /*1250*/  LOP3.LUT R6, R6, 0xfffffffe, RZ, 0xc0, !PT ;  /* 0xfffffffe06067812 */ /* 0x000fc400078ec0ff */
[----:B------:R-:W-:Y:S01]  /*1260*/  SHF.R.U32.HI R5, RZ, 0x3, R0 ;  /* 0x00000003ff057819 */ /* 0x000fe20000011600 */
[----:B------:R-:W-:Y:S01]  /*1270*/  IMAD.IADD R18, R3, 0x1, -R4 ;  /* 0x0000000103127824 */ /* 0x000fe200078e0a04 */
[----:B------:R-:W-:Y:S01]  /*1280*/  LOP3.LUT R0, R0, 0x18, R30, 0xf8, !PT ;  /* 0x0000001800007812 */ /* 0x000fe200078ef81e */
[C---:B------:R-:W-:Y:S01]  /*1290*/  IMAD.IADD R17, R8.reuse, 0x1, -R6 ;  /* 0x0000000108117824 */ /* 0x040fe200078e0a06 */
[----:B------:R-:W-:Y:S01]  /*12a0*/  SHF.R.S32.HI R23, RZ, 0x2, R12 ;  /* 0x00000002ff177819 */ /* 0x000fe2000001140c */
[----:B------:R-:W-:Y:S01]  /*12b0*/  IMAD R20, R8, 0x8, R2 ;  /* 0x0000000808147824 */ /* 0x000fe200078e0202 */
[----:B------:R-:W-:Y:S02]  /*12c0*/  LOP3.LUT R9, R0, R5, RZ, 0x3c, !PT ;  /* 0x0000000500097212 */ /* 0x000fe400078e3cff */
[----:B------:R-:W-:Y:S01]  /*12d0*/  LOP3.LUT R3, R11, 0xffffffe0, RZ, 0xc0, !PT ;  /* 0xffffffe00b037812 */ /* 0x000fe200078ec0ff */
[----:B------:R-:W-:Y:S01]  /*12e0*/  IMAD.SHL.U32 R20, R20, 0x20, RZ ;  /* 0x0000002014147824 */ /* 0x000fe200078e00ff */
[----:B------:R-:W-:-:S02]  /*12f0*/  SHF.R.S32.HI R8, RZ, 0x5, R11 ;  /* 0x00000005ff087819 */ /* 0x000fc4000001140b */
[----:B------:R-:W-:Y:S01]  /*1300*/  SHF.R.S32.HI R0, RZ, 0x1f, R11 ;  /* 0x0000001fff007819 */ /* 0x000fe2000001140b */
[----:B------:R-:W-:Y:S01]  /*1310*/  IMAD.IADD R28, R24, 0x1, -R3 ;  /* 0x00000001181c7824 */ /* 0x000fe200078e0a03 */
[----:B------:R-:W-:Y:S02]  /*1320*/  LOP3.LUT R2, R7, 0xfffffff0, RZ, 0xc0, !PT ;  /* 0xfffffff007027812 */ /* 0x000fe400078ec0ff */
[----:B------:R-:W-:Y:S02]  /*1330*/  LEA.HI R5, R12, R23, RZ, 0x1 ;  /* 0x000000170c057211 */ /* 0x000fe400078f08ff */
[----:B------:R-:W-:Y:S01]  /*1340*/  LEA.HI R4, R0, R8, RZ, 0x2 ;  /* 0x0000000800047211 */ /* 0x000fe200078f10ff */
[----:B------:R-:W-:Y:S01]  /*1350*/  IMAD.IADD R0, R24, 0x1, -R2 ;  /* 0x0000000118007824 */ /* 0x000fe200078e0a02 */
[----:B------:R-:W-:Y:S02]  /*1360*/  LOP3.LUT R2, R5, 0x7fffffe, RZ, 0xc0, !PT ;  /* 0x07fffffe05027812 */ /* 0x000fe400078ec0ff */
[----:B------:R-:W-:-:S02]  /*1370*/  SHF.R.S32.HI R5, RZ, 0x1f, R28 ;  /* 0x0000001fff057819 */ /* 0x000fc4000001141c */
[----:B------:R-:W-:Y:S01]  /*1380*/  LEA.HI R6, R0, R0, RZ, 0x1 ;  /* 0x0000000000067211 */ /* 0x000fe200078f08ff */
[----:B------:R-:W-:Y:S01]  /*1390*/  IMAD.IADD R2, R23, 0x1, -R2 ;  /* 0x0000000117027824 */ /* 0x000fe200078e0a02 */
[----:B------:R-:W-:Y:S02]  /*13a0*/  LEA.HI R19, R5, R28, RZ, 0x2 ;  /* 0x0000001c05137211 */ /* 0x000fe400078f10ff */
[----:B------:R-:W-:Y:S01]  /*13b0*/  LOP3.LUT R5, R6, 0x7fffffe, RZ, 0xc0, !PT ;  /* 0x07fffffe06057812 */ /* 0x000fe200078ec0ff */
[----:B------:R-:W-:Y:S01]  /*13c0*/  IMAD R2, R8, 0x8, R2 ;  /* 0x0000000808027824 */ /* 0x000fe200078e0202 */
[----:B------:R-:W-:Y:S02]  /*13d0*/  SHF.R.S32.HI R13, RZ, 0x1f, R0 ;  /* 0x0000001fff0d7819 */ /* 0x000fe40000011400 */
[----:B------:R-:W-:Y:S01]  /*13e0*/  LOP3.LUT R3, R4, 0xffffffc, RZ, 0xc0, !PT ;  /* 0x0ffffffc04037812 */ /* 0x000fe200078ec0ff */
[----:B------:R-:W-:Y:S01]  /*13f0*/  IMAD.IADD R11, R0, 0x1, -R5 ;  /* 0x00000001000b7824 */ /* 0x000fe200078e0a05 */
[----:B------:R-:W-:Y:S01]  /*1400*/  LEA.HI R13, R13, R0, RZ, 0x3 ;  /* 0x000000000d0d7211 */ /* 0x000fe200078f18ff */
[----:B------:R-:W-:Y:S01]  /*1410*/  IMAD.U32 R0, R2, 0x20, R9 ;  /* 0x0000002002007824 */ /* 0x000fe200078e0009 */
[----:B------:R-:W-:Y:S01]  /*1420*/  LEA.HI R4, R25, R25, RZ, 0x1 ;  /* 0x0000001919047211 */ /* 0x000fe200078f08ff */
[----:B------:R-:W-:Y:S01]  /*1430*/  IMAD.IADD R7, R8, 0x1, -R3 ;  /* 0x0000000108077824 */ /* 0x000fe200078e0a03 */
[----:B------:R-:W-:-:S02]  /*1440*/  IADD3 R22, R14, 0x40, RZ ;  /* 0x000000400e167810 */ /* 0x000fc40007ffe0ff */
[----:B------:R1:W-:Y:S01]  /*1450*/  STL [R1+0xc], R0 ;  /* 0x00000c0001007387 */ /* 0x0003e20000100800 */
[----:B------:R-:W-:Y:S02]  /*1460*/  LOP3.LUT R2, R4, 0x1ffffffe, RZ, 0xc0, !PT ;  /* 0x1ffffffe04027812 */ /* 0x000fe400078ec0ff */
[----:B------:R-:W-:Y:S02]  /*1470*/  SHF.R.S32.HI R3, RZ, 0x2, R19 ;  /* 0x00000002ff037819 */ /* 0x000fe40000011413 */
[----:B------:R-:W-:Y:S01]  /*1480*/  SHF.R.S32.HI R9, RZ, 0x1f, R12 ;  /* 0x0000001fff097819 */ /* 0x000fe2000001140c */
[----:B------:R-:W-:Y:S01]  /*1490*/  IMAD.IADD R2, R25, 0x1, -R2 ;  /* 0x0000000119027824 */ /* 0x000fe200078e0a02 */
[----:B------:R-:W-:Y:S01]  /*14a0*/  LEA.HI R14, R22, R22, RZ, 0x1 ;  /* 0x00000016160e7211 */ /* 0x000fe200078f08ff */
[----:B------:R-:W-:Y:S01]  /*14b0*/  IMAD R26, R7, 0x10, R3 ;  /* 0x00000010071a7824 */ /* 0x000fe200078e0203 */
[----:B------:R-:W-:Y:S02]  /*14c0*/  LEA.HI R3, R9, R23, RZ, 0x3 ;  /* 0x0000001709037211 */ /* 0x000fe400078f18ff */
[----:B------:R-:W-:-:S02]  /*14d0*/  SHF.R.S32.HI R5, RZ, 0x1, R6 ;  /* 0x00000001ff057819 */ /* 0x000fc40000011406 */
[----:B------:R-:W-:Y:S01]  /*14e0*/  LOP3.LUT R3, R3, 0xfffffff8, RZ, 0xc0, !PT ;  /* 0xfffffff803037812 */ /* 0x000fe200078ec0ff */
[----:B------:R-:W-:Y:S01]  /*14f0*/  STL [R1+0xac], R26 ;  /* 0x0000ac1a01007387 */ /* 0x000fe20000100800 */
[----:B------:R-:W-:Y:S02]  /*1500*/  LOP3.LUT R12, R14, 0x7fffffe, RZ, 0xc0, !PT ;  /* 0x07fffffe0e0c7812 */ /* 0x000fe400078ec0ff */
[----:B------:R-:W-:Y:S01]  /*1510*/  SHF.R.S32.HI R31, RZ, 0x1f, R30 ;  /* 0x0000001fff1f7819 */ /* 0x000fe2000001141e */
        /* <DEDUP_REMOVED lines=14> */
[----:B------:R-:W-:-:S03]  /*1600*/  LOP3.LUT R2, R4, 0xfffffffc, RZ, 0xc0, !PT ;  /* 0xfffffffc04027812 */ /* 0x000fc600078ec0ff */
[----:B------:R-:W-:Y:S01]  /*1610*/  IMAD R22, R6, 0x20, R3 ;  /* 0x0000002006167824 */ /* 0x000fe200078e0203 */
[----:B------:R-:W-:Y:S01]  /*1620*/  LOP3.LUT R0, R0, 0xc0, RZ, 0xc0, !PT ;  /* 0x000000c000007812 */ /* 0x000fe200078ec0ff */
[----:B------:R-:W-:Y:S01]  /*1630*/  IMAD.IADD R12, R5, 0x1, -R2 ;  /* 0x00000001050c7824 */ /* 0x000fe200078e0a02 */
[----:B------:R-:W-:Y:S01]  /*1640*/  LEA.HI R6, R7, R7, RZ, 0x1 ;  /* 0x0000000707067211 */ /* 0x000fe200078f08ff */
[----:B------:R-:W-:Y:S01]  /*1650*/  IMAD.SHL.U32 R2, R13, 0x20, RZ ;  /* 0x000000200d027824 */ /* 0x000fe200078e00ff */
[----:B------:R-:W-:Y:S01]  /*1660*/  LOP3.LUT R5, R0, 0x8, R16, 0xf8, !PT ;  /* 0x0000000800057812 */ /* 0x000fe200078ef810 */
[----:B------:R-:W-:Y:S01]  /*1670*/  STL [R1+0x88], R22 ;  /* 0x0000881601007387 */ /* 0x000fe20000100800 */
[----:B------:R-:W-:Y:S01]  /*1680*/  SHF.R.U32.HI R3, RZ, 0x3, R0 ;  /* 0x00000003ff037819 */ /* 0x000fe20000011600 */
[----:B------:R-:W-:Y:S01]  /*1690*/  IMAD.SHL.U32 R0, R8, 0x200, RZ ;  /* 0x0000020008007824 */ /* 0x000fe200078e00ff */
[----:B------:R-:W-:Y:S01]  /*16a0*/  LOP3.LUT R4, R6, 0x3fffffe, RZ, 0xc0, !PT ;  /* 0x03fffffe06047812 */ /* 0x000fe200078ec0ff */
[----:B------:R-:W-:Y:S01]  /*16b0*/  STL [R1+0x70], R20 ;  /* 0x0000701401007387 */ /* 0x000fe20000100800 */
[----:B------:R-:W-:-:S02]  /*16c0*/  LOP3.LUT R8, R5, R3, RZ, 0x3c, !PT ;  /* 0x0000000305087212 */ /* 0x000fc400078e3cff */
[----:B------:R-:W-:Y:S01]  /*16d0*/  LOP3.LUT R3, R15, 0xfffffffe, RZ, 0xc0, !PT ;  /* 0xfffffffe0f037812 */ /* 0x000fe200078ec0ff */
[----:B------:R-:W-:Y:S01]  /*16e0*/  IMAD.IADD R7, R7, 0x1, -R4 ;  /* 0x0000000107077824 */ /* 0x000fe200078e0a04 */
[----:B------:R-:W-:Y:S02]  /*16f0*/  LOP3.LUT R2, R2, 0xffffff00, RZ, 0xc0, !PT ;  /* 0xffffff0002027812 */ /* 0x000fe400078ec0ff */
[----:B------:R-:W-:Y:S01]  /*1700*/  SHF.R.S32.HI R5, RZ, 0x1, R6 ;  /* 0x00000001ff057819 */ /* 0x000fe20000011406 */
[----:B------:R-:W-:Y:S01]  /*1710*/  IMAD.IADD R29, R24, 0x1, -R3 ;  /* 0x00000001181d7824 */ /* 0x000fe200078e0a03 */
[----:B------:R-:W-:Y:S01]  /*1720*/  LOP3.LUT P4, RZ, R12, 0x2, RZ, 0xc0, !PT ;  /* 0x000000020cff7812 */ /* 0x000fe2000788c0ff */
[----:B------:R-:W-:Y:S01]  /*1730*/  IMAD.IADD R4, R2, 0x1, R0 ;  /* 0x0000000102047824 */ /* 0x000fe200078e0200 */
[----:B------:R-:W-:Y:S01]  /*1740*/  LOP3.LUT R3, R5, 0x1, RZ, 0xc0, !PT ;  /* 0x0000000105037812 */ /* 0x000fe200078ec0ff */
[----:B------:R-:W-:Y:S01]  /*1750*/  IMAD R16, R11, 0x20, R2 ;  /* 0x000000200b107824 */ /* 0x000fe200078e0202 */
[----:B------:R-:W-:Y:S01]  /*1760*/  LEA.HI R2, R9, R23, RZ, 0x2 ;  /* 0x0000001709027211 */ /* 0x000fe200078f10ff */
[----:B------:R-:W-:Y:S01]  /*1770*/  IMAD.SHL.U32 R146, R29, 0x4, RZ ;  /* 0x000000041d927824 */ /* 0x000fe200078e00ff */
[----:B------:R-:W-:Y:S01]  /*1780*/  ISETP.NE.U32.AND P2, PT, R3, 0x1, PT ;  /* 0x000000010300780c */ /* 0x000fe20003f45070 */
[----:B------:R-:W-:Y:S01]  /*1790*/  IMAD R0, R25, 0x2, R0 ;  /* 0x0000000219007824 */ /* 0x000fe200078e0200 */
[----:B------:R-:W-:Y:S01]  /*17a0*/  LOP3.LUT R2, R2, 0xfffffffc, RZ, 0xc0, !PT ;  /* 0xfffffffc02027812 */ /* 0x000fe200078ec0ff */
[----:B------:R-:W-:Y:S01]  /*17b0*/  IMAD R15, R11, 0x20, R4 ;  /* 0x000000200b0f7824 */ /* 0x000fe200078e0204 */
[C---:B------:R-:W-:Y:S01]  /*17c0*/  IADD3 R164, R146.reuse, 0x10, RZ ;  /* 0x0000001092a47810 */ /* 0x040fe20007ffe0ff */
[----:B------:R-:W-:Y:S01]  /*17d0*/  IMAD R7, R7, 0x20, R0 ;  /* 0x0000002007077824 */ /* 0x000fe200078e0200 */
[----:B------:R-:W-:Y:S01]  /*17e0*/  SHF.R.S32.HI R3, RZ, 0x1, R14 ;  /* 0x00000001ff037819 */ /* 0x000fe2000001140e */
[----:B------:R-:W-:Y:S01]  /*17f0*/  IMAD.IADD R2, R23, 0x1, -R2 ;  /* 0x0000000117027824 */ /* 0x000fe200078e0a02 */
[----:B------:R-:W-:Y:S01]  /*1800*/  LOP3.LUT P1, RZ, R5, 0x2, RZ, 0xc0, !PT ;  /* 0x0000000205ff7812 */ /* 0x000fe2000782c0ff */
[C---:B------:R-:W-:Y:S01]  /*1810*/  IMAD.IADD R144, R146.reuse, 0x1, R164 ;  /* 0x0000000192907824 */ /* 0x040fe200078e02a4 */
[----:B------:R-:W-:Y:S01]  /*1820*/  IADD3 R145, R146, 0x20, RZ ;  /* 0x0000002092917810 */ /* 0x000fe20007ffe0ff */
[----:B------:R-:W-:Y:S01]  /*1830*/  IMAD.SHL.U32 R4, R3, 0x40, RZ ;  /* 0x0000004003047824 */ /* 0x000fe200078e00ff */
[----:B------:R-:W-:Y:S01]  /*1840*/  LOP3.LUT P0, RZ, R2, 0x2, RZ, 0xc0, !PT ;  /* 0x0000000202ff7812 */ /* 0x000fe2000780c0ff */
[----:B------:R-:W-:-:S02]  /*1850*/  IMAD R0, R17, 0x8, R18 ;  /* 0x0000000811007824 */ /* 0x000fc400078e0212 */
[----:B------:R-:W-:Y:S01]  /*1860*/  IMAD.SHL.U32 R3, R2, 0x40, RZ ;  /* 0x0000004002037824 */ /* 0x000fe200078e00ff */
[----:B------:R-:W-:Y:S01]  /*1870*/  SHF.R.S32.HI R2, RZ, 0x1f, R144 ;  /* 0x0000001fff027819 */ /* 0x000fe20000011490 */
[----:B------:R-:W-:Y:S01]  /*1880*/  IMAD.U32 R0, R0, 0x20, R8 ;  /* 0x0000002000007824 */ /* 0x000fe200078e0008 */
[----:B------:R-:W-:Y:S01]  /*1890*/  LOP3.LUT R27, R4, 0xc0, RZ, 0xc0, !PT ;  /* 0x000000c0041b7812 */ /* 0x000fe200078ec0ff */
[----:B------:R-:W-:Y:S01]  /*18a0*/  IMAD.SHL.U32 R5, R5, 0x40, RZ ;  /* 0x0000004005057824 */ /* 0x000fe200078e00ff */
[-C--:B------:R-:W-:Y:S01]  /*18b0*/  LEA.HI R8, R2, R144.reuse, RZ, 0x3 ;  /* 0x0000009002087211 */ /* 0x080fe200078f18ff */
[----:B------:R-:W-:Y:S01]  /*18c0*/  IMAD.IADD R143, R146, 0x1, R145 ;  /* 0x00000001928f7824 */ /* 0x000fe200078e0291 */
[----:B------:R-:W-:Y:S01]  /*18d0*/  LEA.HI R2, R2, R144, RZ, 0x5 ;  /* 0x0000009002027211 */ /* 0x000fe200078f28ff */
[----:B------:R-:W-:Y:S01]  /*18e0*/  STL [R1+0x80], R27 ;  /* 0x0000801b01007387 */ /* 0x000fe20000100800 */
[----:B------:R-:W-:Y:S01]  /*18f0*/  LOP3.LUT R25, R3, 0xc0, RZ, 0xc0, !PT ;  /* 0x000000c003197812 */ /* 0x000fe200078ec0ff */
[----:B------:R-:W-:Y:S01]  /*1900*/  IMAD.SHL.U32 R136, R29, 0x8, RZ ;  /* 0x000000081d887824 */ /* 0x000fe200078e00ff */
        /* <DEDUP_REMOVED lines=18> */
[----:B------:R-:W-:Y:S01]  /*1a30*/  SHF.R.S32.HI R8, RZ, 0x3, R8 ;  /* 0x00000003ff087819 */ /* 0x000fe20000011408 */
        /* <DEDUP_REMOVED lines=14> */
[----:B------:R-:W-:Y:S02]  /*1b20*/  IADD3 R10, R6, R2, R20 ;  /* 0x00000002060a7210 */ /* 0x000fe40007ffe014 */
[----:B------:R-:W-:-:S02]  /*1b30*/  LOP3.LUT R3, R7, R5, RZ, 0x3c, !PT ;  /* 0x0000000507037212 */ /* 0x000fc400078e3cff */
[C---:B------:R-:W-:Y:S02]  /*1b40*/  IADD3 R6, R18.reuse, 0x80, RZ ;  /* 0x0000008012067810 */ /* 0x040fe40007ffe0ff */
[----:B------:R-:W-:Y:S02]  /*1b50*/  LOP3.LUT R5, R9, R24, RZ, 0x3c, !PT ;  /* 0x0000001809057212 */ /* 0x000fe400078e3cff */
[----:B------:R-:W-:Y:S02]  /*1b60*/  IADD3 R14, R18, 0x70, RZ ;  /* 0x00000070120e7810 */ /* 0x000fe40007ffe0ff */
[----:B------:R-:W-:Y:S02]  /*1b70*/  @P2 IADD3 R14, R6, 0x10, RZ ;  /* 0x00000010060e2810 */ /* 0x000fe40007ffe0ff */
[----:B------:R-:W-:Y:S01]  /*1b80*/  IADD3 R9, R5, R22, R2 ;  /* 0x0000001605097210 */ /* 0x000fe20007ffe002 */
[----:B------:R-:W-:Y:S01]  /*1b90*/  IMAD.IADD R2, R3, 0x1, R15 ;  /* 0x0000000103027824 */ /* 0x000fe200078e020f */
[C---:B------:R-:W-:Y:S01]  /*1ba0*/  IADD3 R7, R30.reuse, 0x20, RZ ;  /* 0x000000201e077810 */ /* 0x040fe20007ffe0ff */
[----:B------:R-:W-:Y:S01]  /*1bb0*/  STL [R1+0x54], R14 ;  /* 0x0000540e01007387 */ /* 0x000fe20000100800 */
[----:B------:R-:W-:Y:S01]  /*1bc0*/  LOP3.LUT R5, R19, 0x7ffffffc, RZ, 0xc0, !PT ;  /* 0x7ffffffc13057812 */ /* 0x000fe200078ec0ff */
[----:B------:R-:W-:Y:S01]  /*1bd0*/  IMAD.IADD R3, R3, 0x1, R16 ;  /* 0x0000000103037824 */ /* 0x000fe200078e0210 */
[----:B------:R-:W-:Y:S01]  /*1be0*/  IADD3 R6, R30, 0x40, RZ ;  /* 0x000000401e067810 */ /* 0x000fe20007ffe0ff */
[----:B------:R1:W-:Y:S01]  /*1bf0*/  STL [R1+0x24], R7 ;  /* 0x0000240701007387 */ /* 0x0003e20000100800 */
[----:B------:R-:W-:Y:S01]  /*1c00*/  SHF.R.S32.HI R15, RZ, 0x1f, R7 ;  /* 0x0000001fff0f7819 */ /* 0x000fe20000011407 */
[----:B------:R-:W-:Y:S01]  /*1c10*/  IMAD.IADD R5, R28, 0x1, -R5 ;  /* 0x000000011c057824 */ /* 0x000fe200078e0a05 */
[----:B------:R-:W-:Y:S01]  /*1c20*/  LEA R165, R0, 0x3c80, 0x1 ;  /* 0x00003c8000a57811 */ /* 0x000fe200078e08ff */
[----:B------:R-:W-:Y:S01]  /*1c30*/  STL.64 [R1+0x18], R30 ;  /* 0x0000181e01007387 */ /* 0x000fe20000100a00 */
[----:B------:R-:W-:Y:S01]  /*1c40*/  LEA R0, R13, 0x6080, 0x1 ;  /* 0x000060800d007811 */ /* 0x000fe200078e08ff */
[----:B------:R-:W-:Y:S01]  /*1c50*/  IMAD.SHL.U32 R5, R5, 0x2, RZ ;  /* 0x0000000205057824 */ /* 0x000fe200078e00ff */
[----:B------:R-:W-:Y:S01]  /*1c60*/  IADD3 R194, R165, 0x20, RZ ;  /* 0x00000020a5c27810 */ /* 0x000fe20007ffe0ff */
[----:B------:R2:W-:Y:S01]  /*1c70*/  STL [R1+0x38], R6 ;  /* 0x0000380601007387 */ /* 0x0005e20000100800 */
[----:B------:R-:W-:-:S02]  /*1c80*/  LEA R192, R2, 0x6080, 0x1 ;  /* 0x0000608002c07811 */ /* 0x000fc400078e08ff */
[----:B------:R-:W-:Y:S01]  /*1c90*/  LEA R166, R3, 0x1880, 0x1 ;  /* 0x0000188003a67811 */ /* 0x000fe200078e08ff */
[----:B------:R-:W-:Y:S01]  /*1ca0*/  STL [R1+0x64], R15 ;  /* 0x0000640f01007387 */ /* 0x000fe20000100800 */
[----:B------:R-:W-:-:S04]  /*1cb0*/  @P3 IADD3 R194, R165, -0x20, RZ ;  /* 0xffffffe0a5c23810 */ /* 0x000fc80007ffe0ff */
[C---:B------:R-:W-:Y:S02]  /*1cc0*/  IADD3 R202, R194.reuse, 0x400, RZ ;  /* 0x00000400c2ca7810 */ /* 0x040fe40007ffe0ff */
[C---:B------:R-:W-:Y:S02]  /*1cd0*/  IADD3 R201, R194.reuse, 0x800, RZ ;  /* 0x00000800c2c97810 */ /* 0x040fe40007ffe0ff */
[C---:B------:R-:W-:Y:S02]  /*1ce0*/  IADD3 R200, R194.reuse, 0xc00, RZ ;  /* 0x00000c00c2c87810 */ /* 0x040fe40007ffe0ff */
[C---:B------:R-:W-:Y:S02]  /*1cf0*/  IADD3 R199, R194.reuse, 0x1000, RZ ;  /* 0x00001000c2c77810 */ /* 0x040fe40007ffe0ff */
[----:B-1----:R-:W-:Y:S02]  /*1d00*/  SHF.R.S32.HI R7, RZ, 0x1f, R6 ;  /* 0x0000001fff077819 */ /* 0x002fe40000011406 */
[----:B------:R-:W-:-:S02]  /*1d10*/  IADD3 R198, R194, 0x1400, RZ ;  /* 0x00001400c2c67810 */ /* 0x000fc40007ffe0ff */
[C---:B------:R-:W-:Y:S01]  /*1d20*/  IADD3 R197, R194.reuse, 0x1800, RZ ;  /* 0x00001800c2c57810 */ /* 0x040fe20007ffe0ff */
[----:B------:R1:W-:Y:S01]  /*1d30*/  STL [R1+0x60], R7 ;  /* 0x0000600701007387 */ /* 0x0003e20000100800 */
[C---:B------:R-:W-:Y:S02]  /*1d40*/  IADD3 R196, R194.reuse, 0x1c00, RZ ;  /* 0x00001c00c2c47810 */ /* 0x040fe40007ffe0ff */
[--C-:B--2---:R-:W-:Y:S01]  /*1d50*/  LOP3.LUT R6, R27, 0x18, R136.reuse, 0xf8, !PT ;  /* 0x000000181b067812 */ /* 0x104fe200078ef888 */
[----:B------:R2:W-:Y:S01]  /*1d60*/  STL [R1+0x20], R5 ;  /* 0x0000200501007387 */ /* 0x0005e20000100800 */
[----:B------:R-:W-:Y:S02]  /*1d70*/  IADD3 R195, R194, 0x2000, RZ ;  /* 0x00002000c2c37810 */ /* 0x000fe40007ffe0ff */
[----:B------:R-:W-:Y:S01]  /*1d80*/  LOP3.LUT R6, R6, R24, RZ, 0x3c, !PT ;  /* 0x0000001806067212 */ /* 0x000fe200078e3cff */
[----:B-1----:R-:W-:Y:S01]  /*1d90*/  IMAD.IADD R7, R26, 0x1, R21 ;  /* 0x000000011a077824 */ /* 0x002fe200078e0215 */
[----:B--2---:R-:W-:-:S04]  /*1da0*/  LOP3.LUT R5, R25, 0x8, R136, 0xf8, !PT ;  /* 0x0000000819057812 */ /* 0x004fc800078ef888 */
[----:B------:R1:W-:Y:S04]  /*1db0*/  STL [R1+0x8c], R7 ;  /* 0x00008c0701007387 */ /* 0x0003e80000100800 */
[----:B------:R2:W-:Y:S01]  /*1dc0*/  STL [R1+0x7c], R8 ;  /* 0x00007c0801007387 */ /* 0x0005e20000100800 */
[----:B-1----:R-:W-:Y:S02]  /*1dd0*/  LOP3.LUT R7, R25, 0x18, R136, 0xf8, !PT ;  /* 0x0000001819077812 */ /* 0x002fe400078ef888 */
[----:B--2---:R-:W-:Y:S02]  /*1de0*/  SHF.R.S32.HI R8, RZ, 0x3, R4 ;  /* 0x00000003ff087819 */ /* 0x004fe40000011404 */
[-C--:B------:R-:W-:Y:S01]  /*1df0*/  LOP3.LUT R4, R5, R23.reuse, RZ, 0x3c, !PT ;  /* 0x0000001705047212 */ /* 0x080fe200078e3cff */
[----:B------:R-:W-:Y:S01]  /*1e00*/  IMAD.IADD R5, R22, 0x1, R6 ;  /* 0x0000000116057824 */ /* 0x000fe200078e0206 */
[----:B------:R-:W-:Y:S01]  /*1e10*/  LOP3.LUT R7, R7, R23, RZ, 0x3c, !PT ;  /* 0x0000001707077212 */ /* 0x000fe200078e3cff */
[----:B------:R-:W-:Y:S01]  /*1e20*/  STL [R1+0x78], R8 ;  /* 0x0000780801007387 */ /* 0x000fe20000100800 */
[----:B------:R-:W-:Y:S01]  /*1e30*/  SEL R6, R12, 0xffffffe0, !P1 ;  /* 0xffffffe00c067807 */ /* 0x000fe20004800000 */
[C---:B------:R-:W-:Y:S01]  /*1e40*/  IMAD.IADD R248, R20.reuse, 0x1, R4 ;  /* 0x0000000114f87824 */ /* 0x040fe200078e0204 */
[----:B------:R-:W-:Y:S01]  /*1e50*/  LEA R5, R5, 0x6080, 0x1 ;  /* 0x0000608005057811 */ /* 0x000fe200078e08ff */
[----:B------:R-:W-:Y:S01]  /*1e60*/  IMAD.IADD R7, R20, 0x1, R7 ;  /* 0x0000000114077824 */ /* 0x000fe200078e0207 */
[----:B------:R-:W-:-:S02]  /*1e70*/  SEL R4, R12, 0xffffffe0, !P4 ;  /* 0xffffffe00c047807 */ /* 0x000fc40006000000 */
[----:B------:R-:W-:Y:S01]  /*1e80*/  LEA R248, R248, 0x1880, 0x1 ;  /* 0x00001880f8f87811 */ /* 0x000fe200078e08ff */
[----:B------:R1:W-:Y:S02]  /*1e90*/  STL [R1+0xa4], R5 ;  /* 0x0000a40501007387 */ /* 0x0003e40000100800 */
[----:B------:R-:W-:Y:S01]  /*1ea0*/  IMAD.IADD R193, R192, 0x1, R4 ;  /* 0x00000001c0c17824 */ /* 0x000fe200078e0204 */
[C---:B------:R-:W-:Y:S01]  /*1eb0*/  IADD3 R249, R248.reuse, 0x20, RZ ;  /* 0x00000020f8f97810 */ /* 0x040fe20007ffe0ff */
[----:B------:R2:W-:Y:S01]  /*1ec0*/  STL [R1+0xa0], R0 ;  /* 0x0000a00001007387 */ /* 0x0005e20000100800 */
[----:B------:R-:W-:Y:S01]  /*1ed0*/  @P0 IADD3 R249, R248, -0x20, RZ ;  /* 0xffffffe0f8f90810 */ /* 0x000fe20007ffe0ff */
[----:B------:R-:W-:Y:S01]  /*1ee0*/  IMAD.IADD R167, R4, 0x1, R166 ;  /* 0x0000000104a77824 */ /* 0x000fe200078e02a6 */
[----:B-1----:R-:W-:Y:S02]  /*1ef0*/  LEA R5, R11, 0x6080, 0x1 ;  /* 0x000060800b057811 */ /* 0x002fe400078e08ff */
[----:B--2---:R-:W-:-:S03]  /*1f00*/  LEA R0, R10, 0x6080, 0x1 ;  /* 0x000060800a007811 */ /* 0x004fc600078e08ff */
        /* <DEDUP_REMOVED lines=10> */
.L_x_1384:
        /* <DEDUP_REMOVED lines=11> */
[----:B------:R-:W-:Y:S02]  /*2060*/  ISETP.NE.U32.AND P5, PT, RZ, c[0x0][0x358], PT ;  /* 0x0000d600ff007a0c */ /* 0x000fe40003fa5070 */
[----:B------:R-:W-:Y:S02]  /*2070*/  ISETP.NE.AND.EX P3, PT, RZ, c[0x0][0x34c], PT, P3 ;  /* 0x0000d300ff007a0c */ /* 0x000fe40003f65330 */
[----:B------:R-:W-:Y:S01]  /*2080*/  ISETP.NE.AND.EX P5, PT, RZ, c[0x0][0x35c], PT, P5 ;  /* 0x0000d700ff007a0c */ /* 0x000fe20003fa5350 */
[----:B------:R-:W-:-:S02]  /*2090*/  IMAD.MOV.U32 R142, RZ, RZ, RZ ;  /* 0x000000ffff8e7224 */ /* 0x000fc400078e00ff */
[----:B------:R-:W-:Y:S01]  /*20a0*/  IMAD.MOV.U32 R13, RZ, RZ, RZ ;  /* 0x000000ffff0d7224 */ /* 0x000fe200078e00ff */
[----:B--2---:R-:W-:Y:S01]  /*20b0*/  SHF.R.S32.HI R20, RZ, 0x1f, R18 ;  /* 0x0000001fff147819 */ /* 0x004fe20000011412 */
[----:B------:R1:W-:Y:S01]  /*20c0*/  STL [R1+0x3c], R18 ;  /* 0x00003c1201007387 */ /* 0x0003e20000100800 */
[C---:B------:R-:W-:Y:S02]  /*20d0*/  @P4 LEA R2, P0, R18.reuse, c[0x0][0x360], 0x2 ;  /* 0x0000d80012024a11 */ /* 0x040fe400078010ff */
[C---:B------:R-:W-:Y:S01]  /*20e0*/  @P2 LEA R4, P1, R18.reuse, c[0x0][0x370], 0x2 ;  /* 0x0000dc0012042a11 */ /* 0x040fe200078210ff */
[----:B------:R1:W-:Y:S01]  /*20f0*/  STL [R1+0x4c], R20 ;  /* 0x00004c1401007387 */ /* 0x0003e20000100800 */
[C-C-:B------:R-:W-:Y:S02]  /*2100*/  @P4 LEA.HI.X R3, R18.reuse, c[0x0][0x364], R20.reuse, 0x2, P0 ;  /* 0x0000d90012034a11 */ /* 0x140fe400000f1414 */
[----:B------:R-:W-:-:S03]  /*2110*/  @P2 LEA.HI.X R5, R18, c[0x0][0x374], R20, 0x2, P1 ;  /* 0x0000dd0012052a11 */ /* 0x000fc600008f1414 */
[----:B------:R2:W4:Y:S01]  /*2120*/  @P4 LDG.E R0, [R2.64] ;  /* 0x0000000602004981 */ /* 0x000522000c1e1900 */
[----:B------:R-:W-:-:S03]  /*2130*/  ISETP.NE.U32.AND P0, PT, RZ, c[0x0][0x350], PT ;  /* 0x0000d400ff007a0c */ /* 0x000fc60003f05070 */
[----:B------:R1:W5:Y:S01]  /*2140*/  @P2 LDG.E R149, [R4.64] ;  /* 0x0000000604952981 */ /* 0x000362000c1e1900 */
[----:B------:R-:W-:Y:S02]  /*2150*/  ISETP.NE.AND.EX P6, PT, RZ, c[0x0][0x354], PT, P0 ;  /* 0x0000d500ff007a0c */ /* 0x000fe40003fc5300 */
[----:B------:R-:W-:-:S04]  /*2160*/  LEA R6, P2, R18, c[0x0][0x348], 0x2 ;  /* 0x0000d20012067a11 */ /* 0x000fc800078410ff */
[----:B------:R-:W-:-:S05]  /*2170*/  LEA.HI.X R7, R18, c[0x0][0x34c], R20, 0x2, P2 ;  /* 0x0000d30012077a11 */ /* 0x000fca00010f1414 */
[----:B------:R3:W5:Y:S01]  /*2180*/  @P3 LDG.E R142, [R6.64] ;  /* 0x00000006068e3981 */ /* 0x000762000c1e1900 */
[C---:B--2---:R-:W-:Y:S02]  /*2190*/  LEA R2, P0, R18.reuse, c[0x0][0x358], 0x2 ;  /* 0x0000d60012027a11 */ /* 0x044fe400078010ff */
[C---:B-1----:R-:W-:Y:S02]  /*21a0*/  LEA R4, P1, R18.reuse, c[0x0][0x350], 0x2 ;  /* 0x0000d40012047a11 */ /* 0x042fe400078210ff */
[C-C-:B------:R-:W-:Y:S02]  /*21b0*/  LEA.HI.X R3, R18.reuse, c[0x0][0x35c], R20.reuse, 0x2, P0 ;  /* 0x0000d70012037a11 */ /* 0x140fe400000f1414 */
[----:B------:R-:W-:-:S03]  /*21c0*/  LEA.HI.X R5, R18, c[0x0][0x354], R20, 0x2, P1 ;  /* 0x0000d50012057a11 */ /* 0x000fc600008f1414 */
[----:B------:R1:W5:Y:S04]  /*21d0*/  @P5 LDG.E R13, [R2.64] ;  /* 0x00000006020d5981 */ /* 0x000368000c1e1900 */
[----:B------:R1:W5:Y:S01]  /*21e0*/  @P6 LDG.E R148, [R4.64] ;  /* 0x0000000604946981 */ /* 0x000362000c1e1900 */
[----:B---3--:R-:W-:-:S05]  /*21f0*/  LOP3.LUT R22, R9, 0xffff, RZ, 0xc0, !PT ;  /* 0x0000ffff09167812 */ /* 0x008fca00078ec0ff */
[----:B------:R1:W-:Y:S01]  /*2200*/  STL [R1+0x44], R22 ;  /* 0x0000441601007387 */ /* 0x0003e20000100800 */
[----:B------:R-:W-:Y:S01]  /*2210*/  YIELD ;  /* 0x0000000000007946 */ /* 0x000fe20003800000 */
[----:B------:R-:W-:Y:S02]  /*2220*/  P2R R14, PR, RZ, 0x40 ;  /* 0x00000040ff0e7803 */ /* 0x000fe40000000000 */
[----:B----4-:R1:W-:Y:S01]  /*2230*/  @P4 STL [R1+0x40], R0 ;  /* 0x0000400001004387 */ /* 0x0103e20000100800 */
[----:B------:R-:W-:Y:S05]  /*2240*/  @P4 BRA `(.L_x_1211) ;  /* 0x0000007000004947 */ /* 0x000fea0003800000 */
[----:B-1----:R-:W-:-:S05]  /*2250*/  MOV R0, c[0x0][0x168] ;  /* 0x00005a0000007a02 */ /* 0x002fca0000000f00 */
[----:B------:R1:W-:Y:S01]  /*2260*/  STL [R1+0x40], R0 ;  /* 0x0000400001007387 */ /* 0x0003e20000100800 */
[----:B------:R-:W-:Y:S05]  /*2270*/  @!P3 BRA `(.L_x_1211) ;  /* 0x000000400000b947 */ /* 0x000fea0003800000 */
[----:B------:R-:W2:Y:S04]  /*2280*/  LDG.E R8, [R6.64] ;  /* 0x0000000606087981 */ /* 0x000ea8000c1e1900 */
[----:B-1----:R-:W2:Y:S02]  /*2290*/  LDG.E R0, [R6.64+0x4] ;  /* 0x0000040606007981 */ /* 0x002ea4000c1e1900 */
[----:B--2---:R-:W-:-:S05]  /*22a0*/  IADD3 R0, -R8, R0, RZ ;  /* 0x0000000008007210 */ /* 0x004fca0007ffe1ff */
[----:B------:R1:W-:Y:S02]  /*22b0*/  STL [R1+0x40], R0 ;  /* 0x0000400001007387 */ /* 0x0003e40000100800 */
.L_x_1211:
[----:B------:R-:W-:-:S04]  /*22c0*/  ISETP.NE.U32.AND P0, PT, RZ, c[0x0][0x368], PT ;  /* 0x0000da00ff007a0c */ /* 0x000fc80003f05070 */
[----:B------:R-:W-:-:S13]  /*22d0*/  ISETP.NE.AND.EX P0, PT, RZ, c[0x0][0x36c], PT, P0 ;  /* 0x0000db00ff007a0c */ /* 0x000fda0003f05300 */
[----:B------:R-:W-:Y:S05]  /*22e0*/  @!P0 BRA `(.L_x_1212) ;  /* 0x0000004000008947 */ /* 0x000fea0003800000 */
[----:B-1----:R-:W-:-:S04]  /*22f0*/  LEA R4, P0, R18, c[0x0][0x368], 0x2 ;  /* 0x0000da0012047a11 */ /* 0x002fc800078010ff */
[----:B------:R-:W-:-:S05]  /*2300*/  LEA.HI.X R5, R18, c[0x0][0x36c], R20, 0x2, P0 ;  /* 0x0000db0012057a11 */ /* 0x000fca00000f1414 */
[----:B------:R1:W5:Y:S01]  /*2310*/  LDG.E R12, [R4.64] ;  /* 0x00000006040c7981 */ /* 0x000362000c1e1900 */
[----:B------:R-:W-:Y:S05]  /*2320*/  BRA `(.L_x_1213) ;  /* 0x0000005000007947 */ /* 0x000fea0003800000 */
.L_x_1212:
[----:B------:R-:W-:Y:S01]  /*2330*/  MOV R12, c[0x0][0x1d0] ;  /* 0x00007400000c7a02 */ /* 0x000fe20000000f00 */
[----:B------:R-:W-:Y:S05]  /*2340*/  @!P6 BRA `(.L_x_1213) ;  /* 0x000000300000e947 */ /* 0x000fea0003800000 */
[----:B------:R-:W2:Y:S04]  /*2350*/  LDG.E R6, [R4.64] ;  /* 0x0000000604067981 */ /* 0x000ea8000c1e1900 */
[----:B-1----:R-:W2:Y:S02]  /*2360*/  LDG.E R0, [R4.64+0x4] ;  /* 0x0000040604007981 */ /* 0x002ea4000c1e1900 */
[----:B--2---:R-:W-:Y:S02]  /*2370*/  IADD3 R12, -R6, R0, RZ ;  /* 0x00000000060c7210 */ /* 0x004fe40007ffe1ff */
.L_x_1213:
[----:B-1----:R-:W2:Y:S04]  /*2380*/  LDL R4, [R1+0x40] ;  /* 0x0000400001047983 */ /* 0x002ea80000100800 */
[----:B------:R-:W3:Y:S04]  /*2390*/  LDL.LU R0, [R1+0x2c] ;  /* 0x00002c0001007983 */ /* 0x000ee80000300800 */
[----:B------:R-:W4:Y:S04]  /*23a0*/  LDL.LU R6, [R1+0x14] ;  /* 0x0000140001067983 */ /* 0x000f280000300800 */
[----:B------:R1:W3:Y:S01]  /*23b0*/  @P5 LDG.E R5, [R2.64] ;  /* 0x0000000602055981 */ /* 0x0002e2000c1e1900 */
[----:B------:R-:W-:-:S04]  /*23c0*/  ISETP.NE.U32.AND P0, PT, RZ, c[0x0][0x378], PT ;  /* 0x0000de00ff007a0c */ /* 0x000fc80003f05070 */
[----:B------:R-:W-:Y:S01]  /*23d0*/  ISETP.NE.AND.EX P1, PT, RZ, c[0x0][0x37c], PT, P0 ;  /* 0x0000df00ff007a0c */ /* 0x000fe20003f25300 */
[----:B------:R-:W-:Y:S02]  /*23e0*/  IMAD.MOV.U32 R7, RZ, RZ, c[0x0][0x2c4] ;  /* 0x0000b100ff077624 */ /* 0x000fe400078e00ff */
[----:B--2---:R-:W-:Y:S02]  /*23f0*/  IMAD.MOV.U32 R8, RZ, RZ, R4 ;  /* 0x000000ffff087224 */ /* 0x004fe400078e0004 */
[----:B------:R1:W2:Y:S01]  /*2400*/  @P5 LDG.E R4, [R2.64+0x4] ;  /* 0x0000040602045981 */ /* 0x0002a2000c1e1900 */
[----:B------:R-:W-:Y:S01]  /*2410*/  ISETP.NE.AND P2, PT, R7, 0x1, PT ;  /* 0x000000010700780c */ /* 0x000fe20003f45270 */
[----:B-----5:R-:W-:Y:S01]  /*2420*/  IMAD.MOV.U32 R131, RZ, RZ, R12 ;  /* 0x000000ffff837224 */ /* 0x020fe200078e000c */
[----:B----4-:R-:W-:Y:S01]  /*2430*/  LOP3.LUT R6, R6, 0xfffffffb, RZ, 0xc0, !PT ;  /* 0xfffffffb06067812 */ /* 0x010fe200078ec0ff */
[----:B------:R-:W-:-:S04]  /*2440*/  IMAD.IADD R7, R12, 0x1, -R149 ;  /* 0x000000010c077824 */ /* 0x000fc800078e0a95 */
[----:B-1----:R-:W-:-:S04]  /*2450*/  @P1 LEA R2, P0, R18, c[0x0][0x378], 0x2 ;  /* 0x0000de0012021a11 */ /* 0x002fc800078010ff */
[----:B------:R-:W-:-:S05]  /*2460*/  @P1 LEA.HI.X R3, R18, c[0x0][0x37c], R20, 0x2, P0 ;  /* 0x0000df0012031a11 */ /* 0x000fca00000f1414 */
[----:B------:R3:W5:Y:S01]  /*2470*/  @P1 LDG.E R131, [R2.64] ;  /* 0x0000000602831981 */ /* 0x000762000c1e1900 */
[----:B------:R-:W-:Y:S01]  /*2480*/  @P2 LOP3.LUT R6, R6, 0x4, RZ, 0xfc, !PT ;  /* 0x0000000406062812 */ /* 0x000fe200078efcff */
[----:B---3--:R-:W-:Y:S02]  /*2490*/  IMAD.SHL.U32 R2, R0, 0x80, RZ ;  /* 0x0000008000027824 */ /* 0x008fe400078e00ff */
[----:B------:R-:W-:-:S03]  /*24a0*/  IMAD.MOV.U32 R0, RZ, RZ, c[0x0][0x228] ;  /* 0x00008a00ff007624 */ /* 0x000fc600078e00ff */
[----:B------:R1:W-:Y:S04]  /*24b0*/  STL [R1+0x48], R2 ;  /* 0x0000480201007387 */ /* 0x0003e80000100800 */
[----:B------:R3:W-:Y:S01]  /*24c0*/  STL [R1+0x14], R6 ;  /* 0x0000140601007387 */ /* 0x0007e20000100800 */
[----:B-1----:R-:W-:-:S05]  /*24d0*/  IADD3 R2, R2, 0x7f, RZ ;  /* 0x0000007f02027810 */ /* 0x002fca0007ffe0ff */
[----:B------:R-:W-:-:S05]  /*24e0*/  @P2 IMAD.HI.U32 R3, R2, c[0x0][0x2c8], RZ ;  /* 0x0000b20002032a27 */ /* 0x000fca00078e00ff */
[----:B------:R-:W-:Y:S01]  /*24f0*/  @P2 SHF.R.U32.HI R2, RZ, c[0x0][0x2cc], R3 ;  /* 0x0000b300ff022a19 */ /* 0x000fe20000011603 */
[----:B------:R-:W-:Y:S01]  /*2500*/  BSSY B0, `(.L_x_1214) ;  /* 0x0000037000007945 */ /* 0x000fe20003800000 */
[----:B--2---:R-:W-:-:S04]  /*2510*/  @P5 IMAD.IADD R0, R4, 0x1, -R5 ;  /* 0x0000000104005824 */ /* 0x004fc800078e0a05 */
[----:B---3--:R-:W-:-:S05]  /*2520*/  IMAD.IADD R6, R7, 0x1, R0 ;  /* 0x0000000107067824 */ /* 0x008fca00078e0200 */
[C---:B------:R-:W-:Y:S02]  /*2530*/  IADD3 R154, R6.reuse, 0x30, -R8 ;  /* 0x00000030069a7810 */ /* 0x040fe40007ffe808 */
[----:B------:R-:W-:Y:S02]  /*2540*/  IADD3 R4, R6, 0x2f, RZ ;  /* 0x0000002f06047810 */ /* 0x000fe40007ffe0ff */
[----:B------:R-:W-:Y:S01]  /*2550*/  LOP3.LUT R5, R9, 0xff000000, RZ, 0xc0, !PT ;  /* 0xff00000009057812 */ /* 0x000fe200078ec0ff */
[----:B------:R-:W-:Y:S01]  /*2560*/  IMAD.IADD R3, R154, 0x1, R2 ;  /* 0x000000019a037824 */ /* 0x000fe200078e0202 */
[----:B------:R1:W-:Y:S01]  /*2570*/  STL [R1+0x2c], R6 ;  /* 0x00002c0601007387 */ /* 0x0003e20000100800 */
[----:B------:R-:W-:Y:S01]  /*2580*/  IMAD.HI R2, R4, 0x2aaaaaab, RZ ;  /* 0x2aaaaaab04027827 */ /* 0x000fe200078e02ff */
[----:B------:R-:W-:-:S04]  /*2590*/  SHF.R.U32.HI R8, RZ, 0x8, R5 ;  /* 0x00000008ff087819 */ /* 0x000fc80000011605 */
[----:B------:R-:W-:-:S04]  /*25a0*/  SHF.R.U32.HI R4, RZ, 0x1f, R2 ;  /* 0x0000001fff047819 */ /* 0x000fc80000011602 */
[----:B------:R-:W-:Y:S01]  /*25b0*/  LEA.HI.SX32 R153, R2, R4, 0x1d ;  /* 0x0000000402997211 */ /* 0x000fe200078feaff */
[----:B-1----:R-:W-:Y:S01]  /*25c0*/  IMAD.HI R6, R3, 0x2aaaaaab, RZ ;  /* 0x2aaaaaab03067827 */ /* 0x002fe200078e02ff */
[----:B------:R-:W-:-:S04]  /*25d0*/  LOP3.LUT R3, R9, 0xff0000, RZ, 0xc0, !PT ;  /* 0x00ff000009037812 */ /* 0x000fc800078ec0ff */
[----:B------:R-:W-:Y:S02]  /*25e0*/  LEA.HI R3, R3, R8, RZ, 0x10 ;  /* 0x0000000803037211 */ /* 0x000fe400078f80ff */
[----:B------:R-:W-:Y:S02]  /*25f0*/  SHF.R.U32.HI R5, RZ, 0x1f, R6 ;  /* 0x0000001fff057819 */ /* 0x000fe40000011606 */
[----:B------:R-:W-:Y:S02]  /*2600*/  SHF.R.U32.HI R9, RZ, 0x10, R3 ;  /* 0x00000010ff097819 */ /* 0x000fe40000011603 */
[----:B------:R-:W-:Y:S02]  /*2610*/  LOP3.LUT R16, R3, 0xff, RZ, 0xc0, !PT ;  /* 0x000000ff03107812 */ /* 0x000fe400078ec0ff */
[----:B------:R-:W-:Y:S01]  /*2620*/  LEA.HI.SX32 R2, R6, R5, 0x1d ;  /* 0x0000000506027211 */ /* 0x000fe200078feaff */
[----:B------:R1:W-:Y:S03]  /*2630*/  STL [R1+0x30], R9 ;  /* 0x0000300901007387 */ /* 0x0003e60000100800 */
[----:B------:R-:W-:Y:S01]  /*2640*/  IMNMX R6, R153, R2, PT ;  /* 0x0000000299067217 */ /* 0x000fe20003800200 */
[----:B------:R1:W-:Y:S03]  /*2650*/  STL [R1+0x74], R16 ;  /* 0x0000741001007387 */ /* 0x0003e60000100800 */
[----:B------:R-:W-:-:S02]  /*2660*/  ISETP.GE.AND P0, PT, R6, 0x1, PT ;  /* 0x000000010600780c */ /* 0x000fc40003f06270 */
[----:B------:R-:W-:Y:S01]  /*2670*/  ISETP.NE.AND P1, PT, R9, RZ, PT ;  /* 0x000000ff0900720c */ /* 0x000fe20003f25270 */
[----:B------:R-:W-:-:S03]  /*2680*/  IMAD.MOV.U32 R2, RZ, RZ, RZ ;  /* 0x000000ffff027224 */ /* 0x000fc600078e00ff */
[----:B------:R-:W-:-:S07]  /*2690*/  SEL R130, R9, c[0x0][0x338], P1 ;  /* 0x0000ce0009827a07 */ /* 0x000fce0000800000 */
[----:B------:R-:W-:Y:S05]  /*26a0*/  @!P0 BRA `(.L_x_1215) ;  /* 0x000001c000008947 */ /* 0x000fea0003800000 */
        /* <DEDUP_REMOVED lines=10> */
[----:B-1----:R-:W-:Y:S02]  /*2750*/  IMAD R9, R4, R3, RZ ;  /* 0x0000000304097224 */ /* 0x002fe400078e02ff */
        /* <DEDUP_REMOVED lines=17> */
.L_x_1215:
[----:B------:R-:W-:Y:S05]  /*2870*/  BSYNC B0 ;  /* 0x0000000000007941 */ /* 0x000fea0003800000 */
.L_x_1214:
[----:B------:R-:W-:Y:S01]  /*2880*/  IMAD R3, R16, R2, RZ ;  /* 0x0000000210037224 */ /* 0x000fe200078e02ff */
        /* <DEDUP_REMOVED lines=21> */
[----:B------:R-:W3:Y:S04]  /*29e0*/  LDL R9, [R1+0x24] ;  /* 0x0000240001097983 */ /* 0x000ee80000100800 */
[----:B------:R-:W4:Y:S04]  /*29f0*/  LDL R8, [R1+0x38] ;  /* 0x0000380001087983 */ /* 0x000f280000100800 */
[----:B------:R-:W3:Y:S04]  /*2a00*/  LDL R21, [R1+0xc] ;  /* 0x00000c0001157983 */ /* 0x000ee80000100800 */
[----:B------:R-:W1:Y:S01]  /*2a10*/  S2R R11, SR_TID.X ;  /* 0x00000000000b7919 */ /* 0x000e620000002100 */
[----:B------:R-:W-:-:S02]  /*2a20*/  SHF.R.S32.HI R3, RZ, 0x1f, R13 ;  /* 0x0000001fff037819 */ /* 0x000fc4000001140d */
[----:B-1----:R-:W-:-:S04]  /*2a30*/  SHF.R.S32.HI R10, RZ, 0x1f, R11 ;  /* 0x0000001fff0a7819 */ /* 0x002fc8000001140b */
[----:B------:R-:W-:-:S04]  /*2a40*/  LEA.HI R10, R10, R11, RZ, 0x2 ;  /* 0x0000000b0a0a7211 */ /* 0x000fc800078f10ff */
[----:B------:R-:W-:-:S04]  /*2a50*/  SHF.R.S32.HI R10, RZ, 0x2, R10 ;  /* 0x00000002ff0a7819 */ /* 0x000fc8000001140a */
[----:B------:R-:W-:-:S04]  /*2a60*/  IADD3 R124, P0, R10, R13, RZ ;  /* 0x0000000d0a7c7210 */ /* 0x000fc80007f1e0ff */
[----:B------:R-:W-:-:S05]  /*2a70*/  LEA.HI.X.SX32 R127, R10, R3, 0x1, P0 ;  /* 0x000000030a7f7211 */ /* 0x000fca00000f0eff */
[----:B------:R-:W-:Y:S01]  /*2a80*/  IMAD R3, R127, c[0x0][0x238], RZ ;  /* 0x00008e007f037a24 */ /* 0x000fe200078e02ff */
[----:B------:R-:W-:-:S03]  /*2a90*/  IADD3 R31, R2, -0x1, RZ ;  /* 0xffffffff021f7810 */ /* 0x000fc60007ffe0ff */
[----:B------:R-:W-:Y:S01]  /*2aa0*/  IMAD R3, R124, c[0x0][0x23c], R3 ;  /* 0x00008f007c037a24 */ /* 0x000fe200078e0203 */
[----:B------:R-:W-:Y:S02]  /*2ab0*/  ISETP.NE.AND P3, PT, R14, RZ, PT ;  /* 0x000000ff0e00720c */ /* 0x000fe40003f65270 */
[----:B------:R-:W-:Y:S01]  /*2ac0*/  SEL R14, R20, RZ, !P5 ;  /* 0x000000ff140e7207 */ /* 0x000fe20006800000 */
[----:B------:R-:W-:Y:S01]  /*2ad0*/  IMAD.MOV.U32 R132, RZ, RZ, 0x30 ;  /* 0x00000030ff847424 */ /* 0x000fe200078e00ff */
[----:B------:R-:W-:-:S03]  /*2ae0*/  SEL R13, R18, RZ, !P5 ;  /* 0x000000ff120d7207 */ /* 0x000fc60006800000 */
[C---:B------:R-:W-:Y:S02]  /*2af0*/  IMAD R156, R132.reuse, c[0x0][0x23c], RZ ;  /* 0x00008f00849c7a24 */ /* 0x040fe400078e02ff */
[----:B------:R-:W-:-:S04]  /*2b00*/  IMAD.WIDE.U32 R140, R132, c[0x0][0x238], RZ ;  /* 0x00008e00848c7a25 */ /* 0x000fc800078e00ff */
[----:B------:R-:W-:Y:S01]  /*2b10*/  IMAD.IADD R156, R141, 0x1, R156 ;  /* 0x000000018d9c7824 */ /* 0x000fe200078e029c */
[----:B------:R-:W-:Y:S01]  /*2b20*/  MOV R157, c[0x0][0x238] ;  /* 0x00008e00009d7a02 */ /* 0x000fe20000000f00 */
[----:B------:R-:W-:-:S05]  /*2b30*/  IMAD.MOV.U32 R155, RZ, RZ, 0x5 ;  /* 0x00000005ff9b7424 */ /* 0x000fca00078e00ff */
[C---:B------:R-:W-:Y:S02]  /*2b40*/  SHF.L.U64.HI R155, R157.reuse, R155, c[0x0][0x23c] ;  /* 0x00008f009d9b7619 */ /* 0x040fe4000001029b */
[----:B------:R-:W-:Y:S01]  /*2b50*/  SHF.L.U32 R157, R157, 0x5, RZ ;  /* 0x000000059d9d7819 */ /* 0x000fe200000006ff */
[----:B--2---:R-:W-:-:S04]  /*2b60*/  IMAD.WIDE.U32 R4, R124, c[0x0][0x238], R16 ;  /* 0x00008e007c047a25 */ /* 0x004fc800078e0010 */
[----:B------:R-:W-:Y:S01]  /*2b70*/  IMAD.IADD R3, R5, 0x1, R3 ;  /* 0x0000000105037824 */ /* 0x000fe200078e0203 */
[----:B------:R-:W-:Y:S01]  /*2b80*/  MOV R2, R4 ;  /* 0x0000000400027202 */ /* 0x000fe20000000f00 */
[----:B------:R-:W-:-:S04]  /*2b90*/  IMAD R5, R31, -0x30, R0 ;  /* 0xffffffd01f057824 */ /* 0x000fc800078e0200 */
[----:B------:R-:W-:Y:S01]  /*2ba0*/  IMAD.WIDE.U32 R2, R22, c[0x0][0x240], R2 ;  /* 0x0000900016027a25 */ /* 0x000fe200078e0002 */
[----:B------:R-:W-:-:S03]  /*2bb0*/  IMNMX R5, R5, 0x30, PT ;  /* 0x0000003005057817 */ /* 0x000fc60003800200 */
[----:B------:R-:W-:Y:S02]  /*2bc0*/  IMAD R3, R22, c[0x0][0x244], R3 ;  /* 0x0000910016037a24 */ /* 0x000fe400078e0203 */
[----:B------:R-:W-:Y:S02]  /*2bd0*/  IMAD R4, R14, c[0x0][0x248], RZ ;  /* 0x000092000e047a24 */ /* 0x000fe400078e02ff */
[----:B------:R-:W-:Y:S02]  /*2be0*/  IMAD.IADD R7, R5, 0x1, -R10 ;  /* 0x0000000105077824 */ /* 0x000fe400078e0a0a */
[C---:B------:R-:W-:Y:S02]  /*2bf0*/  IMAD R4, R13.reuse, c[0x0][0x24c], R4 ;  /* 0x000093000d047a24 */ /* 0x040fe400078e0204 */
[----:B------:R-:W-:Y:S01]  /*2c00*/  IMAD.WIDE.U32 R98, R13, c[0x0][0x248], R2 ;  /* 0x000092000d627a25 */ /* 0x000fe200078e0002 */
[----:B------:R-:W-:Y:S02]  /*2c10*/  ISETP.GE.AND P1, PT, R7, 0x1, PT ;  /* 0x000000010700780c */ /* 0x000fe40003f26270 */
[----:B------:R-:W-:Y:S01]  /*2c20*/  SHF.R.S32.HI R3, RZ, 0x1f, R31 ;  /* 0x0000001fff037819 */ /* 0x000fe2000001141f */
[----:B------:R-:W-:Y:S01]  /*2c30*/  IMAD R2, R156, R31, RZ ;  /* 0x0000001f9c027224 */ /* 0x000fe200078e02ff */
[----:B------:R-:W-:Y:S01]  /*2c40*/  IADD3 R89, R99, R4, RZ ;  /* 0x0000000463597210 */ /* 0x000fe20007ffe0ff */
[----:B------:R-:W-:-:S02]  /*2c50*/  IMAD.MOV.U32 R88, RZ, RZ, R98 ;  /* 0x000000ffff587224 */ /* 0x000fc400078e0062 */
[-C--:B------:R-:W-:Y:S02]  /*2c60*/  IMAD R2, R3, R140.reuse, R2 ;  /* 0x0000008c03027224 */ /* 0x080fe400078e0202 */
[----:B------:R-:W-:Y:S01]  /*2c70*/  IMAD.WIDE.U32 R4, R31, R140, R88 ;  /* 0x0000008c1f047225 */ /* 0x000fe200078e0058 */
[----:B------:R-:W-:-:S03]  /*2c80*/  ISETP.GE.AND P6, PT, R16, c[0x0][0x1d4], PT ;  /* 0x0000750010007a0c */ /* 0x000fc60003fc6270 */
[----:B------:R-:W-:Y:S01]  /*2c90*/  IMAD.IADD R6, R5, 0x1, R2 ;  /* 0x0000000105067824 */ /* 0x000fe200078e0202 */
[----:B------:R-:W-:Y:S02]  /*2ca0*/  @P1 LEA R2, P0, R4, c[0x0][0x220], 0x1 ;  /* 0x0000880004021a11 */ /* 0x000fe400078008ff */
[----:B---3--:R-:W-:Y:S02]  /*2cb0*/  ISETP.GE.AND P5, PT, R9, c[0x0][0x1d4], PT ;  /* 0x0000750009007a0c */ /* 0x008fe40003fa6270 */
[----:B----4-:R-:W-:Y:S02]  /*2cc0*/  ISETP.GE.AND P4, PT, R8, c[0x0][0x1d4], PT ;  /* 0x0000750008007a0c */ /* 0x010fe40003f86270 */
[----:B------:R-:W-:Y:S02]  /*2cd0*/  @P1 LEA.HI.X R3, R4, c[0x0][0x224], R6, 0x1, P0 ;  /* 0x0000890004031a11 */ /* 0x000fe400000f0c06 */
[----:B------:R-:W-:Y:S01]  /*2ce0*/  ISETP.GT.AND P0, PT, R7, 0x20, PT ;  /* 0x000000200700780c */ /* 0x000fe20003f04270 */
[----:B------:R-:W-:-:S05]  /*2cf0*/  @P1 IMAD.SHL.U32 R5, R21, 0x2, RZ ;  /* 0x0000000215051824 */ /* 0x000fca00078e00ff */
[----:B------:R-:W-:Y:S01]  /*2d00*/  @!PT LDS RZ, [RZ] ;  /* 0x00000000fffff984 */ /* 0x000fe20000000800 */
[----:B------:R-:W-:Y:S01]  /*2d10*/  @!PT LDS RZ, [RZ] ;  /* 0x00000000fffff984 */ /* 0x000fe20000000800 */
[----:B------:R-:W-:Y:S01]  /*2d20*/  @!PT LDS RZ, [RZ] ;  /* 0x00000000fffff984 */ /* 0x000fe20000000800 */
[----:B------:R1:W-:Y:S04]  /*2d30*/  @P1 LDGSTS.E.BYPASS.LTC128B.128 [R5+0x3c80], [R2.64], !P6 ;  /* 0x03c8000002051fae */ /* 0x0003e8000f101d46 */
[----:B------:R1:W-:Y:S04]  /*2d40*/  @P1 LDGSTS.E.BYPASS.LTC128B.128 [R5+0x4880], [R2.64+0x40], !P5 ;  /* 0x0488004002051fae */ /* 0x0003e8000e901d46 */
[----:B------:R1:W-:Y:S02]  /*2d50*/  @P1 LDGSTS.E.BYPASS.LTC128B.128 [R5+0x5480], [R2.64+0x80], !P4 ;  /* 0x0548008002051fae */ /* 0x0003e4000e101d46 */
[----:B-1----:R-:W-:-:S05]  /*2d60*/  @P0 IADD3 R3, P1, R157, R4, RZ ;  /* 0x000000049d030210 */ /* 0x002fca0007f3e0ff */
[----:B------:R-:W-:Y:S01]  /*2d70*/  @P0 IMAD.X R6, R6, 0x1, R155, P1 ;  /* 0x0000000106060824 */ /* 0x000fe200008e069b */
[----:B------:R-:W-:-:S04]  /*2d80*/  @P0 LEA R2, P1, R3, c[0x0][0x220], 0x1 ;  /* 0x0000880003020a11 */ /* 0x000fc800078208ff */
[----:B------:R-:W-:Y:S02]  /*2d90*/  @P0 LEA.HI.X R3, R3, c[0x0][0x224], R6, 0x1, P1 ;  /* 0x0000890003030a11 */ /* 0x000fe400008f0c06 */
[----:B------:R-:W-:-:S04]  /*2da0*/  ISETP.NE.U32.AND P1, PT, RZ, c[0x0][0x340], PT ;  /* 0x0000d000ff007a0c */ /* 0x000fc80003f25070 */
[----:B------:R-:W-:-:S13]  /*2db0*/  ISETP.NE.AND.EX P1, PT, RZ, c[0x0][0x344], PT, P1 ;  /* 0x0000d100ff007a0c */ /* 0x000fda0003f25310 */
[----:B------:R-:W-:-:S06]  /*2dc0*/  @P1 IMAD.WIDE R6, R18, R15, c[0x0][0x340] ;  /* 0x0000d00012061625 */ /* 0x000fcc00078e020f */
[----:B------:R1:W2:Y:S04]  /*2dd0*/  @P1 LDG.E R6, [R6.64] ;  /* 0x0000000606061981 */ /* 0x0002a8000c1e1900 */
[----:B------:R-:W3:Y:S01]  /*2de0*/  S2R R19, SR_TID.X ;  /* 0x0000000000137919 */ /* 0x000ee20000002100 */
[----:B-1----:R-:W-:-:S05]  /*2df0*/  IMAD.IADD R7, R12, 0x1, R148 ;  /* 0x000000010c077824 */ /* 0x002fca00078e0294 */
[----:B------:R-:W-:Y:S01]  /*2e00*/  SHF.R.S32.HI R11, RZ, 0x1f, R7 ;  /* 0x0000001fff0b7819 */ /* 0x000fe20000011407 */
[----:B------:R-:W-:-:S04]  /*2e10*/  IMAD.WIDE.U32 R4, R7, c[0x0][0x1e0], RZ ;  /* 0x0000780007047a25 */ /* 0x000fc800078e00ff */
[----:B------:R-:W-:-:S04]  /*2e20*/  IMAD R8, R11, c[0x0][0x1e0], RZ ;  /* 0x000078000b087a24 */ /* 0x000fc800078e02ff */
[----:B------:R-:W-:-:S05]  /*2e30*/  IMAD R8, R7, c[0x0][0x1e4], R8 ;  /* 0x0000790007087a24 */ /* 0x000fca00078e0208 */
[----:B------:R-:W-:-:S05]  /*2e40*/  IADD3 R5, R5, R8, RZ ;  /* 0x0000000805057210 */ /* 0x000fca0007ffe0ff */
[----:B------:R-:W-:-:S04]  /*2e50*/  IMAD.WIDE.U32 R8, R22, c[0x0][0x1e8], R4 ;  /* 0x00007a0016087a25 */ /* 0x000fc800078e0004 */
[----:B------:R-:W-:Y:S02]  /*2e60*/  @P0 IMAD.SHL.U32 R4, R21, 0x2, RZ ;  /* 0x0000000215040824 */ /* 0x000fe400078e00ff */
[----:B------:R-:W-:-:S03]  /*2e70*/  IMAD R5, R22, c[0x0][0x1ec], R9 ;  /* 0x00007b0016057a24 */ /* 0x000fc600078e0209 */
[----:B------:R1:W-:Y:S04]  /*2e80*/  @P0 LDGSTS.E.BYPASS.LTC128B.128 [R4+0x4480], [R2.64], !P6 ;  /* 0x0448000002040fae */ /* 0x0003e8000f101d46 */
[----:B------:R1:W-:Y:S04]  /*2e90*/  @P0 LDGSTS.E.BYPASS.LTC128B.128 [R4+0x5080], [R2.64+0x40], !P5 ;  /* 0x0508004002040fae */ /* 0x0003e8000e901d46 */
[----:B------:R1:W-:Y:S01]  /*2ea0*/  @P0 LDGSTS.E.BYPASS.LTC128B.128 [R4+0x5c80], [R2.64+0x80], !P4 ;  /* 0x05c8008002040fae */ /* 0x0003e2000e101d46 */
[----:B------:R-:W-:-:S03]  /*2eb0*/  IMAD.MOV.U32 R160, RZ, RZ, c[0x0][0x27c] ;  /* 0x00009f00ffa07624 */ /* 0x000fc600078e00ff */
[----:B------:R-:W0:Y:S01]  /*2ec0*/  LDGDEPBAR ;  /* 0x00000000000079af */ /* 0x000e220000000000 */
[----:B------:R-:W-:Y:S01]  /*2ed0*/  WARPSYNC 0xffffffff ;  /* 0xffffffff00007948 */ /* 0x000fe20003800000 */
[----:B------:R-:W-:Y:S02]  /*2ee0*/  ISETP.GE.AND P2, PT, R136, c[0x0][0x27c], PT ;  /* 0x00009f0088007a0c */ /* 0x000fe40003f46270 */
[----:B------:R-:W-:Y:S02]  /*2ef0*/  SHF.R.S32.HI R147, RZ, 0x1f, R146 ;  /* 0x0000001fff937819 */ /* 0x000fe40000011492 */
[----:B-----5:R-:W-:Y:S01]  /*2f00*/  SHF.R.S32.HI R25, RZ, 0x1f, R131 ;  /* 0x0000001fff197819 */ /* 0x020fe20000011483 */
[----:B-1----:R-:W-:Y:S01]  /*2f10*/  IMAD.MOV.U32 R4, RZ, RZ, R8 ;  /* 0x000000ffff047224 */ /* 0x002fe200078e0008 */
[----:B--2---:R-:W-:Y:S01]  /*2f20*/  @P1 SHF.R.S32.HI R10, RZ, 0x1f, R6 ;  /* 0x0000001fff0a1819 */ /* 0x004fe20000011406 */
[----:B------:R-:W-:Y:S01]  /*2f30*/  @!P1 IMAD.MOV.U32 R10, RZ, RZ, R20 ;  /* 0x000000ffff0a9224 */ /* 0x000fe200078e0014 */
[----:B---3--:R-:W-:-:S04]  /*2f40*/  LEA.HI R20, R19, R19, RZ, 0x1 ;  /* 0x0000001313147211 */ /* 0x008fc800078f08ff */
[----:B------:R-:W-:Y:S02]  /*2f50*/  SHF.R.S32.HI R20, RZ, 0x1, R20 ;  /* 0x00000001ff147819 */ /* 0x000fe40000011414 */
[----:B------:R-:W-:Y:S02]  /*2f60*/  @!P1 MOV R6, R18 ;  /* 0x0000001200069202 */ /* 0x000fe40000000f00 */
[----:B------:R-:W-:Y:S02]  /*2f70*/  SEL R21, R10, RZ, !P3 ;  /* 0x000000ff0a157207 */ /* 0x000fe40005800000 */
[----:B------:R-:W-:Y:S02]  /*2f80*/  SHF.R.S32.HI R9, RZ, 0x1f, R20 ;  /* 0x0000001fff097819 */ /* 0x000fe40000011414 */
[----:B------:R-:W-:Y:S01]  /*2f90*/  SEL R15, R6, RZ, !P3 ;  /* 0x000000ff060f7207 */ /* 0x000fe20005800000 */
[----:B------:R-:W-:Y:S02]  /*2fa0*/  IMAD R2, R21, c[0x0][0x1f0], RZ ;  /* 0x00007c0015027a24 */ /* 0x000fe400078e02ff */
[----:B------:R-:W-:-:S02]  /*2fb0*/  IMAD R3, R9, c[0x0][0x1e0], RZ ;  /* 0x0000780009037a24 */ /* 0x000fc400078e02ff */
[C---:B------:R-:W-:Y:S02]  /*2fc0*/  IMAD R2, R15.reuse, c[0x0][0x1f4], R2 ;  /* 0x00007d000f027a24 */ /* 0x040fe400078e0202 */
[----:B------:R-:W-:-:S04]  /*2fd0*/  IMAD.WIDE.U32 R78, R15, c[0x0][0x1f0], R4 ;  /* 0x00007c000f4e7a25 */ /* 0x000fc800078e0004 */
[----:B------:R-:W-:-:S04]  /*2fe0*/  IMAD.WIDE.U32 R158, R20, c[0x0][0x1e0], RZ ;  /* 0x00007800149e7a25 */ /* 0x000fc800078e00ff */
[----:B------:R-:W-:Y:S01]  /*2ff0*/  IMAD R3, R20, c[0x0][0x1e4], R3 ;  /* 0x0000790014037a24 */ /* 0x000fe200078e0203 */
[----:B------:R-:W-:Y:S02]  /*3000*/  SHF.L.U32 R6, R160, 0x1, RZ ;  /* 0x00000001a0067819 */ /* 0x000fe400000006ff */
[----:B------:R-:W-:Y:S01]  /*3010*/  IADD3 R77, R79, R2, RZ ;  /* 0x000000024f4d7210 */ /* 0x000fe20007ffe0ff */
[----:B------:R-:W-:Y:S02]  /*3020*/  IMAD.IADD R126, R159, 0x1, R3 ;  /* 0x000000019f7e7824 */ /* 0x000fe400078e0203 */
[----:B------:R-:W2:Y:S01]  /*3030*/  LDL R35, [R1+0x68] ;  /* 0x0000680001237983 */ /* 0x000ea20000100800 */
[----:B------:R-:W-:Y:S01]  /*3040*/  IMAD.WIDE.U32 R2, R22, c[0x0][0x260], R16 ;  /* 0x0000980016027a25 */ /* 0x000fe200078e0010 */
[----:B------:R-:W-:Y:S02]  /*3050*/  IADD3 R129, P0, R20, R7, RZ ;  /* 0x0000000714817210 */ /* 0x000fe40007f1e0ff */
[----:B------:R-:W3:Y:S01]  /*3060*/  LDL R33, [R1+0x6c] ;  /* 0x00006c0001217983 */ /* 0x000ee20000100800 */
[----:B------:R-:W-:Y:S01]  /*3070*/  IMAD R4, R14, c[0x0][0x268], RZ ;  /* 0x00009a000e047a24 */ /* 0x000fe200078e02ff */
[----:B------:R-:W-:Y:S01]  /*3080*/  SEL R16, RZ, c[0x0][0x27c], !P2 ;  /* 0x00009f00ff107a07 */ /* 0x000fe20005000000 */
[----:B------:R-:W-:Y:S01]  /*3090*/  IMAD R3, R22, c[0x0][0x264], R3 ;  /* 0x0000990016037a24 */ /* 0x000fe200078e0203 */
[----:B------:R-:W4:Y:S01]  /*30a0*/  LDL R34, [R1+0x70] ;  /* 0x0000700001227983 */ /* 0x000f220000100800 */
[----:B------:R-:W-:Y:S01]  /*30b0*/  IMAD R8, R9, c[0x0][0x280], RZ ;  /* 0x0000a00009087a24 */ /* 0x000fe200078e02ff */
[----:B------:R-:W-:Y:S01]  /*30c0*/  ISETP.GE.AND P1, PT, R144, c[0x0][0x27c], PT ;  /* 0x00009f0090007a0c */ /* 0x000fe20003f26270 */
[----:B------:R-:W-:Y:S01]  /*30d0*/  IMAD.X R128, R11, 0x1, R9, P0 ;  /* 0x000000010b807824 */ /* 0x000fe200000e0609 */
[C---:B------:R-:W-:Y:S01]  /*30e0*/  IADD3 R19, -R6.reuse, c[0x0][0x1d4], RZ ;  /* 0x0000750006137a10 */ /* 0x040fe20007ffe1ff */
[----:B------:R-:W-:Y:S01]  /*30f0*/  IMAD R32, R13, c[0x0][0x26c], R4 ;  /* 0x00009b000d207a24 */ /* 0x000fe200078e0204 */
[----:B------:R-:W-:Y:S01]  /*3100*/  ISETP.GE.AND P0, PT, R143, c[0x0][0x27c], PT ;  /* 0x00009f008f007a0c */ /* 0x000fe20003f06270 */
[----:B------:R-:W-:Y:S01]  /*3110*/  IMAD R9, R9, c[0x0][0x290], RZ ;  /* 0x0000a40009097a24 */ /* 0x000fe200078e02ff */
[CC--:B------:R-:W-:Y:S01]  /*3120*/  SEL R18, R6.reuse, R19.reuse, !P2 ;  /* 0x0000001306127207 */ /* 0x0c0fe20005000000 */
[----:B------:R-:W-:Y:S01]  /*3130*/  IMAD.WIDE.U32 R82, R13, c[0x0][0x268], R2 ;  /* 0x00009a000d527a25 */ /* 0x000fe200078e0002 */
[----:B------:R-:W-:-:S02]  /*3140*/  SEL R17, R6, R19, !P1 ;  /* 0x0000001306117207 */ /* 0x000fc40004800000 */
[----:B------:R-:W-:Y:S01]  /*3150*/  SEL R19, R6, R19, !P0 ;  /* 0x0000001306137207 */ /* 0x000fe20004000000 */
[----:B------:R-:W-:Y:S01]  /*3160*/  IMAD.WIDE.U32 R4, R20, c[0x0][0x280], R146 ;  /* 0x0000a00014047a25 */ /* 0x000fe200078e0092 */
[----:B------:R-:W-:Y:S01]  /*3170*/  ULDC.U8 UR4, c[0x0][0x298] ;  /* 0x0000a60000047ab9 */ /* 0x000fe20000000000 */
[----:B------:R-:W-:Y:S02]  /*3180*/  ISETP.GE.AND P2, PT, R160, 0x1, PT ;  /* 0x00000001a000780c */ /* 0x000fe40003f46270 */
[C---:B------:R-:W-:Y:S02]  /*3190*/  IMAD R8, R20.reuse, c[0x0][0x284], R8 ;  /* 0x0000a10014087a24 */ /* 0x040fe400078e0208 */
[----:B------:R-:W-:-:S04]  /*31a0*/  IMAD.WIDE.U32 R12, R20, c[0x0][0x280], R136 ;  /* 0x0000a000140c7a25 */ /* 0x000fc800078e0088 */
[----:B------:R-:W-:Y:S02]  /*31b0*/  IMAD R14, R20, c[0x0][0x294], R9 ;  /* 0x0000a500140e7a24 */ /* 0x000fe400078e0209 */
[----:B------:R-:W-:Y:S02]  /*31c0*/  IMAD.IADD R9, R5, 0x1, R8 ;  /* 0x0000000105097824 */ /* 0x000fe400078e0208 */
[----:B------:R-:W-:Y:S02]  /*31d0*/  IMAD.IADD R5, R8, 0x1, R13 ;  /* 0x0000000108057824 */ /* 0x000fe400078e020d */
[----:B------:R-:W-:Y:S02]  /*31e0*/  IMAD.IADD R13, R136, 0x1, R16 ;  /* 0x00000001880d7824 */ /* 0x000fe400078e0210 */
[----:B------:R-:W-:-:S04]  /*31f0*/  IMAD.WIDE.U32 R2, R22, c[0x0][0x210], R136 ;  /* 0x0000840016027a25 */ /* 0x000fc800078e0088 */
[----:B------:R-:W-:Y:S02]  /*3200*/  IMAD.MOV.U32 R8, RZ, RZ, R4 ;  /* 0x000000ffff087224 */ /* 0x000fe400078e0004 */
[----:B------:R-:W-:Y:S01]  /*3210*/  IMAD.MOV.U32 R4, RZ, RZ, R12 ;  /* 0x000000ffff047224 */ /* 0x000fe200078e000c */
[----:B------:R-:W-:Y:S01]  /*3220*/  SHF.R.S32.HI R12, RZ, 0x1f, R13 ;  /* 0x0000001fff0c7819 */ /* 0x000fe2000001140d */
[----:B------:R-:W-:Y:S02]  /*3230*/  IMAD R11, R22, c[0x0][0x214], R3 ;  /* 0x00008500160b7a24 */ /* 0x000fe400078e0203 */
[----:B------:R-:W-:Y:S01]  /*3240*/  IMAD.MOV.U32 R10, RZ, RZ, R2 ;  /* 0x000000ffff0a7224 */ /* 0x000fe200078e0002 */
[-C--:B------:R-:W-:Y:S01]  /*3250*/  LEA.HI R16, R12, R13.reuse, RZ, 0x3 ;  /* 0x0000000d0c107211 */ /* 0x080fe200078f18ff */
[----:B------:R-:W-:Y:S01]  /*3260*/  IMAD.WIDE.U32 R6, R20, c[0x0][0x290], R146 ;  /* 0x0000a40014067a25 */ /* 0x000fe200078e0092 */
[----:B------:R-:W-:-:S03]  /*3270*/  LEA.HI R22, R12, R13, RZ, 0x5 ;  /* 0x0000000d0c167211 */ /* 0x000fc600078f28ff */
[----:B------:R-:W-:Y:S01]  /*3280*/  IMAD.WIDE.U32 R2, R20, c[0x0][0x290], R136 ;  /* 0x0000a40014027a25 */ /* 0x000fe200078e0088 */
[----:B------:R-:W-:-:S03]  /*3290*/  SEL R12, RZ, c[0x0][0x27c], !P1 ;  /* 0x00009f00ff0c7a07 */ /* 0x000fc60004800000 */
[----:B------:R-:W-:Y:S02]  /*32a0*/  IMAD.IADD R7, R7, 0x1, R14 ;  /* 0x0000000107077824 */ /* 0x000fe400078e020e */
[----:B------:R-:W-:Y:S01]  /*32b0*/  IMAD.IADD R3, R14, 0x1, R3 ;  /* 0x000000010e037824 */ /* 0x000fe200078e0203 */
[----:B------:R-:W-:Y:S01]  /*32c0*/  SHF.R.S32.HI R14, RZ, 0x1f, R17 ;  /* 0x0000001fff0e7819 */ /* 0x000fe20000011411 */
[----:B------:R-:W-:Y:S01]  /*32d0*/  IMAD.IADD R12, R144, 0x1, R12 ;  /* 0x00000001900c7824 */ /* 0x000fe200078e020c */
[----:B------:R-:W-:Y:S02]  /*32e0*/  SHF.R.S32.HI R13, RZ, 0x1f, R19 ;  /* 0x0000001fff0d7819 */ /* 0x000fe40000011413 */
[----:B------:R-:W-:Y:S01]  /*32f0*/  LEA.HI R23, R14, R17, RZ, 0x4 ;  /* 0x000000110e177211 */ /* 0x000fe200078f20ff */
[----:B------:R-:W-:Y:S01]  /*3300*/  IMAD R14, R21, c[0x0][0x218], RZ ;  /* 0x00008600150e7a24 */ /* 0x000fe200078e02ff */
[----:B------:R-:W-:Y:S02]  /*3310*/  LEA.HI R21, R13, R19, RZ, 0x4 ;  /* 0x000000130d157211 */ /* 0x000fe400078f20ff */
[----:B------:R-:W-:Y:S01]  /*3320*/  SHF.R.S32.HI R13, RZ, 0x1f, R12 ;  /* 0x0000001fff0d7819 */ /* 0x000fe2000001140c */
[----:B------:R-:W-:Y:S01]  /*3330*/  IMAD.WIDE.U32 R100, R15, c[0x0][0x218], R10 ;  /* 0x000086000f647a25 */ /* 0x000fe200078e000a */
[----:B------:R-:W-:-:S02]  /*3340*/  SHF.R.S32.HI R20, RZ, 0x1f, R18 ;  /* 0x0000001fff147819 */ /* 0x000fc40000011412 */
[----:B------:R-:W-:Y:S01]  /*3350*/  SEL R17, RZ, c[0x0][0x27c], !P0 ;  /* 0x00009f00ff117a07 */ /* 0x000fe20004000000 */
[----:B------:R-:W-:Y:S01]  /*3360*/  IMAD R27, R15, c[0x0][0x21c], R14 ;  /* 0x000087000f1b7a24 */ /* 0x000fe200078e020e */
[CC--:B------:R-:W-:Y:S02]  /*3370*/  LEA.HI R11, R13.reuse, R12.reuse, RZ, 0x5 ;  /* 0x0000000c0d0b7211 */ /* 0x0c0fe400078f28ff */
[----:B------:R-:W-:Y:S01]  /*3380*/  LEA.HI R15, R13, R12, RZ, 0x3 ;  /* 0x0000000c0d0f7211 */ /* 0x000fe200078f18ff */
[----:B------:R-:W-:Y:S01]  /*3390*/  IMAD.IADD R14, R143, 0x1, R17 ;  /* 0x000000018f0e7824 */ /* 0x000fe200078e0211 */
[----:B------:R-:W-:Y:S02]  /*33a0*/  LEA.HI R24, R20, R18, RZ, 0x4 ;  /* 0x0000001214187211 */ /* 0x000fe400078f20ff */
[----:B------:R-:W-:Y:S02]  /*33b0*/  SHF.R.S32.HI R11, RZ, 0x5, R11 ;  /* 0x00000005ff0b7819 */ /* 0x000fe4000001140b */
[----:B------:R-:W-:-:S02]  /*33c0*/  SHF.R.S32.HI R17, RZ, 0x5, R22 ;  /* 0x00000005ff117819 */ /* 0x000fc40000011416 */
[----:B------:R-:W-:-:S04]  /*33d0*/  SHF.R.S32.HI R10, RZ, 0x1f, R14 ;  /* 0x0000001fff0a7819 */ /* 0x000fc8000001140e */
[----:B------:R-:W-:Y:S02]  /*33e0*/  LEA.HI R13, R10, R14, RZ, 0x3 ;  /* 0x0000000e0a0d7211 */ /* 0x000fe400078f18ff */
[----:B------:R-:W-:Y:S01]  /*33f0*/  IADD3 R123, P1, P0, R78, R158, R136 ;  /* 0x0000009e4e7b7210 */ /* 0x000fe2000783e088 */
[----:B------:R-:W-:Y:S01]  /*3400*/  IMAD R150, R132, c[0x0][0x1e4], RZ ;  /* 0x0000790084967a24 */ /* 0x000fe200078e02ff */
[----:B------:R-:W-:Y:S01]  /*3410*/  LOP3.LUT R103, R16, 0xfffffff8, RZ, 0xc0, !PT ;  /* 0xfffffff810677812 */ /* 0x000fe200078ec0ff */
[C---:B------:R-:W-:Y:S01]  /*3420*/  IMAD R151, R132.reuse, c[0x0][0x284], RZ ;  /* 0x0000a10084977a24 */ /* 0x040fe200078e02ff */
[----:B------:R-:W-:Y:S01]  /*3430*/  IADD3.X R122, R77, R126, R137, P1, P0 ;  /* 0x0000007e4d7a7210 */ /* 0x000fe20000fe0489 */
[C---:B------:R-:W-:Y:S01]  /*3440*/  IMAD R152, R132.reuse, c[0x0][0x294], RZ ;  /* 0x0000a50084987a24 */ /* 0x040fe200078e02ff */
[----:B------:R-:W-:Y:S01]  /*3450*/  ISETP.NE.AND P0, PT, RZ, UR4, PT ;  /* 0x00000004ff007c0c */ /* 0x000fe2000bf05270 */
[----:B------:R-:W-:Y:S01]  /*3460*/  IMAD.WIDE.U32 R138, R132, c[0x0][0x1e0], RZ ;  /* 0x00007800848a7a25 */ /* 0x000fe200078e00ff */
[----:B------:R-:W-:-:S02]  /*3470*/  LOP3.LUT R102, R15, 0xfffffff8, RZ, 0xc0, !PT ;  /* 0xfffffff80f667812 */ /* 0x000fc400078ec0ff */
[----:B------:R-:W-:Y:S01]  /*3480*/  LOP3.LUT R87, R13, 0xfffffff8, RZ, 0xc0, !PT ;  /* 0xfffffff80d577812 */ /* 0x000fe200078ec0ff */
        /* <DEDUP_REMOVED lines=26> */
[----:B------:R-:W-:Y:S02]  /*3630*/  LEA.HI.SX32 R12, R16, R10, 0x1d ;  /* 0x0000000a100c7211 */ /* 0x000fe400078feaff */
[----:B------:R-:W-:Y:S02]  /*3640*/  SHF.R.S32.HI R18, RZ, 0x5, R17 ;  /* 0x00000005ff127819 */ /* 0x000fe40000011411 */
[----:B------:R-:W-:Y:S02]  /*3650*/  LEA.HI.SX32 R11, R15, R11, 0x1d ;  /* 0x0000000b0f0b7211 */ /* 0x000fe400078feaff */
[----:B------:R-:W-:Y:S01]  /*3660*/  LEA.HI.SX32 R10, R13, R14, 0x1d ;  /* 0x0000000e0d0a7211 */ /* 0x000fe200078feaff */
[----:B------:R-:W-:Y:S01]  /*3670*/  IMAD R22, R18, 0x600, R34 ;  /* 0x0000060012167824 */ /* 0x000fe200078e0222 */
[----:B------:R-:W-:-:S02]  /*3680*/  SHF.R.S32.HI R17, RZ, 0x1f, R12 ;  /* 0x0000001fff117819 */ /* 0x000fc4000001140c */
[----:B------:R-:W-:Y:S02]  /*3690*/  SHF.R.S32.HI R14, RZ, 0x1f, R11 ;  /* 0x0000001fff0e7819 */ /* 0x000fe4000001140b */
[----:B------:R-:W-:Y:S02]  /*36a0*/  SHF.R.S32.HI R18, RZ, 0x1f, R10 ;  /* 0x0000001fff127819 */ /* 0x000fe4000001140a */
[----:B------:R-:W-:Y:S01]  /*36b0*/  IADD3 R26, R20, R19, RZ ;  /* 0x00000013141a7210 */ /* 0x000fe20007ffe0ff */
[----:B------:R-:W-:Y:S01]  /*36c0*/  IMAD.SHL.U32 R81, R11, 0x8, RZ ;  /* 0x000000080b517824 */ /* 0x000fe200078e00ff */
[----:B------:R-:W-:Y:S01]  /*36d0*/  LEA.HI R19, R17, R12, RZ, 0x2 ;  /* 0x0000000c11137211 */ /* 0x000fe200078f10ff */
[----:B------:R-:W-:Y:S01]  /*36e0*/  IMAD.SHL.U32 R84, R12, 0x8, RZ ;  /* 0x000000080c547824 */ /* 0x000fe200078e00ff */
[----:B------:R-:W-:Y:S01]  /*36f0*/  LEA.HI R17, R14, R11, RZ, 0x2 ;  /* 0x0000000b0e117211 */ /* 0x000fe200078f10ff */
[----:B------:R-:W-:Y:S01]  /*3700*/  IMAD.SHL.U32 R85, R10, 0x8, RZ ;  /* 0x000000080a557824 */ /* 0x000fe200078e00ff */
[----:B------:R-:W-:-:S02]  /*3710*/  LEA.HI R11, R18, R10, RZ, 0x2 ;  /* 0x0000000a120b7211 */ /* 0x000fc400078f10ff */
[C---:B------:R-:W-:Y:S02]  /*3720*/  LOP3.LUT R20, R35.reuse, 0x18, R13, 0xf8, !PT ;  /* 0x0000001823147812 */ /* 0x040fe400078ef80d */
        /* <DEDUP_REMOVED lines=14> */
[C---:B------:R-:W-:Y:S02]  /*3810*/  IMAD R10, R25.reuse, c[0x0][0x290], RZ ;  /* 0x0000a400190a7a24 */ /* 0x040fe400078e02ff */
        /* <DEDUP_REMOVED lines=20> */
.L_x_1243:
        /* <DEDUP_REMOVED lines=8> */
[----:B------:R-:W-:Y:S01]  /*39e0*/  IMAD R3, R80, R138, R2 ;  /* 0x0000008a50037224 */ /* 0x000fe200078e0202 */
[----:B------:R-:W-:Y:S03]  /*39f0*/  IADD3 R2, P0, R123, R10, RZ ;  /* 0x0000000a7b027210 */ /* 0x000fe60007f1e0ff */
[----:B------:R-:W-:Y:S04]  /*3a00*/  IMAD.IADD R12, R11, 0x1, R3 ;  /* 0x000000010b0c7824 */ /* 0x000fe800078e0203 */
[----:B------:R-:W-:Y:S01]  /*3a10*/  IMAD.X R3, R12, 0x1, R122, P0 ;  /* 0x000000010c037824 */ /* 0x000fe200000e067a */
[----:B------:R-:W-:Y:S02]  /*3a20*/  LEA R52, P0, R2, c[0x0][0x1c8], 0x1 ;  /* 0x0000720002347a11 */ /* 0x000fe400078008ff */
[----:B-1----:R-:W-:Y:S02]  /*3a30*/  LEA.HI R161, R162, R162, RZ, 0x1 ;  /* 0x000000a2a2a17211 */ /* 0x002fe400078f08ff */
[----:B------:R-:W-:Y:S02]  /*3a40*/  LEA.HI.X R53, R2, c[0x0][0x1cc], R3, 0x1, P0 ;  /* 0x0000730002357a11 */ /* 0x000fe400000f0c03 */
[----:B------:R-:W-:Y:S01]  /*3a50*/  SHF.R.S32.HI R161, RZ, 0x1, R161 ;  /* 0x00000001ffa17819 */ /* 0x000fe200000114a1 */
        /* <DEDUP_REMOVED lines=73> */
.L_x_1221:
[----:B------:R-:W-:Y:S05]  /*3ef0*/  BSYNC B0 ;  /* 0x0000000000007941 */ /* 0x000fea0003800000 */
.L_x_1220:
        /* <DEDUP_REMOVED lines=89> */
.L_x_1224:
[----:B------:R-:W-:Y:S05]  /*4490*/  BSYNC B0 ;  /* 0x0000000000007941 */ /* 0x000fea0003800000 */
.L_x_1223:
        /* <DEDUP_REMOVED lines=56> */
.L_x_1226:
[----:B------:R-:W-:Y:S05]  /*4820*/  BSYNC B0 ;  /* 0x0000000000007941 */ /* 0x000fea0003800000 */
.L_x_1225:
        /* <DEDUP_REMOVED lines=56> */
.L_x_1228:
[----:B------:R-:W-:Y:S05]  /*4bb0*/  BSYNC B0 ;  /* 0x0000000000007941 */ /* 0x000fea0003800000 */
.L_x_1227:
        /* <DEDUP_REMOVED lines=57> */
.L_x_1230:
[----:B------:R-:W-:Y:S05]  /*4f50*/  BSYNC B0 ;  /* 0x0000000000007941 */ /* 0x000fea0003800000 */
.L_x_1229:
        /* <DEDUP_REMOVED lines=57> */
.L_x_1232:
[----:B------:R-:W-:Y:S05]  /*52f0*/  BSYNC B0 ;  /* 0x0000000000007941 */ /* 0x000fea0003800000 */
.L_x_1231:
        /* <DEDUP_REMOVED lines=57> */
.L_x_1219:
        /* <DEDUP_REMOVED lines=47> */
.L_x_1234:
[----:B------:R-:W-:Y:S05]  /*5980*/  BSYNC B0 ;  /* 0x0000000000007941 */ /* 0x000fea0003800000 */
.L_x_1233:
        /* <DEDUP_REMOVED lines=149> */
.L_x_1236:
[----:B------:R-:W-:Y:S05]  /*62e0*/  BSYNC B0 ;  /* 0x0000000000007941 */ /* 0x000fea0003800000 */
.L_x_1235:
        /* <DEDUP_REMOVED lines=115> */
.L_x_1238:
[----:B------:R-:W-:Y:S05]  /*6a20*/  BSYNC B0 ;  /* 0x0000000000007941 */ /* 0x000fea0003800000 */
.L_x_1237:
[----:B------:R-:W-:Y:S11]  /*6a30*/  ISETP.GE.AND P0, PT, R143, c[0x0][0x1d4], PT ;  /* 0x000075008f007a0c */ /* 0x000ff60003f06270 */
[----:B------:R-:W-:Y:S02]  /*6a40*/  @!UPT UIADD3 URZ, URZ, URZ, URZ ;  /* 0x0000003f3f3ff290 */ /* 0x000fe4000fffe03f */
[----:B------:R-:W-:-:S05]  /*6a50*/  @P0 BRA `(.L_x_1222) ;  /* 0x000008f000000947 */ /* 0x000fca0003800000 */
[----:B------:R-:W-:Y:S01]  /*6a60*/  IADD3 R2, P1, P0, R78, R71, R87 ;  /* 0x000000474e027210 */ /* 0x000fe2000783e057 */
[----:B-1----:R-:W1:Y:S03]  /*6a70*/  LDS.128 R12, [R104+0x3c80] ;  /* 0x003c8000680c7984 */ /* 0x002e660000000c00 */
[----:B------:R-:W-:Y:S02]  /*6a80*/  IADD3.X R3, R77, R70, R112, P1, P0 ;  /* 0x000000464d037210 */ /* 0x000fe40000fe0470 */
[C---:B------:R-:W-:Y:S03]  /*6a90*/  LEA R46, P0, R2.reuse, c[0x0][0x1c8], 0x1 ;  /* 0x00007200022e7a11 */ /* 0x040fe600078008ff */
[----:B------:R-:W2:Y:S01]  /*6aa0*/  LDS.128 R40, [R107+0x3c80] ;  /* 0x003c80006b287984 */ /* 0x000ea20000000c00 */
[----:B------:R-:W-:Y:S02]  /*6ab0*/  LEA.HI.X R47, R2, c[0x0][0x1cc], R3, 0x1, P0 ;  /* 0x00007300022f7a11 */ /* 0x000fe400000f0c03 */
[----:B------:R-:W-:Y:S11]  /*6ac0*/  ISETP.GE.AND P0, PT, R143, c[0x0][0x27c], PT ;  /* 0x00009f008f007a0c */ /* 0x000ff60003f06270 */
[----:B------:R-:W-:Y:S02]  /*6ad0*/  @!UPT UIADD3 URZ, URZ, URZ, URZ ;  /* 0x0000003f3f3ff290 */ /* 0x000fe4000fffe03f */
[----:B------:R-:W-:Y:S02]  /*6ae0*/  @!P0 SHF.R.U64 R5, R22, 0x10, R23 ;  /* 0x0000001016058819 */ /* 0x000fe40000001217 */
[----:B------:R-:W-:Y:S02]  /*6af0*/  @!P0 SHF.R.U32.HI R3, RZ, 0x10, R57 ;  /* 0x00000010ff038819 */ /* 0x000fe40000011639 */
[----:B------:R-:W-:Y:S02]  /*6b00*/  @!P0 SHF.R.U32.HI R2, RZ, 0x10, R21 ;  /* 0x00000010ff028819 */ /* 0x000fe40000011615 */
[----:B------:R-:W-:Y:S02]  /*6b10*/  @!P0 PRMT R8, R60, 0x5410, R3 ;  /* 0x000054103c088816 */ /* 0x000fe40000000003 */
[----:B------:R-:W-:Y:S02]  /*6b20*/  @!P0 PRMT R3, R26, 0x5410, R2 ;  /* 0x000054101a038816 */ /* 0x000fe40000000002 */
[----:B------:R-:W-:Y:S02]  /*6b30*/  @!P0 SHF.R.U64 R7, R56, 0x10, R57 ;  /* 0x0000001038078819 */ /* 0x000fe40000001239 */
[----:B------:R-:W-:Y:S01]  /*6b40*/  @!P0 SHF.R.U64 R4, R20, 0x10, R21 ;  /* 0x0000001014048819 */ /* 0x000fe20000001215 */
[----:B------:R-:W-:Y:S01]  /*6b50*/  @!P0 IMAD.U32 R21, R8, 0x10000, RZ ;  /* 0x0001000008158824 */ /* 0x000fe200078e00ff */
[----:B------:R-:W-:Y:S01]  /*6b60*/  @!P0 PRMT R11, R27, 0x5410, R5 ;  /* 0x000054101b0b8816 */ /* 0x000fe20000000005 */
[----:B------:R-:W-:Y:S01]  /*6b70*/  @!P0 IMAD.U32 R5, R3, 0x10000, RZ ;  /* 0x0001000003058824 */ /* 0x000fe200078e00ff */
[----:B------:R-:W-:Y:S01]  /*6b80*/  @!P0 PRMT R9, R60, 0x5432, R7 ;  /* 0x000054323c098816 */ /* 0x000fe20000000007 */
[----:B-1----:R-:W-:Y:S01]  /*6b90*/  @!P0 IMAD.U32 R2, R13, 0x10000, RZ ;  /* 0x000100000d028824 */ /* 0x002fe200078e00ff */
[----:B------:R-:W-:Y:S02]  /*6ba0*/  @!P0 PRMT R7, R26, 0x5432, R4 ;  /* 0x000054321a078816 */ /* 0x000fe40000000004 */
[----:B------:R-:W-:Y:S01]  /*6bb0*/  @!P0 LOP3.LUT R3, R3, 0xffff0000, RZ, 0xc0, !PT ;  /* 0xffff000003038812 */ /* 0x000fe200078ec0ff */
[----:B------:R-:W-:Y:S01]  /*6bc0*/  @!P0 FMUL.FTZ R17, R2, R21 ;  /* 0x0000001502118220 */ /* 0x000fe20000410000 */
[----:B------:R-:W-:Y:S01]  /*6bd0*/  @!P0 SHF.R.U64 R10, R58, 0x10, R59 ;  /* 0x000000103a0a8819 */ /* 0x000fe2000000123b */
[-C--:B------:R-:W-:Y:S01]  /*6be0*/  @!P0 FMUL.FTZ R4, R2, R5.reuse ;  /* 0x0000000502048220 */ /* 0x080fe20000410000 */
[C---:B--2---:R-:W-:Y:S01]  /*6bf0*/  @!P0 LOP3.LUT R24, R41.reuse, 0xffff0000, RZ, 0xc0, !PT ;  /* 0xffff000029188812 */ /* 0x044fe200078ec0ff */
[----:B------:R-:W-:Y:S01]  /*6c00*/  @!P0 IMAD.U32 R22, R41, 0x10000, RZ ;  /* 0x0001000029168824 */ /* 0x000fe200078e00ff */
[----:B------:R-:W-:Y:S01]  /*6c10*/  @!P0 LOP3.LUT R32, R42, 0xffff0000, RZ, 0xc0, !PT ;  /* 0xffff00002a208812 */ /* 0x000fe200078ec0ff */
[----:B------:R-:W-:Y:S01]  /*6c20*/  @!P0 IMAD.U32 R18, R40, 0x10000, RZ ;  /* 0x0001000028128824 */ /* 0x000fe200078e00ff */
[C---:B------:R-:W-:Y:S01]  /*6c30*/  @!P0 SHF.L.U32 R34, R43.reuse, 0x10, RZ ;  /* 0x000000102b228819 */ /* 0x040fe200000006ff */
[----:B------:R-:W-:Y:S01]  /*6c40*/  @!P0 FFMA.FTZ R52, R22, R5, -R17 ;  /* 0x0000000516348223 */ /* 0x000fe20000010811 */
[----:B------:R-:W-:Y:S01]  /*6c50*/  @!P0 LOP3.LUT R36, R43, 0xffff0000, RZ, 0xc0, !PT ;  /* 0xffff00002b248812 */ /* 0x000fe200078ec0ff */
[----:B------:R-:W-:Y:S01]  /*6c60*/  @!P0 IMAD.U32 R17, R9, 0x10000, RZ ;  /* 0x0001000009118824 */ /* 0x000fe200078e00ff */
[----:B------:R-:W-:Y:S01]  /*6c70*/  @!P0 PRMT R37, R61, 0x5410, R10 ;  /* 0x000054103d258816 */ /* 0x000fe2000000000a */
[----:B------:R-:W-:Y:S01]  /*6c80*/  @!P0 IMAD.U32 R26, R42, 0x10000, RZ ;  /* 0x000100002a1a8824 */ /* 0x000fe200078e00ff */
[----:B------:R-:W-:Y:S02]  /*6c90*/  @!P0 SHF.R.U32.HI R6, RZ, 0x10, R23 ;  /* 0x00000010ff068819 */ /* 0x000fe40000011617 */
[----:B------:R-:W-:Y:S01]  /*6ca0*/  @!P0 LOP3.LUT R2, R13, 0xffff0000, RZ, 0xc0, !PT ;  /* 0xffff00000d028812 */ /* 0x000fe200078ec0ff */
[----:B------:R-:W-:Y:S01]  /*6cb0*/  @!P0 IMAD.U32 R25, R37, 0x10000, RZ ;  /* 0x0001000025198824 */ /* 0x000fe200078e00ff */
[----:B------:R-:W-:Y:S02]  /*6cc0*/  @!P0 PRMT R10, R27, 0x5432, R6 ;  /* 0x000054321b0a8816 */ /* 0x000fe40000000006 */
[----:B------:R-:W-:Y:S01]  /*6cd0*/  @!P0 SHF.L.U32 R6, R12, 0x10, RZ ;  /* 0x000000100c068819 */ /* 0x000fe200000006ff */
[----:B------:R-:W-:Y:S01]  /*6ce0*/  @!P0 FMUL.FTZ R5, R2, R3 ;  /* 0x0000000302058220 */ /* 0x000fe20000410000 */
[----:B------:R-:W-:Y:S01]  /*6cf0*/  @!P0 LOP3.LUT R23, R8, 0xffff0000, RZ, 0xc0, !PT ;  /* 0xffff000008178812 */ /* 0x000fe200078ec0ff */
[C---:B------:R-:W-:Y:S01]  /*6d00*/  @!P0 IMAD.U32 R8, R7.reuse, 0x10000, RZ ;  /* 0x0001000007088824 */ /* 0x040fe200078e00ff */
[----:B------:R-:W-:Y:S01]  /*6d10*/  @!P0 LOP3.LUT R7, R7, 0xffff0000, RZ, 0xc0, !PT ;  /* 0xffff000007078812 */ /* 0x000fe200078ec0ff */
[----:B------:R-:W-:Y:S01]  /*6d20*/  @!P0 FMUL.FTZ R20, R6, R17 ;  /* 0x0000001106148220 */ /* 0x000fe20000410000 */
[----:B------:R-:W-:Y:S01]  /*6d30*/  @!P0 SHF.R.U32.HI R16, RZ, 0x10, R59 ;  /* 0x00000010ff108819 */ /* 0x000fe2000001163b */
[----:B------:R-:W-:Y:S02]  /*6d40*/  @!P0 FMUL.FTZ R19, R2, R23 ;  /* 0x0000001702138220 */ /* 0x000fe40000410000 */
[-C--:B------:R-:W-:Y:S01]  /*6d50*/  @!P0 FMUL.FTZ R2, R6, R8.reuse ;  /* 0x0000000806028220 */ /* 0x080fe20000410000 */
[----:B------:R-:W-:Y:S01]  /*6d60*/  @!P0 PRMT R16, R61, 0x5432, R16 ;  /* 0x000054323d108816 */ /* 0x000fe20000000010 */
[----:B------:R-:W-:Y:S01]  /*6d70*/  @!P0 FFMA.FTZ R51, R24, R3, -R19 ;  /* 0x0000000318338223 */ /* 0x000fe20000010813 */
[----:B------:R-:W-:Y:S01]  /*6d80*/  @!P0 LOP3.LUT R3, R12, 0xffff0000, RZ, 0xc0, !PT ;  /* 0xffff00000c038812 */ /* 0x000fe200078ec0ff */
[----:B------:R-:W-:Y:S01]  /*6d90*/  @!P0 FFMA.FTZ R50, R18, R8, -R20 ;  /* 0x0000000812328223 */ /* 0x000fe20000010814 */
[----:B------:R-:W-:Y:S01]  /*6da0*/  @!P0 LOP3.LUT R20, R40, 0xffff0000, RZ, 0xc0, !PT ;  /* 0xffff000028148812 */ /* 0x000fe200078ec0ff */
[C---:B------:R-:W-:Y:S01]  /*6db0*/  @!P0 IMAD.U32 R8, R11.reuse, 0x10000, RZ ;  /* 0x000100000b088824 */ /* 0x040fe200078e00ff */
[C---:B------:R-:W-:Y:S01]  /*6dc0*/  @!P0 LOP3.LUT R35, R16.reuse, 0xffff0000, RZ, 0xc0, !PT ;  /* 0xffff000010238812 */ /* 0x040fe200078ec0ff */
[----:B------:R-:W-:Y:S01]  /*6dd0*/  @!P0 IMAD.U32 R33, R16, 0x10000, RZ ;  /* 0x0001000010218824 */ /* 0x000fe200078e00ff */
[----:B------:R-:W-:Y:S01]  /*6de0*/  @!P0 LOP3.LUT R16, R11, 0xffff0000, RZ, 0xc0, !PT ;  /* 0xffff00000b108812 */ /* 0x000fe200078ec0ff */
[C---:B------:R-:W-:Y:S01]  /*6df0*/  @!P0 IMAD.U32 R11, R10.reuse, 0x10000, RZ ;  /* 0x000100000a0b8824 */ /* 0x040fe200078e00ff */
[----:B------:R-:W-:Y:S01]  /*6e00*/  @!P0 LOP3.LUT R10, R10, 0xffff0000, RZ, 0xc0, !PT ;  /* 0xffff00000a0a8812 */ /* 0x000fe200078ec0ff */
[----:B------:R-:W-:Y:S01]  /*6e10*/  @!P0 FFMA.FTZ R2, R17, R18, R2 ;  /* 0x0000001211028223 */ /* 0x000fe20000010002 */
[----:B------:R-:W-:Y:S02]  /*6e20*/  @!P0 LOP3.LUT R19, R9, 0xffff0000, RZ, 0xc0, !PT ;  /* 0xffff000009138812 */ /* 0x000fe400078ec0ff */
[----:B------:R-:W-:Y:S03]  /*6e30*/  @!P0 SHF.L.U32 R6, R14, 0x10, RZ ;  /* 0x000000100e068819 */ /* 0x000fe600000006ff */
[C---:B------:R-:W-:Y:S02]  /*6e40*/  @!P0 FMUL.FTZ R9, R3.reuse, R19 ;  /* 0x0000001303098220 */ /* 0x040fe40000410000 */
[----:B------:R-:W-:Y:S02]  /*6e50*/  @!P0 FMUL.FTZ R27, R6, R25 ;  /* 0x00000019061b8220 */ /* 0x000fe40000410000 */
[-C--:B------:R-:W-:Y:S02]  /*6e60*/  @!P0 FMUL.FTZ R3, R3, R7.reuse ;  /* 0x0000000703038220 */ /* 0x080fe40000410000 */
[----:B------:R-:W-:Y:S01]  /*6e70*/  @!P0 FFMA.FTZ R49, R20, R7, -R9 ;  /* 0x0000000714318223 */ /* 0x000fe20000010809 */
[----:B------:R-:W-:Y:S01]  /*6e80*/  @!P0 LOP3.LUT R7, R14, 0xffff0000, RZ, 0xc0, !PT ;  /* 0xffff00000e078812 */ /* 0x000fe200078ec0ff */
[-C--:B------:R-:W-:Y:S01]  /*6e90*/  @!P0 FFMA.FTZ R48, R26, R8.reuse, -R27 ;  /* 0x000000081a308223 */ /* 0x080fe2000001081b */
[----:B------:R-:W-:Y:S01]  /*6ea0*/  @!P0 LOP3.LUT R27, R37, 0xffff0000, RZ, 0xc0, !PT ;  /* 0xffff0000251b8812 */ /* 0x000fe200078ec0ff */
[----:B------:R-:W-:Y:S01]  /*6eb0*/  @!P0 FMUL.FTZ R6, R6, R8 ;  /* 0x0000000806068220 */ /* 0x000fe20000410000 */
[C---:B------:R-:W-:Y:S01]  /*6ec0*/  @!P0 LOP3.LUT R9, R15.reuse, 0xffff0000, RZ, 0xc0, !PT ;  /* 0xffff00000f098812 */ /* 0x040fe200078ec0ff */
[----:B------:R-:W-:Y:S02]  /*6ed0*/  @!P0 IMAD.U32 R8, R15, 0x10000, RZ ;  /* 0x000100000f088824 */ /* 0x000fe400078e00ff */
[----:B------:R-:W-:Y:S02]  /*6ee0*/  @!P0 FMUL.FTZ R39, R7, R27 ;  /* 0x0000001b07278220 */ /* 0x000fe40000410000 */
[----:B------:R-:W-:Y:S02]  /*6ef0*/  @!P0 FMUL.FTZ R38, R8, R33 ;  /* 0x0000002108268220 */ /* 0x000fe40000410000 */
[----:B------:R-:W-:Y:S02]  /*6f00*/  @!P0 FMUL.FTZ R37, R9, R35 ;  /* 0x0000002309258220 */ /* 0x000fe40000410000 */
[----:B------:R-:W-:Y:S02]  /*6f10*/  @!P0 FFMA.FTZ R3, R19, R20, R3 ;  /* 0x0000001413038223 */ /* 0x000fe40000010003 */
[----:B------:R-:W-:Y:S02]  /*6f20*/  @!P0 FFMA.FTZ R39, R32, R16, -R39 ;  /* 0x0000001020278223 */ /* 0x000fe40000010827 */
[----:B------:R-:W-:Y:S02]  /*6f30*/  @!P0 FFMA.FTZ R4, R21, R22, R4 ;  /* 0x0000001615048223 */ /* 0x000fe40000010004 */
[----:B------:R-:W-:Y:S01]  /*6f40*/  @!P0 FFMA.FTZ R45, R34, R11, -R38 ;  /* 0x0000000b222d8223 */ /* 0x000fe20000010826 */
[----:B------:R-:W-:Y:S01]  /*6f50*/  @!P0 F2FP.BF16.PACK_AB R38, R51, R52 ;  /* 0x000000343326823e */ /* 0x000fe200000010ff */
[----:B------:R-:W-:Y:S01]  /*6f60*/  @!P0 FFMA.FTZ R44, R36, R10, -R37 ;  /* 0x0000000a242c8223 */ /* 0x000fe20000010825 */
[----:B------:R-:W-:Y:S01]  /*6f70*/  @!P0 F2FP.BF16.PACK_AB R37, R49, R50 ;  /* 0x000000323125823e */ /* 0x000fe200000010ff */
[----:B------:R-:W-:Y:S02]  /*6f80*/  @!P0 FMUL.FTZ R7, R7, R16 ;  /* 0x0000001007078220 */ /* 0x000fe40000410000 */
[----:B------:R-:W-:Y:S01]  /*6f90*/  @!P0 FFMA.FTZ R5, R23, R24, R5 ;  /* 0x0000001817058223 */ /* 0x000fe20000010005 */
[----:B------:R-:W-:Y:S01]  /*6fa0*/  @!P0 MOV R40, R37 ;  /* 0x0000002500288202 */ /* 0x000fe20000000f00 */
        /* <DEDUP_REMOVED lines=9> */
[----:B------:R-:W-:Y:S01]  /*7040*/  @!P0 F2FP.BF16.PACK_AB R4, R5, R4 ;  /* 0x000000040504823e */ /* 0x000fe200000010ff */
[----:B------:R-:W-:Y:S01]  /*7050*/  @!P0 IMAD.MOV.U32 R41, RZ, RZ, R38 ;  /* 0x000000ffff298224 */ /* 0x000fe200078e0026 */
[----:B------:R-:W-:Y:S01]  /*7060*/  @!P0 F2FP.BF16.PACK_AB R3, R7, R6 ;  /* 0x000000060703823e */ /* 0x000fe200000010ff */
[----:B------:R-:W-:Y:S02]  /*7070*/  @!P0 IMAD.MOV.U32 R42, RZ, RZ, R11 ;  /* 0x000000ffff2a8224 */ /* 0x000fe400078e000b */
[----:B------:R-:W-:Y:S01]  /*7080*/  @!P0 FFMA.FTZ R9, R35, R36, R9 ;  /* 0x0000002423098223 */ /* 0x000fe20000010009 */
[----:B------:R-:W-:Y:S01]  /*7090*/  @!P0 MOV R14, R3 ;  /* 0x00000003000e8202 */ /* 0x000fe20000000f00 */
[----:B------:R-:W-:Y:S01]  /*70a0*/  @!P0 IMAD.MOV.U32 R12, RZ, RZ, R10 ;  /* 0x000000ffff0c8224 */ /* 0x000fe200078e000a */
[----:B------:R1:W-:Y:S01]  /*70b0*/  STG.E.128 [R46.64], R40 ;  /* 0x000000282e007986 */ /* 0x0003e2000c101d06 */
[----:B------:R-:W-:Y:S01]  /*70c0*/  @!P0 IMAD.MOV.U32 R13, RZ, RZ, R4 ;  /* 0x000000ffff0d8224 */ /* 0x000fe200078e0004 */
[----:B------:R-:W-:Y:S05]  /*70d0*/  @!P0 F2FP.BF16.PACK_AB R2, R9, R8 ;  /* 0x000000080902823e */ /* 0x000fea00000010ff */
        /* <DEDUP_REMOVED lines=10> */
.L_x_1218:
[----:B------:R-:W-:Y:S05]  /*7180*/  IMAD R2, R31, -0x30, R0 ;  /* 0xffffffd01f027824 */ /* 0x000fea00078e0200 */
[----:B------:R-:W-:Y:S04]  /*7190*/  IMNMX R76, R2, 0x30, PT ;  /* 0x00000030024c7817 */ /* 0x000fe80003800200 */
[----:B------:R-:W-:Y:S11]  /*71a0*/  ISETP.GE.AND P0, PT, R161, R76, PT ;  /* 0x0000004ca100720c */ /* 0x000ff60003f06270 */
[----:B------:R-:W-:Y:S02]  /*71b0*/  @!UPT UIADD3 URZ, URZ, URZ, URZ ;  /* 0x0000003f3f3ff290 */ /* 0x000fe4000fffe03f */
[----:B------:R-:W-:-:S05]  /*71c0*/  @P0 BRA `(.L_x_1222) ;  /* 0x0000018000000947 */ /* 0x000fca0003800000 */
[C---:B------:R-:W-:Y:S02]  /*71d0*/  ISETP.GE.AND P0, PT, R136.reuse, c[0x0][0x1d4], PT ;  /* 0x0000750088007a0c */ /* 0x040fe40003f06270 */
[----:B------:R-:W-:Y:S11]  /*71e0*/  IADD3 R2, R136, 0x30, RZ ;  /* 0x0000003088027810 */ /* 0x000ff60007ffe0ff */
[----:B------:R-:W1:Y:S04]  /*71f0*/  @!P0 LDS.128 R4, [R248+0x2400] ;  /* 0x00240000f8048984 */ /* 0x000e680000000c00 */
[----:B-1----:R-:W-:Y:S01]  /*7200*/  @!P0 STG.E.128 [R52.64], R4 ;  /* 0x0000000434008986 */ /* 0x002fe2000c101d06 */
[----:B------:R-:W-:Y:S11]  /*7210*/  ISETP.GE.AND P0, PT, R144, c[0x0][0x1d4], PT ;  /* 0x0000750090007a0c */ /* 0x000ff60003f06270 */
[----:B------:R-:W-:Y:S02]  /*7220*/  @!UPT UIADD3 URZ, URZ, URZ, URZ ;  /* 0x0000003f3f3ff290 */ /* 0x000fe4000fffe03f */
[----:B------:R-:W1:Y:S04]  /*7230*/  @!P0 LDS.128 R4, [R249+0x2400] ;  /* 0x00240000f9048984 */ /* 0x000e680000000c00 */
        /* <DEDUP_REMOVED lines=17> */
.L_x_1222:
[----:B------:R-:W-:Y:S05]  /*7350*/  BSYNC B1 ;  /* 0x0000000000017941 */ /* 0x000fea0003800000 */
.L_x_1217:
[----:B-12--5:R-:W-:Y:S01]  /*7360*/  IMAD R2, R80, 0x30, RZ ;  /* 0x0000003050027824 */ /* 0x026fe200078e02ff */
[----:B------:R-:W2:Y:S01]  /*7370*/  LDL R16, [R1+0xc] ;  /* 0x00000c0001107983 */ /* 0x000ea20000100800 */
[----:B------:R-:W-:Y:S01]  /*7380*/  SHF.R.S32.HI R17, RZ, 0x1f, R162 ;  /* 0x0000001fff117819 */ /* 0x000fe200000114a2 */
[----:B------:R-:W-:Y:S01]  /*7390*/  IMAD.WIDE.U32 R10, R31, 0x30, RZ ;  /* 0x000000301f0a7825 */ /* 0x000fe200078e00ff */
[----:B------:R-:W-:Y:S02]  /*73a0*/  BSSY B0, `(.L_x_1239) ;  /* 0x0000052000007945 */ /* 0x000fe40003800000 */
[----:B------:R-:W-:Y:S01]  /*73b0*/  LEA.HI R17, R17, R162, RZ, 0x2 ;  /* 0x000000a211117211 */ /* 0x000fe200078f10ff */
[----:B------:R-:W-:Y:S01]  /*73c0*/  IMAD.IADD R9, R11, 0x1, R2 ;  /* 0x000000010b097824 */ /* 0x000fe200078e0202 */
[----:B------:R-:W-:Y:S02]  /*73d0*/  IADD3 R4, P0, R124, R10, RZ ;  /* 0x0000000a7c047210 */ /* 0x000fe40007f1e0ff */
[----:B------:R-:W-:Y:S02]  /*73e0*/  SHF.R.S32.HI R17, RZ, 0x2, R17 ;  /* 0x00000002ff117819 */ /* 0x000fe40000011411 */
[----:B------:R-:W-:Y:S03]  /*73f0*/  IADD3.X R2, R9, R127, RZ, P0, !PT ;  /* 0x0000007f09027210 */ /* 0x000fe600007fe4ff */
[----:B------:R-:W-:Y:S05]  /*7400*/  IMAD.IADD R3, R76, 0x1, -R17 ;  /* 0x000000014c037824 */ /* 0x000fea00078e0a11 */
        /* <DEDUP_REMOVED lines=22> */
[C---:B--2---:R-:W-:Y:S05]  /*7570*/  @P1 IMAD.SHL.U32 R6, R16.reuse, 0x2, RZ ;  /* 0x0000000210061824 */ /* 0x044fea00078e00ff */
        /* <DEDUP_REMOVED lines=17> */
[----:B------:R-:W-:Y:S01]  /*7690*/  IADD3 R8, R136, 0x30, RZ ;  /* 0x0000003088087810 */ /* 0x000fe20007ffe0ff */
[----:B------:R-:W-:Y:S02]  /*76a0*/  IMAD.MOV.U32 R5, RZ, RZ, R120 ;  /* 0x000000ffff057224 */ /* 0x000fe400078e0078 */
[----:B------:R-:W-:Y:S02]  /*76b0*/  IMAD.X R3, R9, 0x1, R128, P0 ;  /* 0x0000000109037824 */ /* 0x000fe400000e0680 */
[C---:B------:R-:W-:Y:S04]  /*76c0*/  IMAD.WIDE.U32 R4, R2.reuse, c[0x0][0x208], R4 ;  /* 0x0000820002047a25 */ /* 0x040fe800078e0004 */
[----:B------:R-:W-:Y:S04]  /*76d0*/  IMAD R3, R3, c[0x0][0x208], RZ ;  /* 0x0000820003037a24 */ /* 0x000fe800078e02ff */
[----:B------:R-:W-:Y:S01]  /*76e0*/  IMAD R3, R2, c[0x0][0x20c], R3 ;  /* 0x0000830002037a24 */ /* 0x000fe200078e0203 */
[C---:B------:R-:W-:Y:S03]  /*76f0*/  LEA R2, P0, R4.reuse, c[0x0][0x1f8], 0x1 ;  /* 0x00007e0004027a11 */ /* 0x040fe600078008ff */
[----:B------:R-:W-:Y:S05]  /*7700*/  IMAD.IADD R3, R5, 0x1, R3 ;  /* 0x0000000105037824 */ /* 0x000fea00078e0203 */
[----:B------:R-:W-:Y:S02]  /*7710*/  LEA.HI.X R3, R4, c[0x0][0x1fc], R3, 0x1, P0 ;  /* 0x00007f0004037a11 */ /* 0x000fe400000f0c03 */
[----:B------:R-:W-:Y:S11]  /*7720*/  ISETP.GE.AND P0, PT, R136, c[0x0][0x1d4], PT ;  /* 0x0000750088007a0c */ /* 0x000ff60003f06270 */
[----:B------:R-:W-:Y:S02]  /*7730*/  @!UPT UIADD3 URZ, URZ, URZ, URZ ;  /* 0x0000003f3f3ff290 */ /* 0x000fe4000fffe03f */
[----:B------:R-:W1:Y:S04]  /*7740*/  @!P0 LDS.128 R12, [R248] ;  /* 0x00000000f80c8984 */ /* 0x000e680000000c00 */
[----:B-1----:R-:W-:Y:S01]  /*7750*/  @!P0 STG.E.128 [R2.64], R12 ;  /* 0x0000000c02008986 */ /* 0x002fe2000c101d06 */
[----:B------:R-:W-:Y:S11]  /*7760*/  ISETP.GE.AND P0, PT, R144, c[0x0][0x1d4], PT ;  /* 0x0000750090007a0c */ /* 0x000ff60003f06270 */
[----:B------:R-:W-:Y:S02]  /*7770*/  @!UPT UIADD3 URZ, URZ, URZ, URZ ;  /* 0x0000003f3f3ff290 */ /* 0x000fe4000fffe03f */
[----:B------:R-:W1:Y:S04]  /*7780*/  @!P0 LDS.128 R4, [R249] ;  /* 0x00000000f9048984 */ /* 0x000e680000000c00 */
[----:B-1----:R-:W-:Y:S01]  /*7790*/  @!P0 STG.E.128 [R2.64+0x20], R4 ;  /* 0x0000200402008986 */ /* 0x002fe2000c101d06 */
[----:B------:R-:W-:Y:S11]  /*77a0*/  ISETP.GE.AND P0, PT, R143, c[0x0][0x1d4], PT ;  /* 0x000075008f007a0c */ /* 0x000ff60003f06270 */
[----:B------:R-:W-:Y:S02]  /*77b0*/  @!UPT UIADD3 URZ, URZ, URZ, URZ ;  /* 0x0000003f3f3ff290 */ /* 0x000fe4000fffe03f */
[----:B------:R-:W1:Y:S04]  /*77c0*/  @!P0 LDS.128 R4, [R248+0xc00] ;  /* 0x000c0000f8048984 */ /* 0x000e680000000c00 */
[----:B-1----:R1:W-:Y:S01]  /*77d0*/  @!P0 STG.E.128 [R2.64+0x40], R4 ;  /* 0x0000400402008986 */ /* 0x0023e2000c101d06 */
[----:B------:R-:W-:Y:S11]  /*77e0*/  ISETP.GE.AND P0, PT, R8, c[0x0][0x1d4], PT ;  /* 0x0000750008007a0c */ /* 0x000ff60003f06270 */
[----:B------:R-:W-:Y:S02]  /*77f0*/  @!UPT UIADD3 URZ, URZ, URZ, URZ ;  /* 0x0000003f3f3ff290 */ /* 0x000fe4000fffe03f */
[----:B------:R-:W2:Y:S01]  /*7800*/  @!P0 LDS.128 R8, [R249+0xc00] ;  /* 0x000c0000f9088984 */ /* 0x000ea20000000c00 */
[----:B-1----:R-:W-:Y:S03]  /*7810*/  IADD3 R4, R136, 0x40, RZ ;  /* 0x0000004088047810 */ /* 0x002fe60007ffe0ff */
[----:B--2---:R1:W-:Y:S01]  /*7820*/  @!P0 STG.E.128 [R2.64+0x60], R8 ;  /* 0x0000600802008986 */ /* 0x0043e2000c101d06 */
[----:B------:R-:W-:Y:S11]  /*7830*/  ISETP.GE.AND P0, PT, R4, c[0x0][0x1d4], PT ;  /* 0x0000750004007a0c */ /* 0x000ff60003f06270 */
[----:B------:R-:W-:Y:S02]  /*7840*/  @!UPT UIADD3 URZ, URZ, URZ, URZ ;  /* 0x0000003f3f3ff290 */ /* 0x000fe4000fffe03f */
[----:B------:R-:W2:Y:S01]  /*7850*/  @!P0 LDS.128 R4, [R248+0x1800] ;  /* 0x00180000f8048984 */ /* 0x000ea20000000c00 */
[----:B-1----:R-:W-:Y:S03]  /*7860*/  IADD3 R8, R136, 0x50, RZ ;  /* 0x0000005088087810 */ /* 0x002fe60007ffe0ff */
[----:B--2---:R-:W-:Y:S01]  /*7870*/  @!P0 STG.E.128 [R2.64+0x80], R4 ;  /* 0x0000800402008986 */ /* 0x004fe2000c101d06 */
[----:B------:R-:W-:Y:S11]  /*7880*/  ISETP.GE.AND P0, PT, R8, c[0x0][0x1d4], PT ;  /* 0x0000750008007a0c */ /* 0x000ff60003f06270 */
[----:B------:R-:W-:Y:S02]  /*7890*/  @!UPT UIADD3 URZ, URZ, URZ, URZ ;  /* 0x0000003f3f3ff290 */ /* 0x000fe4000fffe03f */
[----:B------:R-:W1:Y:S04]  /*78a0*/  @!P0 LDS.128 R4, [R249+0x1800] ;  /* 0x00180000f9048984 */ /* 0x000e680000000c00 */
[----:B-1----:R1:W-:Y:S02]  /*78b0*/  @!P0 STG.E.128 [R2.64+0xa0], R4 ;  /* 0x0000a00402008986 */ /* 0x0023e4000c101d06 */
.L_x_1240:
[----:B-1----:R-:W-:Y:S05]  /*78c0*/  BSYNC B0 ;  /* 0x0000000000007941 */ /* 0x002fea0003800000 */
.L_x_1239:
        /* <DEDUP_REMOVED lines=34> */
.L_x_1242:
[----:B------:R-:W-:Y:S05]  /*7af0*/  BSYNC B0 ;  /* 0x0000000000007941 */ /* 0x000fea0003800000 */
.L_x_1241:
[----:B------:R-:W0:Y:S01]  /*7b00*/  LDGDEPBAR ;  /* 0x00000000000079af */ /* 0x000e220000000000 */
[----:B------:R-:W-:Y:S01]  /*7b10*/  IADD3 R31, R31, -0x1, RZ ;  /* 0xffffffff1f1f7810 */ /* 0x000fe20007ffe0ff */
[----:B------:R-:W-:-:S05]  /*7b20*/  @P3 BRA `(.L_x_1243) ;  /* 0xffffbe3000003947 */ /* 0x000fca000383ffff */
[----:B------:R-:W-:Y:S01]  /*7b30*/  WARPSYNC 0xffffffff ;  /* 0xffffffff00007948 */ /* 0x000fe20003800000 */
[----:B------:R-:W-:Y:S06]  /*7b40*/  BAR.SYNC.DEFER_BLOCKING 0x0 ;  /* 0x0000000000007b1d */ /* 0x000fec0000010000 */
.L_x_1216:
[----:B------:R-:W2:Y:S01]  /*7b50*/  LDL R17, [R1+0x48] ;  /* 0x0000480001117983 */ /* 0x000ea20000100800 */
[----:B------:R-:W-:-:S05]  /*7b60*/  IMAD.MOV.U32 R0, RZ, RZ, c[0x0][0x2c4] ;  /* 0x0000b100ff007624 */ /* 0x000fca00078e00ff */
[----:B------:R-:W-:Y:S01]  /*7b70*/  ISETP.NE.AND P3, PT, R0, 0x1, PT ;  /* 0x000000010000780c */ /* 0x000fe20003f65270 */
[----:B------:R-:W-:Y:S01]  /*7b80*/  BSSY B0, `(.L_x_1244) ;  /* 0x0000029000007945 */ /* 0x000fe20003800000 */
[----:B------:R-:W-:Y:S01]  /*7b90*/  IMAD.IADD R12, R148, 0x1, R149 ;  /* 0x00000001940c7824 */ /* 0x000fe200078e0295 */
[----:B--2---:R-:W-:-:S10]  /*7ba0*/  IADD3 R0, R17, 0x7f, RZ ;  /* 0x0000007f11007810 */ /* 0x004fd40007ffe0ff */
[----:B-1----:R-:W-:-:S05]  /*7bb0*/  @P3 IMAD.HI.U32 R2, R0, c[0x0][0x2c8], RZ ;  /* 0x0000b20000023a27 */ /* 0x002fca00078e00ff */
[----:B------:R-:W-:-:S05]  /*7bc0*/  @P3 SHF.R.U32.HI R0, RZ, c[0x0][0x2cc], R2 ;  /* 0x0000b300ff003a19 */ /* 0x000fca0000011602 */
[----:B------:R-:W-:-:S04]  /*7bd0*/  IMAD.IADD R0, R154, 0x1, R0 ;  /* 0x000000019a007824 */ /* 0x000fc800078e0200 */
[----:B------:R-:W-:-:S05]  /*7be0*/  IMAD.HI R0, R0, 0x2aaaaaab, RZ ;  /* 0x2aaaaaab00007827 */ /* 0x000fca00078e02ff */
[----:B------:R-:W-:-:S04]  /*7bf0*/  SHF.R.U32.HI R2, RZ, 0x1f, R0 ;  /* 0x0000001fff027819 */ /* 0x000fc80000011600 */
[----:B------:R-:W-:-:S04]  /*7c00*/  LEA.HI.SX32 R0, R0, R2, 0x1d ;  /* 0x0000000200007211 */ /* 0x000fc800078feaff */
[----:B------:R-:W-:-:S04]  /*7c10*/  IMNMX R6, R153, R0, PT ;  /* 0x0000000099067217 */ /* 0x000fc80003800200 */
[----:B------:R-:W-:Y:S01]  /*7c20*/  ISETP.GE.AND P0, PT, R6, 0x1, PT ;  /* 0x000000010600780c */ /* 0x000fe20003f06270 */
[----:B------:R-:W-:-:S12]  /*7c30*/  IMAD.MOV.U32 R0, RZ, RZ, RZ ;  /* 0x000000ffff007224 */ /* 0x000fd800078e00ff */
[----:B------:R-:W-:Y:S05]  /*7c40*/  @!P0 BRA `(.L_x_1245) ;  /* 0x000001c000008947 */ /* 0x000fea0003800000 */
[----:B------:R-:W-:Y:S01]  /*7c50*/  IABS R2, R130 ;  /* 0x0000008200027213 */ /* 0x000fe20000000000 */
        /* <DEDUP_REMOVED lines=27> */
.L_x_1245:
[----:B------:R-:W-:Y:S05]  /*7e10*/  BSYNC B0 ;  /* 0x0000000000007941 */ /* 0x000fea0003800000 */
.L_x_1244:
        /* <DEDUP_REMOVED lines=53> */
[----:B------:R1:W-:Y:S01]  /*8170*/  STL [R1+0x10], R3 ;  /* 0x0000100301007387 */ /* 0x0003e20000100800 */
[----:B------:R-:W-:-:S03]  /*8180*/  PRMT R0, RZ, 0x7610, R0 ;  /* 0x00007610ff007816 */ /* 0x000fc60000000000 */
[----:B------:R-:W-:-:S04]  /*8190*/  IMNMX R219, R6, R2, PT ;  /* 0x0000000206db7217 */ /* 0x000fc80003800200 */
[----:B------:R-:W-:-:S13]  /*81a0*/  ISETP.GT.AND P0, PT, R219, R3, PT ;  /* 0x00000003db00720c */ /* 0x000fda0003f04270 */
[----:B------:R-:W-:Y:S05]  /*81b0*/  @!P0 BRA `(.L_x_1246) ;  /* 0x00010d3000008947 */ /* 0x000fea0003800000 */
[----:B------:R-:W2:Y:S04]  /*81c0*/  LDL R26, [R1+0x3c] ;  /* 0x00003c00011a7983 */ /* 0x000ea80000100800 */
[----:B------:R-:W3:Y:S04]  /*81d0*/  LDL R31, [R1+0x44] ;  /* 0x00004400011f7983 */ /* 0x000ee80000100800 */
[----:B------:R-:W4:Y:S04]  /*81e0*/  LDL R27, [R1+0x4c] ;  /* 0x00004c00011b7983 */ /* 0x000f280000100800 */
[----:B------:R-:W3:Y:S01]  /*81f0*/  LDL.64 R24, [R1+0x18] ;  /* 0x0000180001187983 */ /* 0x000ee20000100a00 */
[----:B------:R-:W-:-:S03]  /*8200*/  ISETP.NE.U32.AND P0, PT, RZ, c[0x0][0x340], PT ;  /* 0x0000d000ff007a0c */ /* 0x000fc60003f05070 */
[----:B------:R-:W3:Y:S01]  /*8210*/  LDL.LU R20, [R1+0x14] ;  /* 0x0000140001147983 */ /* 0x000ee20000300800 */
[----:B------:R-:W-:-:S03]  /*8220*/  ISETP.NE.AND.EX P2, PT, RZ, c[0x0][0x344], PT, P0 ;  /* 0x0000d100ff007a0c */ /* 0x000fc60003f45300 */
[----:B------:R-:W3:Y:S04]  /*8230*/  LDL R19, [R1+0x24] ;  /* 0x0000240001137983 */ /* 0x000ee80000100800 */
[----:B------:R-:W3:Y:S06]  /*8240*/  LDL R18, [R1+0x38] ;  /* 0x0000380001127983 */ /* 0x000eec0000100800 */
[----:B------:R-:W-:Y:S01]  /*8250*/  @P2 IMAD.MOV.U32 R2, RZ, RZ, 0x4 ;  /* 0x00000004ff022424 */ /* 0x000fe200078e00ff */
[----:B------:R-:W1:Y:S01]  /*8260*/  S2R R5, SR_TID.X ;  /* 0x0000000000057919 */ /* 0x000e620000002100 */
[----:B------:R-:W-:-:S05]  /*8270*/  SHF.R.S32.HI R0, RZ, 0x1f, R142 ;  /* 0x0000001fff007819 */ /* 0x000fca000001148e */
[----:B------:R-:W-:-:S04]  /*8280*/  IMAD R0, R0, c[0x0][0x178], RZ ;  /* 0x00005e0000007a24 */ /* 0x000fc800078e02ff */
[----:B------:R-:W-:Y:S01]  /*8290*/  IMAD R0, R142, c[0x0][0x17c], R0 ;  /* 0x00005f008e007a24 */ /* 0x000fe200078e0200 */
[--C-:B-1----:R-:W-:Y:S02]  /*82a0*/  SHF.R.S32.HI R4, RZ, 0x1f, R5.reuse ;  /* 0x0000001fff047819 */ /* 0x102fe40000011405 */
[----:B------:R-:W-:Y:S01]  /*82b0*/  SHF.R.S32.HI R16, RZ, 0x1f, R5 ;  /* 0x0000001fff107819 */ /* 0x000fe20000011405 */
[----:B--2---:R-:W-:-:S05]  /*82c0*/  @P2 IMAD.WIDE R2, R26, R2, c[0x0][0x340] ;  /* 0x0000d0001a022625 */ /* 0x004fca00078e0202 */
[----:B------:R1:W2:Y:S01]  /*82d0*/  @P2 LDG.E R14, [R2.64] ;  /* 0x00000006020e2981 */ /* 0x0002a2000c1e1900 */
[-C--:B------:R-:W-:Y:S02]  /*82e0*/  LEA.HI R4, R4, R5.reuse, RZ, 0x2 ;  /* 0x0000000504047211 */ /* 0x080fe400078f10ff */
[----:B------:R-:W-:Y:S02]  /*82f0*/  LEA.HI R16, R16, R5, RZ, 0x2 ;  /* 0x0000000510107211 */ /* 0x000fe400078f10ff */
[----:B------:R-:W-:Y:S02]  /*8300*/  LOP3.LUT R4, R4, 0xfffffffc, RZ, 0xc0, !PT ;  /* 0xfffffffc04047812 */ /* 0x000fe400078ec0ff */
[----:B------:R-:W-:-:S03]  /*8310*/  SHF.R.S32.HI R16, RZ, 0x2, R16 ;  /* 0x00000002ff107819 */ /* 0x000fc60000011410 */
[----:B------:R-:W-:Y:S01]  /*8320*/  IMAD.IADD R4, R5, 0x1, -R4 ;  /* 0x0000000105047824 */ /* 0x000fe200078e0a04 */
[----:B------:R-:W-:-:S04]  /*8330*/  ISETP.NE.U32.AND P1, PT, RZ, c[0x0][0x348], PT ;  /* 0x0000d200ff007a0c */ /* 0x000fc80003f25070 */
[----:B------:R-:W-:Y:S01]  /*8340*/  ISETP.NE.AND.EX P1, PT, RZ, c[0x0][0x34c], PT, P1 ;  /* 0x0000d300ff007a0c */ /* 0x000fe20003f25310 */
[----:B-1----:R-:W-:-:S05]  /*8350*/  IMAD.WIDE.U32 R2, R142, c[0x0][0x178], RZ ;  /* 0x00005e008e027a25 */ /* 0x002fca00078e00ff */
[----:B------:R-:W-:Y:S01]  /*8360*/  IADD3 R3, R3, R0, RZ ;  /* 0x0000000003037210 */ /* 0x000fe20007ffe0ff */
[----:B------:R-:W-:Y:S01]  /*8370*/  IMAD R0, R4, 0x20, R16 ;  /* 0x0000002004007824 */ /* 0x000fe200078e0210 */
[----:B----4-:R-:W-:-:S03]  /*8380*/  SEL R6, R27, RZ, !P1 ;  /* 0x000000ff1b067207 */ /* 0x010fc60004800000 */
[----:B------:R-:W-:Y:S01]  /*8390*/  IMAD.IADD R10, R17, 0x1, R0 ;  /* 0x00000001110a7824 */ /* 0x000fe200078e0200 */
[----:B------:R-:W-:Y:S01]  /*83a0*/  SHF.R.S32.HI R11, RZ, 0x1f, R12 ;  /* 0x0000001fff0b7819 */ /* 0x000fe2000001140c */
[----:B---3--:R-:W-:Y:S01]  /*83b0*/  IMAD.WIDE.U32 R4, R31, c[0x0][0x1b8], R2 ;  /* 0x00006e001f047a25 */ /* 0x008fe200078e0002 */
[----:B------:R-:W-:-:S03]  /*83c0*/  IADD3 R2, P0, R16, R12, RZ ;  /* 0x0000000c10027210 */ /* 0x000fc60007f1e0ff */
[----:B------:R-:W-:Y:S01]  /*83d0*/  @P3 IMAD.HI.U32 R7, R10, c[0x0][0x2c8], RZ ;  /* 0x0000b2000a073a27 */ /* 0x000fe200078e00ff */
[----:B------:R-:W-:Y:S02]  /*83e0*/  SEL R3, R26, RZ, !P1 ;  /* 0x000000ff1a037207 */ /* 0x000fe40004800000 */
[----:B------:R-:W-:Y:S01]  /*83f0*/  LEA.HI.X.SX32 R11, R16, R11, 0x1, P0 ;  /* 0x0000000b100b7211 */ /* 0x000fe200000f0eff */
[----:B------:R-:W-:Y:S01]  /*8400*/  IMAD R5, R31, c[0x0][0x1bc], R5 ;  /* 0x00006f001f057a24 */ /* 0x000fe200078e0205 */
[----:B------:R-:W-:Y:S01]  /*8410*/  MOV R0, R10 ;  /* 0x0000000a00007202 */ /* 0x000fe20000000f00 */
[----:B------:R-:W-:Y:S01]  /*8420*/  IMAD R6, R6, c[0x0][0x1c0], RZ ;  /* 0x0000700006067a24 */ /* 0x000fe200078e02ff */
[----:B------:R-:W-:Y:S01]  /*8430*/  @P3 SHF.R.U32.HI R0, RZ, c[0x0][0x2cc], R7 ;  /* 0x0000b300ff003a19 */ /* 0x000fe20000011607 */
[----:B------:R-:W-:-:S04]  /*8440*/  IMAD.WIDE.U32 R4, R3, c[0x0][0x1c0], R4 ;  /* 0x0000700003047a25 */ /* 0x000fc800078e0004 */
[----:B------:R-:W-:Y:S01]  /*8450*/  IMAD R12, R3, c[0x0][0x1c4], R6 ;  /* 0x00007100030c7a24 */ /* 0x000fe200078e0206 */
[----:B------:R-:W-:Y:S01]  /*8460*/  SHF.R.S32.HI R13, RZ, 0x1f, R0 ;  /* 0x0000001fff0d7819 */ /* 0x000fe20000011400 */
[----:B------:R-:W-:Y:S02]  /*8470*/  IMAD.MOV.U32 R6, RZ, RZ, R24 ;  /* 0x000000ffff067224 */ /* 0x000fe400078e0018 */
[----:B------:R-:W-:Y:S02]  /*8480*/  IMAD.MOV.U32 R7, RZ, RZ, R25 ;  /* 0x000000ffff077224 */ /* 0x000fe400078e0019 */
[C---:B------:R-:W-:Y:S02]  /*8490*/  IMAD R15, R11.reuse, c[0x0][0x1e0], RZ ;  /* 0x000078000b0f7a24 */ /* 0x040fe400078e02ff */
[----:B------:R-:W-:Y:S01]  /*84a0*/  IMAD R11, R11, c[0x0][0x208], RZ ;  /* 0x000082000b0b7a24 */ /* 0x000fe200078e02ff */
[----:B------:R-:W-:Y:S01]  /*84b0*/  IADD3 R3, R5, R12, RZ ;  /* 0x0000000c05037210 */ /* 0x000fe20007ffe0ff */
[----:B------:R-:W-:-:S04]  /*84c0*/  IMAD.WIDE.U32 R8, R2, c[0x0][0x1e0], R6 ;  /* 0x0000780002087a25 */ /* 0x000fc800078e0006 */
[----:B------:R-:W-:-:S04]  /*84d0*/  IMAD.WIDE.U32 R6, R2, c[0x0][0x208], R6 ;  /* 0x0000820002067a25 */ /* 0x000fc800078e0006 */
[C---:B------:R-:W-:Y:S02]  /*84e0*/  IMAD R15, R2.reuse, c[0x0][0x1e4], R15 ;  /* 0x00007900020f7a24 */ /* 0x040fe400078e020f */
[----:B------:R-:W-:Y:S02]  /*84f0*/  IMAD R12, R2, c[0x0][0x20c], R11 ;  /* 0x00008300020c7a24 */ /* 0x000fe400078e020b */
[----:B------:R-:W-:Y:S02]  /*8500*/  IMAD R5, R13, c[0x0][0x1b0], RZ ;  /* 0x00006c000d057a24 */ /* 0x000fe400078e02ff */
[----:B------:R-:W-:Y:S02]  /*8510*/  IMAD.MOV.U32 R2, RZ, RZ, R4 ;  /* 0x000000ffff027224 */ /* 0x000fe400078e0004 */
[----:B------:R-:W-:Y:S02]  /*8520*/  IMAD.MOV R4, RZ, RZ, -R0 ;  /* 0x000000ffff047224 */ /* 0x000fe400078e0a00 */
[----:B------:R-:W-:-:S02]  /*8530*/  IMAD R11, R0, c[0x0][0x1b4], R5 ;  /* 0x00006d00000b7a24 */ /* 0x000fc400078e0205 */
[----:B------:R-:W-:-:S04]  /*8540*/  IMAD.WIDE.U32 R2, R0, c[0x0][0x1b0], R2 ;  /* 0x00006c0000027a25 */ /* 0x000fc800078e0002 */
[----:B------:R-:W-:Y:S01]  /*8550*/  IMAD R0, R4, c[0x0][0x2c4], R10 ;  /* 0x0000b10004007a24 */ /* 0x000fe200078e020a */
[----:B------:R-:W-:Y:S01]  /*8560*/  IADD3 R5, R9, R15, RZ ;  /* 0x0000000f09057210 */ /* 0x000fe20007ffe0ff */
[----:B------:R-:W-:Y:S01]  /*8570*/  IMAD.MOV.U32 R4, RZ, RZ, R8 ;  /* 0x000000ffff047224 */ /* 0x000fe200078e0008 */
[----:B------:R-:W-:Y:S02]  /*8580*/  IADD3 R3, R3, R11, RZ ;  /* 0x0000000b03037210 */ /* 0x000fe40007ffe0ff */
[----:B------:R-:W-:Y:S02]  /*8590*/  SHF.R.S32.HI R11, RZ, 0x1f, R0 ;  /* 0x0000001fff0b7819 */ /* 0x000fe40000011400 */
[----:B------:R-:W-:Y:S01]  /*85a0*/  ISETP.GE.AND P1, PT, R24, c[0x0][0x1d4], PT ;  /* 0x0000750018007a0c */ /* 0x000fe20003f26270 */
[----:B------:R-:W-:Y:S01]  /*85b0*/  IMAD.WIDE.U32 R8, R31, c[0x0][0x1e8], R4 ;  /* 0x00007a001f087a25 */ /* 0x000fe200078e0004 */
[----:B------:R-:W-:-:S03]  /*85c0*/  ISETP.GE.AND P6, PT, R19, c[0x0][0x1d4], PT ;  /* 0x0000750013007a0c */ /* 0x000fc60003fc6270 */
[----:B------:R-:W-:Y:S01]  /*85d0*/  IMAD R4, R11, c[0x0][0x1a8], RZ ;  /* 0x00006a000b047a24 */ /* 0x000fe200078e02ff */
[----:B------:R-:W-:Y:S01]  /*85e0*/  SEL R10, RZ, 0xffffffff, P6 ;  /* 0xffffffffff0a7807 */ /* 0x000fe20003000000 */
[----:B------:R-:W-:Y:S01]  /*85f0*/  IMAD.WIDE.U32 R2, R0, c[0x0][0x1a8], R2 ;  /* 0x00006a0000027a25 */ /* 0x000fe200078e0002 */
[----:B------:R-:W-:-:S03]  /*8600*/  LOP3.LUT R20, R20, 0xfffffffe, RZ, 0xc0, !PT ;  /* 0xfffffffe14147812 */ /* 0x000fc600078ec0ff */
[----:B------:R-:W-:Y:S01]  /*8610*/  IMAD R11, R0, c[0x0][0x1ac], R4 ;  /* 0x00006b00000b7a24 */ /* 0x000fe200078e0204 */
[----:B------:R-:W-:Y:S01]  /*8620*/  SHF.L.U32 R10, R10, 0x1, RZ ;  /* 0x000000010a0a7819 */ /* 0x000fe200000006ff */
[----:B------:R-:W-:Y:S01]  /*8630*/  IMAD.IADD R7, R7, 0x1, R12 ;  /* 0x0000000107077824 */ /* 0x000fe200078e020c */
[----:B------:R-:W-:Y:S01]  /*8640*/  @P1 LOP3.LUT R20, R20, 0x1, RZ, 0xfc, !PT ;  /* 0x0000000114141812 */ /* 0x000fe200078efcff */
[----:B------:R-:W-:Y:S01]  /*8650*/  IMAD.IADD R3, R3, 0x1, R11 ;  /* 0x0000000103037824 */ /* 0x000fe200078e020b */
[----:B------:R-:W-:Y:S02]  /*8660*/  SEL R12, RZ, 0x1, P1 ;  /* 0x00000001ff0c7807 */ /* 0x000fe40000800000 */
[----:B------:R-:W-:Y:S01]  /*8670*/  LEA R11, P0, R2, c[0x0][0x160], 0x1 ;  /* 0x00005800020b7a11 */ /* 0x000fe200078008ff */
[----:B------:R-:W-:Y:S01]  /*8680*/  IMAD.WIDE.U32 R4, R31, c[0x0][0x210], R6 ;  /* 0x000084001f047a25 */ /* 0x000fe200078e0006 */
[----:B------:R-:W-:Y:S01]  /*8690*/  ISETP.NE.U32.AND P1, PT, RZ, c[0x0][0x350], PT ;  /* 0x0000d400ff007a0c */ /* 0x000fe20003f25070 */
[----:B------:R1:W-:Y:S01]  /*86a0*/  STL [R1+0x14], R20 ;  /* 0x0000141401007387 */ /* 0x0003e20000100800 */
[----:B------:R-:W-:-:S02]  /*86b0*/  LOP3.LUT R6, R10, 0x2, R12, 0xe2, !PT ;  /* 0x000000020a067812 */ /* 0x000fc400078ee20c */
[----:B------:R-:W-:Y:S02]  /*86c0*/  LEA.HI.X R10, R2, c[0x0][0x164], R3, 0x1, P0 ;  /* 0x00005900020a7a11 */ /* 0x000fe400000f0c03 */
[----:B------:R-:W-:Y:S01]  /*86d0*/  ISETP.NE.AND.EX P0, PT, RZ, c[0x0][0x354], PT, P1 ;  /* 0x0000d500ff007a0c */ /* 0x000fe20003f05310 */
[C---:B------:R-:W-:Y:S02]  /*86e0*/  IMAD R9, R31.reuse, c[0x0][0x1ec], R9 ;  /* 0x00007b001f097a24 */ /* 0x040fe400078e0209 */
[----:B------:R-:W-:Y:S01]  /*86f0*/  IMAD R5, R31, c[0x0][0x214], R5 ;  /* 0x000085001f057a24 */ /* 0x000fe200078e0205 */
[----:B------:R-:W-:-:S04]  /*8700*/  ISETP.GE.AND P5, PT, R18, c[0x0][0x1d4], PT ;  /* 0x0000750012007a0c */ /* 0x000fc80003fa6270 */
[----:B------:R-:W-:Y:S02]  /*8710*/  SEL R3, RZ, 0x4, P5 ;  /* 0x00000004ff037807 */ /* 0x000fe40002800000 */
[----:B------:R-:W-:Y:S02]  /*8720*/  ISETP.GE.AND P3, PT, R24, c[0x0][0x198], PT ;  /* 0x0000660018007a0c */ /* 0x000fe40003f66270 */
[----:B------:R-:W-:Y:S02]  /*8730*/  ISETP.GE.AND P4, PT, R18, c[0x0][0x198], PT ;  /* 0x0000660012007a0c */ /* 0x000fe40003f86270 */
[----:B------:R-:W-:Y:S02]  /*8740*/  LOP3.LUT R94, R6, R3, RZ, 0xfc, !PT ;  /* 0x00000003065e7212 */ /* 0x000fe400078efcff */
[----:B------:R-:W-:Y:S02]  /*8750*/  IADD3 R120, R219, -0x1, RZ ;  /* 0xffffffffdb787810 */ /* 0x000fe40007ffe0ff */
[----:B--2---:R-:W-:-:S02]  /*8760*/  @P2 SHF.R.S32.HI R0, RZ, 0x1f, R14 ;  /* 0x0000001fff002819 */ /* 0x004fc4000001140e */
[----:B------:R-:W-:Y:S01]  /*8770*/  @!P2 MOV R0, R27 ;  /* 0x0000001b0000a202 */ /* 0x000fe20000000f00 */
[----:B------:R-:W-:-:S03]  /*8780*/  @!P2 IMAD.MOV.U32 R14, RZ, RZ, R26 ;  /* 0x000000ffff0ea224 */ /* 0x000fc600078e001a */
[----:B------:R-:W-:Y:S02]  /*8790*/  SEL R2, R0, RZ, !P0 ;  /* 0x000000ff00027207 */ /* 0x000fe40004000000 */
[----:B------:R-:W-:-:S03]  /*87a0*/  SEL R0, R14, RZ, !P0 ;  /* 0x000000ff0e007207 */ /* 0x000fc60004000000 */
[C---:B------:R-:W-:Y:S02]  /*87b0*/  IMAD R12, R2.reuse, c[0x0][0x1f0], RZ ;  /* 0x00007c00020c7a24 */ /* 0x040fe400078e02ff */
[----:B------:R-:W-:Y:S02]  /*87c0*/  IMAD R7, R2, c[0x0][0x218], RZ ;  /* 0x0000860002077a24 */ /* 0x000fe400078e02ff */
[----:B------:R-:W-:-:S04]  /*87d0*/  IMAD.WIDE.U32 R250, R0, c[0x0][0x1f0], R8 ;  /* 0x00007c0000fa7a25 */ /* 0x000fc800078e0008 */
[----:B------:R-:W-:-:S04]  /*87e0*/  IMAD.WIDE.U32 R244, R0, c[0x0][0x218], R4 ;  /* 0x0000860000f47a25 */ /* 0x000fc800078e0004 */
[C---:B------:R-:W-:Y:S02]  /*87f0*/  IMAD R2, R0.reuse, c[0x0][0x1f4], R12 ;  /* 0x00007d0000027a24 */ /* 0x040fe400078e020c */
[----:B------:R-:W-:Y:S01]  /*8800*/  IMAD R0, R0, c[0x0][0x21c], R7 ;  /* 0x0000870000007a24 */ /* 0x000fe200078e0207 */
[----:B------:R-:W-:Y:S01]  /*8810*/  ISETP.GE.AND P2, PT, R19, c[0x0][0x198], PT ;  /* 0x0000660013007a0c */ /* 0x000fe20003f46270 */
[----:B------:R-:W-:Y:S01]  /*8820*/  IMAD.IADD R252, R251, 0x1, R2 ;  /* 0x00000001fbfc7824 */ /* 0x000fe200078e0202 */
[----:B------:R-:W-:Y:S02]  /*8830*/  IADD3 R9, R16, R17, RZ ;  /* 0x0000001110097210 */ /* 0x000fe40007ffe0ff */
[----:B------:R-:W-:Y:S01]  /*8840*/  IADD3 R247, R245, R0, RZ ;  /* 0x00000000f5f77210 */ /* 0x000fe20007ffe0ff */
[----:B------:R-:W-:Y:S06]  /*8850*/  BRA.DIV ~URZ, `(.L_x_1247) ;  /* 0x000153b27f007947 */ /* 0x000fec000b800000 */
[----:B-1----:R1:W2:Y:S02]  /*8860*/  SHFL.IDX PT, R8, R10, RZ, 0x1c1f ;  /* 0x001c1fff0a087589 */ /* 0x0022a400000e0000 */
.L_x_1389:
[----:B------:R-:W-:Y:S05]  /*8870*/  BRA.DIV ~URZ, `(.L_x_1248) ;  /* 0x000154027f007947 */ /* 0x000fea000b800000 */
[----:B------:R3:W4:Y:S02]  /*8880*/  SHFL.IDX PT, R0, R11, RZ, 0x1c1f ;  /* 0x001c1fff0b007589 */ /* 0x00072400000e0000 */
.L_x_1390:
[----:B---3--:R-:W3:Y:S01]  /*8890*/  LDL R2, [R1+0x40] ;  /* 0x0000400001027983 */ /* 0x008ee20000100800 */
[----:B------:R-:W-:Y:S01]  /*88a0*/  BSSY B0, `(.L_x_1249) ;  /* 0x0000017000007945 */ /* 0x000fe20003800000 */
[----:B---3--:R-:W-:-:S05]  /*88b0*/  IMAD R23, R2, c[0x0][0x2c4], RZ ;  /* 0x0000b10002177a24 */ /* 0x008fca00078e02ff */
[----:B------:R-:W-:-:S13]  /*88c0*/  ISETP.GE.AND P0, PT, R9, R23, PT ;  /* 0x000000170900720c */ /* 0x000fda0003f06270 */
[----:B------:R-:W-:Y:S05]  /*88d0*/  @P0 BRA `(.L_x_1250) ;  /* 0x0000013000000947 */ /* 0x000fea0003800000 */
[----:B------:R-:W3:Y:S04]  /*88e0*/  LDL.64 R4, [R1+0x18] ;  /* 0x0000180001047983 */ /* 0x000ee80000100a00 */
[----:B----4-:R-:W4:Y:S04]  /*88f0*/  LDL R2, [R1+0x24] ;  /* 0x0000240001027983 */ /* 0x010f280000100800 */
[----:B--2---:R-:W2:Y:S04]  /*8900*/  LDL R3, [R1+0x64] ;  /* 0x0000640001037983 */ /* 0x004ea80000100800 */
[----:B------:R-:W2:Y:S04]  /*8910*/  LDL R13, [R1+0x38] ;  /* 0x00003800010d7983 */ /* 0x000ea80000100800 */
[----:B------:R-:W2:Y:S04]  /*8920*/  LDL R12, [R1+0xc] ;  /* 0x00000c00010c7983 */ /* 0x000ea80000100800 */
[----:B------:R-:W2:Y:S01]  /*8930*/  LDL R14, [R1+0x60] ;  /* 0x00006000010e7983 */ /* 0x000ea20000100800 */
[----:B---3--:R-:W-:-:S04]  /*8940*/  LEA R6, P0, R4, R0, 0x1 ;  /* 0x0000000004067211 */ /* 0x008fc800078008ff */
[----:B------:R-:W-:Y:S02]  /*8950*/  LEA.HI.X R7, R4, R8, R5, 0x1, P0 ;  /* 0x0000000804077211 */ /* 0x000fe400000f0c05 */
[----:B----4-:R-:W-:-:S04]  /*8960*/  LEA R4, P0, R2, R0, 0x1 ;  /* 0x0000000002047211 */ /* 0x010fc800078008ff */
        /* <DEDUP_REMOVED lines=10> */
.L_x_1250:
[----:B------:R-:W-:Y:S05]  /*8a10*/  BSYNC B0 ;  /* 0x0000000000007941 */ /* 0x000fea0003800000 */
.L_x_1249:
[----:B------:R-:W-:Y:S05]  /*8a20*/  BRA.DIV ~URZ, `(.L_x_1251) ;  /* 0x000152b27f007947 */ /* 0x000fea000b800000 */
[----:B--2---:R2:W3:Y:S04]  /*8a30*/  SHFL.IDX PT, R8, R10, 0x1, 0x1c1f ;  /* 0x003c1f000a087f89 */ /* 0x0044e800000e0000 */
[----:B----4-:R2:W4:Y:S02]  /*8a40*/  SHFL.IDX PT, R0, R11, 0x1, 0x1c1f ;  /* 0x003c1f000b007f89 */ /* 0x01052400000e0000 */
.L_x_1391:
        /* <DEDUP_REMOVED lines=23> */
.L_x_1253:
[----:B------:R-:W-:Y:S05]  /*8bc0*/  BSYNC B0 ;  /* 0x0000000000007941 */ /* 0x000fea0003800000 */
.L_x_1252:
[----:B------:R-:W-:Y:S05]  /*8bd0*/  BRA.DIV ~URZ, `(.L_x_1254) ;  /* 0x000151c27f007947 */ /* 0x000fea000b800000 */
[----:B---3--:R3:W1:Y:S02]  /*8be0*/  SHFL.IDX PT, R8, R10, 0x2, 0x1c1f ;  /* 0x005c1f000a087f89 */ /* 0x00866400000e0000 */
.L_x_1392:
[----:B------:R-:W-:Y:S05]  /*8bf0*/  BRA.DIV ~URZ, `(.L_x_1255) ;  /* 0x000152127f007947 */ /* 0x000fea000b800000 */
[----:B--2-4-:R2:W4:Y:S02]  /*8c00*/  SHFL.IDX PT, R0, R11, 0x2, 0x1c1f ;  /* 0x005c1f000b007f89 */ /* 0x01452400000e0000 */
.L_x_1393:
[----:B------:R-:W-:Y:S01]  /*8c10*/  IADD3 R2, R9, 0x40, RZ ;  /* 0x0000004009027810 */ /* 0x000fe20007ffe0ff */
[----:B------:R-:W-:Y:S03]  /*8c20*/  BSSY B0, `(.L_x_1256) ;  /* 0x0000016000007945 */ /* 0x000fe60003800000 */
[----:B------:R-:W-:-:S13]  /*8c30*/  ISETP.GE.AND P0, PT, R2, R23, PT ;  /* 0x000000170200720c */ /* 0x000fda0003f06270 */
[----:B------:R-:W-:Y:S05]  /*8c40*/  @P0 BRA `(.L_x_1257) ;  /* 0x0000013000000947 */ /* 0x000fea0003800000 */
[----:B--2---:R-:W2:Y:S04]  /*8c50*/  LDL.64 R4, [R1+0x18] ;  /* 0x0000180001047983 */ /* 0x004ea80000100a00 */
[----:B---3--:R-:W3:Y:S04]  /*8c60*/  LDL R3, [R1+0x24] ;  /* 0x0000240001037983 */ /* 0x008ee80000100800 */
[----:B----4-:R-:W4:Y:S04]  /*8c70*/  LDL R15, [R1+0x64] ;  /* 0x00006400010f7983 */ /* 0x010f280000100800 */
[----:B------:R-:W4:Y:S04]  /*8c80*/  LDL R13, [R1+0x38] ;  /* 0x00003800010d7983 */ /* 0x000f280000100800 */
[----:B------:R-:W4:Y:S04]  /*8c90*/  LDL R12, [R1+0xc] ;  /* 0x00000c00010c7983 */ /* 0x000f280000100800 */
[----:B------:R-:W4:Y:S01]  /*8ca0*/  LDL R14, [R1+0x60] ;  /* 0x00006000010e7983 */ /* 0x000f220000100800 */
[----:B--2---:R-:W-:-:S04]  /*8cb0*/  LEA R6, P0, R4, R0, 0x1 ;  /* 0x0000000004067211 */ /* 0x004fc800078008ff */
[----:B-1----:R-:W-:Y:S02]  /*8cc0*/  LEA.HI.X R7, R4, R8, R5, 0x1, P0 ;  /* 0x0000000804077211 */ /* 0x002fe400000f0c05 */
[----:B---3--:R-:W-:-:S04]  /*8cd0*/  LEA R4, P0, R3, R0, 0x1 ;  /* 0x0000000003047211 */ /* 0x008fc800078008ff */
[----:B----4-:R-:W-:Y:S02]  /*8ce0*/  LEA.HI.X R5, R3, R8, R15, 0x1, P0 ;  /* 0x0000000803057211 */ /* 0x010fe400000f0c0f */
        /* <DEDUP_REMOVED lines=9> */
.L_x_1257:
[----:B------:R-:W-:Y:S05]  /*8d80*/  BSYNC B0 ;  /* 0x0000000000007941 */ /* 0x000fea0003800000 */
.L_x_1256:
[----:B------:R-:W-:Y:S05]  /*8d90*/  BRA.DIV ~URZ, `(.L_x_1258) ;  /* 0x000150d27f007947 */ /* 0x000fea000b800000 */
[----:B-1----:R1:W2:Y:S04]  /*8da0*/  SHFL.IDX PT, R6, R10, 0x3, 0x1c1f ;  /* 0x007c1f000a067f89 */ /* 0x0022a800000e0000 */
[----:B----4-:R1:W4:Y:S02]  /*8db0*/  SHFL.IDX PT, R0, R11, 0x3, 0x1c1f ;  /* 0x007c1f000b007f89 */ /* 0x01032400000e0000 */
.L_x_1394:
[----:B---3--:R-:W3:Y:S04]  /*8dc0*/  LDL.64 R12, [R1+0x18] ;  /* 0x00001800010c7983 */ /* 0x008ee80000100a00 */
[----:B----4-:R-:W4:Y:S04]  /*8dd0*/  LDL R7, [R1+0x24] ;  /* 0x0000240001077983 */ /* 0x010f280000100800 */
[----:B--2---:R-:W2:Y:S04]  /*8de0*/  LDL R8, [R1+0x64] ;  /* 0x0000640001087983 */ /* 0x004ea80000100800 */
[----:B------:R-:W2:Y:S04]  /*8df0*/  LDL R97, [R1+0xc] ;  /* 0x00000c0001617983 */ /* 0x000ea80000100800 */
[----:B------:R-:W2:Y:S04]  /*8e00*/  LDL R142, [R1+0x2c] ;  /* 0x00002c00018e7983 */ /* 0x000ea80000100800 */
[----:B-1----:R-:W2:Y:S04]  /*8e10*/  LDL R10, [R1+0x38] ;  /* 0x00003800010a7983 */ /* 0x002ea80000100800 */
[----:B------:R-:W2:Y:S04]  /*8e20*/  LDL R11, [R1+0x60] ;  /* 0x00006000010b7983 */ /* 0x000ea80000100800 */
[----:B------:R-:W2:Y:S04]  /*8e30*/  LDL R127, [R1+0x14] ;  /* 0x00001400017f7983 */ /* 0x000ea80000100800 */
        /* <DEDUP_REMOVED lines=9> */
[----:B------:R-:W-:Y:S01]  /*8ed0*/  SHF.R.S32.HI R126, RZ, 0x2, R126 ;  /* 0x00000002ff7e7819 */ /* 0x000fe2000001147e */
[----:B------:R-:W-:Y:S02]  /*8ee0*/  IMAD.MOV.U32 R122, RZ, RZ, R250 ;  /* 0x000000ffff7a7224 */ /* 0x000fe400078e00fa */
[----:B------:R-:W-:Y:S02]  /*8ef0*/  IMAD.MOV.U32 R123, RZ, RZ, R252 ;  /* 0x000000ffff7b7224 */ /* 0x000fe400078e00fc */
[----:B------:R-:W-:Y:S01]  /*8f00*/  IMAD.MOV.U32 R125, RZ, RZ, c[0x0][0x2c4] ;  /* 0x0000b100ff7d7624 */ /* 0x000fe200078e00ff */
[----:B---3--:R-:W-:-:S04]  /*8f10*/  @!P0 LEA R4, P1, R12, R0, 0x1 ;  /* 0x000000000c048211 */ /* 0x008fc800078208ff */
[----:B------:R-:W-:Y:S02]  /*8f20*/  @!P0 LEA.HI.X R5, R12, R6, R13, 0x1, P1 ;  /* 0x000000060c058211 */ /* 0x000fe400008f0c0d */
[----:B----4-:R-:W-:-:S04]  /*8f30*/  @!P0 LEA R2, P1, R7, R0, 0x1 ;  /* 0x0000000007028211 */ /* 0x010fc800078208ff */
[----:B--2---:R-:W-:Y:S01]  /*8f40*/  @!P0 LEA.HI.X R3, R7, R6, R8, 0x1, P1 ;  /* 0x0000000607038211 */ /* 0x004fe200008f0c08 */
[----:B------:R-:W-:Y:S02]  /*8f50*/  @!P0 IMAD.SHL.U32 R7, R97, 0x2, RZ ;  /* 0x0000000261078824 */ /* 0x000fe400078e00ff */
[----:B------:R-:W-:-:S03]  /*8f60*/  IMAD.IADD R121, R142, 0x1, R96 ;  /* 0x000000018e797824 */ /* 0x000fc600078e0260 */
[----:B------:R-:W-:Y:S01]  /*8f70*/  @!PT LDS RZ, [RZ] ;  /* 0x00000000fffff984 */ /* 0x000fe20000000800 */
[----:B------:R-:W-:Y:S01]  /*8f80*/  @!PT LDS RZ, [RZ] ;  /* 0x00000000fffff984 */ /* 0x000fe20000000800 */
[----:B------:R-:W-:Y:S01]  /*8f90*/  @!PT LDS RZ, [RZ] ;  /* 0x00000000fffff984 */ /* 0x000fe20000000800 */
[----:B------:R1:W-:Y:S04]  /*8fa0*/  @!P0 LDGSTS.E.BYPASS.LTC128B.128 [R7+0x7880], [R4.64], !P3 ;  /* 0x0788000004078fae */ /* 0x0003e8000d901d46 */
[----:B------:R2:W-:Y:S01]  /*8fb0*/  @!P0 LDGSTS.E.BYPASS.LTC128B.128 [R7+0x9880], [R2.64], !P2 ;  /* 0x0988000002078fae */ /* 0x0005e2000d101d46 */
[----:B-1----:R-:W-:Y:S02]  /*8fc0*/  @!P0 LEA R4, P1, R10, R0, 0x1 ;  /* 0x000000000a048211 */ /* 0x002fe400078208ff */
[----:B------:R-:W-:Y:S01]  /*8fd0*/  IMNMX R0, R121, 0x30, PT ;  /* 0x0000003079007817 */ /* 0x000fe20003800200 */
[----:B------:R-:W-:-:S04]  /*8fe0*/  IMAD R5, R95, c[0x0][0x1e0], RZ ;  /* 0x000078005f057a24 */ /* 0x000fc800078e02ff */
[----:B------:R-:W-:Y:S02]  /*8ff0*/  IMAD.IADD R0, R0, 0x1, -R126 ;  /* 0x0000000100007824 */ /* 0x000fe400078e0a7e */
[----:B------:R-:W-:Y:S01]  /*9000*/  IMAD R8, R120, c[0x0][0x1e4], R5 ;  /* 0x0000790078087a24 */ /* 0x000fe200078e0205 */
[----:B------:R-:W-:Y:S01]  /*9010*/  @!P0 LEA.HI.X R5, R10, R6, R11, 0x1, P1 ;  /* 0x000000060a058211 */ /* 0x000fe200008f0c0b */
[----:B--2---:R-:W-:Y:S01]  /*9020*/  IMAD.WIDE.U32 R2, R120, c[0x0][0x1e0], RZ ;  /* 0x0000780078027a25 */ /* 0x004fe200078e00ff */
[----:B------:R-:W-:-:S03]  /*9030*/  ISETP.GE.AND P1, PT, R0, 0x1, PT ;  /* 0x000000010000780c */ /* 0x000fc60003f26270 */
[----:B------:R1:W-:Y:S01]  /*9040*/  @!P0 LDGSTS.E.BYPASS.LTC128B.128 [R7+0xb880], [R4.64], !P4 ;  /* 0x0b88000004078fae */ /* 0x0003e2000e101d46 */
[----:B------:R-:W-:Y:S01]  /*9050*/  IMAD.IADD R6, R3, 0x1, R8 ;  /* 0x0000000103067824 */ /* 0x000fe200078e0208 */
[----:B------:R-:W-:Y:S02]  /*9060*/  ISETP.GE.AND P0, PT, R0, 0x21, PT ;  /* 0x000000210000780c */ /* 0x000fe40003f06270 */
[----:B------:R-:W0:Y:S01]  /*9070*/  LDGDEPBAR ;  /* 0x00000000000079af */ /* 0x000e220000000000 */
[----:B------:R-:W-:Y:S01]  /*9080*/  WARPSYNC 0xffffffff ;  /* 0xffffffff00007948 */ /* 0x000fe20003800000 */
[----:B------:R-:W-:-:S04]  /*9090*/  IMAD.WIDE.U32 R2, R2, 0x30, R122 ;  /* 0x0000003002027825 */ /* 0x000fc800078e007a */
[----:B------:R-:W-:Y:S02]  /*90a0*/  IMAD R0, R6, 0x30, RZ ;  /* 0x0000003006007824 */ /* 0x000fe400078e02ff */
[----:B------:R-:W-:Y:S02]  /*90b0*/  IMAD.MOV.U32 R8, RZ, RZ, 0x20 ;  /* 0x00000020ff087424 */ /* 0x000fe400078e00ff */
[----:B------:R-:W-:Y:S01]  /*90c0*/  IMAD.IADD R0, R3, 0x1, R0 ;  /* 0x0000000103007824 */ /* 0x000fe200078e0200 */
[----:B------:R-:W-:Y:S01]  /*90d0*/  BAR.SYNC.DEFER_BLOCKING 0x0 ;  /* 0x0000000000007b1d */ /* 0x000fe20000010000 */
[----:B------:R-:W-:Y:S01]  /*90e0*/  LOP3.LUT P3, RZ, R127, 0x1, RZ, 0xc0, !PT ;  /* 0x000000017fff7812 */ /* 0x000fe2000786c0ff */
[----:B-1----:R-:W-:Y:S01]  /*90f0*/  IMAD.WIDE.U32 R6, R8, c[0x0][0x1e0], RZ ;  /* 0x0000780008067a25 */ /* 0x002fe200078e00ff */
[----:B------:R-:W-:-:S03]  /*9100*/  @P1 LEA R4, P2, R2, c[0x0][0x1c8], 0x1 ;  /* 0x0000720002041a11 */ /* 0x000fc600078408ff */
[----:B------:R-:W-:Y:S01]  /*9110*/  IMAD R8, R8, c[0x0][0x1e4], RZ ;  /* 0x0000790008087a24 */ /* 0x000fe200078e02ff */
[C---:B------:R-:W-:Y:S02]  /*9120*/  @P1 LEA.HI.X R5, R2.reuse, c[0x0][0x1cc], R0, 0x1, P2 ;  /* 0x0000730002051a11 */ /* 0x040fe400010f0c00 */
[----:B------:R-:W-:Y:S01]  /*9130*/  @P0 IADD3 R3, P2, R2, R6, RZ ;  /* 0x0000000602030210 */ /* 0x000fe20007f5e0ff */
[----:B------:R-:W-:-:S03]  /*9140*/  @P1 IMAD.SHL.U32 R6, R97, 0x2, RZ ;  /* 0x0000000261061824 */ /* 0x000fc600078e00ff */
[----:B------:R-:W-:Y:S02]  /*9150*/  @P0 IADD3.X R0, R0, R7, R8, P2, !PT ;  /* 0x0000000700000210 */ /* 0x000fe400017fe408 */
[C---:B------:R-:W-:Y:S01]  /*9160*/  @P0 LEA R2, P2, R3.reuse, c[0x0][0x1c8], 0x1 ;  /* 0x0000720003020a11 */ /* 0x040fe200078408ff */
[----:B------:R-:W-:Y:S01]  /*9170*/  @!PT LDS RZ, [RZ] ;  /* 0x00000000fffff984 */ /* 0x000fe20000000800 */
[----:B------:R-:W-:Y:S01]  /*9180*/  @!PT LDS RZ, [RZ] ;  /* 0x00000000fffff984 */ /* 0x000fe20000000800 */
[----:B------:R-:W-:Y:S01]  /*9190*/  @!PT LDS RZ, [RZ] ;  /* 0x00000000fffff984 */ /* 0x000fe20000000800 */
[----:B------:R1:W-:Y:S03]  /*91a0*/  @P1 LDGSTS.E.BYPASS.LTC128B.128 [R6+0x3c80], [R4.64], !P3 ;  /* 0x03c8000004061fae */ /* 0x0003e6000d901d46 */
[----:B------:R-:W-:Y:S01]  /*91b0*/  @P0 LEA.HI.X R3, R3, c[0x0][0x1cc], R0, 0x1, P2 ;  /* 0x0000730003030a11 */ /* 0x000fe200010f0c00 */
[----:B------:R-:W-:Y:S01]  /*91c0*/  @P0 IMAD.SHL.U32 R0, R97, 0x2, RZ ;  /* 0x0000000261000824 */ /* 0x000fe200078e00ff */
[----:B------:R1:W-:Y:S04]  /*91d0*/  @P1 LDGSTS.E.BYPASS.LTC128B.128 [R6+0x4880], [R4.64+0x40], !P6 ;  /* 0x0488004004061fae */ /* 0x0003e8000f101d46 */
[----:B------:R1:W-:Y:S04]  /*91e0*/  @P1 LDGSTS.E.BYPASS.LTC128B.128 [R6+0x5480], [R4.64+0x80], !P5 ;  /* 0x0548008004061fae */ /* 0x0003e8000e901d46 */
[----:B------:R1:W-:Y:S04]  /*91f0*/  @P0 LDGSTS.E.BYPASS.LTC128B.128 [R0+0x4480], [R2.64], !P3 ;  /* 0x0448000002000fae */ /* 0x0003e8000d901d46 */
[----:B------:R1:W-:Y:S04]  /*9200*/  @P0 LDGSTS.E.BYPASS.LTC128B.128 [R0+0x5080], [R2.64+0x40], !P6 ;  /* 0x0508004002000fae */ /* 0x0003e8000f101d46 */
[----:B------:R1:W-:Y:S01]  /*9210*/  @P0 LDGSTS.E.BYPASS.LTC128B.128 [R0+0x5c80], [R2.64+0x80], !P5 ;  /* 0x05c8008002000fae */ /* 0x0003e2000e901d46 */
[----:B------:R-:W-:-:S03]  /*9220*/  ISETP.LT.AND P0, PT, RZ, c[0x0][0x27c], PT ;  /* 0x00009f00ff007a0c */ /* 0x000fc60003f01270 */
[----:B------:R-:W0:Y:S10]  /*9230*/  LDGDEPBAR ;  /* 0x00000000000079af */ /* 0x000e340000000000 */
[----:B------:R-:W-:Y:S05]  /*9240*/  @P0 BRA `(.L_x_1259) ;  /* 0x0000002000000947 */ /* 0x000fea0003800000 */
[----:B------:R-:W-:-:S04]  /*9250*/  DEPBAR.LE SB0, 0x1 ;  /* 0x000080400000791a */ /* 0x000fc80000000000 */
[----:B------:R-:W-:Y:S05]  /*9260*/  BRA `(.L_x_1260) ;  /* 0x00006ea000007947 */ /* 0x000fea0003800000 */
.L_x_1259:
        /* <DEDUP_REMOVED lines=21> */
[----:B------:R-:W-:Y:S01]  /*93c0*/  ISETP.NE.AND P1, PT, R125, 0x1, PT ;  /* 0x000000017d00780c */ /* 0x000fe20003f25270 */
[----:B------:R-:W-:Y:S01]  /*93d0*/  IMAD.MOV.U32 R5, RZ, RZ, R7 ;  /* 0x000000ffff057224 */ /* 0x000fe200078e0007 */
[----:B------:R-:W-:Y:S01]  /*93e0*/  BSSY B0, `(.L_x_1262) ;  /* 0x0000068000007945 */ /* 0x000fe20003800000 */
[----:B------:R-:W-:Y:S01]  /*93f0*/  IMAD.MOV.U32 R7, RZ, RZ, R6 ;  /* 0x000000ffff077224 */ /* 0x000fe200078e0006 */
[----:B------:R-:W-:Y:S01]  /*9400*/  SHF.R.S32.HI R51, RZ, 0x1f, R29 ;  /* 0x0000001fff337819 */ /* 0x000fe2000001141d */
[----:B------:R-:W-:Y:S01]  /*9410*/  IMAD.MOV.U32 R6, RZ, RZ, R2 ;  /* 0x000000ffff067224 */ /* 0x000fe200078e0002 */
[----:B------:R-:W-:Y:S01]  /*9420*/  SHF.R.S32.HI R37, RZ, 0x1f, R30 ;  /* 0x0000001fff257819 */ /* 0x000fe2000001141e */
[----:B------:R-:W-:Y:S01]  /*9430*/  CS2R R74, SRZ ;  /* 0x00000000004a7805 */ /* 0x000fe2000001ff00 */
[----:B------:R-:W-:Y:S01]  /*9440*/  SHF.R.S32.HI R52, RZ, 0x1f, R145 ;  /* 0x0000001fff347819 */ /* 0x000fe20000011491 */
[----:B------:R-:W-:Y:S01]  /*9450*/  CS2R R46, SRZ ;  /* 0x00000000002e7805 */ /* 0x000fe2000001ff00 */
[----:B------:R-:W-:Y:S01]  /*9460*/  SHF.R.S32.HI R53, RZ, 0x1f, R28 ;  /* 0x0000001fff357819 */ /* 0x000fe2000001141c */
[----:B------:R-:W-:Y:S01]  /*9470*/  CS2R R38, SRZ ;  /* 0x0000000000267805 */ /* 0x000fe2000001ff00 */
[----:B------:R-:W-:Y:S01]  /*9480*/  SHF.R.S32.HI R50, RZ, 0x1f, R164 ;  /* 0x0000001fff327819 */ /* 0x000fe200000114a4 */
[----:B------:R-:W-:Y:S01]  /*9490*/  @P1 IMAD.HI.U32 R3, R0, c[0x0][0x2c8], RZ ;  /* 0x0000b20000031a27 */ /* 0x000fe200078e00ff */
[----:B------:R-:W-:Y:S01]  /*94a0*/  CS2R R32, SRZ ;  /* 0x0000000000207805 */ /* 0x000fe2000001ff00 */
[----:B------:R-:W-:Y:S01]  /*94b0*/  CS2R R24, SRZ ;  /* 0x0000000000187805 */ /* 0x000fe2000001ff00 */
[----:B------:R-:W-:Y:S01]  /*94c0*/  CS2R R18, SRZ ;  /* 0x0000000000127805 */ /* 0x000fe2000001ff00 */
[----:B------:R-:W-:Y:S01]  /*94d0*/  CS2R R48, SRZ ;  /* 0x0000000000307805 */ /* 0x000fe2000001ff00 */
[----:B------:R-:W-:Y:S01]  /*94e0*/  @P1 SHF.R.U32.HI R0, RZ, c[0x0][0x2cc], R3 ;  /* 0x0000b300ff001a19 */ /* 0x000fe20000011603 */
[----:B------:R-:W-:Y:S01]  /*94f0*/  CS2R R40, SRZ ;  /* 0x0000000000287805 */ /* 0x000fe2000001ff00 */
[----:B------:R-:W-:Y:S01]  /*9500*/  CS2R R34, SRZ ;  /* 0x0000000000227805 */ /* 0x000fe2000001ff00 */
[----:B------:R-:W-:Y:S01]  /*9510*/  CS2R R26, SRZ ;  /* 0x00000000001a7805 */ /* 0x000fe2000001ff00 */
[----:B------:R-:W-:Y:S01]  /*9520*/  SHF.R.S32.HI R3, RZ, 0x1f, R0 ;  /* 0x0000001fff037819 */ /* 0x000fe20000011400 */
[----:B------:R-:W-:Y:S01]  /*9530*/  IMAD.WIDE.U32 R4, R0, c[0x0][0x280], R4 ;  /* 0x0000a00000047a25 */ /* 0x000fe200078e0004 */
[----:B------:R-:W-:-:S03]  /*9540*/  CS2R R20, SRZ ;  /* 0x0000000000147805 */ /* 0x000fc6000001ff00 */
[C---:B------:R-:W-:Y:S01]  /*9550*/  IMAD R8, R3.reuse, c[0x0][0x280], RZ ;  /* 0x0000a00003087a24 */ /* 0x040fe200078e02ff */
[----:B------:R-:W-:Y:S01]  /*9560*/  LEA R42, P0, R4, c[0x0][0x270], 0x1 ;  /* 0x00009c00042a7a11 */ /* 0x000fe200078008ff */
[----:B------:R-:W-:Y:S02]  /*9570*/  IMAD R9, R3, c[0x0][0x290], RZ ;  /* 0x0000a40003097a24 */ /* 0x000fe400078e02ff */
[C---:B------:R-:W-:Y:S02]  /*9580*/  IMAD R8, R0.reuse, c[0x0][0x284], R8 ;  /* 0x0000a10000087a24 */ /* 0x040fe400078e0208 */
[----:B------:R-:W-:Y:S02]  /*9590*/  IMAD.WIDE.U32 R2, R0, c[0x0][0x290], R6 ;  /* 0x0000a40000027a25 */ /* 0x000fe400078e0006 */
[----:B------:R-:W-:Y:S02]  /*95a0*/  CS2R R6, SRZ ;  /* 0x0000000000067805 */ /* 0x000fe4000001ff00 */
[----:B------:R-:W-:Y:S01]  /*95b0*/  IMAD.IADD R5, R5, 0x1, R8 ;  /* 0x0000000105057824 */ /* 0x000fe200078e0208 */
[----:B------:R-:W-:Y:S01]  /*95c0*/  LEA R43, P1, R2, c[0x0][0x288], 0x1 ;  /* 0x0000a200022b7a11 */ /* 0x000fe200078208ff */
[----:B------:R-:W-:-:S02]  /*95d0*/  IMAD R0, R0, c[0x0][0x294], R9 ;  /* 0x0000a50000007a24 */ /* 0x000fc400078e0209 */
[----:B------:R-:W-:Y:S01]  /*95e0*/  CS2R R8, SRZ ;  /* 0x0000000000087805 */ /* 0x000fe2000001ff00 */
[----:B------:R-:W-:Y:S01]  /*95f0*/  LEA.HI.X R36, R4, c[0x0][0x274], R5, 0x1, P0 ;  /* 0x00009d0004247a11 */ /* 0x000fe200000f0c05 */
[----:B------:R-:W-:Y:S01]  /*9600*/  IMAD.IADD R0, R3, 0x1, R0 ;  /* 0x0000000103007824 */ /* 0x000fe200078e0200 */
[----:B------:R-:W-:Y:S01]  /*9610*/  ISETP.GE.AND P0, PT, R22, R23, PT ;  /* 0x000000171600720c */ /* 0x000fe20003f06270 */
[----:B------:R1:W2:Y:S03]  /*9620*/  SHFL.IDX PT, R4, R42, RZ, 0x1e1f ;  /* 0x001e1fff2a047589 */ /* 0x0002a600000e0000 */
[----:B------:R-:W-:Y:S01]  /*9630*/  LEA.HI.X R31, R2, c[0x0][0x28c], R0, 0x1, P1 ;  /* 0x0000a300021f7a11 */ /* 0x000fe200008f0c00 */
[----:B------:R1:W3:Y:S04]  /*9640*/  SHFL.IDX PT, R5, R36, RZ, 0x1e1f ;  /* 0x001e1fff24057589 */ /* 0x0002e800000e0000 */
[----:B------:R1:W4:Y:S04]  /*9650*/  SHFL.IDX PT, R2, R43, RZ, 0x1e1f ;  /* 0x001e1fff2b027589 */ /* 0x00032800000e0000 */
[----:B------:R1:W1:Y:S01]  /*9660*/  SHFL.IDX PT, R3, R31, RZ, 0x1e1f ;  /* 0x001e1fff1f037589 */ /* 0x00026200000e0000 */
[----:B------:R-:W-:Y:S05]  /*9670*/  @P0 BRA `(.L_x_1263) ;  /* 0x000003e000000947 */ /* 0x000fea0003800000 */
[----:B------:R-:W-:Y:S01]  /*9680*/  ISETP.GE.AND P0, PT, R30, c[0x0][0x27c], PT ;  /* 0x00009f001e007a0c */ /* 0x000fe20003f06270 */
[----:B------:R-:W-:Y:S01]  /*9690*/  CS2R R18, SRZ ;  /* 0x0000000000127805 */ /* 0x000fe2000001ff00 */
[----:B------:R-:W-:Y:S01]  /*96a0*/  ISETP.GE.AND P2, PT, R164, c[0x0][0x27c], PT ;  /* 0x00009f00a4007a0c */ /* 0x000fe20003f46270 */
[----:B------:R-:W-:-:S10]  /*96b0*/  CS2R R20, SRZ ;  /* 0x0000000000147805 */ /* 0x000fd4000001ff00 */
[C---:B------:R-:W-:Y:S01]  /*96c0*/  @!P0 IMAD.SHL.U32 R0, R30.reuse, 0x2, RZ ;  /* 0x000000021e008824 */ /* 0x040fe200078e00ff */
[----:B------:R-:W-:-:S04]  /*96d0*/  @!P0 SHF.L.U64.HI R7, R30, 0x1, R37 ;  /* 0x000000011e078819 */ /* 0x000fc80000010225 */
[----:B--2---:R-:W-:-:S05]  /*96e0*/  @!P0 IADD3 R8, P1, R4, R0, RZ ;  /* 0x0000000004088210 */ /* 0x004fca0007f3e0ff */
[----:B---3--:R-:W-:Y:S01]  /*96f0*/  @!P0 IMAD.X R9, R5, 0x1, R7, P1 ;  /* 0x0000000105098824 */ /* 0x008fe200008e0607 */
[----:B----4-:R-:W-:Y:S01]  /*9700*/  @!P0 IADD3 R6, P1, R2, R0, RZ ;  /* 0x0000000002068210 */ /* 0x010fe20007f3e0ff */
[----:B------:R-:W-:-:S03]  /*9710*/  @!P2 IMAD.SHL.U32 R10, R164, 0x2, RZ ;  /* 0x00000002a40aa824 */ /* 0x000fc600078e00ff */
[----:B------:R2:W5:Y:S01]  /*9720*/  @!P0 LD.E.64 R18, [R8.64] ;  /* 0x0000000608128980 */ /* 0x000562000c101b00 */
[----:B-1----:R-:W-:Y:S01]  /*9730*/  @!P0 IMAD.X R7, R3, 0x1, R7, P1 ;  /* 0x0000000103078824 */ /* 0x002fe200008e0607 */
[----:B------:R-:W-:-:S04]  /*9740*/  @!P2 SHF.L.U64.HI R0, R164, 0x1, R50 ;  /* 0x00000001a400a819 */ /* 0x000fc80000010232 */
[----:B------:R1:W5:Y:S01]  /*9750*/  @!P0 LD.E.64 R20, [R6.64] ;  /* 0x0000000606148980 */ /* 0x000362000c101b00 */
[----:B------:R-:W-:Y:S01]  /*9760*/  ISETP.GE.AND P0, PT, R29, c[0x0][0x27c], PT ;  /* 0x00009f001d007a0c */ /* 0x000fe20003f06270 */
[----:B------:R-:W-:Y:S01]  /*9770*/  CS2R R24, SRZ ;  /* 0x0000000000187805 */ /* 0x000fe2000001ff00 */
[----:B------:R-:W-:Y:S01]  /*9780*/  CS2R R26, SRZ ;  /* 0x00000000001a7805 */ /* 0x000fe2000001ff00 */
[----:B--2---:R-:W-:-:S05]  /*9790*/  @!P2 IADD3 R8, P1, R4, R10, RZ ;  /* 0x0000000a0408a210 */ /* 0x004fca0007f3e0ff */
[----:B------:R-:W-:Y:S01]  /*97a0*/  @!P2 IMAD.X R9, R5, 0x1, R0, P1 ;  /* 0x000000010509a824 */ /* 0x000fe200008e0600 */
[----:B-1----:R-:W-:-:S04]  /*97b0*/  @!P2 IADD3 R6, P1, R2, R10, RZ ;  /* 0x0000000a0206a210 */ /* 0x002fc80007f3e0ff */
[----:B------:R-:W-:Y:S01]  /*97c0*/  @!P0 IMAD.SHL.U32 R10, R29, 0x2, RZ ;  /* 0x000000021d0a8824 */ /* 0x000fe200078e00ff */
[----:B------:R1:W5:Y:S01]  /*97d0*/  @!P2 LD.E.64 R24, [R8.64] ;  /* 0x000000060818a980 */ /* 0x000362000c101b00 */
[----:B------:R-:W-:Y:S01]  /*97e0*/  @!P2 IMAD.X R7, R3, 0x1, R0, P1 ;  /* 0x000000010307a824 */ /* 0x000fe200008e0600 */
[----:B------:R-:W-:Y:S02]  /*97f0*/  ISETP.GE.AND P1, PT, R145, c[0x0][0x27c], PT ;  /* 0x00009f0091007a0c */ /* 0x000fe40003f26270 */
[----:B------:R-:W-:Y:S02]  /*9800*/  @!P0 SHF.L.U64.HI R0, R29, 0x1, R51 ;  /* 0x000000011d008819 */ /* 0x000fe40000010233 */
[----:B------:R2:W5:Y:S01]  /*9810*/  @!P2 LD.E.64 R26, [R6.64] ;  /* 0x00000006061aa980 */ /* 0x000562000c101b00 */
[----:B------:R-:W-:Y:S01]  /*9820*/  CS2R R32, SRZ ;  /* 0x0000000000207805 */ /* 0x000fe2000001ff00 */
[----:B------:R-:W-:Y:S01]  /*9830*/  CS2R R34, SRZ ;  /* 0x0000000000227805 */ /* 0x000fe2000001ff00 */
[----:B-1----:R-:W-:-:S05]  /*9840*/  @!P0 IADD3 R8, P2, R4, R10, RZ ;  /* 0x0000000a04088210 */ /* 0x002fca0007f5e0ff */
[----:B------:R-:W-:Y:S01]  /*9850*/  @!P0 IMAD.X R9, R5, 0x1, R0, P2 ;  /* 0x0000000105098824 */ /* 0x000fe200010e0600 */
[----:B--2---:R-:W-:Y:S01]  /*9860*/  @!P0 IADD3 R6, P2, R2, R10, RZ ;  /* 0x0000000a02068210 */ /* 0x004fe20007f5e0ff */
[----:B------:R-:W-:-:S03]  /*9870*/  @!P1 IMAD.SHL.U32 R10, R145, 0x2, RZ ;  /* 0x00000002910a9824 */ /* 0x000fc600078e00ff */
[----:B------:R1:W5:Y:S01]  /*9880*/  @!P0 LD.E.64 R32, [R8.64] ;  /* 0x0000000608208980 */ /* 0x000362000c101b00 */
[----:B------:R-:W-:Y:S01]  /*9890*/  @!P0 IMAD.X R7, R3, 0x1, R0, P2 ;  /* 0x0000000103078824 */ /* 0x000fe200010e0600 */
[-C--:B------:R-:W-:Y:S02]  /*98a0*/  @!P1 IADD3 R12, P3, R4, R10.reuse, RZ ;  /* 0x0000000a040c9210 */ /* 0x080fe40007f7e0ff */
[----:B------:R-:W-:Y:S02]  /*98b0*/  @!P1 SHF.L.U64.HI R0, R145, 0x1, R52 ;  /* 0x0000000191009819 */ /* 0x000fe40000010234 */
[----:B------:R2:W5:Y:S01]  /*98c0*/  @!P0 LD.E.64 R34, [R6.64] ;  /* 0x0000000606228980 */ /* 0x000562000c101b00 */
[----:B------:R-:W-:Y:S02]  /*98d0*/  @!P1 IADD3 R10, P0, R2, R10, RZ ;  /* 0x0000000a020a9210 */ /* 0x000fe40007f1e0ff */
[----:B------:R-:W-:-:S03]  /*98e0*/  ISETP.GE.AND P2, PT, R146, c[0x0][0x27c], PT ;  /* 0x00009f0092007a0c */ /* 0x000fc60003f46270 */
[--C-:B------:R-:W-:Y:S01]  /*98f0*/  @!P1 IMAD.X R11, R3, 0x1, R0.reuse, P0 ;  /* 0x00000001030b9824 */ /* 0x100fe200000e0600 */
[----:B------:R-:W-:Y:S01]  /*9900*/  ISETP.GE.AND P0, PT, R28, c[0x0][0x27c], PT ;  /* 0x00009f001c007a0c */ /* 0x000fe20003f06270 */
[----:B------:R-:W-:-:S08]  /*9910*/  @!P1 IMAD.X R13, R5, 0x1, R0, P3 ;  /* 0x00000001050d9824 */ /* 0x000fd000018e0600 */
[----:B------:R-:W-:Y:S01]  /*9920*/  @!P2 IMAD.WIDE R16, R146, 0x2, R4 ;  /* 0x000000029210a825 */ /* 0x000fe200078e0204 */
[----:B-1----:R-:W-:-:S03]  /*9930*/  CS2R R8, SRZ ;  /* 0x0000000000087805 */ /* 0x002fc6000001ff00 */
[----:B------:R-:W-:Y:S01]  /*9940*/  @!P2 IMAD.WIDE R14, R146, 0x2, R2 ;  /* 0x00000002920ea825 */ /* 0x000fe200078e0202 */
[----:B--2---:R-:W-:-:S03]  /*9950*/  CS2R R6, SRZ ;  /* 0x0000000000067805 */ /* 0x004fc6000001ff00 */
[----:B------:R-:W-:Y:S01]  /*9960*/  @!P0 IMAD.SHL.U32 R0, R28, 0x2, RZ ;  /* 0x000000021c008824 */ /* 0x000fe200078e00ff */
[----:B------:R1:W5:Y:S04]  /*9970*/  @!P2 LD.E.64 R8, [R16.64] ;  /* 0x000000061008a980 */ /* 0x000368000c101b00 */
[----:B------:R2:W5:Y:S01]  /*9980*/  @!P2 LD.E.64 R6, [R14.64] ;  /* 0x000000060e06a980 */ /* 0x000562000c101b00 */
[----:B------:R-:W-:Y:S01]  /*9990*/  @!P0 IADD3 R4, P2, R4, R0, RZ ;  /* 0x0000000004048210 */ /* 0x000fe20007f5e0ff */
[----:B------:R-:W-:Y:S01]  /*99a0*/  CS2R R38, SRZ ;  /* 0x0000000000267805 */ /* 0x000fe2000001ff00 */
[----:B------:R-:W-:Y:S01]  /*99b0*/  CS2R R40, SRZ ;  /* 0x0000000000287805 */ /* 0x000fe2000001ff00 */
[----:B------:R-:W-:Y:S01]  /*99c0*/  CS2R R46, SRZ ;  /* 0x00000000002e7805 */ /* 0x000fe2000001ff00 */
[----:B------:R-:W-:-:S03]  /*99d0*/  CS2R R48, SRZ ;  /* 0x0000000000307805 */ /* 0x000fc6000001ff00 */
[----:B------:R1:W5:Y:S04]  /*99e0*/  @!P1 LD.E.64 R38, [R12.64] ;  /* 0x000000060c269980 */ /* 0x000368000c101b00 */
[----:B------:R1:W5:Y:S01]  /*99f0*/  @!P1 LD.E.64 R40, [R10.64] ;  /* 0x000000060a289980 */ /* 0x000362000c101b00 */
[----:B--2---:R-:W-:-:S05]  /*9a00*/  @!P0 SHF.L.U64.HI R14, R28, 0x1, R53 ;  /* 0x000000011c0e8819 */ /* 0x004fca0000010235 */
[----:B------:R-:W-:Y:S01]  /*9a10*/  @!P0 IMAD.X R5, R5, 0x1, R14, P2 ;  /* 0x0000000105058824 */ /* 0x000fe200010e060e */
[----:B------:R-:W-:-:S04]  /*9a20*/  @!P0 IADD3 R2, P2, R2, R0, RZ ;  /* 0x0000000002028210 */ /* 0x000fc80007f5e0ff */
[----:B------:R1:W5:Y:S01]  /*9a30*/  @!P0 LD.E.64 R46, [R4.64] ;  /* 0x00000006042e8980 */ /* 0x000362000c101b00 */
[----:B------:R-:W-:-:S05]  /*9a40*/  @!P0 IMAD.X R3, R3, 0x1, R14, P2 ;  /* 0x0000000103038824 */ /* 0x000fca00010e060e */
[----:B------:R1:W5:Y:S03]  /*9a50*/  @!P0 LD.E.64 R48, [R2.64] ;  /* 0x0000000602308980 */ /* 0x000366000c101b00 */
.L_x_1263:
[----:B------:R-:W-:Y:S05]  /*9a60*/  BSYNC B0 ;  /* 0x0000000000007941 */ /* 0x000fea0003800000 */
.L_x_1262:
        /* <DEDUP_REMOVED lines=50> */
[----:B------:R-:W-:-:S03]  /*9d90*/  CS2R R44, SRZ ;  /* 0x00000000002c7805 */ /* 0x000fc6000001ff00 */
[----:B------:R1:W2:Y:S01]  /*9da0*/  SHFL.IDX PT, R3, R31, 0x1, 0x1e1f ;  /* 0x003e1f001f037f89 */ /* 0x0002a200000e0000 */
[----:B---3--:R-:W-:Y:S01]  /*9db0*/  CS2R R42, SRZ ;  /* 0x00000000002a7805 */ /* 0x008fe2000001ff00 */
[----:B-1----:R-:W-:Y:S01]  /*9dc0*/  PRMT R31, R11, 0x5410, R12 ;  /* 0x000054100b1f7816 */ /* 0x002fe2000000000c */
[----:B------:R-:W-:Y:S05]  /*9dd0*/  @P0 BRA `(.L_x_1265) ;  /* 0x000003e000000947 */ /* 0x000fea0003800000 */
[----:B--2-4-:R-:W-:Y:S01]  /*9de0*/  ISETP.GE.AND P0, PT, R30, c[0x0][0x27c], PT ;  /* 0x00009f001e007a0c */ /* 0x014fe20003f06270 */
[----:B------:R-:W-:Y:S01]  /*9df0*/  CS2R R54, SRZ ;  /* 0x0000000000367805 */ /* 0x000fe2000001ff00 */
[----:B------:R-:W-:Y:S01]  /*9e00*/  ISETP.GE.AND P2, PT, R164, c[0x0][0x27c], PT ;  /* 0x00009f00a4007a0c */ /* 0x000fe20003f46270 */
[----:B------:R-:W-:-:S10]  /*9e10*/  CS2R R56, SRZ ;  /* 0x0000000000387805 */ /* 0x000fd4000001ff00 */
[C---:B------:R-:W-:Y:S01]  /*9e20*/  @!P0 IMAD.SHL.U32 R0, R30.reuse, 0x2, RZ ;  /* 0x000000021e008824 */ /* 0x040fe200078e00ff */
[----:B------:R-:W-:-:S04]  /*9e30*/  @!P0 SHF.L.U64.HI R11, R30, 0x1, R37 ;  /* 0x000000011e0b8819 */ /* 0x000fc80000010225 */
[----:B------:R-:W-:-:S05]  /*9e40*/  @!P0 IADD3 R12, P1, R4, R0, RZ ;  /* 0x00000000040c8210 */ /* 0x000fca0007f3e0ff */
        /* <DEDUP_REMOVED lines=8> */
[----:B------:R-:W-:Y:S01]  /*9ed0*/  CS2R R60, SRZ ;  /* 0x00000000003c7805 */ /* 0x000fe2000001ff00 */
[----:B-1----:R-:W-:Y:S02]  /*9ee0*/  @!P2 IADD3 R12, P1, R4, R0, RZ ;  /* 0x00000000040ca210 */ /* 0x002fe40007f3e0ff */
[----:B--2---:R-:W-:-:S05]  /*9ef0*/  @!P2 SHF.L.U64.HI R11, R164, 0x1, R50 ;  /* 0x00000001a40ba819 */ /* 0x004fca0000010232 */
[--C-:B------:R-:W-:Y:S01]  /*9f00*/  @!P2 IMAD.X R13, R5, 0x1, R11.reuse, P1 ;  /* 0x00000001050da824 */ /* 0x100fe200008e060b */
[----:B------:R-:W-:Y:S02]  /*9f10*/  @!P2 IADD3 R10, P1, R2, R0, RZ ;  /* 0x00000000020aa210 */ /* 0x000fe40007f3e0ff */
[----:B------:R-:W-:Y:S02]  /*9f20*/  @!P0 IMAD.SHL.U32 R0, R29, 0x2, RZ ;  /* 0x000000021d008824 */ /* 0x000fe400078e00ff */
[----:B------:R1:W5:Y:S01]  /*9f30*/  @!P2 LD.E.64 R58, [R12.64] ;  /* 0x000000060c3aa980 */ /* 0x000362000c101b00 */
[----:B------:R-:W-:Y:S01]  /*9f40*/  @!P2 IMAD.X R11, R3, 0x1, R11, P1 ;  /* 0x00000001030ba824 */ /* 0x000fe200008e060b */
[----:B------:R-:W-:-:S04]  /*9f50*/  ISETP.GE.AND P1, PT, R145, c[0x0][0x27c], PT ;  /* 0x00009f0091007a0c */ /* 0x000fc80003f26270 */
[----:B------:R2:W5:Y:S01]  /*9f60*/  @!P2 LD.E.64 R60, [R10.64] ;  /* 0x000000060a3ca980 */ /* 0x000562000c101b00 */
[----:B------:R-:W-:Y:S01]  /*9f70*/  CS2R R62, SRZ ;  /* 0x00000000003e7805 */ /* 0x000fe2000001ff00 */
[----:B------:R-:W-:Y:S01]  /*9f80*/  CS2R R64, SRZ ;  /* 0x0000000000407805 */ /* 0x000fe2000001ff00 */
[----:B-1----:R-:W-:Y:S02]  /*9f90*/  @!P0 IADD3 R12, P2, R4, R0, RZ ;  /* 0x00000000040c8210 */ /* 0x002fe40007f5e0ff */
[----:B--2---:R-:W-:-:S05]  /*9fa0*/  @!P0 SHF.L.U64.HI R11, R29, 0x1, R51 ;  /* 0x000000011d0b8819 */ /* 0x004fca0000010233 */
[----:B------:R-:W-:Y:S01]  /*9fb0*/  @!P0 IMAD.X R13, R5, 0x1, R11, P2 ;  /* 0x00000001050d8824 */ /* 0x000fe200010e060b */
[----:B------:R-:W-:Y:S01]  /*9fc0*/  @!P0 IADD3 R10, P2, R2, R0, RZ ;  /* 0x00000000020a8210 */ /* 0x000fe20007f5e0ff */
        /* <DEDUP_REMOVED lines=8> */
[----:B--2---:R-:W-:-:S05]  /*a050*/  @!P1 IADD3 R10, P0, R2, R14, RZ ;  /* 0x0000000e020a9210 */ /* 0x004fca0007f1e0ff */
[----:B------:R-:W-:Y:S01]  /*a060*/  @!P1 IMAD.X R11, R3, 0x1, R0, P0 ;  /* 0x00000001030b9824 */ /* 0x000fe200000e0600 */
[----:B------:R-:W-:Y:S02]  /*a070*/  ISETP.GE.AND P0, PT, R28, c[0x0][0x27c], PT ;  /* 0x00009f001c007a0c */ /* 0x000fe40003f06270 */
[----:B-1----:R-:W-:Y:S02]  /*a080*/  @!P1 IADD3 R12, P3, R4, R14, RZ ;  /* 0x0000000e040c9210 */ /* 0x002fe40007f7e0ff */
[----:B------:R-:W-:-:S04]  /*a090*/  @!P2 IMAD.WIDE R16, R146, 0x2, R4 ;  /* 0x000000029210a825 */ /* 0x000fc800078e0204 */
[----:B------:R-:W-:Y:S01]  /*a0a0*/  @!P1 IMAD.X R13, R5, 0x1, R0, P3 ;  /* 0x00000001050d9824 */ /* 0x000fe200018e0600 */
[----:B------:R1:W5:Y:S01]  /*a0b0*/  @!P2 LD.E.64 R42, [R16.64] ;  /* 0x00000006102aa980 */ /* 0x000362000c101b00 */
[----:B------:R-:W-:-:S04]  /*a0c0*/  @!P2 IMAD.WIDE R14, R146, 0x2, R2 ;  /* 0x00000002920ea825 */ /* 0x000fc800078e0202 */
[----:B------:R-:W-:Y:S01]  /*a0d0*/  @!P0 IMAD.SHL.U32 R0, R28, 0x2, RZ ;  /* 0x000000021c008824 */ /* 0x000fe200078e00ff */
[----:B------:R2:W5:Y:S04]  /*a0e0*/  @!P2 LD.E.64 R44, [R14.64] ;  /* 0x000000060e2ca980 */ /* 0x000568000c101b00 */
        /* <DEDUP_REMOVED lines=13> */
.L_x_1265:
[----:B--2-4-:R-:W-:Y:S05]  /*a1c0*/  BSYNC B0 ;  /* 0x0000000000007941 */ /* 0x014fea0003800000 */
.L_x_1264:
        /* <DEDUP_REMOVED lines=50> */
[----:B------:R-:W1:Y:S01]  /*a4f0*/  LDS.128 R12, [R248+0x4800] ;  /* 0x00480000f80c7984 */ /* 0x000e620000000c00 */
        /* <DEDUP_REMOVED lines=9> */
[----:B------:R-:W-:Y:S02]  /*a590*/  PRMT R9, R72, 0x5432, R3 ;  /* 0x0000543248097816 */ /* 0x000fe40000000003 */
        /* <DEDUP_REMOVED lines=35> */
.L_x_1269:
[----:B------:R-:W-:Y:S05]  /*a7d0*/  BSYNC B0 ;  /* 0x0000000000007941 */ /* 0x000fea0003800000 */
.L_x_1268:
[----:B------:R-:W-:Y:S01]  /*a7e0*/  ISETP.GE.AND P0, PT, R30, c[0x0][0x27c], PT ;  /* 0x00009f001e007a0c */ /* 0x000fe20003f06270 */
[----:B------:R-:W-:-:S12]  /*a7f0*/  BSSY B0, `(.L_x_1270) ;  /* 0x0000030000007945 */ /* 0x000fd80003800000 */
[----:B------:R-:W-:Y:S05]  /*a800*/  @P0 BRA `(.L_x_1271) ;  /* 0x000002e000000947 */ /* 0x000fea0003800000 */
[----:B-1----:R-:W1:Y:S01]  /*a810*/  LDS.128 R4, [R249+0x4800] ;  /* 0x00480000f9047984 */ /* 0x002e620000000c00 */
        /* <DEDUP_REMOVED lines=11> */
[----:B------:R-:W-:Y:S02]  /*a8d0*/  LOP3.LUT R16, R8, 0xffff0000, RZ, 0xc0, !PT ;  /* 0xffff000008107812 */ /* 0x000fe400078ec0ff */
        /* <DEDUP_REMOVED lines=33> */
.L_x_1271:
[----:B------:R-:W-:Y:S05]  /*aaf0*/  BSYNC B0 ;  /* 0x0000000000007941 */ /* 0x000fea0003800000 */
.L_x_1270:
        /* <DEDUP_REMOVED lines=49> */
.L_x_1273:
[----:B------:R-:W-:Y:S05]  /*ae10*/  BSYNC B0 ;  /* 0x0000000000007941 */ /* 0x000fea0003800000 */
.L_x_1272:
        /* <DEDUP_REMOVED lines=49> */
.L_x_1275:
[----:B------:R-:W-:Y:S05]  /*b130*/  BSYNC B0 ;  /* 0x0000000000007941 */ /* 0x000fea0003800000 */
.L_x_1274:
        /* <DEDUP_REMOVED lines=49> */
.L_x_1277:
[----:B------:R-:W-:Y:S05]  /*b450*/  BSYNC B0 ;  /* 0x0000000000007941 */ /* 0x000fea0003800000 */
.L_x_1276:
[----:B------:R-:W-:-:S13]  /*b460*/  ISETP.GE.AND P0, PT, R28, c[0x0][0x27c], PT ;  /* 0x00009f001c007a0c */ /* 0x000fda0003f06270 */
        /* <DEDUP_REMOVED lines=47> */
.L_x_1267:
[----:B------:R-:W-:Y:S05]  /*b760*/  BSYNC B1 ;  /* 0x0000000000017941 */ /* 0x000fea0003800000 */
.L_x_1266:
        /* <DEDUP_REMOVED lines=54> */
.L_x_1280:
[----:B------:R-:W-:Y:S05]  /*bad0*/  BSYNC B0 ;  /* 0x0000000000007941 */ /* 0x000fea0003800000 */
.L_x_1279:
        /* <DEDUP_REMOVED lines=49> */
.L_x_1282:
[----:B------:R-:W-:Y:S05]  /*bdf0*/  BSYNC B0 ;  /* 0x0000000000007941 */ /* 0x000fea0003800000 */
.L_x_1281:
        /* <DEDUP_REMOVED lines=49> */
.L_x_1284:
[----:B------:R-:W-:Y:S05]  /*c110*/  BSYNC B0 ;  /* 0x0000000000007941 */ /* 0x000fea0003800000 */
.L_x_1283:
        /* <DEDUP_REMOVED lines=49> */
.L_x_1286:
[----:B------:R-:W-:Y:S05]  /*c430*/  BSYNC B0 ;  /* 0x0000000000007941 */ /* 0x000fea0003800000 */
.L_x_1285:
        /* <DEDUP_REMOVED lines=49> */
.L_x_1288:
[----:B------:R-:W-:Y:S05]  /*c750*/  BSYNC B0 ;  /* 0x0000000000007941 */ /* 0x000fea0003800000 */
.L_x_1287:
        /* <DEDUP_REMOVED lines=49> */
.L_x_1261:
[----:B------:R1:W5:Y:S04]  /*ca70*/  LDL R29, [R1+0x7c] ;  /* 0x00007c00011d7983 */ /* 0x0003680000100800 */
[----:B------:R1:W5:Y:S01]  /*ca80*/  LDL R28, [R1+0x78] ;  /* 0x00007800011c7983 */ /* 0x0003620000100800 */
[----:B------:R-:W-:Y:S01]  /*ca90*/  ISETP.NE.AND P0, PT, R125, 0x1, PT ;  /* 0x000000017d00780c */ /* 0x000fe20003f05270 */
[----:B------:R-:W-:Y:S01]  /*caa0*/  IMAD.MOV.U32 R5, RZ, RZ, R7 ;  /* 0x000000ffff057224 */ /* 0x000fe200078e0007 */
[----:B------:R-:W-:Y:S01]  /*cab0*/  MOV R7, R6 ;  /* 0x0000000600077202 */ /* 0x000fe20000000f00 */
[----:B------:R-:W-:Y:S01]  /*cac0*/  IMAD.MOV.U32 R6, RZ, RZ, R2 ;  /* 0x000000ffff067224 */ /* 0x000fe200078e0002 */
        /* <DEDUP_REMOVED lines=9> */
[----:B------:R-:W-:Y:S01]  /*cb60*/  @P0 IMAD.HI.U32 R3, R0, c[0x0][0x2c8], RZ ;  /* 0x0000b20000030a27 */ /* 0x000fe200078e00ff */
[----:B------:R-:W-:Y:S01]  /*cb70*/  CS2R R38, SRZ ;  /* 0x0000000000267805 */ /* 0x000fe2000001ff00 */
[----:B------:R-:W-:-:S03]  /*cb80*/  CS2R R36, SRZ ;  /* 0x0000000000247805 */ /* 0x000fc6000001ff00 */
[----:B------:R-:W-:-:S04]  /*cb90*/  @P0 SHF.R.U32.HI R0, RZ, c[0x0][0x2cc], R3 ;  /* 0x0000b300ff000a19 */ /* 0x000fc80000011603 */
[----:B------:R-:W-:Y:S01]  /*cba0*/  SHF.R.S32.HI R3, RZ, 0x1f, R0 ;  /* 0x0000001fff037819 */ /* 0x000fe20000011400 */
[----:B------:R-:W-:-:S04]  /*cbb0*/  IMAD.WIDE.U32 R4, R0, c[0x0][0x280], R4 ;  /* 0x0000a00000047a25 */ /* 0x000fc800078e0004 */
[C---:B------:R-:W-:Y:S01]  /*cbc0*/  IMAD R9, R3.reuse, c[0x0][0x280], RZ ;  /* 0x0000a00003097a24 */ /* 0x040fe200078e02ff */
[----:B------:R-:W-:Y:S01]  /*cbd0*/  LEA R20, P1, R4, c[0x0][0x270], 0x1 ;  /* 0x00009c0004147a11 */ /* 0x000fe200078208ff */
[----:B------:R-:W-:Y:S02]  /*cbe0*/  IMAD R8, R3, c[0x0][0x290], RZ ;  /* 0x0000a40003087a24 */ /* 0x000fe400078e02ff */
[C---:B------:R-:W-:Y:S02]  /*cbf0*/  IMAD.WIDE.U32 R2, R0.reuse, c[0x0][0x290], R6 ;  /* 0x0000a40000027a25 */ /* 0x040fe400078e0006 */
[----:B------:R1:W2:Y:S02]  /*cc00*/  SHFL.IDX PT, R12, R20, RZ, 0x1e1f ;  /* 0x001e1fff140c7589 */ /* 0x0002a400000e0000 */
[----:B------:R-:W-:Y:S01]  /*cc10*/  IMAD R6, R0, c[0x0][0x284], R9 ;  /* 0x0000a10000067a24 */ /* 0x000fe200078e0209 */
[----:B------:R-:W-:Y:S01]  /*cc20*/  LEA R21, P0, R2, c[0x0][0x288], 0x1 ;  /* 0x0000a20002157a11 */ /* 0x000fe200078008ff */
[----:B------:R-:W-:-:S02]  /*cc30*/  IMAD R0, R0, c[0x0][0x294], R8 ;  /* 0x0000a50000007a24 */ /* 0x000fc400078e0208 */
        /* <DEDUP_REMOVED lines=14> */
[----:B------:R-:W-:Y:S01]  /*cd20*/  ISETP.GE.AND P2, PT, R144, c[0x0][0x27c], PT ;  /* 0x00009f0090007a0c */ /* 0x000fe20003f46270 */
[----:B------:R-:W-:Y:S01]  /*cd30*/  CS2R R32, SRZ ;  /* 0x0000000000207805 */ /* 0x000fe2000001ff00 */
[----:B------:R-:W-:Y:S01]  /*cd40*/  CS2R R38, SRZ ;  /* 0x0000000000267805 */ /* 0x000fe2000001ff00 */
[----:B------:R-:W-:Y:S01]  /*cd50*/  CS2R R36, SRZ ;  /* 0x0000000000247805 */ /* 0x000fe2000001ff00 */
[----:B------:R-:W-:Y:S01]  /*cd60*/  CS2R R46, SRZ ;  /* 0x00000000002e7805 */ /* 0x000fe2000001ff00 */
[----:B------:R-:W-:-:S06]  /*cd70*/  CS2R R44, SRZ ;  /* 0x00000000002c7805 */ /* 0x000fcc000001ff00 */
[C---:B------:R-:W-:Y:S01]  /*cd80*/  @!P0 IMAD.SHL.U32 R0, R136.reuse, 0x2, RZ ;  /* 0x0000000288008824 */ /* 0x040fe200078e00ff */
[----:B------:R-:W-:-:S04]  /*cd90*/  @!P0 SHF.L.U64.HI R4, R136, 0x1, R137 ;  /* 0x0000000188048819 */ /* 0x000fc80000010289 */
[-C--:B------:R-:W-:Y:S02]  /*cda0*/  @!P0 IADD3 R16, P1, R12, R0.reuse, RZ ;  /* 0x000000000c108210 */ /* 0x080fe40007f3e0ff */
[----:B---3--:R-:W-:Y:S02]  /*cdb0*/  @!P0 IADD3 R14, P3, R2, R0, RZ ;  /* 0x00000000020e8210 */ /* 0x008fe40007f7e0ff */
[----:B----4-:R-:W-:Y:S02]  /*cdc0*/  @!P0 IADD3.X R17, R13, R4, RZ, P1, !PT ;  /* 0x000000040d118210 */ /* 0x010fe40000ffe4ff */
[----:B------:R-:W-:Y:S01]  /*cdd0*/  ISETP.GE.AND P1, PT, R143, c[0x0][0x27c], PT ;  /* 0x00009f008f007a0c */ /* 0x000fe20003f26270 */
[----:B-1----:R-:W-:Y:S01]  /*cde0*/  @!P0 IMAD.X R15, R3, 0x1, R4, P3 ;  /* 0x00000001030f8824 */ /* 0x002fe200018e0604 */
[----:B-----5:R-:W-:-:S05]  /*cdf0*/  @!P2 SHF.L.U32 R4, R29, 0x3, RZ ;  /* 0x000000031d04a819 */ /* 0x020fca00000006ff */
[----:B------:R-:W-:-:S04]  /*ce00*/  @!P2 IMAD.WIDE R8, R4, 0x2, R12 ;  /* 0x000000020408a825 */ /* 0x000fc800078e020c */
[----:B------:R-:W-:Y:S01]  /*ce10*/  @!P2 IMAD.WIDE R6, R4, 0x2, R2 ;  /* 0x000000020406a825 */ /* 0x000fe200078e0202 */
[----:B------:R1:W5:Y:S03]  /*ce20*/  @!P2 LD.E.128 R32, [R8.64] ;  /* 0x000000060820a980 */ /* 0x000366000c101d00 */
[----:B------:R-:W-:Y:S01]  /*ce30*/  @!P1 IMAD.SHL.U32 R0, R28, 0x8, RZ ;  /* 0x000000081c009824 */ /* 0x000fe200078e00ff */
[----:B------:R2:W5:Y:S03]  /*ce40*/  @!P2 LD.E.128 R36, [R6.64] ;  /* 0x000000060624a980 */ /* 0x000566000c101d00 */
[C---:B------:R-:W-:Y:S01]  /*ce50*/  @!P1 IMAD.WIDE R4, R0.reuse, 0x2, R12 ;  /* 0x0000000200049825 */ /* 0x040fe200078e020c */
[----:B------:R-:W-:Y:S01]  /*ce60*/  CS2R R42, SRZ ;  /* 0x00000000002a7805 */ /* 0x000fe2000001ff00 */
[----:B------:R-:W-:Y:S01]  /*ce70*/  CS2R R40, SRZ ;  /* 0x0000000000287805 */ /* 0x000fe2000001ff00 */
[----:B------:R-:W-:Y:S01]  /*ce80*/  CS2R R10, SRZ ;  /* 0x00000000000a7805 */ /* 0x000fe2000001ff00 */
[----:B------:R-:W-:Y:S01]  /*ce90*/  @!P1 IMAD.WIDE R2, R0, 0x2, R2 ;  /* 0x0000000200029825 */ /* 0x000fe200078e0202 */
[----:B------:R3:W5:Y:S04]  /*cea0*/  @!P1 LD.E.128 R44, [R4.64] ;  /* 0x00000006042c9980 */ /* 0x000768000c101d00 */
[----:B------:R4:W5:Y:S01]  /*ceb0*/  @!P1 LD.E.128 R40, [R2.64] ;  /* 0x0000000602289980 */ /* 0x000962000c101d00 */
[----:B-1----:R-:W-:Y:S01]  /*cec0*/  CS2R R8, SRZ ;  /* 0x0000000000087805 */ /* 0x002fe2000001ff00 */
[----:B--2---:R-:W-:-:S05]  /*ced0*/  CS2R R6, SRZ ;  /* 0x0000000000067805 */ /* 0x004fca000001ff00 */
[----:B------:R4:W5:Y:S01]  /*cee0*/  @!P0 LD.E.128 R8, [R16.64] ;  /* 0x0000000610088980 */ /* 0x000962000c101d00 */
[----:B---3--:R-:W-:-:S06]  /*cef0*/  CS2R R4, SRZ ;  /* 0x0000000000047805 */ /* 0x008fcc000001ff00 */
[----:B------:R4:W5:Y:S02]  /*cf00*/  @!P0 LD.E.128 R4, [R14.64] ;  /* 0x000000060e048980 */ /* 0x000964000c101d00 */
.L_x_1290:
[----:B--2---:R-:W-:Y:S05]  /*cf10*/  BSYNC B0 ;  /* 0x0000000000007941 */ /* 0x004fea0003800000 */
.L_x_1289:
[----:B------:R-:W-:Y:S01]  /*cf20*/  IADD3 R0, R22, 0x40, RZ ;  /* 0x0000004016007810 */ /* 0x000fe20007ffe0ff */
[----:B---345:R-:W-:Y:S01]  /*cf30*/  IMAD.MOV.U32 R2, RZ, RZ, R44 ;  /* 0x000000ffff027224 */ /* 0x038fe200078e002c */
[----:B------:R-:W-:Y:S01]  /*cf40*/  MOV R15, R7 ;  /* 0x00000007000f7202 */ /* 0x000fe20000000f00 */
[----:B------:R-:W-:Y:S01]  /*cf50*/  IMAD.MOV.U32 R12, RZ, RZ, R46 ;  /* 0x000000ffff0c7224 */ /* 0x000fe200078e002e */
[----:B------:R-:W-:Y:S01]  /*cf60*/  ISETP.GE.AND P0, PT, R0, R23, PT ;  /* 0x000000170000720c */ /* 0x000fe20003f06270 */
[----:B------:R-:W-:Y:S01]  /*cf70*/  IMAD.MOV.U32 R0, RZ, RZ, R45 ;  /* 0x000000ffff007224 */ /* 0x000fe200078e002d */
[----:B------:R2:W3:Y:S01]  /*cf80*/  SHFL.IDX PT, R13, R19, 0x1, 0x1e1f ;  /* 0x003e1f00130d7f89 */ /* 0x0004e200000e0000 */
[----:B-1----:R-:W-:Y:S01]  /*cf90*/  IMAD.MOV.U32 R3, RZ, RZ, R47 ;  /* 0x000000ffff037224 */ /* 0x002fe200078e002f */
        /* <DEDUP_REMOVED lines=37> */
[----:B------:R2:W1:Y:S01]  /*d1f0*/  SHFL.IDX PT, R2, R21, 0x1, 0x1e1f ;  /* 0x003e1f0015027f89 */ /* 0x00046200000e0000 */
[----:B------:R-:W-:Y:S01]  /*d200*/  CS2R R48, SRZ ;  /* 0x0000000000307805 */ /* 0x000fe2000001ff00 */
[----:B------:R-:W-:Y:S01]  /*d210*/  CS2R R70, SRZ ;  /* 0x0000000000467805 */ /* 0x000fe2000001ff00 */
[----:B------:R-:W-:Y:S01]  /*d220*/  PRMT R22, R0, 0x5410, R14 ;  /* 0x0000541000167816 */ /* 0x000fe2000000000e */
[----:B------:R2:W4:Y:S01]  /*d230*/  SHFL.IDX PT, R12, R20, 0x1, 0x1e1f ;  /* 0x003e1f00140c7f89 */ /* 0x00052200000e0000 */
[----:B------:R-:W-:Y:S01]  /*d240*/  CS2R R68, SRZ ;  /* 0x0000000000447805 */ /* 0x000fe2000001ff00 */
[----:B------:R-:W-:Y:S01]  /*d250*/  CS2R R62, SRZ ;  /* 0x00000000003e7805 */ /* 0x000fe2000001ff00 */
[----:B------:R-:W-:Y:S01]  /*d260*/  CS2R R60, SRZ ;  /* 0x00000000003c7805 */ /* 0x000fe2000001ff00 */
[----:B------:R2:W1:Y:S01]  /*d270*/  SHFL.IDX PT, R3, R18, 0x1, 0x1e1f ;  /* 0x003e1f0012037f89 */ /* 0x00046200000e0000 */
[----:B------:R-:W-:Y:S01]  /*d280*/  CS2R R54, SRZ ;  /* 0x0000000000367805 */ /* 0x000fe2000001ff00 */
[----:B------:R-:W-:Y:S01]  /*d290*/  CS2R R52, SRZ ;  /* 0x0000000000347805 */ /* 0x000fe2000001ff00 */
[----:B------:R-:W-:Y:S05]  /*d2a0*/  @P0 BRA `(.L_x_1292) ;  /* 0x0000021000000947 */ /* 0x000fea0003800000 */
[----:B---3--:R-:W-:Y:S01]  /*d2b0*/  ISETP.GE.AND P0, PT, R136, c[0x0][0x27c], PT ;  /* 0x00009f0088007a0c */ /* 0x008fe20003f06270 */
        /* <DEDUP_REMOVED lines=8> */
[----:B------:R-:W-:Y:S02]  /*d340*/  @!P0 SHF.L.U64.HI R15, R136, 0x1, R137 ;  /* 0x00000001880f8819 */ /* 0x000fe40000010289 */
[----:B--2---:R-:W-:Y:S02]  /*d350*/  @!P2 SHF.L.U32 R18, R29, 0x3, RZ ;  /* 0x000000031d12a819 */ /* 0x004fe400000006ff */
[-C--:B----4-:R-:W-:Y:S02]  /*d360*/  @!P0 IADD3 R16, P1, R12, R0.reuse, RZ ;  /* 0x000000000c108210 */ /* 0x090fe40007f3e0ff */
[----:B-1----:R-:W-:Y:S01]  /*d370*/  @!P0 IADD3 R14, P3, R2, R0, RZ ;  /* 0x00000000020e8210 */ /* 0x002fe20007f7e0ff */
[C---:B------:R-:W-:Y:S01]  /*d380*/  @!P2 IMAD.WIDE R20, R18.reuse, 0x2, R12 ;  /* 0x000000021214a825 */ /* 0x040fe200078e020c */
[----:B------:R-:W-:Y:S02]  /*d390*/  @!P0 IADD3.X R17, R13, R15, RZ, P1, !PT ;  /* 0x0000000f0d118210 */ /* 0x000fe40000ffe4ff */
[----:B------:R-:W-:Y:S01]  /*d3a0*/  ISETP.GE.AND P1, PT, R143, c[0x0][0x27c], PT ;  /* 0x00009f008f007a0c */ /* 0x000fe20003f26270 */
[----:B------:R-:W-:Y:S01]  /*d3b0*/  @!P0 IMAD.X R15, R3, 0x1, R15, P3 ;  /* 0x00000001030f8824 */ /* 0x000fe200018e060f */
[----:B------:R-:W-:Y:S01]  /*d3c0*/  CS2R R70, SRZ ;  /* 0x0000000000467805 */ /* 0x000fe2000001ff00 */
[----:B------:R-:W-:Y:S01]  /*d3d0*/  @!P2 IMAD.WIDE R18, R18, 0x2, R2 ;  /* 0x000000021212a825 */ /* 0x000fe200078e0202 */
[----:B------:R-:W-:Y:S01]  /*d3e0*/  CS2R R68, SRZ ;  /* 0x0000000000447805 */ /* 0x000fe2000001ff00 */
[----:B------:R-:W-:Y:S01]  /*d3f0*/  CS2R R50, SRZ ;  /* 0x0000000000327805 */ /* 0x000fe2000001ff00 */
[----:B------:R-:W-:Y:S01]  /*d400*/  CS2R R48, SRZ ;  /* 0x0000000000307805 */ /* 0x000fe2000001ff00 */
[----:B------:R-:W-:Y:S01]  /*d410*/  CS2R R54, SRZ ;  /* 0x0000000000367805 */ /* 0x000fe2000001ff00 */
[----:B------:R-:W-:Y:S01]  /*d420*/  CS2R R52, SRZ ;  /* 0x0000000000347805 */ /* 0x000fe2000001ff00 */
[----:B------:R1:W5:Y:S04]  /*d430*/  @!P2 LD.E.128 R56, [R20.64] ;  /* 0x000000061438a980 */ /* 0x000368000c101d00 */
[----:B------:R-:W-:Y:S01]  /*d440*/  @!P1 IMAD.SHL.U32 R0, R28, 0x8, RZ ;  /* 0x000000081c009824 */ /* 0x000fe200078e00ff */
[----:B------:R1:W5:Y:S03]  /*d450*/  @!P2 LD.E.128 R60, [R18.64] ;  /* 0x00000006123ca980 */ /* 0x000366000c101d00 */
[C---:B------:R-:W-:Y:S01]  /*d460*/  @!P1 IMAD.WIDE R12, R0.reuse, 0x2, R12 ;  /* 0x00000002000c9825 */ /* 0x040fe200078e020c */
[----:B------:R1:W5:Y:S03]  /*d470*/  @!P0 LD.E.128 R48, [R16.64] ;  /* 0x0000000610308980 */ /* 0x000366000c101d00 */
[----:B------:R-:W-:Y:S01]  /*d480*/  @!P1 IMAD.WIDE R2, R0, 0x2, R2 ;  /* 0x0000000200029825 */ /* 0x000fe200078e0202 */
[----:B------:R1:W5:Y:S04]  /*d490*/  @!P1 LD.E.128 R72, [R12.64] ;  /* 0x000000060c489980 */ /* 0x000368000c101d00 */
[----:B------:R1:W5:Y:S04]  /*d4a0*/  @!P1 LD.E.128 R68, [R2.64] ;  /* 0x0000000602449980 */ /* 0x000368000c101d00 */
[----:B------:R1:W5:Y:S02]  /*d4b0*/  @!P0 LD.E.128 R52, [R14.64] ;  /* 0x000000060e348980 */ /* 0x000364000c101d00 */
.L_x_1292:
[----:B---3--:R-:W-:Y:S05]  /*d4c0*/  BSYNC B0 ;  /* 0x0000000000007941 */ /* 0x008fea0003800000 */
.L_x_1291:
[----:B-----5:R-:W-:Y:S01]  /*d4d0*/  IMAD.MOV.U32 R0, RZ, RZ, R74 ;  /* 0x000000ffff007224 */ /* 0x020fe200078e004a */
[----:B------:R-:W-:-:S04]  /*d4e0*/  DEPBAR.LE SB0, 0x1 ;  /* 0x000080400000791a */ /* 0x000fc80000000000 */
[----:B-1--4-:R-:W-:Y:S01]  /*d4f0*/  IMAD.MOV.U32 R12, RZ, RZ, R75 ;  /* 0x000000ffff0c7224 */ /* 0x012fe200078e004b */
        /* <DEDUP_REMOVED lines=50> */
[----:B------:R-:W3:Y:S01]  /*d820*/  LDL R103, [R1+0x90] ;  /* 0x0000900001677983 */ /* 0x000ee20000100800 */
[----:B------:R-:W-:Y:S01]  /*d830*/  IMAD.MOV.U32 R0, RZ, RZ, c[0x0][0x27c] ;  /* 0x00009f00ff007624 */ /* 0x000fe200078e00ff */
[--C-:B--2---:R-:W-:Y:S02]  /*d840*/  SHF.R.U64 R21, R8, 0x10, R9.reuse ;  /* 0x0000001008157819 */ /* 0x104fe40000001209 */
        /* <DEDUP_REMOVED lines=16> */
[----:B------:R-:W-:Y:S01]  /*d950*/  PRMT R11, R22, 0x5432, R4 ;  /* 0x00005432160b7816 */ /* 0x000fe20000000004 */
[----:B------:R-:W-:Y:S01]  /*d960*/  IMAD.SHL.U32 R30, R0, 0x2, RZ ;  /* 0x00000002001e7824 */ /* 0x000fe200078e00ff */
[----:B------:R-:W-:Y:S02]  /*d970*/  PRMT R10, R22, 0x5410, R2 ;  /* 0x00005410160a7816 */ /* 0x000fe40000000002 */
[----:B------:R-:W-:-:S02]  /*d980*/  SHF.R.U64 R5, R6, 0x10, R7 ;  /* 0x0000001006057819 */ /* 0x000fc40000001207 */
[----:B------:R-:W2:Y:S01]  /*d990*/  LDS.128 R12, [R30+0x6080] ;  /* 0x006080001e0c7984 */ /* 0x000ea20000000c00 */
[----:B------:R-:W-:Y:S02]  /*d9a0*/  PRMT R28, R25, 0x5432, R9 ;  /* 0x00005432191c7816 */ /* 0x000fe40000000009 */
[----:B------:R-:W-:Y:S02]  /*d9b0*/  SHF.R.U32.HI R0, RZ, 0x10, R7 ;  /* 0x00000010ff007819 */ /* 0x000fe40000011607 */
[----:B------:R-:W-:Y:S02]  /*d9c0*/  PRMT R26, R26, 0x5410, R5 ;  /* 0x000054101a1a7816 */ /* 0x000fe40000000005 */
[----:B------:R-:W-:Y:S02]  /*d9d0*/  PRMT R27, R27, 0x5410, R3 ;  /* 0x000054101b1b7816 */ /* 0x000fe40000000003 */
[----:B------:R-:W-:-:S05]  /*d9e0*/  PRMT R25, R25, 0x5410, R0 ;  /* 0x0000541019197816 */ /* 0x000fca0000000000 */
[----:B------:R-:W-:Y:S02]  /*d9f0*/  IMAD.U32 R64, R25, 0x10000, RZ ;  /* 0x0001000019407824 */ /* 0x000fe400078e00ff */
[C---:B--2---:R-:W-:Y:S01]  /*da00*/  IMAD.U32 R8, R12.reuse, 0x10000, RZ ;  /* 0x000100000c087824 */ /* 0x044fe200078e00ff */
        /* <DEDUP_REMOVED lines=10> */
[----:B---3--:R-:W2:Y:S02]  /*dab0*/  LDS.128 R16, [R103] ;  /* 0x0000000067107984 */ /* 0x008ea40000000c00 */
        /* <DEDUP_REMOVED lines=62> */
.L_x_1296:
[----:B------:R-:W-:Y:S05]  /*dea0*/  BSYNC B0 ;  /* 0x0000000000007941 */ /* 0x000fea0003800000 */
.L_x_1295:
[----:B------:R-:W-:Y:S01]  /*deb0*/  ISETP.GE.AND P0, PT, R144, c[0x0][0x27c], PT ;  /* 0x00009f0090007a0c */ /* 0x000fe20003f06270 */
[----:B------:R-:W-:-:S12]  /*dec0*/  BSSY B0, `(.L_x_1297) ;  /* 0x000006b000007945 */ /* 0x000fd80003800000 */
[----:B------:R-:W-:Y:S05]  /*ded0*/  @P0 BRA `(.L_x_1298) ;  /* 0x0000069000000947 */ /* 0x000fea0003800000 */
[----:B------:R-:W3:Y:S04]  /*dee0*/  LDL R2, [R1+0x7c] ;  /* 0x00007c0001027983 */ /* 0x000ee80000100800 */
[----:B------:R-:W4:Y:S01]  /*def0*/  LDL R64, [R1+0xa0] ;  /* 0x0000a00001407983 */ /* 0x000f220000100800 */
[----:B------:R-:W-:Y:S01]  /*df00*/  IMAD.MOV.U32 R0, RZ, RZ, c[0x0][0x27c] ;  /* 0x00009f00ff007624 */ /* 0x000fe200078e00ff */
[----:B------:R-:W-:Y:S02]  /*df10*/  SHF.R.U64 R14, R36, 0x10, R37 ;  /* 0x00000010240e7819 */ /* 0x000fe40000001225 */
[----:B------:R-:W-:Y:S02]  /*df20*/  SHF.R.U64 R17, R38, 0x10, R39 ;  /* 0x0000001026117819 */ /* 0x000fe40000001227 */
[----:B------:R-:W-:-:S02]  /*df30*/  PRMT R14, R66, 0x5432, R14 ;  /* 0x00005432420e7816 */ /* 0x000fc4000000000e */
[----:B------:R-:W-:Y:S02]  /*df40*/  SHF.R.U32.HI R13, RZ, 0x10, R37 ;  /* 0x00000010ff0d7819 */ /* 0x000fe40000011625 */
[----:B--2---:R-:W-:Y:S01]  /*df50*/  SHF.R.U32.HI R18, RZ, 0x10, R39 ;  /* 0x00000010ff127819 */ /* 0x004fe20000011627 */
        /* <DEDUP_REMOVED lines=10> */
[----:B----4-:R-:W2:Y:S02]  /*e000*/  LDS.128 R8, [R64] ;  /* 0x0000000040087984 */ /* 0x010ea40000000c00 */
        /* <DEDUP_REMOVED lines=86> */
.L_x_1298:
[----:B------:R-:W-:Y:S05]  /*e570*/  BSYNC B0 ;  /* 0x0000000000007941 */ /* 0x000fea0003800000 */
.L_x_1297:
[----:B------:R-:W-:-:S13]  /*e580*/  ISETP.GE.AND P0, PT, R143, c[0x0][0x27c], PT ;  /* 0x00009f008f007a0c */ /* 0x000fda0003f06270 */
        /* <DEDUP_REMOVED lines=106> */
.L_x_1294:
[----:B------:R-:W-:Y:S05]  /*ec30*/  BSYNC B1 ;  /* 0x0000000000017941 */ /* 0x000fea0003800000 */
.L_x_1293:
        /* <DEDUP_REMOVED lines=26> */
[----:B------:R-:W-:Y:S02]  /*ede0*/  SHF.R.U32.HI R18, RZ, 0x10, R55 ;  /* 0x00000010ff127819 */ /* 0x000fe40000011637 */
        /* <DEDUP_REMOVED lines=88> */
.L_x_1300:
[----:B------:R-:W-:Y:S05]  /*f370*/  BSYNC B0 ;  /* 0x0000000000007941 */ /* 0x000fea0003800000 */
.L_x_1299:
[----:B------:R-:W-:Y:S01]  /*f380*/  ISETP.GE.AND P0, PT, R144, c[0x0][0x27c], PT ;  /* 0x00009f0090007a0c */ /* 0x000fe20003f06270 */
[----:B------:R-:W-:-:S12]  /*f390*/  BSSY B0, `(.L_x_1301) ;  /* 0x000006b000007945 */ /* 0x000fd80003800000 */
[----:B------:R-:W-:Y:S05]  /*f3a0*/  @P0 BRA `(.L_x_1302) ;  /* 0x0000069000000947 */ /* 0x000fea0003800000 */
[----:B------:R-:W4:Y:S04]  /*f3b0*/  LDL R2, [R1+0x7c] ;  /* 0x00007c0001027983 */ /* 0x000f280000100800 */
[----:B--2---:R-:W2:Y:S01]  /*f3c0*/  LDL R34, [R1+0x9c] ;  /* 0x00009c0001227983 */ /* 0x004ea20000100800 */
[----:B------:R-:W-:Y:S01]  /*f3d0*/  IMAD.MOV.U32 R0, RZ, RZ, c[0x0][0x27c] ;  /* 0x00009f00ff007624 */ /* 0x000fe200078e00ff */
[----:B------:R-:W-:Y:S02]  /*f3e0*/  SHF.R.U64 R14, R60, 0x10, R61 ;  /* 0x000000103c0e7819 */ /* 0x000fe4000000123d */
[----:B------:R-:W-:Y:S02]  /*f3f0*/  SHF.R.U64 R17, R62, 0x10, R63 ;  /* 0x000000103e117819 */ /* 0x000fe4000000123f */
[----:B------:R-:W-:-:S02]  /*f400*/  PRMT R14, R86, 0x5432, R14 ;  /* 0x00005432560e7816 */ /* 0x000fc4000000000e */
[----:B------:R-:W-:Y:S02]  /*f410*/  SHF.R.U32.HI R13, RZ, 0x10, R61 ;  /* 0x00000010ff0d7819 */ /* 0x000fe4000001163d */
[----:B------:R-:W-:Y:S01]  /*f420*/  SHF.R.U32.HI R18, RZ, 0x10, R63 ;  /* 0x00000010ff127819 */ /* 0x000fe2000001163f */
        /* <DEDUP_REMOVED lines=9> */
[----:B----4-:R-:W-:-:S04]  /*f4c0*/  LEA.HI R0, R0, R2, RZ, 0x1d ;  /* 0x0000000200007211 */ /* 0x010fc800078fe8ff */
        /* <DEDUP_REMOVED lines=15> */
[----:B------:R-:W4:Y:S01]  /*f5c0*/  LDS.128 R4, [R28+0x6080] ;  /* 0x006080001c047984 */ /* 0x000f220000000c00 */
        /* <DEDUP_REMOVED lines=10> */
[C---:B----4-:R-:W-:Y:S01]  /*f670*/  IMAD.U32 R10, R4.reuse, 0x10000, RZ ;  /* 0x00010000040a7824 */ /* 0x050fe200078e00ff */
        /* <DEDUP_REMOVED lines=60> */
.L_x_1302:
[----:B------:R-:W-:Y:S05]  /*fa40*/  BSYNC B0 ;  /* 0x0000000000007941 */ /* 0x000fea0003800000 */
.L_x_1301:
[----:B------:R-:W-:-:S13]  /*fa50*/  ISETP.GE.AND P0, PT, R143, c[0x0][0x27c], PT ;  /* 0x00009f008f007a0c */ /* 0x000fda0003f06270 */
        /* <DEDUP_REMOVED lines=106> */
.L_x_1278:
[----:B------:R-:W-:Y:S05]  /*10100*/  BSYNC B2 ;  /* 0x0000000000027941 */ /* 0x000fea0003800000 */
.L_x_1260:
[----:B------:R-:W4:Y:S01]  /*10110*/  LDL R246, [R1+0x10] ;  /* 0x0000100001f67983 */ /* 0x000f220000100800 */
[----:B------:R-:W-:-:S04]  /*10120*/  DEPBAR.LE SB0, 0x0 ;  /* 0x000080000000791a */ /* 0x000fc80000000000 */
[----:B------:R-:W-:Y:S01]  /*10130*/  BAR.SYNC.DEFER_BLOCKING 0x0 ;  /* 0x0000000000007b1d */ /* 0x000fe20000010000 */
[----:B-1----:R-:W-:Y:S01]  /*10140*/  IMAD R0, R95, c[0x0][0x208], RZ ;  /* 0x000082005f007a24 */ /* 0x002fe200078e02ff */
[----:B------:R-:W-:Y:S01]  /*10150*/  LOP3.LUT P2, RZ, R94, 0x1, RZ, 0xc0, !PT ;  /* 0x000000015eff7812 */ /* 0x000fe2000784c0ff */
[----:B------:R-:W-:-:S03]  /*10160*/  IMAD.WIDE.U32 R2, R120, c[0x0][0x208], RZ ;  /* 0x0000820078027a25 */ /* 0x000fc600078e00ff */
[----:B--2---:R-:W1:Y:S01]  /*10170*/  S2R R6, SR_TID.X ;  /* 0x0000000000067919 */ /* 0x004e620000002100 */
[----:B------:R-:W-:Y:S02]  /*10180*/  IMAD R0, R120, c[0x0][0x20c], R0 ;  /* 0x0000830078007a24 */ /* 0x000fe400078e0200 */
[----:B------:R-:W-:Y:S02]  /*10190*/  IMAD.MOV.U32 R4, RZ, RZ, R244 ;  /* 0x000000ffff047224 */ /* 0x000fe400078e00f4 */
[----:B------:R-:W-:Y:S02]  /*101a0*/  IMAD.IADD R0, R3, 0x1, R0 ;  /* 0x0000000103007824 */ /* 0x000fe400078e0200 */
[----:B------:R-:W-:Y:S02]  /*101b0*/  IMAD.MOV.U32 R5, RZ, RZ, R247 ;  /* 0x000000ffff057224 */ /* 0x000fe400078e00f7 */
[----:B------:R-:W-:Y:S02]  /*101c0*/  IMAD R0, R0, 0x30, RZ ;  /* 0x0000003000007824 */ /* 0x000fe400078e02ff */
[----:B------:R-:W-:-:S04]  /*101d0*/  IMAD.WIDE.U32 R4, R2, 0x30, R4 ;  /* 0x0000003002047825 */ /* 0x000fc800078e0004 */
[----:B------:R-:W-:Y:S01]  /*101e0*/  IMAD.IADD R3, R5, 0x1, R0 ;  /* 0x0000000105037824 */ /* 0x000fe200078e0200 */
[----:B------:R-:W-:Y:S01]  /*101f0*/  LEA R2, P0, R4, c[0x0][0x1f8], 0x1 ;  /* 0x00007e0004027a11 */ /* 0x000fe200078008ff */
[----:B------:R-:W-:Y:S01]  /*10200*/  IMAD.SHL.U32 R203, R97, 0x2, RZ ;  /* 0x0000000261cb7824 */ /* 0x000fe200078e00ff */
[----:B------:R-:W-:Y:S01]  /*10210*/  LDSM.16.M88.4 R8, [R192+0x1000] ;  /* 0x00100000c008783b */ /* 0x000fe20000000200 */
[----:B------:R-:W-:Y:S02]  /*10220*/  IADD3 R0, R96, R142, -R126 ;  /* 0x0000008e60007210 */ /* 0x000fe40007ffe87e */
[----:B------:R-:W-:Y:S01]  /*10230*/  LEA.HI.X R3, R4, c[0x0][0x1fc], R3, 0x1, P0 ;  /* 0x00007f0004037a11 */ /* 0x000fe200000f0c03 */
[----:B-----5:R-:W2:Y:S01]  /*10240*/  LDSM.16.M88.4 R32, [R165] ;  /* 0x00000000a520783b */ /* 0x020ea20000000200 */
[----:B-1----:R-:W-:-:S03]  /*10250*/  ISETP.GT.AND P4, PT, R6, 0x3f, PT ;  /* 0x0000003f0600780c */ /* 0x002fc60003f84270 */
[----:B------:R-:W1:Y:S04]  /*10260*/  LDSM.16.M88.4 R28, [R165+0x400] ;  /* 0x00040000a51c783b */ /* 0x000e680000000200 */
[----:B------:R-:W3:Y:S01]  /*10270*/  LDSM.16.M88.4 R20, [R165+0x800] ;  /* 0x00080000a514783b */ /* 0x000ee20000000200 */
[----:B------:R-:W-:-:S03]  /*10280*/  ISETP.LT.OR P0, PT, R0, 0x1, !P2 ;  /* 0x000000010000780c */ /* 0x000fc60005701670 */
[----:B------:R-:W1:Y:S02]  /*10290*/  LDSM.16.M88.4 R12, [R192] ;  /* 0x00000000c00c783b */ /* 0x000e640000000200 */
[----:B------:R-:W-:Y:S02]  /*102a0*/  @!P4 IMAD.MOV.U32 R17, RZ, RZ, c[0x0][0x208] ;  /* 0x00008200ff11c624 */ /* 0x000fe400078e00ff */
[----:B------:R-:W-:Y:S01]  /*102b0*/  LDSM.16.M88.4 R24, [R193] ;  /* 0x00000000c118783b */ /* 0x000fe20000000200 */
[----:B------:R-:W-:-:S03]  /*102c0*/  @!P4 IMAD.MOV.U32 R18, RZ, RZ, c[0x0][0x20c] ;  /* 0x00008300ff12c624 */ /* 0x000fc600078e00ff */
[----:B------:R-:W-:Y:S01]  /*102d0*/  LDSM.16.M88.4 R4, [R193+0x1000] ;  /* 0x00100000c104783b */ /* 0x000fe20000000200 */
[----:B------:R-:W-:-:S03]  /*102e0*/  LOP3.LUT P1, RZ, R94, 0x2, RZ, 0xc0, !PT ;  /* 0x000000025eff7812 */ /* 0x000fc6000782c0ff */
[----:B------:R-:W3:Y:S04]  /*102f0*/  LDSM.16.M88.4 R36, [R194] ;  /* 0x00000000c224783b */ /* 0x000ee80000000200 */
[----:B------:R-:W3:Y:S04]  /*10300*/  LDSM.16.M88.4 R40, [R202] ;  /* 0x00000000ca28783b */ /* 0x000ee80000000200 */
[----:B------:R-:W3:Y:S04]  /*10310*/  LDSM.16.M88.4 R44, [R201] ;  /* 0x00000000c92c783b */ /* 0x000ee80000000200 */
[----:B------:R-:W-:Y:S01]  /*10320*/  @!PT LDS RZ, [RZ] ;  /* 0x00000000fffff984 */ /* 0x000fe20000000800 */
[----:B------:R-:W-:Y:S01]  /*10330*/  @!PT LDS RZ, [RZ] ;  /* 0x00000000fffff984 */ /* 0x000fe20000000800 */
[----:B------:R-:W-:Y:S01]  /*10340*/  @!PT LDS RZ, [RZ] ;  /* 0x00000000fffff984 */ /* 0x000fe20000000800 */
[----:B------:R3:W-:Y:S01]  /*10350*/  LDGSTS.E.BYPASS.LTC128B.128 [R203+0x1880], [R2.64], !P0 ;  /* 0x0188000002cb7fae */ /* 0x0007e2000c101d46 */
[----:B------:R-:W-:-:S04]  /*10360*/  @!P4 LEA R16, P0, R17, R2, 0x6 ;  /* 0x000000021110c211 */ /* 0x000fc800078030ff */
[----:B------:R-:W-:Y:S02]  /*10370*/  @!P4 LEA.HI.X R17, R17, R3, R18, 0x6, P0 ;  /* 0x000000031111c211 */ /* 0x000fe400000f3412 */
[----:B------:R-:W-:Y:S01]  /*10380*/  ISETP.LT.OR P0, PT, R0, 0x1, !P1 ;  /* 0x000000010000780c */ /* 0x000fe20004f01670 */
[C---:B--2---:R-:W-:Y:S08]  /*10390*/  HMMA.16816.F32.BF16 R64, R8.reuse, R32, RZ ;  /* 0x000000200840723c */ /* 0x044ff000000418ff */
[C---:B------:R-:W-:Y:S04]  /*103a0*/  HMMA.16816.F32.BF16 R60, R8.reuse, R34, RZ ;  /* 0x00000022083c723c */ /* 0x040fe800000418ff */
[----:B------:R2:W-:Y:S04]  /*103b0*/  LDGSTS.E.BYPASS.LTC128B.128 [R203+0x2480], [R2.64+0x40], !P0 ;  /* 0x0248004002cb7fae */ /* 0x0005e8000c101d46 */
[----:B-1----:R-:W-:Y:S01]  /*103c0*/  HMMA.16816.F32.BF16 R56, R8, R28, RZ ;  /* 0x0000001c0838723c */ /* 0x002fe200000418ff */
[----:B------:R-:W-:-:S07]  /*103d0*/  LOP3.LUT P0, RZ, R94, 0x4, RZ, 0xc0, !PT ;  /* 0x000000045eff7812 */ /* 0x000fce000780c0ff */
[C---:B------:R-:W-:Y:S08]  /*103e0*/  HMMA.16816.F32.BF16 R52, R8.reuse, R30, RZ ;  /* 0x0000001e0834723c */ /* 0x040ff000000418ff */
[C---:B---3--:R-:W-:Y:S08]  /*103f0*/  HMMA.16816.F32.BF16 R48, R8.reuse, R20, RZ ;  /* 0x000000140830723c */ /* 0x048ff000000418ff */
[----:B------:R-:W-:Y:S01]  /*10400*/  HMMA.16816.F32.BF16 R8, R8, R22, RZ ;  /* 0x000000160808723c */ /* 0x000fe200000418ff */
[----:B------:R-:W-:-:S02]  /*10410*/  ISETP.LT.OR P3, PT, R0, 0x1, !P0 ;  /* 0x000000010000780c */ /* 0x000fc40004761670 */
[C---:B------:R-:W-:Y:S02]  /*10420*/  @!P4 ISETP.LT.OR P2, PT, R0.reuse, 0x21, !P2 ;  /* 0x000000210000c80c */ /* 0x040fe40005741670 */
[C---:B------:R-:W-:Y:S02]  /*10430*/  @!P4 ISETP.LT.OR P1, PT, R0.reuse, 0x21, !P1 ;  /* 0x000000210000c80c */ /* 0x040fe40004f21670 */
[----:B------:R-:W-:Y:S01]  /*10440*/  @!P4 ISETP.LT.OR P0, PT, R0, 0x21, !P0 ;  /* 0x000000210000c80c */ /* 0x000fe20004701670 */
[C---:B------:R-:W-:Y:S06]  /*10450*/  HMMA.16816.F32.BF16 R68, R12.reuse, R32, RZ ;  /* 0x000000200c44723c */ /* 0x040fec00000418ff */
[----:B------:R2:W-:Y:S02]  /*10460*/  LDGSTS.E.BYPASS.LTC128B.128 [R203+0x3080], [R2.64+0x80], !P3 ;  /* 0x0308008002cb7fae */ /* 0x0005e4000d901d46 */
[C---:B------:R-:W-:Y:S02]  /*10470*/  HMMA.16816.F32.BF16 R32, R12.reuse, R34, RZ ;  /* 0x000000220c20723c */ /* 0x040fe400000418ff */
[----:B------:R1:W-:Y:S04]  /*10480*/  @!P4 LDGSTS.E.BYPASS.LTC128B.128 [R203+0x2080], [R16.64], !P2 ;  /* 0x0208000010cbcfae */ /* 0x0003e8000d101d46 */
[----:B------:R1:W-:Y:S02]  /*10490*/  @!P4 LDGSTS.E.BYPASS.LTC128B.128 [R203+0x2c80], [R16.64+0x40], !P1 ;  /* 0x02c8004010cbcfae */ /* 0x0003e4000c901d46 */
[C---:B------:R-:W-:Y:S02]  /*104a0*/  HMMA.16816.F32.BF16 R72, R12.reuse, R28, RZ ;  /* 0x0000001c0c48723c */ /* 0x040fe400000418ff */
[----:B------:R1:W-:Y:S04]  /*104b0*/  @!P4 LDGSTS.E.BYPASS.LTC128B.128 [R203+0x3880], [R16.64+0x80], !P0 ;  /* 0x0388008010cbcfae */ /* 0x0003e8000c101d46 */
[----:B------:R-:W0:Y:S02]  /*104c0*/  LDGDEPBAR ;  /* 0x00000000000079af */ /* 0x000e240000000000 */
[C---:B------:R-:W-:Y:S02]  /*104d0*/  HMMA.16816.F32.BF16 R76, R12.reuse, R30, RZ ;  /* 0x0000001e0c4c723c */ /* 0x040fe400000418ff */
[----:B------:R-:W-:Y:S06]  /*104e0*/  LDSM.16.M88.4 R28, [R165+0xc00] ;  /* 0x000c0000a51c783b */ /* 0x000fec0000000200 */
[C---:B------:R-:W-:Y:S08]  /*104f0*/  HMMA.16816.F32.BF16 R80, R12.reuse, R20, RZ ;  /* 0x000000140c50723c */ /* 0x040ff000000418ff */
[----:B------:R-:W-:Y:S01]  /*10500*/  HMMA.16816.F32.BF16 R88, R12, R22, RZ ;  /* 0x000000160c58723c */ /* 0x000fe200000418ff */
[----:B------:R-:W-:Y:S04]  /*10510*/  LDSM.16.M88.4 R12, [R165+0x1400] ;  /* 0x00140000a50c783b */ /* 0x000fe80000000200 */
[----:B-1----:R-:W-:Y:S03]  /*10520*/  LDSM.16.M88.4 R16, [R165+0x1000] ;  /* 0x00100000a510783b */ /* 0x002fe60000000200 */
[C---:B------:R-:W-:Y:S01]  /*10530*/  HMMA.16816.F32.BF16 R104, R4.reuse, R36, R64 ;  /* 0x000000240468723c */ /* 0x040fe20000041840 */
[----:B------:R-:W-:Y:S07]  /*10540*/  LDSM.16.M88.4 R20, [R193+0x3000] ;  /* 0x00300000c114783b */ /* 0x000fee0000000200 */
[C---:B------:R-:W-:Y:S08]  /*10550*/  HMMA.16816.F32.BF16 R100, R4.reuse, R38, R60 ;  /* 0x000000260464723c */ /* 0x040ff0000004183c */
[C---:B------:R-:W-:Y:S08]  /*10560*/  HMMA.16816.F32.BF16 R96, R4.reuse, R40, R56 ;  /* 0x000000280460723c */ /* 0x040ff00000041838 */
[C---:B------:R-:W-:Y:S01]  /*10570*/  HMMA.16816.F32.BF16 R92, R4.reuse, R42, R52 ;  /* 0x0000002a045c723c */ /* 0x040fe20000041834 */
[----:B------:R-:W-:Y:S07]  /*10580*/  LDSM.16.M88.4 R52, [R198] ;  /* 0x00000000c634783b */ /* 0x000fee0000000200 */
[C---:B------:R-:W-:Y:S01]  /*10590*/  HMMA.16816.F32.BF16 R84, R4.reuse, R44, R48 ;  /* 0x0000002c0454723c */ /* 0x040fe20000041830 */
[----:B------:R-:W-:Y:S07]  /*105a0*/  LDSM.16.M88.4 R48, [R200] ;  /* 0x00000000c830783b */ /* 0x000fee0000000200 */
[----:B------:R-:W-:Y:S01]  /*105b0*/  HMMA.16816.F32.BF16 R64, R4, R46, R8 ;  /* 0x0000002e0440723c */ /* 0x000fe20000041808 */
[----:B------:R-:W1:Y:S04]  /*105c0*/  LDSM.16.M88.4 R4, [R192+0x3000] ;  /* 0x00300000c004783b */ /* 0x000e680000000200 */
[----:B------:R-:W3:Y:S03]  /*105d0*/  LDSM.16.M88.4 R8, [R192+0x2000] ;  /* 0x00200000c008783b */ /* 0x000ee60000000200 */
[C---:B------:R-:W-:Y:S01]  /*105e0*/  HMMA.16816.F32.BF16 R60, R24.reuse, R38, R32 ;  /* 0x00000026183c723c */ /* 0x040fe20000041820 */
[----:B------:R-:W1:Y:S07]  /*105f0*/  LDSM.16.M88.4 R32, [R199] ;  /* 0x00000000c720783b */ /* 0x000e6e0000000200 */
[C---:B------:R-:W-:Y:S08]  /*10600*/  HMMA.16816.F32.BF16 R68, R24.reuse, R36, R68 ;  /* 0x000000241844723c */ /* 0x040ff00000041844 */
[C---:B------:R-:W-:Y:S08]  /*10610*/  HMMA.16816.F32.BF16 R56, R24.reuse, R40, R72 ;  /* 0x000000281838723c */ /* 0x040ff00000041848 */
[C---:B------:R-:W-:Y:S08]  /*10620*/  HMMA.16816.F32.BF16 R40, R24.reuse, R42, R76 ;  /* 0x0000002a1828723c */ /* 0x040ff0000004184c */
[C---:B------:R-:W-:Y:S08]  /*10630*/  HMMA.16816.F32.BF16 R36, R24.reuse, R44, R80 ;  /* 0x0000002c1824723c */ /* 0x040ff00000041850 */
[----:B------:R-:W-:Y:S01]  /*10640*/  HMMA.16816.F32.BF16 R44, R24, R46, R88 ;  /* 0x0000002e182c723c */ /* 0x000fe20000041858 */
[----:B------:R-:W2:Y:S07]  /*10650*/  LDSM.16.M88.4 R24, [R193+0x2000] ;  /* 0x00200000c118783b */ /* 0x000eae0000000200 */
[C---:B-1----:R-:W-:Y:S08]  /*10660*/  HMMA.16816.F32.BF16 R72, R4.reuse, R14, R64 ;  /* 0x0000000e0448723c */ /* 0x042ff00000041840 */
[C---:B------:R-:W-:Y:S08]  /*10670*/  HMMA.16816.F32.BF16 R76, R4.reuse, R28, R104 ;  /* 0x0000001c044c723c */ /* 0x040ff00000041868 */
[C---:B------:R-:W-:Y:S08]  /*10680*/  HMMA.16816.F32.BF16 R100, R4.reuse, R30, R100 ;  /* 0x0000001e0464723c */ /* 0x040ff00000041864 */
[----:B------:R-:W-:Y:S08]  /*10690*/  HMMA.16816.F32.BF16 R96, R4, R16, R96 ;  /* 0x000000100460723c */ /* 0x000ff00000041860 */
[----:B---3--:R-:W-:Y:S08]  /*106a0*/  HMMA.16816.F32.BF16 R64, R8, R30, R60 ;  /* 0x0000001e0840723c */ /* 0x008ff0000004183c */
[C---:B------:R-:W-:Y:S08]  /*106b0*/  HMMA.16816.F32.BF16 R92, R4.reuse, R18, R92 ;  /* 0x00000012045c723c */ /* 0x040ff0000004185c */
[----:B------:R-:W-:Y:S08]  /*106c0*/  HMMA.16816.F32.BF16 R84, R4, R12, R84 ;  /* 0x0000000c0454723c */ /* 0x000ff00000041854 */
[C---:B------:R-:W-:Y:S08]  /*106d0*/  HMMA.16816.F32.BF16 R68, R8.reuse, R28, R68 ;  /* 0x0000001c0844723c */ /* 0x040ff00000041844 */
[C---:B------:R-:W-:Y:S08]  /*106e0*/  HMMA.16816.F32.BF16 R60, R8.reuse, R16, R56 ;  /* 0x00000010083c723c */ /* 0x040ff00000041838 */
[C---:B------:R-:W-:Y:S01]  /*106f0*/  HMMA.16816.F32.BF16 R28, R8.reuse, R18, R40 ;  /* 0x00000012081c723c */ /* 0x040fe20000041828 */
[----:B------:R-:W-:Y:S04]  /*10700*/  LDSM.16.M88.4 R40, [R165+0x1c00] ;  /* 0x001c0000a528783b */ /* 0x000fe80000000200 */
[----:B------:R-:W-:Y:S03]  /*10710*/  LDSM.16.M88.4 R16, [R192+0x4000] ;  /* 0x00400000c010783b */ /* 0x000fe60000000200 */
[C---:B------:R-:W-:Y:S01]  /*10720*/  HMMA.16816.F32.BF16 R4, R8.reuse, R12, R36 ;  /* 0x0000000c0804723c */ /* 0x040fe20000041824 */
[----:B------:R-:W-:Y:S07]  /*10730*/  LDSM.16.M88.4 R36, [R165+0x2000] ;  /* 0x00200000a524783b */ /* 0x000fee0000000200 */
[----:B------:R-:W-:Y:S01]  /*10740*/  HMMA.16816.F32.BF16 R8, R8, R14, R44 ;  /* 0x0000000e0808723c */ /* 0x000fe2000004182c */
[----:B------:R-:W-:Y:S04]  /*10750*/  LDSM.16.M88.4 R12, [R192+0x5000] ;  /* 0x00500000c00c783b */ /* 0x000fe80000000200 */
[----:B------:R-:W1:Y:S03]  /*10760*/  LDSM.16.M88.4 R44, [R165+0x1800] ;  /* 0x00180000a52c783b */ /* 0x000e660000000200 */
[C---:B------:R-:W-:Y:S08]  /*10770*/  HMMA.16816.F32.BF16 R56, R20.reuse, R48, R76 ;  /* 0x000000301438723c */ /* 0x040ff0000004184c */
[C---:B------:R-:W-:Y:S08]  /*10780*/  HMMA.16816.F32.BF16 R116, R20.reuse, R50, R100 ;  /* 0x000000321474723c */ /* 0x040ff00000041864 */
[C---:B------:R-:W-:Y:S08]  /*10790*/  HMMA.16816.F32.BF16 R112, R20.reuse, R32, R96 ;  /* 0x000000201470723c */ /* 0x040ff00000041860 */
[C---:B------:R-:W-:Y:S08]  /*107a0*/  HMMA.16816.F32.BF16 R108, R20.reuse, R34, R92 ;  /* 0x00000022146c723c */ /* 0x040ff0000004185c */
[C---:B------:R-:W-:Y:S08]  /*107b0*/  HMMA.16816.F32.BF16 R104, R20.reuse, R52, R84 ;  /* 0x000000341468723c */ /* 0x040ff00000041854 */
[----:B------:R-:W-:Y:S01]  /*107c0*/  HMMA.16816.F32.BF16 R100, R20, R54, R72 ;  /* 0x000000361464723c */ /* 0x000fe20000041848 */
[----:B------:R-:W-:Y:S07]  /*107d0*/  LDSM.16.M88.4 R20, [R195] ;  /* 0x00000000c314783b */ /* 0x000fee0000000200 */
[C---:B--2---:R-:W-:Y:S08]  /*107e0*/  HMMA.16816.F32.BF16 R96, R24.reuse, R48, R68 ;  /* 0x000000301860723c */ /* 0x044ff00000041844 */
[C---:B------:R-:W-:Y:S08]  /*107f0*/  HMMA.16816.F32.BF16 R88, R24.reuse, R32, R60 ;  /* 0x000000201858723c */ /* 0x040ff0000004183c */
[C---:B------:R-:W-:Y:S08]  /*10800*/  HMMA.16816.F32.BF16 R92, R24.reuse, R50, R64 ;  /* 0x00000032185c723c */ /* 0x040ff00000041840 */
[C---:B------:R-:W-:Y:S01]  /*10810*/  HMMA.16816.F32.BF16 R84, R24.reuse, R34, R28 ;  /* 0x000000221854723c */ /* 0x040fe2000004181c */
[----:B------:R-:W-:Y:S04]  /*10820*/  LDSM.16.M88.4 R32, [R197] ;  /* 0x00000000c520783b */ /* 0x000fe80000000200 */
[----:B------:R-:W-:Y:S03]  /*10830*/  LDSM.16.M88.4 R28, [R196] ;  /* 0x00000000c41c783b */ /* 0x000fe60000000200 */
[C---:B------:R-:W-:Y:S01]  /*10840*/  HMMA.16816.F32.BF16 R80, R24.reuse, R52, R4 ;  /* 0x000000341850723c */ /* 0x040fe20000041804 */
[----:B------:R-:W2:Y:S07]  /*10850*/  LDSM.16.M88.4 R4, [R193+0x5000] ;  /* 0x00500000c104783b */ /* 0x000eae0000000200 */
[----:B------:R-:W-:Y:S01]  /*10860*/  HMMA.16816.F32.BF16 R76, R24, R54, R8 ;  /* 0x00000036184c723c */ /* 0x000fe20000041808 */
[----:B------:R-:W3:Y:S01]  /*10870*/  LDSM.16.M88.4 R8, [R193+0x4000] ;  /* 0x00400000c108783b */ /* 0x000ee20000000200 */
[----:B----4-:R-:W-:Y:S01]  /*10880*/  ISETP.GT.AND P0, PT, R120, R246, PT ;  /* 0x000000f67800720c */ /* 0x010fe20003f04270 */
[----:B------:R-:W-:-:S05]  /*10890*/  DEPBAR.LE SB0, 0x0 ;  /* 0x000080000000791a */ /* 0x000fca0000000000 */
[C---:B-1----:R-:W-:Y:S08]  /*108a0*/  HMMA.16816.F32.BF16 R72, R12.reuse, R44, R56 ;  /* 0x0000002c0c48723c */ /* 0x042ff00000041838 */
        /* <DEDUP_REMOVED lines=30> */
[----:B------:R-:W-:Y:S02]  /*10a90*/  SHF.R.S32.HI R2, RZ, 0x1f, R0 ;  /* 0x0000001fff027819 */ /* 0x000fe40000011400 */
[----:B------:R-:W-:Y:S02]  /*10aa0*/  ISETP.GE.AND P1, PT, R3, 0x1, PT ;  /* 0x000000010300780c */ /* 0x000fe40003f26270 */
[----:B------:R-:W-:Y:S01]  /*10ab0*/  LOP3.LUT P3, RZ, R127, 0x1, RZ, 0xc0, !PT ;  /* 0x000000017fff7812 */ /* 0x000fe2000786c0ff */
        /* <DEDUP_REMOVED lines=28> */
.L_x_1304:
[----:B------:R-:W-:Y:S05]  /*10c80*/  BSYNC B0 ;  /* 0x0000000000007941 */ /* 0x000fea0003800000 */
.L_x_1303:
[----:B------:R-:W2:Y:S04]  /*10c90*/  LDL R0, [R1+0x8c] ;  /* 0x00008c0001007983 */ /* 0x000ea80000100800 */
[----:B------:R-:W3:Y:S04]  /*10ca0*/  LDL R6, [R1+0x20] ;  /* 0x0000200001067983 */ /* 0x000ee80000100800 */
[----:B------:R-:W4:Y:S01]  /*10cb0*/  LDL R180, [R1+0x40] ;  /* 0x0000400001b47983 */ /* 0x000f220000100800 */
[----:B------:R-:W-:-:S03]  /*10cc0*/  ISETP.NE.AND P4, PT, R125, 0x1, PT ;  /* 0x000000017d00780c */ /* 0x000fc60003f85270 */
[----:B------:R-:W-:Y:S04]  /*10cd0*/  LDSM.16.MT88.4 R88, [R167+0xc00] ;  /* 0x000c0000a758783b */ /* 0x000fe80000004200 */
[----:B------:R-:W-:Y:S04]  /*10ce0*/  LDSM.16.MT88.4 R76, [R167] ;  /* 0x00000000a74c783b */ /* 0x000fe80000004200 */
[----:B------:R-:W-:Y:S04]  /*10cf0*/  LDSM.16.MT88.4 R84, [R166+0xc00] ;  /* 0x000c0000a654783b */ /* 0x000fe80000004200 */
[----:B------:R-:W-:Y:S04]  /*10d00*/  LDSM.16.MT88.4 R92, [R166+0x1800] ;  /* 0x00180000a65c783b */ /* 0x000fe80000004200 */
[----:B------:R-:W-:Y:S04]  /*10d10*/  LDSM.16.MT88.4 R100, [R167+0x1800] ;  /* 0x00180000a764783b */ /* 0x000fe80000004200 */
[----:B------:R-:W-:Y:S04]  /*10d20*/  LDSM.16.MT88.4 R96, [R166+0x1000] ;  /* 0x00100000a660783b */ /* 0x000fe80000004200 */
[----:B------:R-:W0:Y:S01]  /*10d30*/  LDGDEPBAR ;  /* 0x00000000000079af */ /* 0x000e220000000000 */
[----:B-12---:R-:W-:-:S04]  /*10d40*/  IMAD.IADD R4, R0, 0x1, R124 ;  /* 0x0000000100047824 */ /* 0x006fc800078e027c */
[----:B------:R-:W-:-:S05]  /*10d50*/  @P4 IMAD.HI.U32 R0, R4, c[0x0][0x2c8], RZ ;  /* 0x0000b20004004a27 */ /* 0x000fca00078e00ff */
[----:B------:R-:W-:Y:S02]  /*10d60*/  @P4 SHF.R.U32.HI R4, RZ, c[0x0][0x2cc], R0 ;  /* 0x0000b300ff044a19 */ /* 0x000fe40000011600 */
[----:B---3--:R-:W-:Y:S01]  /*10d70*/  IADD3 R0, -R6, 0x1, R121 ;  /* 0x0000000106007810 */ /* 0x008fe20007ffe179 */
[----:B------:R-:W-:Y:S02]  /*10d80*/  IMAD.IADD R6, R121, 0x1, -R6 ;  /* 0x0000000179067824 */ /* 0x000fe400078e0a06 */
[----:B------:R-:W1:Y:S02]  /*10d90*/  SHFL.IDX PT, R2, R4, 0x2, 0x1c1f ;  /* 0x005c1f0004027f89 */ /* 0x000e6400000e0000 */
[----:B----4-:R-:W-:Y:S02]  /*10da0*/  IMAD.IADD R5, R0, 0x1, -R180 ;  /* 0x0000000100057824 */ /* 0x010fe400078e0ab4 */
[----:B------:R-:W2:Y:S02]  /*10db0*/  SHFL.IDX PT, R3, R4, 0x3, 0x1c1f ;  /* 0x007c1f0004037f89 */ /* 0x000ea400000e0000 */
[----:B-1----:R-:W-:-:S02]  /*10dc0*/  IMAD.IADD R2, R5, 0x1, R2 ;  /* 0x0000000105027824 */ /* 0x002fc400078e0202 */
        /* <DEDUP_REMOVED lines=11> */
[----:B------:R-:W-:Y:S02]  /*10e80*/  FMNMX.FTZ R3, R9, R10, !PT ;  /* 0x0000000a09037209 */ /* 0x000fe40007810000 */
[----:B------:R-:W-:Y:S02]  /*10e90*/  FSEL R13, R69, -INF , P0 ;  /* 0xff800000450d7808 */ /* 0x000fe40000000000 */
[----:B------:R-:W-:-:S02]  /*10ea0*/  FSEL R14, R74, -INF , P2 ;  /* 0xff8000004a0e7808 */ /* 0x000fc40001000000 */
[----:B------:R-:W-:Y:S02]  /*10eb0*/  ISETP.GT.AND P0, PT, R0, 0x9, PT ;  /* 0x000000090000780c */ /* 0x000fe40003f04270 */
[----:B------:R-:W-:Y:S02]  /*10ec0*/  ISETP.GT.AND P2, PT, R2, 0x10, PT ;  /* 0x000000100200780c */ /* 0x000fe40003f44270 */
[----:B------:R-:W-:Y:S02]  /*10ed0*/  FMNMX.FTZ R3, R11, R3, !PT ;  /* 0x000000030b037209 */ /* 0x000fe40007810000 */
[----:B------:R-:W-:Y:S02]  /*10ee0*/  ISETP.GT.AND P1, PT, R0, 0x8, PT ;  /* 0x000000080000780c */ /* 0x000fe40003f24270 */
[----:B------:R-:W-:Y:S02]  /*10ef0*/  FSEL R17, R71, -INF , P0 ;  /* 0xff80000047117808 */ /* 0x000fe40000000000 */
[----:B------:R-:W-:-:S02]  /*10f00*/  ISETP.GT.AND P0, PT, R2, 0x11, PT ;  /* 0x000000110200780c */ /* 0x000fc40003f04270 */
[----:B------:R-:W-:Y:S02]  /*10f10*/  FSEL R18, R64, -INF , P2 ;  /* 0xff80000040127808 */ /* 0x000fe40001000000 */
[----:B------:R-:W-:Y:S02]  /*10f20*/  FMNMX.FTZ R3, R13, R3, !PT ;  /* 0x000000030d037209 */ /* 0x000fe40007810000 */
[----:B------:R-:W-:Y:S02]  /*10f30*/  FSEL R16, R70, -INF , P1 ;  /* 0xff80000046107808 */ /* 0x000fe40000800000 */
[----:B------:R-:W-:Y:S01]  /*10f40*/  ISETP.GT.AND P3, PT, R0, 0x1, PT ;  /* 0x000000010000780c */ /* 0x000fe20003f64270 */
[----:B------:R-:W-:Y:S01]  /*10f50*/  LDSM.16.MT88.4 R68, [R166+0x400] ;  /* 0x00040000a644783b */ /* 0x000fe20000004200 */
[----:B------:R-:W-:Y:S02]  /*10f60*/  ISETP.GT.AND P1, PT, R2, 0x18, PT ;  /* 0x000000180200780c */ /* 0x000fe40003f24270 */
[----:B------:R-:W-:-:S02]  /*10f70*/  FSEL R19, R65, -INF , P0 ;  /* 0xff80000041137808 */ /* 0x000fc40000000000 */
[----:B------:R-:W-:Y:S02]  /*10f80*/  FMNMX.FTZ R3, R18, R3, !PT ;  /* 0x0000000312037209 */ /* 0x000fe40007810000 */
[----:B------:R-:W-:Y:S02]  /*10f90*/  FSEL R15, R75, -INF , P3 ;  /* 0xff8000004b0f7808 */ /* 0x000fe40001800000 */
[----:B------:R-:W-:Y:S01]  /*10fa0*/  ISETP.GT.AND P0, PT, R2, 0x19, PT ;  /* 0x000000190200780c */ /* 0x000fe20003f04270 */
[----:B------:R-:W-:Y:S01]  /*10fb0*/  LDSM.16.MT88.4 R72, [R167+0x400] ;  /* 0x00040000a748783b */ /* 0x000fe20000004200 */
[----:B------:R-:W-:Y:S02]  /*10fc0*/  FSEL R20, R60, -INF , P1 ;  /* 0xff8000003c147808 */ /* 0x000fe40000800000 */
[----:B------:R-:W-:Y:S02]  /*10fd0*/  FMNMX.FTZ R3, R19, R3, !PT ;  /* 0x0000000313037209 */ /* 0x000fe40007810000 */
[----:B------:R-:W-:-:S02]  /*10fe0*/  ISETP.GT.AND P1, PT, R2, 0x20, PT ;  /* 0x000000200200780c */ /* 0x000fc40003f24270 */
[----:B------:R-:W-:Y:S02]  /*10ff0*/  FSEL R21, R61, -INF , P0 ;  /* 0xff8000003d157808 */ /* 0x000fe40000000000 */
[----:B------:R-:W-:Y:S02]  /*11000*/  FMNMX.FTZ R7, R14, R15, !PT ;  /* 0x0000000f0e077209 */ /* 0x000fe40007810000 */
[----:B------:R-:W-:Y:S02]  /*11010*/  FMNMX.FTZ R3, R20, R3, !PT ;  /* 0x0000000314037209 */ /* 0x000fe40007810000 */
[----:B------:R-:W-:Y:S02]  /*11020*/  ISETP.GT.AND P0, PT, R2, 0x21, PT ;  /* 0x000000210200780c */ /* 0x000fe40003f04270 */
[----:B------:R-:W-:Y:S02]  /*11030*/  FSEL R130, R56, -INF , P1 ;  /* 0xff80000038827808 */ /* 0x000fe40000800000 */
[----:B------:R-:W-:-:S02]  /*11040*/  ISETP.GT.AND P3, PT, R2, 0x28, PT ;  /* 0x000000280200780c */ /* 0x000fc40003f64270 */
[----:B------:R-:W-:Y:S02]  /*11050*/  ISETP.GT.AND P2, PT, R2, 0x29, PT ;  /* 0x000000290200780c */ /* 0x000fe40003f44270 */
        /* <DEDUP_REMOVED lines=8> */
[----:B------:R-:W-:Y:S02]  /*110e0*/  FSEL R26, R67, -INF , P0 ;  /* 0xff800000431a7808 */ /* 0x000fe40000000000 */
[----:B------:R-:W-:Y:S01]  /*110f0*/  FSEL R129, R52, -INF , P3 ;  /* 0xff80000034817808 */ /* 0x000fe20001800000 */
[----:B------:R-:W-:Y:S01]  /*11100*/  LDSM.16.MT88.4 R64, [R166] ;  /* 0x00000000a640783b */ /* 0x000fe20000004200 */
[----:B------:R-:W-:-:S02]  /*11110*/  ISETP.GT.AND P1, PT, R0, 0x18, PT ;  /* 0x000000180000780c */ /* 0x000fc40003f24270 */
[----:B------:R-:W-:Y:S02]  /*11120*/  FMNMX.FTZ R2, R24, R2, !PT ;  /* 0x0000000218027209 */ /* 0x000fe40007810000 */
[----:B------:R-:W-:Y:S02]  /*11130*/  FMNMX.FTZ R3, R131, R3, !PT ;  /* 0x0000000383037209 */ /* 0x000fe40007810000 */
[----:B------:R-:W-:Y:S02]  /*11140*/  FSEL R128, R53, -INF , P2 ;  /* 0xff80000035807808 */ /* 0x000fe40001000000 */
[----:B------:R-:W-:Y:S02]  /*11150*/  ISETP.GT.AND P0, PT, R0, 0x19, PT ;  /* 0x000000190000780c */ /* 0x000fe40003f04270 */
[----:B------:R-:W-:Y:S02]  /*11160*/  FSEL R28, R62, -INF , P1 ;  /* 0xff8000003e1c7808 */ /* 0x000fe40000800000 */
[----:B------:R-:W-:-:S02]  /*11170*/  FMNMX.FTZ R2, R26, R2, !PT ;  /* 0x000000021a027209 */ /* 0x000fc40007810000 */
[----:B------:R-:W-:Y:S02]  /*11180*/  FMNMX.FTZ R3, R129, R3, !PT ;  /* 0x0000000381037209 */ /* 0x000fe40007810000 */
[----:B------:R-:W-:Y:S02]  /*11190*/  FSEL R29, R63, -INF , P0 ;  /* 0xff8000003f1d7808 */ /* 0x000fe40000000000 */
[----:B------:R-:W-:Y:S02]  /*111a0*/  ISETP.GT.AND P1, PT, R0, 0x20, PT ;  /* 0x000000200000780c */ /* 0x000fe40003f24270 */
[----:B------:R-:W-:Y:S02]  /*111b0*/  FMNMX.FTZ R2, R28, R2, !PT ;  /* 0x000000021c027209 */ /* 0x000fe40007810000 */
[----:B------:R-:W-:Y:S02]  /*111c0*/  FMNMX.FTZ R3, R128, R3, !PT ;  /* 0x0000000380037209 */ /* 0x000fe40007810000 */
[----:B------:R-:W-:-:S02]  /*111d0*/  ISETP.GT.AND P0, PT, R0, 0x21, PT ;  /* 0x000000210000780c */ /* 0x000fc40003f04270 */
[----:B------:R-:W-:Y:S01]  /*111e0*/  FSEL R124, R58, -INF , P1 ;  /* 0xff8000003a7c7808 */ /* 0x000fe20000800000 */
[----:B------:R-:W1:Y:S01]  /*111f0*/  SHFL.BFLY PT, R8, R3, 0x2, 0x1f ;  /* 0x0c401f0003087f89 */ /* 0x000e6200000e0000 */
[----:B------:R-:W-:Y:S02]  /*11200*/  FMNMX.FTZ R2, R29, R2, !PT ;  /* 0x000000021d027209 */ /* 0x000fe40007810000 */
[----:B------:R-:W-:Y:S02]  /*11210*/  FSEL R127, R59, -INF , P0 ;  /* 0xff8000003b7f7808 */ /* 0x000fe40000000000 */
[----:B------:R-:W-:Y:S02]  /*11220*/  ISETP.GT.AND P1, PT, R0, 0x28, PT ;  /* 0x000000280000780c */ /* 0x000fe40003f24270 */
[----:B------:R-:W-:Y:S02]  /*11230*/  FMNMX.FTZ R2, R124, R2, !PT ;  /* 0x000000027c027209 */ /* 0x000fe40007810000 */
[----:B------:R-:W-:-:S02]  /*11240*/  ISETP.GT.AND P0, PT, R0, 0x29, PT ;  /* 0x000000290000780c */ /* 0x000fc40003f04270 */
[----:B------:R-:W-:Y:S02]  /*11250*/  FSEL R126, R54, -INF , P1 ;  /* 0xff800000367e7808 */ /* 0x000fe40000800000 */
[----:B------:R-:W-:Y:S02]  /*11260*/  FMNMX.FTZ R2, R127, R2, !PT ;  /* 0x000000027f027209 */ /* 0x000fe40007810000 */
[----:B------:R-:W-:Y:S02]  /*11270*/  FSEL R125, R55, -INF , P0 ;  /* 0xff800000377d7808 */ /* 0x000fe40000000000 */
[----:B------:R-:W-:Y:S01]  /*11280*/  FMNMX.FTZ R2, R126, R2, !PT ;  /* 0x000000027e027209 */ /* 0x000fe20007810000 */
[----:B------:R-:W-:Y:S03]  /*11290*/  LDSM.16.MT88.4 R52, [R167+0x1000] ;  /* 0x00100000a734783b */ /* 0x000fe60000004200 */
[----:B------:R-:W-:-:S02]  /*112a0*/  FMNMX.FTZ R2, R125, R2, !PT ;  /* 0x000000027d027209 */ /* 0x000fc40007810000 */
[----:B-1----:R-:W-:-:S03]  /*112b0*/  FMNMX.FTZ R0, R3, R8, !PT ;  /* 0x0000000803007209 */ /* 0x002fc60007810000 */
[----:B------:R-:W1:Y:S04]  /*112c0*/  SHFL.BFLY PT, R7, R2, 0x2, 0x1f ;  /* 0x0c401f0002077f89 */ /* 0x000e6800000e0000 */
[----:B------:R-:W2:Y:S01]  /*112d0*/  SHFL.BFLY PT, R3, R0, 0x1, 0x1f ;  /* 0x0c201f0000037f89 */ /* 0x000ea200000e0000 */
[----:B-1----:R-:W-:Y:S02]  /*112e0*/  FMNMX.FTZ R2, R2, R7, !PT ;  /* 0x0000000702027209 */ /* 0x002fe40007810000 */
[----:B--2---:R-:W-:-:S03]  /*112f0*/  FMNMX.FTZ R138, R0, R3, !PT ;  /* 0x00000003008a7209 */ /* 0x004fc60007810000 */
[----:B------:R-:W1:Y:S01]  /*11300*/  SHFL.BFLY PT, R7, R2, 0x1, 0x1f ;  /* 0x0c201f0002077f89 */ /* 0x000e6200000e0000 */
[C---:B------:R-:W-:Y:S01]  /*11310*/  FSETP.NEU.FTZ.AND P0, PT, R138.reuse, -INF , PT ;  /* 0xff8000008a00780b */ /* 0x040fe20003f1d000 */
[----:B------:R-:W-:-:S05]  /*11320*/  FMUL.FTZ R0, R138, c[0x0][0x2d0] ;  /* 0x0000b4008a007a20 */ /* 0x000fca0000410000 */
[----:B------:R-:W-:-:S05]  /*11330*/  FSEL R12, R0, RZ, P0 ;  /* 0x000000ff000c7208 */ /* 0x000fca0000000000 */
[----:B------:R-:W-:-:S04]  /*11340*/  FFMA.FTZ R0, R9, c[0x0][0x2d0], -R12 ;  /* 0x0000b40009007a23 */ /* 0x000fc8000001080c */
[----:B------:R2:W-:Y:S01]  /*11350*/  MUFU.EX2 R213, R0 ;  /* 0x0000000000d57308 */ /* 0x0005e20000000800 */
[----:B-1----:R-:W-:Y:S02]  /*11360*/  FMNMX.FTZ R135, R2, R7, !PT ;  /* 0x0000000702877209 */ /* 0x002fe40007810000 */
[----:B------:R-:W-:Y:S02]  /*11370*/  SHFL.IDX PT, R7, R4, RZ, 0x1c1f ;  /* 0x001c1fff04077589 */ /* 0x000fe400000e0000 */
[C---:B------:R-:W-:Y:S01]  /*11380*/  FSETP.NEU.FTZ.AND P0, PT, R135.reuse, -INF , PT ;  /* 0xff8000008700780b */ /* 0x040fe20003f1d000 */
[----:B------:R-:W-:Y:S01]  /*11390*/  FMUL.FTZ R3, R135, c[0x0][0x2d0] ;  /* 0x0000b40087037a20 */ /* 0x000fe20000410000 */
[----:B------:R1:W3:Y:S01]  /*113a0*/  SHFL.IDX PT, R2, R4, 0x1, 0x1c1f ;  /* 0x003c1f0004027f89 */ /* 0x0002e200000e0000 */
[----:B--2---:R-:W-:-:S03]  /*113b0*/  FFMA.FTZ R0, R10, c[0x0][0x2d0], -R12 ;  /* 0x0000b4000a007a23 */ /* 0x004fc6000001080c */
[----:B------:R-:W-:Y:S01]  /*113c0*/  FSEL R3, R3, RZ, P0 ;  /* 0x000000ff03037208 */ /* 0x000fe20000000000 */
[----:B------:R-:W2:Y:S01]  /*113d0*/  MUFU.EX2 R209, R0 ;  /* 0x0000000000d17308 */ /* 0x000ea20000000800 */
[--C-:B-1----:R-:W-:Y:S01]  /*113e0*/  FFMA.FTZ R4, R19, c[0x0][0x2d0], -R12.reuse ;  /* 0x0000b40013047a23 */ /* 0x102fe2000001080c */
[----:B--2---:R-:W-:Y:S01]  /*113f0*/  F2FP.BF16.PACK_AB R8, R209, R213 ;  /* 0x000000d5d108723e */ /* 0x004fe200000010ff */
[----:B------:R-:W-:-:S05]  /*11400*/  FFMA.FTZ R0, R11, c[0x0][0x2d0], -R12 ;  /* 0x0000b4000b007a23 */ /* 0x000fca000001080c */
[----:B------:R1:W-:Y:S01]  /*11410*/  MUFU.EX2 R212, R4 ;  /* 0x0000000400d47308 */ /* 0x0003e20000000800 */
[----:B---3--:R-:W-:-:S05]  /*11420*/  IMAD.IADD R2, R5, 0x1, R2 ;  /* 0x0000000105027824 */ /* 0x008fca00078e0202 */
[----:B------:R-:W-:Y:S02]  /*11430*/  IMNMX R2, R6, R2, PT ;  /* 0x0000000206027217 */ /* 0x000fe40003800200 */
[----:B------:R2:W-:Y:S01]  /*11440*/  MUFU.EX2 R217, R0 ;  /* 0x0000000000d97308 */ /* 0x0005e20000000800 */
[----:B-1----:R-:W-:-:S07]  /*11450*/  FFMA.FTZ R4, R20, c[0x0][0x2d0], -R12 ;  /* 0x0000b40014047a23 */ /* 0x002fce000001080c */
[----:B------:R1:W-:Y:S01]  /*11460*/  MUFU.EX2 R215, R4 ;  /* 0x0000000400d77308 */ /* 0x0003e20000000800 */
[----:B--2---:R-:W-:-:S07]  /*11470*/  FFMA.FTZ R0, R13, c[0x0][0x2d0], -R12 ;  /* 0x0000b4000d007a23 */ /* 0x004fce000001080c */
[----:B------:R2:W3:Y:S01]  /*11480*/  MUFU.EX2 R218, R0 ;  /* 0x0000000000da7308 */ /* 0x0004e20000000800 */
[----:B-1----:R-:W-:-:S07]  /*11490*/  FFMA.FTZ R4, R21, c[0x0][0x2d0], -R12 ;  /* 0x0000b40015047a23 */ /* 0x002fce000001080c */
[----:B------:R1:W-:Y:S01]  /*114a0*/  MUFU.EX2 R214, R4 ;  /* 0x0000000400d67308 */ /* 0x0003e20000000800 */
[----:B--2---:R-:W-:Y:S01]  /*114b0*/  FFMA.FTZ R0, R14, c[0x0][0x2d0], -R3 ;  /* 0x0000b4000e007a23 */ /* 0x004fe20000010803 */
[----:B---3--:R-:W-:-:S06]  /*114c0*/  F2FP.BF16.PACK_AB R10, R218, R217 ;  /* 0x000000d9da0a723e */ /* 0x008fcc00000010ff */
[----:B------:R2:W-:Y:S01]  /*114d0*/  MUFU.EX2 R208, R0 ;  /* 0x0000000000d07308 */ /* 0x0005e20000000800 */
[----:B-1----:R-:W-:-:S07]  /*114e0*/  FFMA.FTZ R4, R24, c[0x0][0x2d0], -R3 ;  /* 0x0000b40018047a23 */ /* 0x002fce0000010803 */
[----:B------:R1:W-:Y:S01]  /*114f0*/  MUFU.EX2 R206, R4 ;  /* 0x0000000400ce7308 */ /* 0x0003e20000000800 */
[----:B--2---:R-:W-:-:S07]  /*11500*/  FFMA.FTZ R0, R15, c[0x0][0x2d0], -R3 ;  /* 0x0000b4000f007a23 */ /* 0x004fce0000010803 */
[----:B------:R2:W3:Y:S01]  /*11510*/  MUFU.EX2 R207, R0 ;  /* 0x0000000000cf7308 */ /* 0x0004e20000000800 */
[----:B-1----:R-:W-:-:S07]  /*11520*/  FFMA.FTZ R4, R26, c[0x0][0x2d0], -R3 ;  /* 0x0000b4001a047a23 */ /* 0x002fce0000010803 */
[----:B------:R-:W-:Y:S01]  /*11530*/  MUFU.EX2 R205, R4 ;  /* 0x0000000400cd7308 */ /* 0x000fe20000000800 */
[----:B--2---:R-:W-:Y:S01]  /*11540*/  FFMA.FTZ R0, R16, c[0x0][0x2d0], -R3 ;  /* 0x0000b40010007a23 */ /* 0x004fe20000010803 */
[----:B---3--:R-:W-:-:S06]  /*11550*/  F2FP.BF16.PACK_AB R9, R207, R208 ;  /* 0x000000d0cf09723e */ /* 0x008fcc00000010ff */
[----:B------:R1:W-:Y:S02]  /*11560*/  MUFU.EX2 R210, R0 ;  /* 0x0000000000d27308 */ /* 0x0003e40000000800 */
[----:B-1----:R-:W-:-:S06]  /*11570*/  FFMA.FTZ R0, R17, c[0x0][0x2d0], -R3 ;  /* 0x0000b40011007a23 */ /* 0x002fcc0000010803 */
[----:B------:R1:W2:Y:S02]  /*11580*/  MUFU.EX2 R211, R0 ;  /* 0x0000000000d37308 */ /* 0x0002a40000000800 */
[----:B-1----:R-:W-:Y:S01]  /*11590*/  FFMA.FTZ R0, R18, c[0x0][0x2d0], -R12 ;  /* 0x0000b40012007a23 */ /* 0x002fe2000001080c */
[----:B--2---:R-:W-:-:S05]  /*115a0*/  F2FP.BF16.PACK_AB R11, R211, R210 ;  /* 0x000000d2d30b723e */ /* 0x004fca00000010ff */
[----:B------:R1:W2:Y:S02]  /*115b0*/  MUFU.EX2 R216, R0 ;  /* 0x0000000000d87308 */ /* 0x0002a40000000800 */
[C---:B------:R-:W-:Y:S08]  /*115c0*/  HMMA.16816.F32.BF16 R44, R8.reuse, R88, RZ ;  /* 0x00000058082c723c */ /* 0x040ff000000418ff */
[----:B------:R-:W-:Y:S01]  /*115d0*/  HMMA.16816.F32.BF16 R40, R8, R64, RZ ;  /* 0x000000400828723c */ /* 0x000fe200000418ff */
[----:B-1----:R-:W-:-:S07]  /*115e0*/  IMAD.IADD R0, R5, 0x1, R7 ;  /* 0x0000000105007824 */ /* 0x002fce00078e0207 */
[C---:B------:R-:W-:Y:S01]  /*115f0*/  HMMA.16816.F32.BF16 R56, R8.reuse, R76, RZ ;  /* 0x0000004c0838723c */ /* 0x040fe200000418ff */
[----:B------:R-:W-:Y:S02]  /*11600*/  IMNMX R0, R6, R0, PT ;  /* 0x0000000006007217 */ /* 0x000fe40003800200 */
[----:B------:R-:W-:Y:S02]  /*11610*/  F2FP.BF16.PACK_AB R6, R214, R215 ;  /* 0x000000d7d606723e */ /* 0x000fe400000010ff */
[C---:B------:R-:W-:Y:S02]  /*11620*/  ISETP.GT.AND P0, PT, R0.reuse, RZ, PT ;  /* 0x000000ff0000720c */ /* 0x040fe40003f04270 */
[C---:B------:R-:W-:Y:S01]  /*11630*/  ISETP.GT.AND P2, PT, R0.reuse, 0x1, PT ;  /* 0x000000010000780c */ /* 0x040fe20003f44270 */
[----:B------:R-:W-:Y:S01]  /*11640*/  HMMA.16816.F32.BF16 R108, R8, R84, RZ ;  /* 0x00000054086c723c */ /* 0x000fe200000418ff */
[----:B------:R-:W-:Y:S02]  /*11650*/  ISETP.GT.AND P3, PT, R0, 0x8, PT ;  /* 0x000000080000780c */ /* 0x000fe40003f64270 */
[----:B------:R-:W-:-:S02]  /*11660*/  FSEL R17, R48, -INF , P0 ;  /* 0xff80000030117808 */ /* 0x000fc40000000000 */
[----:B------:R-:W-:Y:S02]  /*11670*/  FSEL R22, R49, -INF , P2 ;  /* 0xff80000031167808 */ /* 0x000fe40001000000 */
[----:B------:R-:W-:Y:S01]  /*11680*/  ISETP.GT.AND P1, PT, R0, 0x9, PT ;  /* 0x000000090000780c */ /* 0x000fe20003f24270 */
[C---:B------:R-:W-:Y:S01]  /*11690*/  HMMA.16816.F32.BF16 R60, R8.reuse, R92, RZ ;  /* 0x0000005c083c723c */ /* 0x040fe200000418ff */
[----:B------:R-:W-:Y:S02]  /*116a0*/  FSEL R21, R148, -INF , P3 ;  /* 0xff80000094157808 */ /* 0x000fe40001800000 */
[----:B------:R-:W-:Y:S02]  /*116b0*/  FMNMX.FTZ R5, R17, R22, !PT ;  /* 0x0000001611057209 */ /* 0x000fe40007810000 */
[----:B------:R-:W-:Y:S02]  /*116c0*/  ISETP.GT.AND P0, PT, R0, 0x10, PT ;  /* 0x000000100000780c */ /* 0x000fe40003f04270 */
[----:B------:R-:W-:Y:S01]  /*116d0*/  FSEL R23, R149, -INF , P1 ;  /* 0xff80000095177808 */ /* 0x000fe20000800000 */
[----:B------:R-:W-:Y:S01]  /*116e0*/  HMMA.16816.F32.BF16 R112, R8, R100, RZ ;  /* 0x000000640870723c */ /* 0x000fe200000418ff */
[----:B------:R-:W-:Y:S01]  /*116f0*/  FMNMX.FTZ R4, R21, R5, !PT ;  /* 0x0000000515047209 */ /* 0x000fe20007810000 */
[----:B------:R-:W-:Y:S01]  /*11700*/  FFMA.FTZ R5, R28, c[0x0][0x2d0], -R3 ;  /* 0x0000b4001c057a23 */ /* 0x000fe20000010803 */
[----:B------:R-:W-:-:S02]  /*11710*/  ISETP.GT.AND P3, PT, R0, 0x11, PT ;  /* 0x000000110000780c */ /* 0x000fc40003f64270 */
[----:B------:R-:W-:Y:S01]  /*11720*/  FSEL R24, R156, -INF , P0 ;  /* 0xff8000009c187808 */ /* 0x000fe20000000000 */
[----:B------:R1:W-:Y:S01]  /*11730*/  MUFU.EX2 R204, R5 ;  /* 0x0000000500cc7308 */ /* 0x0003e20000000800 */
[----:B------:R-:W-:Y:S01]  /*11740*/  FMNMX.FTZ R4, R23, R4, !PT ;  /* 0x0000000417047209 */ /* 0x000fe20007810000 */
[C---:B------:R-:W-:Y:S01]  /*11750*/  HMMA.16816.F32.BF16 R120, R8.reuse, R66, RZ ;  /* 0x000000420878723c */ /* 0x040fe200000418ff */
[----:B------:R-:W-:Y:S02]  /*11760*/  ISETP.GT.AND P2, PT, R0, 0x18, PT ;  /* 0x000000180000780c */ /* 0x000fe40003f44270 */
[----:B------:R-:W-:Y:S02]  /*11770*/  FSEL R25, R157, -INF , P3 ;  /* 0xff8000009d197808 */ /* 0x000fe40001800000 */
[----:B------:R-:W-:Y:S02]  /*11780*/  FMNMX.FTZ R4, R24, R4, !PT ;  /* 0x0000000418047209 */ /* 0x000fe40007810000 */
[----:B------:R-:W-:Y:S01]  /*11790*/  ISETP.GT.AND P1, PT, R0, 0x19, PT ;  /* 0x000000190000780c */ /* 0x000fe20003f24270 */
[----:B------:R-:W-:Y:S01]  /*117a0*/  HMMA.16816.F32.BF16 R116, R8, R78, RZ ;  /* 0x0000004e0874723c */ /* 0x000fe200000418ff */
[----:B------:R-:W-:-:S02]  /*117b0*/  FSEL R27, R152, -INF , P2 ;  /* 0xff800000981b7808 */ /* 0x000fc40001000000 */
[----:B------:R-:W-:Y:S02]  /*117c0*/  FMNMX.FTZ R4, R25, R4, !PT ;  /* 0x0000000419047209 */ /* 0x000fe40007810000 */
[C---:B------:R-:W-:Y:S01]  /*117d0*/  ISETP.GT.AND P2, PT, R0.reuse, 0x21, PT ;  /* 0x000000210000780c */ /* 0x040fe20003f44270 */
[----:B-1----:R-:W-:Y:S01]  /*117e0*/  FFMA.FTZ R5, R29, c[0x0][0x2d0], -R3 ;  /* 0x0000b4001d057a23 */ /* 0x002fe20000010803 */
[----:B------:R-:W-:Y:S01]  /*117f0*/  ISETP.GT.AND P0, PT, R0, 0x20, PT ;  /* 0x000000200000780c */ /* 0x000fe20003f04270 */
[----:B------:R-:W-:Y:S01]  /*11800*/  HMMA.16816.F32.BF16 R104, R8, R86, RZ ;  /* 0x000000560868723c */ /* 0x000fe200000418ff */
[----:B------:R-:W-:Y:S01]  /*11810*/  FSEL R26, R153, -INF , P1 ;  /* 0xff800000991a7808 */ /* 0x000fe20000800000 */
[----:B------:R1:W3:Y:S01]  /*11820*/  MUFU.EX2 R179, R5 ;  /* 0x0000000500b37308 */ /* 0x0002e20000000800 */
[----:B------:R-:W-:Y:S02]  /*11830*/  FMNMX.FTZ R4, R27, R4, !PT ;  /* 0x000000041b047209 */ /* 0x000fe40007810000 */
[----:B------:R-:W-:-:S02]  /*11840*/  FSEL R82, R161, -INF , P2 ;  /* 0xff800000a1527808 */ /* 0x000fc40001000000 */
[C---:B------:R-:W-:Y:S01]  /*11850*/  ISETP.GT.AND P3, PT, R0.reuse, 0x28, PT ;  /* 0x000000280000780c */ /* 0x040fe20003f64270 */
[C---:B------:R-:W-:Y:S01]  /*11860*/  HMMA.16816.F32.BF16 R36, R8.reuse, R90, RZ ;  /* 0x0000005a0824723c */ /* 0x040fe200000418ff */
[----:B------:R-:W-:Y:S02]  /*11870*/  ISETP.GT.AND P2, PT, R0, 0x29, PT ;  /* 0x000000290000780c */ /* 0x000fe40003f44270 */
[----:B------:R-:W-:Y:S02]  /*11880*/  FSEL R83, R160, -INF , P0 ;  /* 0xff800000a0537808 */ /* 0x000fe40000000000 */
[----:B------:R-:W-:Y:S02]  /*11890*/  FMNMX.FTZ R0, R26, R4, !PT ;  /* 0x000000041a007209 */ /* 0x000fe40007810000 */
[C---:B------:R-:W-:Y:S01]  /*118a0*/  ISETP.GT.AND P1, PT, R2.reuse, RZ, PT ;  /* 0x000000ff0200720c */ /* 0x040fe20003f24270 */
[----:B------:R-:W-:Y:S01]  /*118b0*/  HMMA.16816.F32.BF16 R32, R8, R94, RZ ;  /* 0x0000005e0820723c */ /* 0x000fe200000418ff */
[----:B------:R-:W-:-:S02]  /*118c0*/  ISETP.GT.AND P0, PT, R2, 0x1, PT ;  /* 0x000000010200780c */ /* 0x000fc40003f04270 */
[----:B------:R-:W-:Y:S02]  /*118d0*/  FMNMX.FTZ R0, R83, R0, !PT ;  /* 0x0000000053007209 */ /* 0x000fe40007810000 */
[----:B------:R-:W-:Y:S02]  /*118e0*/  FSEL R20, R50, -INF , P1 ;  /* 0xff80000032147808 */ /* 0x000fe40000800000 */
[----:B------:R-:W-:Y:S01]  /*118f0*/  FSEL R19, R51, -INF , P0 ;  /* 0xff80000033137808 */ /* 0x000fe20000000000 */
[----:B------:R-:W-:Y:S01]  /*11900*/  HMMA.16816.F32.BF16 R28, R8, R102, RZ ;  /* 0x00000066081c723c */ /* 0x000fe200000418ff */
[----:B------:R-:W-:Y:S01]  /*11910*/  ISETP.GT.AND P1, PT, R2, 0x8, PT ;  /* 0x000000080200780c */ /* 0x000fe20003f24270 */
[----:B------:R-:W4:Y:S01]  /*11920*/  LDSM.16.MT88.4 R48, [R166+0x1c00] ;  /* 0x001c0000a630783b */ /* 0x000f220000004200 */
[----:B------:R-:W-:Y:S02]  /*11930*/  FSEL R81, R168, -INF , P3 ;  /* 0xff800000a8517808 */ /* 0x000fe40001800000 */
[----:B------:R-:W-:-:S02]  /*11940*/  FMNMX.FTZ R0, R82, R0, !PT ;  /* 0x0000000052007209 */ /* 0x000fc40007810000 */
[----:B------:R-:W-:Y:S02]  /*11950*/  ISETP.GT.AND P0, PT, R2, 0x9, PT ;  /* 0x000000090200780c */ /* 0x000fe40003f04270 */
[----:B------:R-:W-:Y:S02]  /*11960*/  FSEL R16, R150, -INF , P1 ;  /* 0xff80000096107808 */ /* 0x000fe40000800000 */
[----:B------:R-:W-:Y:S02]  /*11970*/  FMNMX.FTZ R8, R20, R19, !PT ;  /* 0x0000001314087209 */ /* 0x000fe40007810000 */
[----:B------:R-:W-:Y:S02]  /*11980*/  FSEL R80, R169, -INF , P2 ;  /* 0xff800000a9507808 */ /* 0x000fe40001000000 */
[----:B------:R-:W-:Y:S02]  /*11990*/  FMNMX.FTZ R0, R81, R0, !PT ;  /* 0x0000000051007209 */ /* 0x000fe40007810000 */
[----:B------:R-:W-:-:S02]  /*119a0*/  FSEL R15, R151, -INF , P0 ;  /* 0xff800000970f7808 */ /* 0x000fc40000000000 */
[----:B------:R-:W-:Y:S02]  /*119b0*/  ISETP.GT.AND P0, PT, R2, 0x10, PT ;  /* 0x000000100200780c */ /* 0x000fe40003f04270 */
[----:B------:R-:W-:Y:S02]  /*119c0*/  FMNMX.FTZ R8, R16, R8, !PT ;  /* 0x0000000810087209 */ /* 0x000fe40007810000 */
[----:B------:R-:W-:Y:S02]  /*119d0*/  FMNMX.FTZ R0, R80, R0, !PT ;  /* 0x0000000050007209 */ /* 0x000fe40007810000 */
[----:B------:R-:W-:Y:S02]  /*119e0*/  ISETP.GT.AND P2, PT, R2, 0x11, PT ;  /* 0x000000110200780c */ /* 0x000fe40003f44270 */
[----:B------:R-:W-:Y:S01]  /*119f0*/  FSEL R13, R158, -INF , P0 ;  /* 0xff8000009e0d7808 */ /* 0x000fe20000000000 */
[----:B------:R-:W5:Y:S01]  /*11a00*/  SHFL.BFLY PT, R9, R0, 0x2, 0x1f ;  /* 0x0c401f0000097f89 */ /* 0x000f6200000e0000 */
[----:B------:R-:W-:-:S02]  /*11a10*/  FMNMX.FTZ R8, R15, R8, !PT ;  /* 0x000000080f087209 */ /* 0x000fc40007810000 */
[----:B------:R-:W-:Y:S02]  /*11a20*/  ISETP.GT.AND P0, PT, R2, 0x19, PT ;  /* 0x000000190200780c */ /* 0x000fe40003f04270 */
[----:B--2---:R-:W-:Y:S02]  /*11a30*/  F2FP.BF16.PACK_AB R4, R212, R216 ;  /* 0x000000d8d404723e */ /* 0x004fe400000010ff */
[----:B-1----:R-:W-:Y:S02]  /*11a40*/  F2FP.BF16.PACK_AB R5, R205, R206 ;  /* 0x000000cecd05723e */ /* 0x002fe400000010ff */
[----:B---3--:R-:W-:Y:S02]  /*11a50*/  F2FP.BF16.PACK_AB R7, R179, R204 ;  /* 0x000000ccb307723e */ /* 0x008fe400000010ff */
[----:B------:R-:W-:Y:S02]  /*11a60*/  ISETP.GT.AND P1, PT, R2, 0x18, PT ;  /* 0x000000180200780c */ /* 0x000fe40003f24270 */
[----:B------:R-:W-:-:S02]  /*11a70*/  FSEL R11, R159, -INF , P2 ;  /* 0xff8000009f0b7808 */ /* 0x000fc40001000000 */
[----:B------:R-:W-:Y:S01]  /*11a80*/  FMNMX.FTZ R8, R13, R8, !PT ;  /* 0x000000080d087209 */ /* 0x000fe20007810000 */
[C---:B------:R-:W-:Y:S01]  /*11a90*/  HMMA.16816.F32.BF16 R172, R4.reuse, R52, R44 ;  /* 0x0000003404ac723c */ /* 0x040fe2000004182c */
[----:B------:R-:W-:Y:S02]  /*11aa0*/  FSEL R18, R155, -INF , P0 ;  /* 0xff8000009b127808 */ /* 0x000fe40000000000 */
[----:B------:R-:W-:Y:S02]  /*11ab0*/  ISETP.GT.AND P0, PT, R2, 0x20, PT ;  /* 0x000000200200780c */ /* 0x000fe40003f04270 */
[----:B------:R-:W-:Y:S02]  /*11ac0*/  FSEL R14, R154, -INF , P1 ;  /* 0xff8000009a0e7808 */ /* 0x000fe40000800000 */
[----:B------:R-:W-:Y:S01]  /*11ad0*/  FMNMX.FTZ R8, R11, R8, !PT ;  /* 0x000000080b087209 */ /* 0x000fe20007810000 */
[----:B------:R-:W-:Y:S01]  /*11ae0*/  HMMA.16816.F32.BF16 R220, R4, R68, R40 ;  /* 0x0000004404dc723c */ /* 0x000fe20000041828 */
[----:B------:R-:W-:Y:S01]  /*11af0*/  FSEL R47, R162, -INF , P0 ;  /* 0xff800000a22f7808 */ /* 0x000fe20000000000 */
[----:B------:R-:W-:Y:S01]  /*11b00*/  LDSM.16.MT88.4 R40, [R167+0x1c00] ;  /* 0x001c0000a728783b */ /* 0x000fe20000004200 */
[----:B------:R-:W-:-:S02]  /*11b10*/  ISETP.GT.AND P2, PT, R2, 0x21, PT ;  /* 0x000000210200780c */ /* 0x000fc40003f44270 */
[C---:B------:R-:W-:Y:S02]  /*11b20*/  ISETP.GT.AND P1, PT, R2.reuse, 0x28, PT ;  /* 0x000000280200780c */ /* 0x040fe40003f24270 */
[----:B------:R-:W-:Y:S01]  /*11b30*/  ISETP.GT.AND P0, PT, R2, 0x29, PT ;  /* 0x000000290200780c */ /* 0x000fe20003f04270 */
[C---:B------:R-:W-:Y:S01]  /*11b40*/  HMMA.16816.F32.BF16 R236, R4.reuse, R72, R56 ;  /* 0x0000004804ec723c */ /* 0x040fe20000041838 */
[----:B------:R-:W-:Y:S02]  /*11b50*/  FMNMX.FTZ R2, R14, R8, !PT ;  /* 0x000000080e027209 */ /* 0x000fe40007810000 */
[----:B------:R-:W-:Y:S02]  /*11b60*/  FSEL R46, R163, -INF , P2 ;  /* 0xff800000a32e7808 */ /* 0x000fe40001000000 */
[----:B------:R-:W-:Y:S01]  /*11b70*/  FMNMX.FTZ R2, R18, R2, !PT ;  /* 0x0000000212027209 */ /* 0x000fe20007810000 */
[----:B------:R-:W-:Y:S01]  /*11b80*/  LDSM.16.MT88.4 R160, [R166+0x800] ;  /* 0x00080000a6a0783b */ /* 0x000fe20000004200 */
[----:B------:R-:W-:Y:S01]  /*11b90*/  FSEL R45, R170, -INF , P1 ;  /* 0xff800000aa2d7808 */ /* 0x000fe20000800000 */
[C---:B----4-:R-:W-:Y:S01]  /*11ba0*/  HMMA.16816.F32.BF16 R56, R4.reuse, R48, R60 ;  /* 0x000000300438723c */ /* 0x050fe2000004183c */
[----:B------:R-:W-:Y:S01]  /*11bb0*/  FMNMX.FTZ R2, R47, R2, !PT ;  /* 0x000000022f027209 */ /* 0x000fe20007810000 */
[----:B------:R-:W-:Y:S01]  /*11bc0*/  IMAD.MOV.U32 R151, RZ, RZ, R172 ;  /* 0x000000ffff977224 */ /* 0x000fe200078e00ac */
[----:B-----5:R-:W-:Y:S01]  /*11bd0*/  FMNMX.FTZ R0, R0, R9, !PT ;  /* 0x0000000900007209 */ /* 0x020fe20007810000 */
[----:B------:R-:W-:Y:S01]  /*11be0*/  IMAD.MOV.U32 R150, RZ, RZ, R173 ;  /* 0x000000ffff967224 */ /* 0x000fe200078e00ad */
[----:B------:R-:W-:Y:S01]  /*11bf0*/  FMNMX.FTZ R2, R46, R2, !PT ;  /* 0x000000022e027209 */ /* 0x000fe20007810000 */
[----:B------:R-:W-:Y:S01]  /*11c00*/  IMAD.MOV.U32 R149, RZ, RZ, R174 ;  /* 0x000000ffff957224 */ /* 0x000fe200078e00ae */
[----:B------:R-:W-:Y:S01]  /*11c10*/  FSEL R44, R171, -INF , P0 ;  /* 0xff800000ab2c7808 */ /* 0x000fe20000000000 */
[----:B------:R-:W1:Y:S01]  /*11c20*/  SHFL.BFLY PT, R9, R0, 0x1, 0x1f ;  /* 0x0c201f0000097f89 */ /* 0x000e6200000e0000 */
[----:B------:R-:W-:Y:S01]  /*11c30*/  FMNMX.FTZ R2, R45, R2, !PT ;  /* 0x000000022d027209 */ /* 0x000fe20007810000 */
[----:B------:R-:W-:Y:S01]  /*11c40*/  HMMA.16816.F32.BF16 R240, R4, R96, R108 ;  /* 0x0000006004f0723c */ /* 0x000fe2000004186c */
[----:B------:R-:W-:-:S02]  /*11c50*/  IMAD.MOV.U32 R148, RZ, RZ, R175 ;  /* 0x000000ffff947224 */ /* 0x000fc400078e00af */
[----:B------:R-:W-:-:S05]  /*11c60*/  FMNMX.FTZ R8, R44, R2, !PT ;  /* 0x000000022c087209 */ /* 0x000fca0007810000 */
[----:B------:R-:W2:Y:S01]  /*11c70*/  SHFL.BFLY PT, R10, R8, 0x2, 0x1f ;  /* 0x0c401f00080a7f89 */ /* 0x000ea200000e0000 */
[C---:B------:R-:W-:Y:S05]  /*11c80*/  HMMA.16816.F32.BF16 R120, R4.reuse, R70, R120 ;  /* 0x000000460478723c */ /* 0x040fea0000041878 */
[----:B------:R-:W-:Y:S02]  /*11c90*/  IMAD.MOV.U32 R159, RZ, RZ, R56 ;  /* 0x000000ffff9f7224 */ /* 0x000fe400078e0038 */
[----:B------:R-:W-:Y:S01]  /*11ca0*/  IMAD.MOV.U32 R158, RZ, RZ, R57 ;  /* 0x000000ffff9e7224 */ /* 0x000fe200078e0039 */
[----:B------:R-:W-:Y:S01]  /*11cb0*/  HMMA.16816.F32.BF16 R108, R4, R74, R116 ;  /* 0x0000004a046c723c */ /* 0x000fe20000041874 */
[----:B------:R-:W-:-:S02]  /*11cc0*/  IMAD.MOV.U32 R157, RZ, RZ, R58 ;  /* 0x000000ffff9d7224 */ /* 0x000fc400078e003a */
[----:B------:R-:W-:Y:S01]  /*11cd0*/  IMAD.MOV.U32 R156, RZ, RZ, R59 ;  /* 0x000000ffff9c7224 */ /* 0x000fe200078e003b */
[----:B-1----:R-:W-:-:S04]  /*11ce0*/  FMNMX.FTZ R140, R0, R9, !PT ;  /* 0x00000009008c7209 */ /* 0x002fc80007810000 */
[----:B------:R-:W-:Y:S01]  /*11cf0*/  HMMA.16816.F32.BF16 R56, R4, R40, R112 ;  /* 0x000000280438723c */ /* 0x000fe20000041870 */
[C---:B------:R-:W-:Y:S01]  /*11d00*/  FSETP.NEU.FTZ.AND P0, PT, R140.reuse, -INF , PT ;  /* 0xff8000008c00780b */ /* 0x040fe20003f1d000 */
[----:B------:R-:W-:Y:S01]  /*11d10*/  FMUL.FTZ R2, R140, c[0x0][0x2d0] ;  /* 0x0000b4008c027a20 */ /* 0x000fe20000410000 */
[----:B--2---:R-:W-:-:S05]  /*11d20*/  FMNMX.FTZ R0, R8, R10, !PT ;  /* 0x0000000a08007209 */ /* 0x004fca0007810000 */
[----:B------:R-:W-:Y:S01]  /*11d30*/  HMMA.16816.F32.BF16 R60, R4, R98, R104 ;  /* 0x00000062043c723c */ /* 0x000fe20000041868 */
[----:B------:R-:W-:-:S07]  /*11d40*/  FSEL R2, R2, RZ, P0 ;  /* 0x000000ff02027208 */ /* 0x000fce0000000000 */
[C---:B------:R-:W-:Y:S08]  /*11d50*/  HMMA.16816.F32.BF16 R232, R4.reuse, R54, R36 ;  /* 0x0000003604e8723c */ /* 0x040ff00000041824 */
[----:B------:R-:W-:Y:S01]  /*11d60*/  HMMA.16816.F32.BF16 R228, R4, R50, R32 ;  /* 0x0000003204e4723c */ /* 0x000fe20000041820 */
[----:B------:R-:W-:Y:S02]  /*11d70*/  IMAD.MOV.U32 R115, RZ, RZ, R56 ;  /* 0x000000ffff737224 */ /* 0x000fe400078e0038 */
[----:B------:R-:W-:-:S02]  /*11d80*/  IMAD.MOV.U32 R114, RZ, RZ, R57 ;  /* 0x000000ffff727224 */ /* 0x000fc400078e0039 */
[----:B------:R-:W-:Y:S02]  /*11d90*/  IMAD.MOV.U32 R113, RZ, RZ, R58 ;  /* 0x000000ffff717224 */ /* 0x000fe400078e003a */
[----:B------:R-:W-:Y:S01]  /*11da0*/  IMAD.MOV.U32 R112, RZ, RZ, R59 ;  /* 0x000000ffff707224 */ /* 0x000fe200078e003b */
[----:B------:R-:W-:Y:S01]  /*11db0*/  HMMA.16816.F32.BF16 R224, R4, R42, R28 ;  /* 0x0000002a04e0723c */ /* 0x000fe2000004181c */
[----:B------:R-:W1:Y:S06]  /*11dc0*/  SHFL.BFLY PT, R5, R0, 0x1, 0x1f ;  /* 0x0c201f0000057f89 */ /* 0x000e6c00000e0000 */
[----:B------:R-:W-:-:S04]  /*11dd0*/  FFMA.FTZ R4, R17, c[0x0][0x2d0], -R2 ;  /* 0x0000b40011047a23 */ /* 0x000fc80000010802 */
[----:B------:R2:W-:Y:S01]  /*11de0*/  MUFU.EX2 R172, R4 ;  /* 0x0000000400ac7308 */ /* 0x0005e20000000800 */
[----:B-1----:R-:W-:Y:S01]  /*11df0*/  FMNMX.FTZ R139, R0, R5, !PT ;  /* 0x00000005008b7209 */ /* 0x002fe20007810000 */
[--C-:B------:R-:W-:Y:S02]  /*11e00*/  FFMA.FTZ R0, R25, c[0x0][0x2d0], -R2.reuse ;  /* 0x0000b40019007a23 */ /* 0x100fe40000010802 */
[----:B--2---:R-:W-:Y:S01]  /*11e10*/  FFMA.FTZ R4, R22, c[0x0][0x2d0], -R2 ;  /* 0x0000b40016047a23 */ /* 0x004fe20000010802 */
[----:B------:R-:W-:-:S03]  /*11e20*/  FSETP.NEU.FTZ.AND P0, PT, R139, -INF , PT ;  /* 0xff8000008b00780b */ /* 0x000fc60003f1d000 */
[----:B------:R1:W-:Y:S08]  /*11e30*/  MUFU.EX2 R175, R0 ;  /* 0x0000000000af7308 */ /* 0x0003f00000000800 */
[----:B------:R2:W3:Y:S01]  /*11e40*/  MUFU.EX2 R169, R4 ;  /* 0x0000000400a97308 */ /* 0x0004e20000000800 */
[----:B-1----:R-:W-:-:S05]  /*11e50*/  FMUL.FTZ R0, R139, c[0x0][0x2d0] ;  /* 0x0000b4008b007a20 */ /* 0x002fca0000410000 */
[----:B------:R-:W-:Y:S01]  /*11e60*/  FSEL R0, R0, RZ, P0 ;  /* 0x000000ff00007208 */ /* 0x000fe20000000000 */
[----:B--2---:R-:W-:Y:S01]  /*11e70*/  FFMA.FTZ R4, R21, c[0x0][0x2d0], -R2 ;  /* 0x0000b40015047a23 */ /* 0x004fe20000010802 */
[----:B---3--:R-:W-:-:S03]  /*11e80*/  F2FP.BF16.PACK_AB R8, R169, R172 ;  /* 0x000000aca908723e */ /* 0x008fc600000010ff */
[----:B------:R1:W-:Y:S02]  /*11e90*/  MUFU.EX2 R173, R4 ;  /* 0x0000000400ad7308 */ /* 0x0003e40000000800 */
[----:B-1----:R-:W-:-:S06]  /*11ea0*/  FFMA.FTZ R4, R23, c[0x0][0x2d0], -R2 ;  /* 0x0000b40017047a23 */ /* 0x002fcc0000010802 */
[----:B------:R1:W2:Y:S02]  /*11eb0*/  MUFU.EX2 R174, R4 ;  /* 0x0000000400ae7308 */ /* 0x0002a40000000800 */
[----:B-1----:R-:W-:Y:S01]  /*11ec0*/  FFMA.FTZ R4, R24, c[0x0][0x2d0], -R2 ;  /* 0x0000b40018047a23 */ /* 0x002fe20000010802 */
[----:B--2---:R-:W-:-:S05]  /*11ed0*/  F2FP.BF16.PACK_AB R10, R174, R173 ;  /* 0x000000adae0a723e */ /* 0x004fca00000010ff */
[----:B------:R1:W-:Y:S02]  /*11ee0*/  MUFU.EX2 R176, R4 ;  /* 0x0000000400b07308 */ /* 0x0003e40000000800 */
[----:B-1----:R-:W-:-:S06]  /*11ef0*/  FFMA.FTZ R4, R27, c[0x0][0x2d0], -R2 ;  /* 0x0000b4001b047a23 */ /* 0x002fcc0000010802 */
        /* <DEDUP_REMOVED lines=13> */
[----:B-1----:R-:W-:Y:S02]  /*11fd0*/  FFMA.FTZ R4, R13, c[0x0][0x2d0], -R0 ;  /* 0x0000b4000d047a23 */ /* 0x002fe40000010800 */
[----:B------:R-:W-:-:S04]  /*11fe0*/  IMAD.MOV.U32 R13, RZ, RZ, R142 ;  /* 0x000000ffff0d7224 */ /* 0x000fc800078e008e */
[----:B------:R1:W-:Y:S02]  /*11ff0*/  MUFU.EX2 R142, R4 ;  /* 0x00000004008e7308 */ /* 0x0003e40000000800 */
[----:B-1----:R-:W-:Y:S01]  /*12000*/  FFMA.FTZ R4, R11, c[0x0][0x2d0], -R0 ;  /* 0x0000b4000b047a23 */ /* 0x002fe20000010800 */
[----:B--2---:R-:W-:-:S05]  /*12010*/  F2FP.BF16.PACK_AB R11, R141, R134 ;  /* 0x000000868d0b723e */ /* 0x004fca00000010ff */
[----:B------:R1:W2:Y:S02]  /*12020*/  MUFU.EX2 R168, R4 ;  /* 0x0000000400a87308 */ /* 0x0002a40000000800 */
[C---:B------:R-:W-:Y:S08]  /*12030*/  HMMA.16816.F32.BF16 R20, R8.reuse, R64, RZ ;  /* 0x000000400814723c */ /* 0x040ff000000418ff */
[----:B------:R-:W-:Y:S01]  /*12040*/  HMMA.16816.F32.BF16 R28, R8, R84, RZ ;  /* 0x00000054081c723c */ /* 0x000fe200000418ff */
[----:B-1----:R-:W-:Y:S01]  /*12050*/  FFMA.FTZ R4, R14, c[0x0][0x2d0], -R0 ;  /* 0x0000b4000e047a23 */ /* 0x002fe20000010800 */
[----:B--2---:R-:W-:Y:S01]  /*12060*/  F2FP.BF16.PACK_AB R5, R168, R142 ;  /* 0x0000008ea805723e */ /* 0x004fe200000010ff */
[----:B------:R-:W-:-:S02]  /*12070*/  IMAD.MOV.U32 R14, RZ, RZ, R180 ;  /* 0x000000ffff0e7224 */ /* 0x000fc400078e00b4 */
[----:B------:R1:W-:Y:S03]  /*12080*/  MUFU.EX2 R171, R4 ;  /* 0x0000000400ab7308 */ /* 0x0003e60000000800 */
[----:B------:R-:W-:Y:S01]  /*12090*/  HMMA.16816.F32.BF16 R24, R8, R88, RZ ;  /* 0x000000580818723c */ /* 0x000fe200000418ff */
[----:B------:R-:W-:Y:S02]  /*120a0*/  IMAD.MOV.U32 R84, RZ, RZ, R159 ;  /* 0x000000ffff547224 */ /* 0x000fe400078e009f */
[----:B------:R-:W-:-:S04]  /*120b0*/  IMAD.MOV.U32 R85, RZ, RZ, R158 ;  /* 0x000000ffff557224 */ /* 0x000fc800078e009e */
[----:B------:R-:W-:Y:S01]  /*120c0*/  IMAD.MOV.U32 R88, RZ, RZ, R151 ;  /* 0x000000ffff587224 */ /* 0x000fe200078e0097 */
[----:B------:R-:W-:Y:S01]  /*120d0*/  HMMA.16816.F32.BF16 R32, R8, R66, RZ ;  /* 0x000000420820723c */ /* 0x000fe200000418ff */
[----:B------:R-:W-:Y:S01]  /*120e0*/  LDSM.16.MT88.4 R64, [R167+0x1400] ;  /* 0x00140000a740783b */ /* 0x000fe20000004200 */
[----:B------:R-:W-:Y:S02]  /*120f0*/  IMAD.MOV.U32 R89, RZ, RZ, R150 ;  /* 0x000000ffff597224 */ /* 0x000fe400078e0096 */
[----:B-1----:R-:W-:-:S04]  /*12100*/  FFMA.FTZ R4, R18, c[0x0][0x2d0], -R0 ;  /* 0x0000b40012047a23 */ /* 0x002fc80000010800 */
[----:B------:R-:W-:Y:S01]  /*12110*/  HMMA.16816.F32.BF16 R16, R8, R76, RZ ;  /* 0x0000004c0810723c */ /* 0x000fe200000418ff */
[----:B------:R1:W2:Y:S06]  /*12120*/  MUFU.EX2 R170, R4 ;  /* 0x0000000400aa7308 */ /* 0x0002ac0000000800 */
[----:B------:R-:W-:Y:S02]  /*12130*/  IMAD.MOV.U32 R76, RZ, RZ, R115 ;  /* 0x000000ffff4c7224 */ /* 0x000fe400078e0073 */
[----:B------:R-:W-:Y:S01]  /*12140*/  IMAD.MOV.U32 R77, RZ, RZ, R114 ;  /* 0x000000ffff4d7224 */ /* 0x000fe200078e0072 */
[----:B-1----:R-:W-:-:S02]  /*12150*/  F2FP.BF16.PACK_AB R4, R175, R176 ;  /* 0x000000b0af04723e */ /* 0x002fc400000010ff */
[----:B--2---:R-:W-:-:S07]  /*12160*/  F2FP.BF16.PACK_AB R7, R170, R171 ;  /* 0x000000abaa07723e */ /* 0x004fce00000010ff */
[C---:B------:R-:W-:Y:S08]  /*12170*/  HMMA.16816.F32.BF16 R152, R4.reuse, R68, R20 ;  /* 0x000000440498723c */ /* 0x040ff00000041814 */
[----:B------:R-:W-:Y:S08]  /*12180*/  HMMA.16816.F32.BF16 R56, R4, R72, R16 ;  /* 0x000000480438723c */ /* 0x000ff00000041810 */
[C---:B------:R-:W-:Y:S08]  /*12190*/  HMMA.16816.F32.BF16 R20, R8.reuse, R92, RZ ;  /* 0x0000005c0814723c */ /* 0x040ff000000418ff */
[----:B------:R-:W-:Y:S08]  /*121a0*/  HMMA.16816.F32.BF16 R16, R8, R100, RZ ;  /* 0x000000640810723c */ /* 0x000ff000000418ff */
[C---:B------:R-:W-:Y:S08]  /*121b0*/  HMMA.16816.F32.BF16 R116, R4.reuse, R96, R28 ;  /* 0x000000600474723c */ /* 0x040ff0000004181c */
[C---:B------:R-:W-:Y:S08]  /*121c0*/  HMMA.16816.F32.BF16 R180, R4.reuse, R52, R24 ;  /* 0x0000003404b4723c */ /* 0x040ff00000041818 */
[C---:B------:R-:W-:Y:S08]  /*121d0*/  HMMA.16816.F32.BF16 R184, R4.reuse, R48, R20 ;  /* 0x0000003004b8723c */ /* 0x040ff00000041814 */
[----:B------:R-:W-:Y:S08]  /*121e0*/  HMMA.16816.F32.BF16 R188, R4, R40, R16 ;  /* 0x0000002804bc723c */ /* 0x000ff00000041810 */
[C---:B------:R-:W-:Y:S07]  /*121f0*/  HMMA.16816.F32.BF16 R28, R8.reuse, R78, RZ ;  /* 0x0000004e081c723c */ /* 0x040fee00000418ff */
[----:B------:R-:W-:Y:S01]  /*12200*/  IMAD.MOV.U32 R78, RZ, RZ, R113 ;  /* 0x000000ffff4e7224 */ /* 0x000fe200078e0071 */
[----:B------:R-:W-:Y:S01]  /*12210*/  HMMA.16816.F32.BF16 R24, R8, R86, RZ ;  /* 0x000000560818723c */ /* 0x000fe200000418ff */
[----:B------:R-:W-:-:S02]  /*12220*/  IMAD.MOV.U32 R79, RZ, RZ, R112 ;  /* 0x000000ffff4f7224 */ /* 0x000fc400078e0070 */
[----:B------:R-:W1:Y:S04]  /*12230*/  LDSM.16.MT88.4 R112, [R167+0x800] ;  /* 0x00080000a770783b */ /* 0x000e680000004200 */
[----:B------:R-:W-:Y:S01]  /*12240*/  IMAD.MOV.U32 R86, RZ, RZ, R157 ;  /* 0x000000ffff567224 */ /* 0x000fe200078e009d */
[----:B------:R-:W-:Y:S01]  /*12250*/  HMMA.16816.F32.BF16 R20, R8, R90, RZ ;  /* 0x0000005a0814723c */ /* 0x000fe200000418ff */
[----:B------:R-:W-:-:S06]  /*12260*/  IMAD.MOV.U32 R87, RZ, RZ, R156 ;  /* 0x000000ffff577224 */ /* 0x000fcc00078e009c */
[----:B------:R-:W-:Y:S01]  /*12270*/  IMAD.MOV.U32 R90, RZ, RZ, R149 ;  /* 0x000000ffff5a7224 */ /* 0x000fe200078e0095 */
[----:B------:R-:W-:Y:S01]  /*12280*/  HMMA.16816.F32.BF16 R16, R8, R94, RZ ;  /* 0x0000005e0810723c */ /* 0x000fe200000418ff */
[----:B------:R-:W-:-:S07]  /*12290*/  IMAD.MOV.U32 R91, RZ, RZ, R148 ;  /* 0x000000ffff5b7224 */ /* 0x000fce00078e0094 */
[----:B------:R-:W-:Y:S08]  /*122a0*/  HMMA.16816.F32.BF16 R8, R8, R102, RZ ;  /* 0x000000660808723c */ /* 0x000ff000000418ff */
[C---:B------:R-:W-:Y:S08]  /*122b0*/  HMMA.16816.F32.BF16 R32, R4.reuse, R70, R32 ;  /* 0x000000460420723c */ /* 0x040ff00000041820 */
[C---:B------:R-:W-:Y:S08]  /*122c0*/  HMMA.16816.F32.BF16 R28, R4.reuse, R74, R28 ;  /* 0x0000004a041c723c */ /* 0x040ff0000004181c */
[C---:B------:R-:W-:Y:S08]  /*122d0*/  HMMA.16816.F32.BF16 R36, R4.reuse, R98, R24 ;  /* 0x000000620424723c */ /* 0x040ff00000041818 */
[C---:B------:R-:W-:Y:S08]  /*122e0*/  HMMA.16816.F32.BF16 R68, R4.reuse, R54, R20 ;  /* 0x000000360444723c */ /* 0x040ff00000041814 */
[C---:B------:R-:W-:Y:S08]  /*122f0*/  HMMA.16816.F32.BF16 R48, R4.reuse, R50, R16 ;  /* 0x000000320430723c */ /* 0x040ff00000041810 */
[----:B------:R-:W-:Y:S07]  /*12300*/  HMMA.16816.F32.BF16 R40, R4, R42, R8 ;  /* 0x0000002a0428723c */ /* 0x000fee0000041808 */
[----:B------:R-:W-:-:S04]  /*12310*/  FFMA.FTZ R4, R83, c[0x0][0x2d0], -R2 ;  /* 0x0000b40053047a23 */ /* 0x000fc80000010802 */
[----:B------:R2:W-:Y:S02]  /*12320*/  MUFU.EX2 R21, R4 ;  /* 0x0000000400157308 */ /* 0x0005e40000000800 */
[----:B--2---:R-:W-:-:S06]  /*12330*/  FFMA.FTZ R4, R82, c[0x0][0x2d0], -R2 ;  /* 0x0000b40052047a23 */ /* 0x004fcc0000010802 */
[----:B------:R2:W3:Y:S02]  /*12340*/  MUFU.EX2 R23, R4 ;  /* 0x0000000400177308 */ /* 0x0004e40000000800 */
[--C-:B--2---:R-:W-:Y:S02]  /*12350*/  FFMA.FTZ R4, R81, c[0x0][0x2d0], -R2.reuse ;  /* 0x0000b40051047a23 */ /* 0x104fe40000010802 */
[----:B------:R-:W-:-:S04]  /*12360*/  FFMA.FTZ R2, R80, c[0x0][0x2d0], -R2 ;  /* 0x0000b40050027a23 */ /* 0x000fc80000010802 */
[----:B------:R2:W-:Y:S01]  /*12370*/  MUFU.EX2 R24, R4 ;  /* 0x0000000400187308 */ /* 0x0005e20000000800 */
[----:B------:R-:W-:Y:S07]  /*12380*/  LDSM.16.MT88.4 R80, [R166+0x2000] ;  /* 0x00200000a650783b */ /* 0x000fee0000004200 */
[----:B------:R4:W5:Y:S01]  /*12390*/  MUFU.EX2 R25, R2 ;  /* 0x0000000200197308 */ /* 0x0009620000000800 */
[----:B--2---:R-:W-:Y:S01]  /*123a0*/  LDSM.16.MT88.4 R4, [R167+0x2000] ;  /* 0x00200000a704783b */ /* 0x004fe20000004200 */
[----:B----4-:R-:W-:-:S03]  /*123b0*/  FFMA.FTZ R2, R47, c[0x0][0x2d0], -R0 ;  /* 0x0000b4002f027a23 */ /* 0x010fc60000010800 */
[----:B------:R-:W2:Y:S01]  /*123c0*/  LDL R47, [R1+0x48] ;  /* 0x00004800012f7983 */ /* 0x000ea20000100800 */
[----:B---3--:R-:W-:Y:S02]  /*123d0*/  F2FP.BF16.PACK_AB R96, R23, R21 ;  /* 0x000000151760723e */ /* 0x008fe400000010ff */
[----:B------:R3:W-:Y:S01]  /*123e0*/  MUFU.EX2 R16, R2 ;  /* 0x0000000200107308 */ /* 0x0007e20000000800 */
[----:B-----5:R-:W-:Y:S01]  /*123f0*/  F2FP.BF16.PACK_AB R98, R25, R24 ;  /* 0x000000181962723e */ /* 0x020fe200000010ff */
[----:B---3--:R-:W-:-:S06]  /*12400*/  FFMA.FTZ R2, R46, c[0x0][0x2d0], -R0 ;  /* 0x0000b4002e027a23 */ /* 0x008fcc0000010800 */
[----:B------:R3:W4:Y:S02]  /*12410*/  MUFU.EX2 R18, R2 ;  /* 0x0000000200127308 */ /* 0x0007240000000800 */
[--C-:B---3--:R-:W-:Y:S01]  /*12420*/  FFMA.FTZ R2, R45, c[0x0][0x2d0], -R0.reuse ;  /* 0x0000b4002d027a23 */ /* 0x108fe20000010800 */
[----:B----4-:R-:W-:Y:S01]  /*12430*/  F2FP.BF16.PACK_AB R97, R18, R16 ;  /* 0x000000101261723e */ /* 0x010fe200000010ff */
[----:B------:R-:W-:-:S04]  /*12440*/  FFMA.FTZ R0, R44, c[0x0][0x2d0], -R0 ;  /* 0x0000b4002c007a23 */ /* 0x000fc80000010800 */
[----:B------:R-:W-:Y:S08]  /*12450*/  MUFU.EX2 R20, R2 ;  /* 0x0000000200147308 */ /* 0x000ff00000000800 */
[----:B------:R3:W4:Y:S02]  /*12460*/  MUFU.EX2 R22, R0 ;  /* 0x0000000000167308 */ /* 0x0007240000000800 */
[----:B---3--:R-:W-:Y:S01]  /*12470*/  FFMA.FTZ R0, R130, c[0x0][0x2d0], -R12 ;  /* 0x0000b40082007a23 */ /* 0x008fe2000001080c */
[----:B----4-:R-:W-:-:S05]  /*12480*/  F2FP.BF16.PACK_AB R99, R22, R20 ;  /* 0x000000141663723e */ /* 0x010fca00000010ff */
[----:B------:R3:W-:Y:S02]  /*12490*/  MUFU.EX2 R11, R0 ;  /* 0x00000000000b7308 */ /* 0x0007e40000000800 */
[C---:B-1----:R-:W-:Y:S08]  /*124a0*/  HMMA.16816.F32.BF16 R100, R96.reuse, R112, R56 ;  /* 0x000000706064723c */ /* 0x042ff00000041838 */
[----:B------:R-:W-:Y:S01]  /*124b0*/  HMMA.16816.F32.BF16 R52, R96, R64, R180 ;  /* 0x000000406034723c */ /* 0x000fe200000418b4 */
[----:B---3--:R-:W-:-:S04]  /*124c0*/  FFMA.FTZ R0, R131, c[0x0][0x2d0], -R12 ;  /* 0x0000b40083007a23 */ /* 0x008fc8000001080c */
[----:B------:R1:W3:Y:S03]  /*124d0*/  MUFU.EX2 R10, R0 ;  /* 0x00000000000a7308 */ /* 0x0002e60000000800 */
[----:B------:R-:W-:Y:S01]  /*124e0*/  HMMA.16816.F32.BF16 R152, R96, R160, R152 ;  /* 0x000000a06098723c */ /* 0x000fe20000041898 */
[----:B-1----:R-:W-:Y:S01]  /*124f0*/  FFMA.FTZ R0, R129, c[0x0][0x2d0], -R12 ;  /* 0x0000b40081007a23 */ /* 0x002fe2000001080c */
[----:B---3--:R-:W-:-:S03]  /*12500*/  F2FP.BF16.PACK_AB R92, R10, R11 ;  /* 0x0000000b0a5c723e */ /* 0x008fc600000010ff */
[----:B------:R1:W-:Y:S02]  /*12510*/  MUFU.EX2 R17, R0 ;  /* 0x0000000000117308 */ /* 0x0003e40000000800 */
[----:B-1----:R-:W-:Y:S02]  /*12520*/  FFMA.FTZ R0, R128, c[0x0][0x2d0], -R12 ;  /* 0x0000b40080007a23 */ /* 0x002fe4000001080c */
[----:B------:R-:W1:Y:S01]  /*12530*/  LDSM.16.MT88.4 R128, [R166+0x1400] ;  /* 0x00140000a680783b */ /* 0x000e620000004200 */
[----:B------:R-:W-:-:S03]  /*12540*/  FADD.FTZ R12, R133, R132 ;  /* 0x00000084850c7221 */ /* 0x000fc60000010000 */
[----:B------:R3:W4:Y:S02]  /*12550*/  MUFU.EX2 R19, R0 ;  /* 0x0000000000137308 */ /* 0x0007240000000800 */
[----:B---3--:R-:W-:Y:S01]  /*12560*/  FFMA.FTZ R0, R124, c[0x0][0x2d0], -R3 ;  /* 0x0000b4007c007a23 */ /* 0x008fe20000010803 */
[----:B----4-:R-:W-:-:S05]  /*12570*/  F2FP.BF16.PACK_AB R94, R19, R17 ;  /* 0x00000011135e723e */ /* 0x010fca00000010ff */
[----:B------:R3:W-:Y:S02]  /*12580*/  MUFU.EX2 R9, R0 ;  /* 0x0000000000097308 */ /* 0x0007e40000000800 */
[--C-:B---3--:R-:W-:Y:S01]  /*12590*/  FFMA.FTZ R0, R127, c[0x0][0x2d0], -R3.reuse ;  /* 0x0000b4007f007a23 */ /* 0x108fe20000010803 */
[----:B-1----:R-:W-:Y:S05]  /*125a0*/  HMMA.16816.F32.BF16 R116, R96, R128, R116 ;  /* 0x000000806074723c */ /* 0x002fea0000041874 */
[----:B------:R1:W3:Y:S02]  /*125b0*/  MUFU.EX2 R8, R0 ;  /* 0x0000000000087308 */ /* 0x0002e40000000800 */
[--C-:B-1----:R-:W-:Y:S01]  /*125c0*/  FFMA.FTZ R0, R126, c[0x0][0x2d0], -R3.reuse ;  /* 0x0000b4007e007a23 */ /* 0x102fe20000010803 */
[----:B---3--:R-:W-:Y:S01]  /*125d0*/  F2FP.BF16.PACK_AB R93, R8, R9 ;  /* 0x00000009085d723e */ /* 0x008fe200000010ff */
[----:B------:R-:W-:-:S04]  /*125e0*/  FFMA.FTZ R3, R125, c[0x0][0x2d0], -R3 ;  /* 0x0000b4007d037a23 */ /* 0x000fc80000010803 */
[----:B------:R-:W-:Y:S08]  /*125f0*/  MUFU.EX2 R2, R0 ;  /* 0x0000000000027308 */ /* 0x000ff00000000800 */
[----:B------:R-:W1:Y:S02]  /*12600*/  MUFU.EX2 R15, R3 ;  /* 0x00000003000f7308 */ /* 0x000e640000000800 */
[----:B-1----:R-:W-:-:S07]  /*12610*/  F2FP.BF16.PACK_AB R95, R15, R2 ;  /* 0x000000020f5f723e */ /* 0x002fce00000010ff */
[C---:B------:R-:W-:Y:S08]  /*12620*/  HMMA.16816.F32.BF16 R56, R92.reuse, R64, R88 ;  /* 0x000000405c38723c */ /* 0x040ff00000041858 */
[C---:B------:R-:W-:Y:S08]  /*12630*/  HMMA.16816.F32.BF16 R72, R92.reuse, R80, R84 ;  /* 0x000000505c48723c */ /* 0x040ff00000041854 */
[-C--:B------:R-:W-:Y:S08]  /*12640*/  HMMA.16816.F32.BF16 R88, R92, R4.reuse, R76 ;  /* 0x000000045c58723c */ /* 0x080ff0000004184c */
[----:B------:R-:W-:Y:S07]  /*12650*/  HMMA.16816.F32.BF16 R84, R96, R4, R188 ;  /* 0x000000046054723c */ /* 0x000fee00000418bc */
[----:B------:R-:W-:Y:S01]  /*12660*/  FADD.FTZ R4, R134, R12 ;  /* 0x0000000c86047221 */ /* 0x000fe20000010000 */
[----:B------:R-:W-:Y:S03]  /*12670*/  HMMA.16816.F32.BF16 R124, R92, R130, R60 ;  /* 0x000000825c7c723c */ /* 0x000fe6000004183c */
[----:B------:R-:W-:-:S05]  /*12680*/  FADD.FTZ R12, R141, R4 ;  /* 0x000000048d0c7221 */ /* 0x000fca0000010000 */
[C---:B------:R-:W-:Y:S08]  /*12690*/  HMMA.16816.F32.BF16 R60, R92.reuse, R66, R232 ;  /* 0x000000425c3c723c */ /* 0x040ff000000418e8 */
[----:B------:R-:W-:Y:S08]  /*126a0*/  HMMA.16816.F32.BF16 R156, R92, R162, R120 ;  /* 0x000000a25c9c723c */ /* 0x000ff00000041878 */
[----:B------:R-:W-:Y:S08]  /*126b0*/  HMMA.16816.F32.BF16 R64, R96, R66, R68 ;  /* 0x000000426040723c */ /* 0x000ff00000041844 */
[C---:B------:R-:W-:Y:S08]  /*126c0*/  HMMA.16816.F32.BF16 R148, R92.reuse, R160, R220 ;  /* 0x000000a05c94723c */ /* 0x040ff000000418dc */
[----:B------:R-:W-:Y:S01]  /*126d0*/  HMMA.16816.F32.BF16 R104, R92, R112, R236 ;  /* 0x000000705c68723c */ /* 0x000fe200000418ec */
[----:B--2---:R-:W-:-:S07]  /*126e0*/  @P4 IMAD.HI.U32 R3, R47, c[0x0][0x2c8], RZ ;  /* 0x0000b2002f034a27 */ /* 0x004fce00078e00ff */
[----:B------:R-:W-:Y:S01]  /*126f0*/  HMMA.16816.F32.BF16 R108, R92, R114, R108 ;  /* 0x000000725c6c723c */ /* 0x000fe2000004186c */
[----:B------:R-:W-:Y:S01]  /*12700*/  IMAD.MOV.U32 R0, RZ, RZ, R47 ;  /* 0x000000ffff007224 */ /* 0x000fe200078e002f */
[----:B------:R-:W-:Y:S01]  /*12710*/  @P4 SHF.R.U32.HI R0, RZ, c[0x0][0x2cc], R3 ;  /* 0x0000b300ff004a19 */ /* 0x000fe20000011603 */
[----:B------:R-:W-:-:S03]  /*12720*/  FADD.FTZ R3, R172, R169 ;  /* 0x000000a9ac037221 */ /* 0x000fc60000010000 */
[----:B------:R-:W-:Y:S01]  /*12730*/  IADD3 R0, R0, R13, -R14 ;  /* 0x0000000d00007210 */ /* 0x000fe20007ffe80e */
[----:B------:R-:W-:Y:S01]  /*12740*/  FADD.FTZ R13, R173, R3 ;  /* 0x00000003ad0d7221 */ /* 0x000fe20000010000 */
[----:B------:R-:W-:Y:S01]  /*12750*/  HMMA.16816.F32.BF16 R120, R92, R128, R240 ;  /* 0x000000805c78723c */ /* 0x000fe200000418f0 */
[----:B------:R-:W-:Y:S02]  /*12760*/  FADD.FTZ R14, R213, R209 ;  /* 0x000000d1d50e7221 */ /* 0x000fe40000010000 */
[----:B------:R-:W-:-:S04]  /*12770*/  IMAD.HI R26, R0, 0x2aaaaaab, RZ ;  /* 0x2aaaaaab001a7827 */ /* 0x000fc800078e02ff */
[----:B------:R-:W-:Y:S01]  /*12780*/  FADD.FTZ R0, R208, R207 ;  /* 0x000000cfd0007221 */ /* 0x000fe20000010000 */
[----:B------:R-:W-:Y:S01]  /*12790*/  SHF.R.U32.HI R3, RZ, 0x1f, R26 ;  /* 0x0000001fff037819 */ /* 0x000fe2000001161a */
[----:B------:R-:W-:Y:S01]  /*127a0*/  FADD.FTZ R13, R174, R13 ;  /* 0x0000000dae0d7221 */ /* 0x000fe20000010000 */
[----:B------:R-:W-:Y:S01]  /*127b0*/  HMMA.16816.F32.BF16 R76, R92, R82, R228 ;  /* 0x000000525c4c723c */ /* 0x000fe200000418e4 */
[----:B------:R-:W-:Y:S01]  /*127c0*/  FADD.FTZ R0, R210, R0 ;  /* 0x00000000d2007221 */ /* 0x000fe20000010000 */
[----:B------:R-:W-:Y:S01]  /*127d0*/  LEA.HI.SX32 R26, R26, R3, 0x1d ;  /* 0x000000031a1a7211 */ /* 0x000fe200078feaff */
[----:B------:R-:W-:Y:S02]  /*127e0*/  FADD.FTZ R3, R217, R14 ;  /* 0x0000000ed9037221 */ /* 0x000fe40000010000 */
[----:B------:R-:W-:Y:S01]  /*127f0*/  FADD.FTZ R4, R211, R0 ;  /* 0x00000000d3047221 */ /* 0x000fe20000010000 */
[----:B------:R-:W-:Y:S01]  /*12800*/  IMNMX R27, R246, R26, !PT ;  /* 0x0000001af61b7217 */ /* 0x000fe20007800200 */
[----:B------:R-:W-:Y:S01]  /*12810*/  FADD.FTZ R5, R218, R3 ;  /* 0x00000003da057221 */ /* 0x000fe20000010000 */
[----:B------:R-:W-:Y:S01]  /*12820*/  HMMA.16816.F32.BF16 R68, R96, R80, R184 ;  /* 0x000000506044723c */ /* 0x000fe200000418b8 */
[----:B------:R-:W-:-:S02]  /*12830*/  FADD.FTZ R0, R176, R13 ;  /* 0x0000000db0007221 */ /* 0x000fc40000010000 */
[----:B------:R-:W-:Y:S01]  /*12840*/  FADD.FTZ R3, R142, R12 ;  /* 0x0000000c8e037221 */ /* 0x000fe20000010000 */
[----:B------:R1:W-:Y:S01]  /*12850*/  STL [R1+0x4], R27 ;  /* 0x0000041b01007387 */ /* 0x0003e20000100800 */
[----:B------:R-:W-:Y:S02]  /*12860*/  FADD.FTZ R5, R216, R5 ;  /* 0x00000005d8057221 */ /* 0x000fe40000010000 */
[----:B------:R-:W-:Y:S01]  /*12870*/  FADD.FTZ R0, R175, R0 ;  /* 0x00000000af007221 */ /* 0x000fe20000010000 */
[----:B------:R-:W-:Y:S01]  /*12880*/  HMMA.16816.F32.BF16 R160, R96, R162, R32 ;  /* 0x000000a260a0723c */ /* 0x000fe20000041820 */
[----:B------:R-:W-:Y:S02]  /*12890*/  FADD.FTZ R3, R168, R3 ;  /* 0x00000003a8037221 */ /* 0x000fe40000010000 */
[----:B------:R-:W-:Y:S02]  /*128a0*/  FADD.FTZ R5, R212, R5 ;  /* 0x00000005d4057221 */ /* 0x000fe40000010000 */
[----:B------:R-:W-:-:S02]  /*128b0*/  FADD.FTZ R0, R177, R0 ;  /* 0x00000000b1007221 */ /* 0x000fc40000010000 */
[----:B------:R-:W-:Y:S01]  /*128c0*/  FADD.FTZ R5, R215, R5 ;  /* 0x00000005d7057221 */ /* 0x000fe20000010000 */
[----:B------:R-:W-:Y:S03]  /*128d0*/  HMMA.16816.F32.BF16 R112, R96, R114, R28 ;  /* 0x000000726070723c */ /* 0x000fe6000004181c */
[----:B------:R-:W-:-:S05]  /*128e0*/  FADD.FTZ R5, R214, R5 ;  /* 0x00000005d6057221 */ /* 0x000fca0000010000 */
        /* <DEDUP_REMOVED lines=8> */
[----:B------:R-:W-:Y:S01]  /*12970*/  FADD.FTZ R7, R204, R7 ;  /* 0x00000007cc077221 */ /* 0x000fe20000010000 */
[----:B------:R-:W-:Y:S01]  /*12980*/  IADD3 R204, R219, -0x2, RZ ;  /* 0xfffffffedbcc7810 */ /* 0x000fe20007ffe0ff */
        /* <DEDUP_REMOVED lines=18> */
[----:B------:R-:W-:Y:S01]  /*12ab0*/  FADD.FTZ R243, R15, R3 ;  /* 0x000000030ff37221 */ /* 0x000fe20000010000 */
[----:B------:R-:W-:Y:S05]  /*12ac0*/  @!P0 BRA `(.L_x_1305) ;  /* 0x0000308000008947 */ /* 0x000fea0003800000 */
[----:B-1----:R-:W2:Y:S01]  /*12ad0*/  LDL R27, [R1+0x8c] ;  /* 0x00008c00011b7983 */ /* 0x002ea20000100800 */
[----:B------:R-:W-:Y:S01]  /*12ae0*/  MOV R132, R139 ;  /* 0x0000008b00847202 */ /* 0x000fe20000000f00 */
[----:B------:R-:W-:Y:S01]  /*12af0*/  IMAD.MOV.U32 R3, RZ, RZ, R140 ;  /* 0x000000ffff037224 */ /* 0x000fe200078e008c */
[----:B------:R-:W-:Y:S01]  /*12b00*/  MOV R142, R135 ;  /* 0x00000087008e7202 */ /* 0x000fe20000000f00 */
[----:B------:R-:W-:Y:S01]  /*12b10*/  IMAD.MOV.U32 R141, RZ, RZ, R138 ;  /* 0x000000ffff8d7224 */ /* 0x000fe200078e008a */
[----:B--2---:R-:W-:-:S05]  /*12b20*/  IADD3 R0, R27, R47, RZ ;  /* 0x0000002f1b007210 */ /* 0x004fca0007ffe0ff */
[----:B------:R1:W-:Y:S02]  /*12b30*/  STL [R1], R0 ;  /* 0x0000000001007387 */ /* 0x0003e40000100800 */
[----:B-1----:R-:W-:-:S05]  /*12b40*/  @P4 IMAD.HI.U32 R0, R0, c[0x0][0x2c8], RZ ;  /* 0x0000b20000004a27 */ /* 0x002fca00078e00ff */
[----:B------:R-:W-:-:S05]  /*12b50*/  @P4 SHF.R.U32.HI R0, RZ, c[0x0][0x2cc], R0 ;  /* 0x0000b300ff004a19 */ /* 0x000fca0000011600 */
[----:B------:R1:W-:Y:S02]  /*12b60*/  @P4 STL [R1+0x8], R0 ;  /* 0x0000080001004387 */ /* 0x0003e40000100800 */
.L_x_1310:
[----:B------:R-:W2:Y:S01]  /*12b70*/  LDL R134, [R1+0x10] ;  /* 0x0000100001867983 */ /* 0x000ea20000100800 */
[----:B------:R-:W-:Y:S04]  /*12b80*/  DEPBAR.LE SB0, 0x0 ;  /* 0x000080000000791a */ /* 0x000fe80000000000 */
[----:B-1----:R-:W3:Y:S01]  /*12b90*/  LDL R0, [R1+0x14] ;  /* 0x0000140001007983 */ /* 0x002ee20000100800 */
[----:B------:R-:W-:Y:S01]  /*12ba0*/  WARPSYNC 0xffffffff ;  /* 0xffffffff00007948 */ /* 0x000fe20003800000 */
[----:B------:R-:W-:Y:S02]  /*12bb0*/  BSSY B0, `(.L_x_1306) ;  /* 0x000002e000007945 */ /* 0x000fe40003800000 */
[----:B------:R-:W-:Y:S06]  /*12bc0*/  BAR.SYNC.DEFER_BLOCKING 0x0 ;  /* 0x0000000000007b1d */ /* 0x000fec0000010000 */
[----:B------:R-:W1:Y:S04]  /*12bd0*/  S2R R133, SR_TID.X ;  /* 0x0000000000857919 */ /* 0x000e680000002100 */
        /* <DEDUP_REMOVED lines=10> */
[----:B--2---:R-:W-:Y:S02]  /*12c80*/  ISETP.GT.AND P0, PT, R134, R204, PT ;  /* 0x000000cc8600720c */ /* 0x004fe40003f04270 */
[----:B---3--:R-:W-:Y:S11]  /*12c90*/  LOP3.LUT P3, RZ, R0, 0x1, RZ, 0xc0, !PT ;  /* 0x0000000100ff7812 */ /* 0x008ff6000786c0ff */
[----:B------:R-:W-:-:S05]  /*12ca0*/  @P0 BRA `(.L_x_1307) ;  /* 0x000001e000000947 */ /* 0x000fca0003800000 */
[----:B-1--4-:R-:W-:Y:S01]  /*12cb0*/  SHF.R.S32.HI R0, RZ, 0x1f, R204 ;  /* 0x0000001fff007819 */ /* 0x012fe200000114cc */
[----:B------:R-:W-:Y:S01]  /*12cc0*/  IMAD.WIDE.U32 R4, R204, c[0x0][0x208], RZ ;  /* 0x00008200cc047a25 */ /* 0x000fe200078e00ff */
[----:B------:R-:W-:Y:S03]  /*12cd0*/  ISETP.GT.AND P2, PT, R133, 0x3f, PT ;  /* 0x0000003f8500780c */ /* 0x000fe60003f44270 */
[----:B------:R-:W-:Y:S04]  /*12ce0*/  IMAD R0, R0, c[0x0][0x208], RZ ;  /* 0x0000820000007a24 */ /* 0x000fe800078e02ff */
[----:B------:R-:W-:Y:S04]  /*12cf0*/  IMAD R0, R204, c[0x0][0x20c], R0 ;  /* 0x00008300cc007a24 */ /* 0x000fe800078e0200 */
[----:B------:R-:W-:Y:S02]  /*12d00*/  IMAD.IADD R0, R5, 0x1, R0 ;  /* 0x0000000105007824 */ /* 0x000fe400078e0200 */
[----:B------:R-:W-:Y:S04]  /*12d10*/  IMAD.WIDE.U32 R4, R4, 0x30, RZ ;  /* 0x0000003004047825 */ /* 0x000fe800078e00ff */
[----:B------:R-:W-:Y:S01]  /*12d20*/  IMAD R0, R0, 0x30, RZ ;  /* 0x0000003000007824 */ /* 0x000fe200078e02ff */
[----:B------:R-:W-:Y:S01]  /*12d30*/  IADD3 R2, P1, R244, R4, RZ ;  /* 0x00000004f4027210 */ /* 0x000fe20007f3e0ff */
[----:B------:R-:W-:Y:S02]  /*12d40*/  @!P2 IMAD.MOV.U32 R7, RZ, RZ, c[0x0][0x208] ;  /* 0x00008200ff07a624 */ /* 0x000fe400078e00ff */
[----:B------:R-:W-:Y:S01]  /*12d50*/  @!P2 IMAD.MOV.U32 R8, RZ, RZ, c[0x0][0x20c] ;  /* 0x00008300ff08a624 */ /* 0x000fe200078e00ff */
[----:B------:R-:W-:Y:S02]  /*12d60*/  IADD3 R0, R5, R0, RZ ;  /* 0x0000000005007210 */ /* 0x000fe40007ffe0ff */
        /* <DEDUP_REMOVED lines=18> */
.L_x_1307:
[----:B-1--4-:R-:W-:Y:S05]  /*12e90*/  BSYNC B0 ;  /* 0x0000000000007941 */ /* 0x012fea0003800000 */
.L_x_1306:
        /* <DEDUP_REMOVED lines=103> */
[C---:B------:R-:W-:Y:S02]  /*13510*/  ISETP.GE.AND P1, PT, R0.reuse, 0x1, PT ;  /* 0x000000010000780c */ /* 0x040fe40003f26270 */
[----:B------:R-:W-:Y:S11]  /*13520*/  ISETP.GE.AND P0, PT, R0, 0x21, PT ;  /* 0x000000210000780c */ /* 0x000ff60003f06270 */
[C---:B------:R-:W-:Y:S02]  /*13530*/  @P1 IADD3 R2, R204.reuse, -0x1, RZ ;  /* 0xffffffffcc021810 */ /* 0x040fe40007ffe0ff */
[----:B------:R-:W-:Y:S01]  /*13540*/  @P0 IMAD.MOV.U32 R135, RZ, RZ, c[0x0][0x1e0] ;  /* 0x00007800ff870624 */ /* 0x000fe200078e00ff */
[----:B------:R-:W-:Y:S01]  /*13550*/  @P0 IADD3 R0, R204, -0x1, RZ ;  /* 0xffffffffcc000810 */ /* 0x000fe20007ffe0ff */
[----:B------:R-:W-:Y:S01]  /*13560*/  @P0 IMAD.MOV.U32 R138, RZ, RZ, 0x5 ;  /* 0x00000005ff8a0424 */ /* 0x000fe200078e00ff */
[----:B------:R-:W-:Y:S01]  /*13570*/  @P1 SHF.R.S32.HI R134, RZ, 0x1f, R2 ;  /* 0x0000001fff861819 */ /* 0x000fe20000011402 */
[----:B------:R-:W-:Y:S01]  /*13580*/  @P1 IMAD.WIDE.U32 R168, R2, c[0x0][0x1e0], RZ ;  /* 0x0000780002a81a25 */ /* 0x000fe200078e00ff */
[----:B------:R-:W-:Y:S02]  /*13590*/  @P0 SHF.R.S32.HI R133, RZ, 0x1f, R0 ;  /* 0x0000001fff850819 */ /* 0x000fe40000011400 */
[----:B------:R-:W-:Y:S01]  /*135a0*/  @P0 SHF.L.U64.HI R139, R135, R138, c[0x0][0x1e4] ;  /* 0x00007900878b0619 */ /* 0x000fe2000001028a */
[----:B------:R-:W-:Y:S02]  /*135b0*/  @P1 IMAD R140, R134, c[0x0][0x1e0], RZ ;  /* 0x00007800868c1a24 */ /* 0x000fe400078e02ff */
[----:B------:R-:W-:Y:S02]  /*135c0*/  @P0 IMAD R133, R133, c[0x0][0x1e0], RZ ;  /* 0x0000780085850a24 */ /* 0x000fe400078e02ff */
[----:B------:R-:W-:Y:S02]  /*135d0*/  @P0 IMAD.SHL.U32 R138, R135, 0x20, RZ ;  /* 0x00000020878a0824 */ /* 0x000fe400078e00ff */
[----:B------:R-:W-:Y:S04]  /*135e0*/  @P0 IMAD.WIDE.U32 R134, R0, c[0x0][0x1e0], RZ ;  /* 0x0000780000860a25 */ /* 0x000fe800078e00ff */
[----:B------:R-:W-:Y:S02]  /*135f0*/  @P1 IMAD R140, R2, c[0x0][0x1e4], R140 ;  /* 0x00007900028c1a24 */ /* 0x000fe400078e028c */
[----:B------:R-:W-:Y:S02]  /*13600*/  @P0 IMAD R133, R0, c[0x0][0x1e4], R133 ;  /* 0x0000790000850a24 */ /* 0x000fe400078e0285 */
[----:B------:R-:W-:Y:S04]  /*13610*/  @P0 IMAD.WIDE.U32 R138, R134, 0x30, R138 ;  /* 0x00000030868a0825 */ /* 0x000fe800078e008a */
[----:B------:R-:W-:Y:S01]  /*13620*/  @P0 IMAD.IADD R2, R135, 0x1, R133 ;  /* 0x0000000187020824 */ /* 0x000fe200078e0285 */
[----:B------:R-:W-:Y:S01]  /*13630*/  @P1 IADD3 R133, R169, R140, RZ ;  /* 0x0000008ca9851210 */ /* 0x000fe20007ffe0ff */
[----:B------:R-:W-:Y:S01]  /*13640*/  @P1 IMAD.MOV.U32 R134, RZ, RZ, R250 ;  /* 0x000000ffff861224 */ /* 0x000fe200078e00fa */
[----:B------:R-:W-:Y:S01]  /*13650*/  @P0 IADD3 R0, P2, R250, R138, RZ ;  /* 0x0000008afa000210 */ /* 0x000fe20007f5e0ff */
        /* <DEDUP_REMOVED lines=19> */
.L_x_1309:
[----:B------:R-:W-:Y:S05]  /*13790*/  BSYNC B0 ;  /* 0x0000000000007941 */ /* 0x000fea0003800000 */
.L_x_1308:
[----:B------:R-:W-:Y:S01]  /*137a0*/  MOV R0, c[0x0][0x2c4] ;  /* 0x0000b10000007a02 */ /* 0x000fe20000000f00 */
[----:B------:R-:W2:Y:S03]  /*137b0*/  LDL R2, [R1+0x8] ;  /* 0x0000080001027983 */ /* 0x000ea60000100800 */
[----:B------:R-:W-:Y:S01]  /*137c0*/  ISETP.NE.AND P0, PT, R0, 0x1, PT ;  /* 0x000000010000780c */ /* 0x000fe20003f05270 */
[----:B------:R-:W3:Y:S04]  /*137d0*/  LDL R140, [R1+0x20] ;  /* 0x00002000018c7983 */ /* 0x000ee80000100800 */
[----:B------:R4:W2:Y:S04]  /*137e0*/  LDL R0, [R1] ;  /* 0x0000000001007983 */ /* 0x0008a80000100800 */
[----:B-1----:R-:W5:Y:S04]  /*137f0*/  LDL R139, [R1+0x2c] ;  /* 0x00002c00018b7983 */ /* 0x002f680000100800 */
[----:B------:R-:W5:Y:S04]  /*13800*/  LDL R134, [R1+0x40] ;  /* 0x0000400001867983 */ /* 0x000f680000100800 */
[----:B------:R-:W0:Y:S01]  /*13810*/  LDGDEPBAR ;  /* 0x00000000000079af */ /* 0x000e220000000000 */
[----:B--2---:R-:W-:Y:S07]  /*13820*/  @P0 MOV R0, R2 ;  /* 0x0000000200000202 */ /* 0x004fee0000000f00 */
[----:B------:R-:W1:Y:S08]  /*13830*/  SHFL.IDX PT, R2, R0, RZ, 0x1c1f ;  /* 0x001c1fff00027589 */ /* 0x000e7000000e0000 */
[----:B------:R-:W2:Y:S08]  /*13840*/  SHFL.IDX PT, R133, R0, 0x1, 0x1c1f ;  /* 0x003c1f0000857f89 */ /* 0x000eb000000e0000 */
[----:B------:R-:W1:Y:S08]  /*13850*/  SHFL.IDX PT, R135, R0, 0x2, 0x1c1f ;  /* 0x005c1f0000877f89 */ /* 0x000e7000000e0000 */
[----:B------:R1:W2:Y:S02]  /*13860*/  SHFL.IDX PT, R138, R0, 0x3, 0x1c1f ;  /* 0x007c1f00008a7f89 */ /* 0x0002a400000e0000 */
[----:B-1----:R-:W-:Y:S05]  /*13870*/  IMAD R0, R204, -0x30, RZ ;  /* 0xffffffd0cc007824 */ /* 0x002fea00078e02ff */
[----:B---3--:R-:W-:Y:S04]  /*13880*/  IADD3 R0, -R140, 0x1, R0 ;  /* 0x000000018c007810 */ /* 0x008fe80007ffe100 */
[----:B-----5:R-:W-:Y:S04]  /*13890*/  IADD3 R0, -R134, R0, R139 ;  /* 0x0000000086007210 */ /* 0x020fe80007ffe18b */
[C---:B------:R-:W-:Y:S02]  /*138a0*/  IADD3 R134, R0.reuse, R2, RZ ;  /* 0x0000000200867210 */ /* 0x040fe40007ffe0ff */
[----:B--2---:R-:W-:Y:S02]  /*138b0*/  IADD3 R133, R0, R133, RZ ;  /* 0x0000008500857210 */ /* 0x004fe40007ffe0ff */
[----:B------:R-:W-:Y:S02]  /*138c0*/  ISETP.GT.AND P0, PT, R134, RZ, PT ;  /* 0x000000ff8600720c */ /* 0x000fe40003f04270 */
[----:B------:R-:W-:Y:S02]  /*138d0*/  IADD3 R2, R0, R135, RZ ;  /* 0x0000008700027210 */ /* 0x000fe40007ffe0ff */
[----:B------:R-:W-:Y:S02]  /*138e0*/  ISETP.GT.AND P2, PT, R134, 0x1, PT ;  /* 0x000000018600780c */ /* 0x000fe40003f44270 */
[----:B------:R-:W-:Y:S02]  /*138f0*/  FSEL R135, R4, -INF , P0 ;  /* 0xff80000004877808 */ /* 0x000fe40000000000 */
[----:B------:R-:W-:Y:S02]  /*13900*/  ISETP.GT.AND P0, PT, R133, 0x1, PT ;  /* 0x000000018500780c */ /* 0x000fe40003f04270 */
[----:B------:R-:W-:Y:S02]  /*13910*/  FMNMX.FTZ R4, R135, R3, !PT ;  /* 0x0000000387047209 */ /* 0x000fe40007810000 */
[----:B------:R-:W-:Y:S02]  /*13920*/  FSEL R169, R7, -INF , P0 ;  /* 0xff80000007a97808 */ /* 0x000fe40000000000 */
[----:B------:R-:W-:Y:S02]  /*13930*/  FSEL R139, R5, -INF , P2 ;  /* 0xff800000058b7808 */ /* 0x000fe40001000000 */
[C---:B------:R-:W-:Y:S02]  /*13940*/  ISETP.GT.AND P0, PT, R134.reuse, 0x8, PT ;  /* 0x000000088600780c */ /* 0x040fe40003f04270 */
[----:B------:R-:W-:Y:S02]  /*13950*/  ISETP.GT.AND P2, PT, R134, 0x9, PT ;  /* 0x000000098600780c */ /* 0x000fe40003f44270 */
[----:B------:R-:W-:Y:S02]  /*13960*/  IADD3 R0, R0, R138, RZ ;  /* 0x0000008a00007210 */ /* 0x000fe40007ffe0ff */
[----:B------:R-:W-:Y:S02]  /*13970*/  FSEL R138, R16, -INF , P0 ;  /* 0xff800000108a7808 */ /* 0x000fe40000000000 */
[----:B------:R-:W-:Y:S02]  /*13980*/  FMNMX.FTZ R4, R139, R4, !PT ;  /* 0x000000048b047209 */ /* 0x000fe40007810000 */
[----:B------:R-:W-:Y:S02]  /*13990*/  FSEL R17, R17, -INF , P2 ;  /* 0xff80000011117808 */ /* 0x000fe40001000000 */
[----:B------:R-:W-:Y:S02]  /*139a0*/  ISETP.GT.AND P1, PT, R133, RZ, PT ;  /* 0x000000ff8500720c */ /* 0x000fe40003f24270 */
[----:B------:R-:W-:Y:S02]  /*139b0*/  ISETP.GT.AND P3, PT, R134, 0x10, PT ;  /* 0x000000108600780c */ /* 0x000fe40003f64270 */
[----:B------:R-:W-:Y:S02]  /*139c0*/  FMNMX.FTZ R4, R138, R4, !PT ;  /* 0x000000048a047209 */ /* 0x000fe40007810000 */
[----:B------:R-:W-:Y:S02]  /*139d0*/  FSEL R208, R20, -INF , P3 ;  /* 0xff80000014d07808 */ /* 0x000fe40001800000 */
[----:B------:R-:W-:Y:S02]  /*139e0*/  ISETP.GT.AND P2, PT, R134, 0x11, PT ;  /* 0x000000118600780c */ /* 0x000fe40003f44270 */
[----:B------:R-:W-:Y:S02]  /*139f0*/  FMNMX.FTZ R4, R17, R4, !PT ;  /* 0x0000000411047209 */ /* 0x000fe40007810000 */
[----:B------:R-:W-:Y:S02]  /*13a00*/  FSEL R168, R6, -INF , P1 ;  /* 0xff80000006a87808 */ /* 0x000fe40000800000 */
        /* <DEDUP_REMOVED lines=8> */
[C---:B------:R-:W-:Y:S02]  /*13a90*/  ISETP.GT.AND P0, PT, R134.reuse, 0x19, PT ;  /* 0x000000198600780c */ /* 0x040fe40003f04270 */
        /* <DEDUP_REMOVED lines=8> */
[----:B------:R-:W-:Y:S02]  /*13b20*/  FMNMX.FTZ R4, R231, R4, !PT ;  /* 0x00000004e7047209 */ /* 0x000fe40007810000 */
[C---:B------:R-:W-:Y:S02]  /*13b30*/  ISETP.GT.AND P3, PT, R134.reuse, 0x28, PT ;  /* 0x000000288600780c */ /* 0x040fe40003f64270 */
        /* <DEDUP_REMOVED lines=10> */
[----:B------:R-:W-:Y:S02]  /*13be0*/  ISETP.GT.AND P1, PT, R133, 0x10, PT ;  /* 0x000000108500780c */ /* 0x000fe40003f24270 */
[----:B------:R-:W-:Y:S02]  /*13bf0*/  FSEL R209, R35, -INF , P0 ;  /* 0xff80000023d17808 */ /* 0x000fe40000000000 */
[C---:B------:R-:W-:Y:S02]  /*13c00*/  ISETP.GT.AND P0, PT, R133.reuse, 0x20, PT ;  /* 0x000000208500780c */ /* 0x040fe40003f04270 */
[----:B------:R-:W-:Y:S02]  /*13c10*/  FSEL R206, R22, -INF , P1 ;  /* 0xff80000016ce7808 */ /* 0x000fe40000800000 */
[----:B------:R-:W-:Y:S02]  /*13c20*/  FSEL R227, R38, -INF , P0 ;  /* 0xff80000026e37808 */ /* 0x000fe40000000000 */
[C---:B------:R-:W-:Y:S02]  /*13c30*/  ISETP.GT.AND P0, PT, R133.reuse, 0x29, PT ;  /* 0x000000298500780c */ /* 0x040fe40003f04270 */
[----:B------:R-:W-:Y:S02]  /*13c40*/  ISETP.GT.AND P1, PT, R133, 0x18, PT ;  /* 0x000000188500780c */ /* 0x000fe40003f24270 */
        /* <DEDUP_REMOVED lines=8> */
[----:B------:R-:W-:Y:S02]  /*13cd0*/  FSEL R225, R50, -INF , P1 ;  /* 0xff80000032e17808 */ /* 0x000fe40000800000 */
[----:B------:R-:W-:Y:S02]  /*13ce0*/  ISETP.GT.AND P1, PT, R0, RZ, PT ;  /* 0x000000ff0000720c */ /* 0x000fe40003f24270 */
[----:B------:R-:W-:Y:S02]  /*13cf0*/  FMNMX.FTZ R5, R169, R5, !PT ;  /* 0x00000005a9057209 */ /* 0x000fe40007810000 */
[----:B------:R-:W-:Y:S02]  /*13d00*/  FSEL R226, R39, -INF , P2 ;  /* 0xff80000027e27808 */ /* 0x000fe40001000000 */
[C---:B------:R-:W-:Y:S01]  /*13d10*/  ISETP.GT.AND P2, PT, R2.reuse, 0x1, PT ;  /* 0x000000010200780c */ /* 0x040fe20003f44270 */
[----:B------:R-:W-:Y:S01]  /*13d20*/  LDSM.16.MT88.4 R36, [R167] ;  /* 0x00000000a724783b */ /* 0x000fe20000004200 */
[----:B------:R-:W-:Y:S02]  /*13d30*/  FSEL R11, R11, -INF , P0 ;  /* 0xff8000000b0b7808 */ /* 0x000fe40000000000 */
[----:B------:R-:W-:Y:S02]  /*13d40*/  ISETP.GT.AND P0, PT, R2, 0x8, PT ;  /* 0x000000080200780c */ /* 0x000fe40003f04270 */
[----:B------:R-:W-:Y:S02]  /*13d50*/  FSEL R10, R10, -INF , P1 ;  /* 0xff8000000a0a7808 */ /* 0x000fe40000800000 */
[----:B------:R-:W-:Y:S02]  /*13d60*/  ISETP.GT.AND P1, PT, R0, 0x8, PT ;  /* 0x000000080000780c */ /* 0x000fe40003f24270 */
[----:B-1----:R-:W-:Y:S02]  /*13d70*/  FMNMX.FTZ R4, R4, R20, !PT ;  /* 0x0000001404047209 */ /* 0x002fe40007810000 */
[----:B------:R-:W-:Y:S01]  /*13d80*/  FMNMX.FTZ R5, R18, R5, !PT ;  /* 0x0000000512057209 */ /* 0x000fe20007810000 */
[----:B------:R-:W-:Y:S01]  /*13d90*/  LDSM.16.MT88.4 R20, [R166] ;  /* 0x00000000a614783b */ /* 0x000fe20000004200 */
[----:B------:R-:W-:Y:S02]  /*13da0*/  FSEL R16, R9, -INF , P2 ;  /* 0xff80000009107808 */ /* 0x000fe40001000000 */
        /* <DEDUP_REMOVED lines=10> */
[----:B------:R-:W-:Y:S02]  /*13e50*/  ISETP.GT.AND P0, PT, R2, 0x10, PT ;  /* 0x000000100200780c */ /* 0x000fe40003f04270 */
[----:B------:R-:W-:Y:S02]  /*13e60*/  FSEL R8, R13, -INF , P2 ;  /* 0xff8000000d087808 */ /* 0x000fe40001000000 */
        /* <DEDUP_REMOVED lines=10> */
[----:B------:R-:W-:Y:S02]  /*13f10*/  ISETP.GT.AND P0, PT, R2, 0x18, PT ;  /* 0x000000180200780c */ /* 0x000fe40003f04270 */
        /* <DEDUP_REMOVED lines=10> */
[----:B------:R-:W-:Y:S02]  /*13fc0*/  ISETP.GT.AND P2, PT, R2, 0x28, PT ;  /* 0x000000280200780c */ /* 0x000fe40003f44270 */
[----:B------:R-:W-:Y:S02]  /*13fd0*/  FSEL R223, R40, -INF , P3 ;  /* 0xff80000028df7808 */ /* 0x000fe40001800000 */
[----:B------:R-:W-:Y:S02]  /*13fe0*/  ISETP.GT.AND P3, PT, R2, 0x29, PT ;  /* 0x000000290200780c */ /* 0x000fe40003f64270 */
[----:B------:R-:W-:Y:S02]  /*13ff0*/  FMNMX.FTZ R2, R10, R142, !PT ;  /* 0x0000008e0a027209 */ /* 0x000fe40007810000 */
[----:B------:R-:W-:Y:S02]  /*14000*/  FMNMX.FTZ R12, R182, R12, !PT ;  /* 0x0000000cb60c7209 */ /* 0x000fe40007810000 */
[----:B------:R-:W-:Y:S02]  /*14010*/  FMNMX.FTZ R5, R226, R5, !PT ;  /* 0x00000005e2057209 */ /* 0x000fe40007810000 */
[----:B-1----:R-:W-:Y:S02]  /*14020*/  FMNMX.FTZ R140, R4, R14, !PT ;  /* 0x0000000e048c7209 */ /* 0x002fe40007810000 */
[----:B------:R-:W-:Y:S02]  /*14030*/  FMNMX.FTZ R4, R180, R12, !PT ;  /* 0x0000000cb4047209 */ /* 0x000fe40007810000 */
[----:B------:R-:W-:Y:S02]  /*14040*/  FMNMX.FTZ R2, R11, R2, !PT ;  /* 0x000000020b027209 */ /* 0x000fe40007810000 */
[----:B------:R-:W-:Y:S02]  /*14050*/  FMNMX.FTZ R5, R225, R5, !PT ;  /* 0x00000005e1057209 */ /* 0x000fe40007810000 */
[----:B------:R-:W-:Y:S02]  /*14060*/  FSEL R222, R41, -INF , P0 ;  /* 0xff80000029de7808 */ /* 0x000fe40000000000 */
[----:B------:R-:W-:Y:S02]  /*14070*/  FMNMX.FTZ R2, R7, R2, !PT ;  /* 0x0000000207027209 */ /* 0x000fe40007810000 */
[----:B------:R-:W-:Y:S02]  /*14080*/  FMNMX.FTZ R4, R223, R4, !PT ;  /* 0x00000004df047209 */ /* 0x000fe40007810000 */
[----:B------:R-:W-:Y:S02]  /*14090*/  FMNMX.FTZ R5, R224, R5, !PT ;  /* 0x00000005e0057209 */ /* 0x000fe40007810000 */
[----:B------:R-:W-:Y:S02]  /*140a0*/  FSEL R221, R44, -INF , P2 ;  /* 0xff8000002cdd7808 */ /* 0x000fe40001000000 */
[----:B------:R-:W-:Y:S01]  /*140b0*/  FMNMX.FTZ R2, R15, R2, !PT ;  /* 0x000000020f027209 */ /* 0x000fe20007810000 */
[----:B------:R-:W1:Y:S01]  /*140c0*/  SHFL.BFLY PT, R13, R5, 0x2, 0x1f ;  /* 0x0c401f00050d7f89 */ /* 0x000e6200000e0000 */
        /* <DEDUP_REMOVED lines=10> */
[C---:B------:R-:W-:Y:S01]  /*14170*/  ISETP.GT.AND P1, PT, R0.reuse, 0x20, PT ;  /* 0x000000200000780c */ /* 0x040fe20003f24270 */
[--C-:B------:R-:W-:Y:S01]  /*14180*/  FFMA.FTZ R12, R135, c[0x0][0x2d0], -R175.reuse ;  /* 0x0000b400870c7a23 */ /* 0x100fe200000108af */
[----:B------:R-:W-:Y:S02]  /*14190*/  FSEL R190, R45, -INF , P3 ;  /* 0xff8000002dbe7808 */ /* 0x000fe40001800000 */
[----:B------:R-:W-:Y:S01]  /*141a0*/  ISETP.GT.AND P3, PT, R0, 0x21, PT ;  /* 0x000000210000780c */ /* 0x000fe20003f64270 */
[----:B------:R2:W-:Y:S01]  /*141b0*/  MUFU.EX2 R184, R12 ;  /* 0x0000000c00b87308 */ /* 0x0005e20000000800 */
[----:B------:R-:W-:Y:S02]  /*141c0*/  FSEL R220, R42, -INF , P1 ;  /* 0xff8000002adc7808 */ /* 0x000fe40000800000 */
[C---:B------:R-:W-:Y:S02]  /*141d0*/  ISETP.GT.AND P2, PT, R0.reuse, 0x28, PT ;  /* 0x000000280000780c */ /* 0x040fe40003f44270 */
[----:B------:R-:W-:Y:S01]  /*141e0*/  ISETP.GT.AND P1, PT, R0, 0x29, PT ;  /* 0x000000290000780c */ /* 0x000fe20003f24270 */
[--C-:B------:R-:W-:Y:S01]  /*141f0*/  FFMA.FTZ R0, R139, c[0x0][0x2d0], -R175.reuse ;  /* 0x0000b4008b007a23 */ /* 0x100fe200000108af */
[----:B------:R-:W-:Y:S02]  /*14200*/  FMNMX.FTZ R2, R190, R2, !PT ;  /* 0x00000002be027209 */ /* 0x000fe40007810000 */
[----:B------:R-:W-:Y:S01]  /*14210*/  FMNMX.FTZ R4, R191, R4, !PT ;  /* 0x00000004bf047209 */ /* 0x000fe20007810000 */
[----:B------:R3:W5:Y:S01]  /*14220*/  MUFU.EX2 R219, R0 ;  /* 0x0000000000db7308 */ /* 0x0007620000000800 */
        /* <DEDUP_REMOVED lines=8> */
[--C-:B--2---:R-:W-:Y:S01]  /*142b0*/  FFMA.FTZ R12, R138, c[0x0][0x2d0], -R175.reuse ;  /* 0x0000b4008a0c7a23 */ /* 0x104fe200000108af */
[----:B------:R-:W-:Y:S02]  /*142c0*/  FSEL R135, R47, -INF , P1 ;  /* 0xff8000002f877808 */ /* 0x000fe40000800000 */
[----:B------:R-:W-:Y:S01]  /*142d0*/  FMNMX.FTZ R4, R218, R4, !PT ;  /* 0x00000004da047209 */ /* 0x000fe20007810000 */
[----:B------:R2:W-:Y:S03]  /*142e0*/  MUFU.EX2 R239, R12 ;  /* 0x0000000c00ef7308 */ /* 0x0005e60000000800 */
[----:B---3--:R-:W-:Y:S02]  /*142f0*/  FMNMX.FTZ R0, R188, R4, !PT ;  /* 0x00000004bc007209 */ /* 0x008fe40007810000 */
[----:B-1----:R-:W-:Y:S02]  /*14300*/  FMNMX.FTZ R4, R2, R13, !PT ;  /* 0x0000000d02047209 */ /* 0x002fe40007810000 */
[----:B------:R-:W-:Y:S03]  /*14310*/  FMNMX.FTZ R0, R135, R0, !PT ;  /* 0x0000000087007209 */ /* 0x000fe60007810000 */
[----:B------:R-:W1:Y:S01]  /*14320*/  SHFL.BFLY PT, R13, R4, 0x1, 0x1f ;  /* 0x0c201f00040d7f89 */ /* 0x000e6200000e0000 */
[----:B----4-:R-:W-:Y:S01]  /*14330*/  FMNMX.FTZ R139, R5, R14, !PT ;  /* 0x0000000e058b7209 */ /* 0x010fe20007810000 */
[----:B------:R-:W-:Y:S03]  /*14340*/  FFMA.FTZ R5, R17, c[0x0][0x2d0], -R175 ;  /* 0x0000b40011057a23 */ /* 0x000fe600000108af */
[C---:B------:R-:W-:Y:S03]  /*14350*/  FSETP.NEU.FTZ.AND P2, PT, R139.reuse, -INF , PT ;  /* 0xff8000008b00780b */ /* 0x040fe60003f5d000 */
[----:B------:R-:W3:Y:S01]  /*14360*/  SHFL.BFLY PT, R2, R0, 0x2, 0x1f ;  /* 0x0c401f0000027f89 */ /* 0x000ee200000e0000 */
[----:B------:R4:W4:Y:S01]  /*14370*/  MUFU.EX2 R240, R5 ;  /* 0x0000000500f07308 */ /* 0x0009220000000800 */
[----:B--2---:R-:W-:Y:S05]  /*14380*/  FMUL.FTZ R12, R139, c[0x0][0x2d0] ;  /* 0x0000b4008b0c7a20 */ /* 0x004fea0000410000 */
[----:B------:R-:W-:Y:S02]  /*14390*/  FSEL R173, R12, RZ, P2 ;  /* 0x000000ff0cad7208 */ /* 0x000fe40001000000 */
[----:B-1----:R-:W-:Y:S04]  /*143a0*/  FMNMX.FTZ R138, R4, R13, !PT ;  /* 0x0000000d048a7209 */ /* 0x002fe80007810000 */
[C---:B------:R-:W-:Y:S01]  /*143b0*/  FSETP.NEU.FTZ.AND P1, PT, R138.reuse, -INF , PT ;  /* 0xff8000008a00780b */ /* 0x040fe20003f3d000 */
[----:B------:R-:W-:Y:S01]  /*143c0*/  FMUL.FTZ R4, R138, c[0x0][0x2d0] ;  /* 0x0000b4008a047a20 */ /* 0x000fe20000410000 */
[----:B---3--:R-:W-:Y:S01]  /*143d0*/  FMNMX.FTZ R0, R0, R2, !PT ;  /* 0x0000000200007209 */ /* 0x008fe20007810000 */
[--C-:B------:R-:W-:Y:S03]  /*143e0*/  FFMA.FTZ R2, R18, c[0x0][0x2d0], -R173.reuse ;  /* 0x0000b40012027a23 */ /* 0x100fe600000108ad */
[----:B------:R-:W-:Y:S01]  /*143f0*/  FSEL R172, R4, RZ, P1 ;  /* 0x000000ff04ac7208 */ /* 0x000fe20000800000 */
[--C-:B----4-:R-:W-:Y:S01]  /*14400*/  FFMA.FTZ R5, R168, c[0x0][0x2d0], -R173.reuse ;  /* 0x0000b400a8057a23 */ /* 0x110fe200000108ad */
[----:B-----5:R-:W-:Y:S01]  /*14410*/  F2FP.BF16.PACK_AB R168, R219, R184 ;  /* 0x000000b8dba8723e */ /* 0x020fe200000010ff */
[----:B------:R1:W-:Y:S01]  /*14420*/  MUFU.EX2 R237, R2 ;  /* 0x0000000200ed7308 */ /* 0x0003e20000000800 */
[----:B------:R-:W-:Y:S01]  /*14430*/  F2FP.BF16.PACK_AB R170, R240, R239 ;  /* 0x000000eff0aa723e */ /* 0x000fe200000010ff */
[--C-:B------:R-:W-:Y:S02]  /*14440*/  FFMA.FTZ R4, R16, c[0x0][0x2d0], -R172.reuse ;  /* 0x0000b40010047a23 */ /* 0x100fe400000108ac */
[--C-:B------:R-:W-:Y:S06]  /*14450*/  FFMA.FTZ R6, R6, c[0x0][0x2d0], -R172.reuse ;  /* 0x0000b40006067a23 */ /* 0x100fec00000108ac */
[----:B------:R-:W-:Y:S10]  /*14460*/  MUFU.EX2 R179, R4 ;  /* 0x0000000400b37308 */ /* 0x000ff40000000800 */
[----:B------:R2:W-:Y:S01]  /*14470*/  MUFU.EX2 R178, R5 ;  /* 0x0000000500b27308 */ /* 0x0005e20000000800 */
[----:B-1----:R-:W1:Y:S09]  /*14480*/  SHFL.BFLY PT, R2, R0, 0x1, 0x1f ;  /* 0x0c201f0000027f89 */ /* 0x002e7200000e0000 */
[----:B------:R-:W-:Y:S01]  /*14490*/  MUFU.EX2 R177, R6 ;  /* 0x0000000600b17308 */ /* 0x000fe20000000800 */
[--C-:B--2---:R-:W-:Y:S01]  /*144a0*/  FFMA.FTZ R5, R169, c[0x0][0x2d0], -R173.reuse ;  /* 0x0000b400a9057a23 */ /* 0x104fe200000108ad */
[----:B-1----:R-:W-:Y:S01]  /*144b0*/  FMNMX.FTZ R134, R0, R2, !PT ;  /* 0x0000000200867209 */ /* 0x002fe20007810000 */
[--C-:B------:R-:W-:Y:S07]  /*144c0*/  FFMA.FTZ R0, R9, c[0x0][0x2d0], -R172.reuse ;  /* 0x0000b40009007a23 */ /* 0x100fee00000108ac */
[----:B------:R1:W2:Y:S01]  /*144d0*/  MUFU.EX2 R181, R5 ;  /* 0x0000000500b57308 */ /* 0x0002a20000000800 */
[----:B------:R-:W-:Y:S02]  /*144e0*/  FFMA.FTZ R2, R8, c[0x0][0x2d0], -R172 ;  /* 0x0000b40008027a23 */ /* 0x000fe400000108ac */
[----:B------:R-:W-:Y:S07]  /*144f0*/  FMUL.FTZ R4, R134, c[0x0][0x2d0] ;  /* 0x0000b40086047a20 */ /* 0x000fee0000410000 */
[----:B------:R3:W-:Y:S10]  /*14500*/  MUFU.EX2 R234, R0 ;  /* 0x0000000000ea7308 */ /* 0x0007f40000000800 */
[----:B------:R4:W-:Y:S01]  /*14510*/  MUFU.EX2 R236, R2 ;  /* 0x0000000200ec7308 */ /* 0x0009e20000000800 */
[----:B-1----:R-:W-:Y:S01]  /*14520*/  FFMA.FTZ R5, R19, c[0x0][0x2d0], -R173 ;  /* 0x0000b40013057a23 */ /* 0x002fe200000108ad */
[----:B--2---:R-:W-:Y:S08]  /*14530*/  F2FP.BF16.PACK_AB R169, R181, R178 ;  /* 0x000000b2b5a9723e */ /* 0x004ff000000010ff */
[----:B------:R-:W1:Y:S01]  /*14540*/  MUFU.EX2 R238, R5 ;  /* 0x0000000500ee7308 */ /* 0x000e620000000800 */
[----:B---3--:R-:W-:Y:S02]  /*14550*/  FSEL R0, R140, RZ, P0 ;  /* 0x000000ff8c007208 */ /* 0x008fe40000000000 */
[----:B------:R-:W-:Y:S03]  /*14560*/  FSETP.NEU.FTZ.AND P0, PT, R134, -INF , PT ;  /* 0xff8000008600780b */ /* 0x000fe60003f1d000 */
[----:B------:R-:W-:Y:S01]  /*14570*/  FADD.FTZ R0, -R0, R3 ;  /* 0x0000000300007221 */ /* 0x000fe20000010100 */
[----:B------:R-:W-:Y:S03]  /*14580*/  FSEL R174, R4, RZ, P0 ;  /* 0x000000ff04ae7208 */ /* 0x000fe60000000000 */
[----:B------:R-:W-:Y:S02]  /*14590*/  FMUL.FTZ R0, R0, c[0x0][0x2d0] ;  /* 0x0000b40000007a20 */ /* 0x000fe40000410000 */
[--C-:B----4-:R-:W-:Y:S02]  /*145a0*/  FFMA.FTZ R2, R10, c[0x0][0x2d0], -R174.reuse ;  /* 0x0000b4000a027a23 */ /* 0x110fe400000108ae */
[----:B------:R-:W2:Y:S01]  /*145b0*/  MUFU.EX2 R133, R0 ;  /* 0x0000000000857308 */ /* 0x000ea20000000800 */
[----:B-1----:R-:W-:Y:S09]  /*145c0*/  F2FP.BF16.PACK_AB R171, R238, R237 ;  /* 0x000000edeeab723e */ /* 0x002ff200000010ff */
[----:B------:R1:W-:Y:S01]  /*145d0*/  MUFU.EX2 R176, R2 ;  /* 0x0000000200b07308 */ /* 0x0003e20000000800 */
[C---:B--2---:R-:W-:Y:S02]  /*145e0*/  FMUL.FTZ R4, R133.reuse, R152 ;  /* 0x0000009885047220 */ /* 0x044fe40000410000 */
[C---:B------:R-:W-:Y:S02]  /*145f0*/  FMUL.FTZ R5, R133.reuse, R153 ;  /* 0x0000009985057220 */ /* 0x040fe40000410000 */
[C---:B------:R-:W-:Y:S02]  /*14600*/  FMUL.FTZ R16, R133.reuse, R160 ;  /* 0x000000a085107220 */ /* 0x040fe40000410000 */
[C---:B------:R-:W-:Y:S02]  /*14610*/  FMUL.FTZ R17, R133.reuse, R161 ;  /* 0x000000a185117220 */ /* 0x040fe40000410000 */
[----:B------:R-:W-:Y:S02]  /*14620*/  FMUL.FTZ R32, R133, R112 ;  /* 0x0000007085207220 */ /* 0x000fe40000410000 */
[--C-:B-1----:R-:W-:Y:S02]  /*14630*/  FFMA.FTZ R2, R11, c[0x0][0x2d0], -R174.reuse ;  /* 0x0000b4000b027a23 */ /* 0x102fe400000108ae */
[C---:B------:R-:W-:Y:S02]  /*14640*/  FMUL.FTZ R33, R133.reuse, R113 ;  /* 0x0000007185217220 */ /* 0x040fe40000410000 */
        /* <DEDUP_REMOVED lines=11> */
[----:B------:R-:W-:Y:S02]  /*14700*/  FFMA.FTZ R128, R231, c[0x0][0x2d0], -R175 ;  /* 0x0000b400e7807a23 */ /* 0x000fe400000108af */
[----:B------:R-:W2:Y:S01]  /*14710*/  LDL R231, [R1+0x4] ;  /* 0x0000040001e77983 */ /* 0x000ea20000100800 */
[--C-:B-1----:R-:W-:Y:S02]  /*14720*/  FFMA.FTZ R2, R7, c[0x0][0x2d0], -R174.reuse ;  /* 0x0000b40007027a23 */ /* 0x102fe400000108ae */
[----:B------:R-:W-:Y:S02]  /*14730*/  FFMA.FTZ R129, R218, c[0x0][0x2d0], -R174 ;  /* 0x0000b400da817a23 */ /* 0x000fe400000108ae */
[----:B------:R1:W-:Y:S01]  /*14740*/  MUFU.EX2 R233, R2 ;  /* 0x0000000200e97308 */ /* 0x0003e20000000800 */
[C---:B------:R-:W-:Y:S02]  /*14750*/  FMUL.FTZ R84, R133.reuse, R84 ;  /* 0x0000005485547220 */ /* 0x040fe40000410000 */
[C---:B------:R-:W-:Y:S02]  /*14760*/  FMUL.FTZ R85, R133.reuse, R85 ;  /* 0x0000005585557220 */ /* 0x040fe40000410000 */
[C---:B------:R-:W-:Y:S02]  /*14770*/  FMUL.FTZ R96, R133.reuse, R96 ;  /* 0x0000006085607220 */ /* 0x040fe40000410000 */
[----:B------:R-:W-:Y:S01]  /*14780*/  FMUL.FTZ R97, R133, R97 ;  /* 0x0000006185617220 */ /* 0x000fe20000410000 */
[----:B-1----:R-:W-:Y:S05]  /*14790*/  FSEL R2, R139, RZ, P2 ;  /* 0x000000ff8b027208 */ /* 0x002fea0001000000 */
[----:B------:R-:W-:Y:S01]  /*147a0*/  FADD.FTZ R0, -R2, R132 ;  /* 0x0000008402007221 */ /* 0x000fe20000010100 */
[----:B------:R-:W-:Y:S03]  /*147b0*/  FSEL R2, R138, RZ, P1 ;  /* 0x000000ff8a027208 */ /* 0x000fe60000800000 */
[----:B------:R-:W-:Y:S04]  /*147c0*/  FMUL.FTZ R0, R0, c[0x0][0x2d0] ;  /* 0x0000b40000007a20 */ /* 0x000fe80000410000 */
[----:B------:R1:W3:Y:S02]  /*147d0*/  MUFU.EX2 R132, R0 ;  /* 0x0000000000847308 */ /* 0x0002e40000000800 */
[----:B-1----:R-:W-:Y:S01]  /*147e0*/  FADD.FTZ R0, -R2, R141 ;  /* 0x0000008d02007221 */ /* 0x002fe20000010100 */
[----:B------:R-:W-:Y:S01]  /*147f0*/  FSEL R2, R134, RZ, P0 ;  /* 0x000000ff86027208 */ /* 0x000fe20000000000 */
[----:B---3--:R-:W-:Y:S02]  /*14800*/  FMUL.FTZ R6, R132, R154 ;  /* 0x0000009a84067220 */ /* 0x008fe40000410000 */
[----:B------:R-:W-:Y:S02]  /*14810*/  FMUL.FTZ R0, R0, c[0x0][0x2d0] ;  /* 0x0000b40000007a20 */ /* 0x000fe40000410000 */
[C---:B------:R-:W-:Y:S02]  /*14820*/  FMUL.FTZ R7, R132.reuse, R155 ;  /* 0x0000009b84077220 */ /* 0x040fe40000410000 */
[----:B------:R1:W3:Y:S01]  /*14830*/  MUFU.EX2 R3, R0 ;  /* 0x0000000000037308 */ /* 0x0002e20000000800 */
[C---:B------:R-:W-:Y:S02]  /*14840*/  FMUL.FTZ R18, R132.reuse, R162 ;  /* 0x000000a284127220 */ /* 0x040fe40000410000 */
[C---:B------:R-:W-:Y:S02]  /*14850*/  FMUL.FTZ R19, R132.reuse, R163 ;  /* 0x000000a384137220 */ /* 0x040fe40000410000 */
[-C--:B------:R-:W-:Y:S01]  /*14860*/  HMMA.16816.F32.BF16 R4, R168, R20.reuse, R4 ;  /* 0x00000014a804723c */ /* 0x080fe20000041804 */
[C---:B------:R-:W-:Y:S01]  /*14870*/  FMUL.FTZ R34, R132.reuse, R114 ;  /* 0x0000007284227220 */ /* 0x040fe20000410000 */
[----:B------:R-:W-:Y:S01]  /*14880*/  LDSM.16.MT88.4 R160, [R166+0x800] ;  /* 0x00080000a6a0783b */ /* 0x000fe20000004200 */
[C---:B------:R-:W-:Y:S02]  /*14890*/  FMUL.FTZ R35, R132.reuse, R115 ;  /* 0x0000007384237220 */ /* 0x040fe40000410000 */
[C---:B------:R-:W-:Y:S02]  /*148a0*/  FMUL.FTZ R50, R132.reuse, R130 ;  /* 0x0000008284327220 */ /* 0x040fe40000410000 */
[C---:B------:R-:W-:Y:S02]  /*148b0*/  FMUL.FTZ R51, R132.reuse, R131 ;  /* 0x0000008384337220 */ /* 0x040fe40000410000 */
[C---:B------:R-:W-:Y:S01]  /*148c0*/  FMUL.FTZ R54, R132.reuse, R54 ;  /* 0x0000003684367220 */ /* 0x040fe20000410000 */
[----:B------:R-:W-:Y:S02]  /*148d0*/  LDSM.16.MT88.4 R112, [R167+0x400] ;  /* 0x00040000a770783b */ /* 0x000fe40000004200 */
[C---:B------:R-:W-:Y:S02]  /*148e0*/  FMUL.FTZ R55, R132.reuse, R55 ;  /* 0x0000003784377220 */ /* 0x040fe40000410000 */
[C---:B------:R-:W-:Y:S02]  /*148f0*/  FMUL.FTZ R66, R132.reuse, R66 ;  /* 0x0000004284427220 */ /* 0x040fe40000410000 */
[C---:B------:R-:W-:Y:S02]  /*14900*/  FMUL.FTZ R67, R132.reuse, R67 ;  /* 0x0000004384437220 */ /* 0x040fe40000410000 */
[----:B------:R-:W-:Y:S02]  /*14910*/  FMUL.FTZ R70, R132, R70 ;  /* 0x0000004684467220 */ /* 0x000fe40000410000 */
[----:B-1----:R-:W-:Y:S02]  /*14920*/  FADD.FTZ R0, -R2, R142 ;  /* 0x0000008e02007221 */ /* 0x002fe40000010100 */
[----:B------:R-:W-:Y:S01]  /*14930*/  FFMA.FTZ R2, R15, c[0x0][0x2d0], -R174 ;  /* 0x0000b4000f027a23 */ /* 0x000fe200000108ae */
[----:B------:R-:W-:Y:S01]  /*14940*/  MUFU.EX2 R142, R129 ;  /* 0x00000081008e7308 */ /* 0x000fe20000000800 */
[----:B------:R-:W-:Y:S02]  /*14950*/  FMUL.FTZ R0, R0, c[0x0][0x2d0] ;  /* 0x0000b40000007a20 */ /* 0x000fe40000410000 */
[----:B---3--:R-:W-:Y:S01]  /*14960*/  FMUL.FTZ R8, R3, R148 ;  /* 0x0000009403087220 */ /* 0x008fe20000410000 */
[----:B------:R-:W-:Y:S01]  /*14970*/  F2FP.BF16.PACK_AB R148, R179, R177 ;  /* 0x000000b1b394723e */ /* 0x000fe200000010ff */
[C---:B------:R-:W-:Y:S01]  /*14980*/  FMUL.FTZ R9, R3.reuse, R149 ;  /* 0x0000009503097220 */ /* 0x040fe20000410000 */
[----:B------:R-:W-:Y:S01]  /*14990*/  F2FP.BF16.PACK_AB R149, R232, R176 ;  /* 0x000000b0e895723e */ /* 0x000fe200000010ff */
[C---:B------:R-:W-:Y:S02]  /*149a0*/  FMUL.FTZ R12, R3.reuse, R156 ;  /* 0x0000009c030c7220 */ /* 0x040fe40000410000 */
[C---:B------:R-:W-:Y:S01]  /*149b0*/  FMUL.FTZ R13, R3.reuse, R157 ;  /* 0x0000009d030d7220 */ /* 0x040fe20000410000 */
[----:B------:R-:W1:Y:S01]  /*149c0*/  MUFU.EX2 R0, R0 ;  /* 0x0000000000007308 */ /* 0x000e620000000800 */
[C---:B------:R-:W-:Y:S02]  /*149d0*/  FMUL.FTZ R24, R3.reuse, R104 ;  /* 0x0000006803187220 */ /* 0x040fe40000410000 */
[C---:B------:R-:W-:Y:S02]  /*149e0*/  FMUL.FTZ R25, R3.reuse, R105 ;  /* 0x0000006903197220 */ /* 0x040fe40000410000 */
[C---:B------:R-:W-:Y:S02]  /*149f0*/  FMUL.FTZ R28, R3.reuse, R108 ;  /* 0x0000006c031c7220 */ /* 0x040fe40000410000 */
[C---:B------:R-:W-:Y:S02]  /*14a00*/  FMUL.FTZ R29, R3.reuse, R109 ;  /* 0x0000006d031d7220 */ /* 0x040fe40000410000 */
[C---:B------:R-:W-:Y:S01]  /*14a10*/  FMUL.FTZ R40, R3.reuse, R120 ;  /* 0x0000007803287220 */ /* 0x040fe20000410000 */
[----:B------:R-:W3:Y:S01]  /*14a20*/  MUFU.EX2 R235, R2 ;  /* 0x0000000200eb7308 */ /* 0x000ee20000000800 */
[C---:B------:R-:W-:Y:S02]  /*14a30*/  FMUL.FTZ R41, R3.reuse, R121 ;  /* 0x0000007903297220 */ /* 0x040fe40000410000 */
[C---:B------:R-:W-:Y:S02]  /*14a40*/  FMUL.FTZ R44, R3.reuse, R124 ;  /* 0x0000007c032c7220 */ /* 0x040fe40000410000 */
[C---:B------:R-:W-:Y:S02]  /*14a50*/  FMUL.FTZ R45, R3.reuse, R125 ;  /* 0x0000007d032d7220 */ /* 0x040fe40000410000 */
[C---:B------:R-:W-:Y:S02]  /*14a60*/  FMUL.FTZ R56, R3.reuse, R56 ;  /* 0x0000003803387220 */ /* 0x040fe40000410000 */
[C---:B------:R-:W-:Y:S02]  /*14a70*/  FMUL.FTZ R57, R3.reuse, R57 ;  /* 0x0000003903397220 */ /* 0x040fe40000410000 */
[C---:B------:R-:W-:Y:S02]  /*14a80*/  FMUL.FTZ R60, R3.reuse, R60 ;  /* 0x0000003c033c7220 */ /* 0x040fe40000410000 */
[----:B------:R-:W-:Y:S02]  /*14a90*/  FMUL.FTZ R61, R3, R61 ;  /* 0x0000003d033d7220 */ /* 0x000fe40000410000 */
[----:B-1----:R-:W-:Y:S01]  /*14aa0*/  FMUL.FTZ R10, R0, R150 ;  /* 0x00000096000a7220 */ /* 0x002fe20000410000 */
[----:B------:R-:W-:Y:S01]  /*14ab0*/  F2FP.BF16.PACK_AB R150, R236, R234 ;  /* 0x000000eaec96723e */ /* 0x000fe200000010ff */
[C---:B------:R-:W-:Y:S02]  /*14ac0*/  FMUL.FTZ R11, R0.reuse, R151 ;  /* 0x00000097000b7220 */ /* 0x040fe40000410000 */
[C---:B------:R-:W-:Y:S02]  /*14ad0*/  FMUL.FTZ R14, R0.reuse, R158 ;  /* 0x0000009e000e7220 */ /* 0x040fe40000410000 */
[C---:B------:R-:W-:Y:S02]  /*14ae0*/  FMUL.FTZ R15, R0.reuse, R159 ;  /* 0x0000009f000f7220 */ /* 0x040fe40000410000 */
[C---:B------:R-:W-:Y:S01]  /*14af0*/  FMUL.FTZ R26, R0.reuse, R106 ;  /* 0x0000006a001a7220 */ /* 0x040fe20000410000 */
[----:B---3--:R-:W-:Y:S01]  /*14b00*/  F2FP.BF16.PACK_AB R151, R235, R233 ;  /* 0x000000e9eb97723e */ /* 0x008fe200000010ff */
[----:B------:R-:W-:Y:S02]  /*14b10*/  FMUL.FTZ R27, R0, R107 ;  /* 0x0000006b001b7220 */ /* 0x000fe40000410000 */
[----:B------:R-:W-:Y:S01]  /*14b20*/  LDSM.16.MT88.4 R104, [R166+0x400] ;  /* 0x00040000a668783b */ /* 0x000fe20000004200 */
[----:B------:R-:W-:Y:S02]  /*14b30*/  FFMA.FTZ R130, R221, c[0x0][0x2d0], -R172 ;  /* 0x0000b400dd827a23 */ /* 0x000fe400000108ac */
[----:B------:R-:W-:Y:S01]  /*14b40*/  FFMA.FTZ R131, R188, c[0x0][0x2d0], -R174 ;  /* 0x0000b400bc837a23 */ /* 0x000fe200000108ae */
[C---:B------:R-:W-:Y:S01]  /*14b50*/  HMMA.16816.F32.BF16 R8, R148.reuse, R20, R8 ;  /* 0x000000149408723c */ /* 0x040fe20000041808 */
[----:B------:R-:W-:Y:S01]  /*14b60*/  MUFU.EX2 R141, R130 ;  /* 0x00000082008d7308 */ /* 0x000fe20000000800 */
[C---:B------:R-:W-:Y:S02]  /*14b70*/  FMUL.FTZ R42, R0.reuse, R122 ;  /* 0x0000007a002a7220 */ /* 0x040fe40000410000 */
[C---:B------:R-:W-:Y:S02]  /*14b80*/  FMUL.FTZ R43, R0.reuse, R123 ;  /* 0x0000007b002b7220 */ /* 0x040fe40000410000 */
[C---:B------:R-:W-:Y:S02]  /*14b90*/  FMUL.FTZ R46, R0.reuse, R126 ;  /* 0x0000007e002e7220 */ /* 0x040fe40000410000 */
[-C--:B------:R-:W-:Y:S01]  /*14ba0*/  HMMA.16816.F32.BF16 R12, R148, R22.reuse, R12 ;  /* 0x00000016940c723c */ /* 0x080fe2000004180c */
[C---:B------:R-:W-:Y:S03]  /*14bb0*/  FMUL.FTZ R20, R133.reuse, R100 ;  /* 0x0000006485147220 */ /* 0x040fe60000410000 */
[----:B------:R-:W-:Y:S02]  /*14bc0*/  FMUL.FTZ R21, R133, R101 ;  /* 0x0000006585157220 */ /* 0x000fe40000410000 */
[----:B------:R-:W-:Y:S02]  /*14bd0*/  FMUL.FTZ R47, R0, R127 ;  /* 0x0000007f002f7220 */ /* 0x000fe40000410000 */
[C---:B------:R-:W-:Y:S01]  /*14be0*/  HMMA.16816.F32.BF16 R16, R168.reuse, R22, R16 ;  /* 0x00000016a810723c */ /* 0x040fe20000041810 */
[--C-:B------:R-:W-:Y:S03]  /*14bf0*/  FFMA.FTZ R2, R208, c[0x0][0x2d0], -R175.reuse ;  /* 0x0000b400d0027a23 */ /* 0x100fe600000108af */
[C---:B------:R-:W-:Y:S01]  /*14c00*/  FMUL.FTZ R30, R0.reuse, R110 ;  /* 0x0000006e001e7220 */ /* 0x040fe20000410000 */
[----:B------:R1:W-:Y:S01]  /*14c10*/  MUFU.EX2 R208, R2 ;  /* 0x0000000200d07308 */ /* 0x0003e20000000800 */
[----:B------:R-:W-:Y:S02]  /*14c20*/  FMUL.FTZ R31, R0, R111 ;  /* 0x0000006f001f7220 */ /* 0x000fe40000410000 */
[C---:B------:R-:W-:Y:S04]  /*14c30*/  FMUL.FTZ R22, R132.reuse, R102 ;  /* 0x0000006684167220 */ /* 0x040fe80000410000 */
[----:B------:R-:W-:Y:S02]  /*14c40*/  FMUL.FTZ R23, R132, R103 ;  /* 0x0000006784177220 */ /* 0x000fe40000410000 */
[----:B------:R-:W3:Y:S01]  /*14c50*/  LDSM.16.MT88.4 R100, [R166+0xc00] ;  /* 0x000c0000a664783b */ /* 0x000ee20000004200 */
[C---:B------:R-:W-:Y:S02]  /*14c60*/  FMUL.FTZ R58, R0.reuse, R58 ;  /* 0x0000003a003a7220 */ /* 0x040fe40000410000 */
[C---:B------:R-:W-:Y:S02]  /*14c70*/  FMUL.FTZ R59, R0.reuse, R59 ;  /* 0x0000003b003b7220 */ /* 0x040fe40000410000 */
[-C--:B------:R-:W-:Y:S01]  /*14c80*/  HMMA.16816.F32.BF16 R20, R168, R36.reuse, R20 ;  /* 0x00000024a814723c */ /* 0x080fe20000041814 */
[C---:B------:R-:W-:Y:S02]  /*14c90*/  FMUL.FTZ R62, R0.reuse, R62 ;  /* 0x0000003e003e7220 */ /* 0x040fe40000410000 */
[----:B------:R-:W-:Y:S02]  /*14ca0*/  FMUL.FTZ R63, R0, R63 ;  /* 0x0000003f003f7220 */ /* 0x000fe40000410000 */
[----:B------:R-:W-:Y:S02]  /*14cb0*/  FMUL.FTZ R71, R132, R71 ;  /* 0x0000004784477220 */ /* 0x000fe40000410000 */
[C---:B------:R-:W-:Y:S01]  /*14cc0*/  FMUL.FTZ R72, R3.reuse, R72 ;  /* 0x0000004803487220 */ /* 0x040fe20000410000 */
[C---:B------:R-:W-:Y:S01]  /*14cd0*/  HMMA.16816.F32.BF16 R24, R148.reuse, R36, R24 ;  /* 0x000000249418723c */ /* 0x040fe20000041818 */
[----:B------:R-:W-:Y:S03]  /*14ce0*/  FMUL.FTZ R73, R3, R73 ;  /* 0x0000004903497220 */ /* 0x000fe60000410000 */
[C---:B------:R-:W-:Y:S02]  /*14cf0*/  FMUL.FTZ R74, R0.reuse, R74 ;  /* 0x0000004a004a7220 */ /* 0x040fe40000410000 */
[C---:B------:R-:W-:Y:S02]  /*14d00*/  FMUL.FTZ R75, R0.reuse, R75 ;  /* 0x0000004b004b7220 */ /* 0x040fe40000410000 */
[-C--:B------:R-:W-:Y:S01]  /*14d10*/  HMMA.16816.F32.BF16 R28, R148, R38.reuse, R28 ;  /* 0x00000026941c723c */ /* 0x080fe2000004181c */
[----:B-1----:R-:W-:Y:S03]  /*14d20*/  FFMA.FTZ R2, R207, c[0x0][0x2d0], -R175 ;  /* 0x0000b400cf027a23 */ /* 0x002fe600000108af */
[C---:B------:R-:W-:Y:S01]  /*14d30*/  FMUL.FTZ R36, R133.reuse, R116 ;  /* 0x0000007485247220 */ /* 0x040fe20000410000 */
[----:B------:R1:W-:Y:S01]  /*14d40*/  MUFU.EX2 R212, R2 ;  /* 0x0000000200d47308 */ /* 0x0003e20000000800 */
[----:B------:R-:W-:Y:S02]  /*14d50*/  FMUL.FTZ R37, R133, R117 ;  /* 0x0000007585257220 */ /* 0x000fe40000410000 */
[C---:B------:R-:W-:Y:S01]  /*14d60*/  HMMA.16816.F32.BF16 R32, R168.reuse, R38, R32 ;  /* 0x00000026a820723c */ /* 0x040fe20000041820 */
[C---:B------:R-:W-:Y:S03]  /*14d70*/  FMUL.FTZ R76, R3.reuse, R76 ;  /* 0x0000004c034c7220 */ /* 0x040fe60000410000 */
[----:B------:R-:W-:Y:S02]  /*14d80*/  FMUL.FTZ R77, R3, R77 ;  /* 0x0000004d034d7220 */ /* 0x000fe40000410000 */
[----:B------:R-:W-:Y:S02]  /*14d90*/  FMUL.FTZ R78, R0, R78 ;  /* 0x0000004e004e7220 */ /* 0x000fe40000410000 */
[C---:B------:R-:W-:Y:S04]  /*14da0*/  FMUL.FTZ R38, R132.reuse, R118 ;  /* 0x0000007684267220 */ /* 0x040fe80000410000 */
[----:B------:R-:W-:Y:S02]  /*14db0*/  FMUL.FTZ R39, R132, R119 ;  /* 0x0000007784277220 */ /* 0x000fe40000410000 */
[----:B------:R-:W-:Y:S01]  /*14dc0*/  LDSM.16.MT88.4 R116, [R166+0x1000] ;  /* 0x00100000a674783b */ /* 0x000fe20000004200 */
[----:B------:R-:W-:Y:S02]  /*14dd0*/  FMUL.FTZ R79, R0, R79 ;  /* 0x0000004f004f7220 */ /* 0x000fe40000410000 */
[C---:B------:R-:W-:Y:S02]  /*14de0*/  FMUL.FTZ R82, R132.reuse, R82 ;  /* 0x0000005284527220 */ /* 0x040fe40000410000 */
[-C--:B---3--:R-:W-:Y:S01]  /*14df0*/  HMMA.16816.F32.BF16 R36, R168, R100.reuse, R36 ;  /* 0x00000064a824723c */ /* 0x088fe20000041824 */
[----:B------:R-:W-:Y:S02]  /*14e00*/  FMUL.FTZ R83, R132, R83 ;  /* 0x0000005384537220 */ /* 0x000fe40000410000 */
[----:B------:R-:W-:Y:S02]  /*14e10*/  FFMA.FTZ R108, R133, R242, R184 ;  /* 0x000000f2856c7223 */ /* 0x000fe400000100b8 */
[----:B------:R-:W-:Y:S01]  /*14e20*/  MUFU.EX2 R133, R131 ;  /* 0x0000008300857308 */ /* 0x000fe20000000800 */
[C---:B------:R-:W-:Y:S02]  /*14e30*/  FMUL.FTZ R88, R3.reuse, R88 ;  /* 0x0000005803587220 */ /* 0x040fe40000410000 */
[C---:B------:R-:W-:Y:S01]  /*14e40*/  HMMA.16816.F32.BF16 R40, R148.reuse, R100, R40 ;  /* 0x000000649428723c */ /* 0x040fe20000041828 */
[----:B-1----:R-:W-:Y:S03]  /*14e50*/  FFMA.FTZ R2, R206, c[0x0][0x2d0], -R173 ;  /* 0x0000b400ce027a23 */ /* 0x002fe600000108ad */
[C---:B------:R-:W-:Y:S02]  /*14e60*/  FMUL.FTZ R89, R3.reuse, R89 ;  /* 0x0000005903597220 */ /* 0x040fe40000410000 */
[C---:B------:R-:W-:Y:S01]  /*14e70*/  FMUL.FTZ R90, R0.reuse, R90 ;  /* 0x0000005a005a7220 */ /* 0x040fe20000410000 */
[----:B------:R1:W-:Y:S01]  /*14e80*/  MUFU.EX2 R207, R2 ;  /* 0x0000000200cf7308 */ /* 0x0003e20000000800 */
[-C--:B------:R-:W-:Y:S01]  /*14e90*/  HMMA.16816.F32.BF16 R44, R148, R102.reuse, R44 ;  /* 0x00000066942c723c */ /* 0x080fe2000004182c */
[C---:B------:R-:W-:Y:S03]  /*14ea0*/  FMUL.FTZ R91, R0.reuse, R91 ;  /* 0x0000005b005b7220 */ /* 0x040fe60000410000 */
[C---:B------:R-:W-:Y:S02]  /*14eb0*/  FMUL.FTZ R92, R3.reuse, R92 ;  /* 0x0000005c035c7220 */ /* 0x040fe40000410000 */
[C---:B------:R-:W-:Y:S02]  /*14ec0*/  FMUL.FTZ R93, R3.reuse, R93 ;  /* 0x0000005d035d7220 */ /* 0x040fe40000410000 */
[C---:B------:R-:W-:Y:S01]  /*14ed0*/  HMMA.16816.F32.BF16 R48, R168.reuse, R102, R48 ;  /* 0x00000066a830723c */ /* 0x040fe20000041830 */
[----:B------:R-:W3:Y:S03]  /*14ee0*/  LDSM.16.MT88.4 R100, [R167+0xc00] ;  /* 0x000c0000a764783b */ /* 0x000ee60000004200 */
[C---:B------:R-:W-:Y:S02]  /*14ef0*/  FMUL.FTZ R94, R0.reuse, R94 ;  /* 0x0000005e005e7220 */ /* 0x040fe40000410000 */
[----:B------:R-:W-:Y:S02]  /*14f00*/  FMUL.FTZ R95, R0, R95 ;  /* 0x0000005f005f7220 */ /* 0x000fe40000410000 */
[C---:B------:R-:W-:Y:S04]  /*14f10*/  FMUL.FTZ R98, R132.reuse, R98 ;  /* 0x0000006284627220 */ /* 0x040fe80000410000 */
[C---:B------:R-:W-:Y:S02]  /*14f20*/  FMUL.FTZ R99, R132.reuse, R99 ;  /* 0x0000006384637220 */ /* 0x040fe40000410000 */
[----:B------:R-:W-:Y:S02]  /*14f30*/  FFMA.FTZ R3, R3, R246, R177 ;  /* 0x000000f603037223 */ /* 0x000fe400000100b1 */
[----:B-1----:R-:W-:Y:S02]  /*14f40*/  FFMA.FTZ R2, R205, c[0x0][0x2d0], -R173 ;  /* 0x0000b400cd027a23 */ /* 0x002fe400000108ad */
[C---:B------:R-:W-:Y:S02]  /*14f50*/  FMUL.FTZ R86, R132.reuse, R86 ;  /* 0x0000005684567220 */ /* 0x040fe40000410000 */
[----:B------:R1:W-:Y:S01]  /*14f60*/  MUFU.EX2 R210, R2 ;  /* 0x0000000200d27308 */ /* 0x0003e20000000800 */
[----:B------:R-:W-:Y:S02]  /*14f70*/  FMUL.FTZ R87, R132, R87 ;  /* 0x0000005784577220 */ /* 0x000fe40000410000 */
[--C-:B------:R-:W-:Y:S02]  /*14f80*/  FFMA.FTZ R122, R223, c[0x0][0x2d0], -R172.reuse ;  /* 0x0000b400df7a7a23 */ /* 0x100fe400000108ac */
[----:B------:R-:W-:Y:S02]  /*14f90*/  FFMA.FTZ R121, R222, c[0x0][0x2d0], -R172 ;  /* 0x0000b400de797a23 */ /* 0x000fe400000108ac */
[--C-:B------:R-:W-:Y:S02]  /*14fa0*/  FFMA.FTZ R127, R230, c[0x0][0x2d0], -R175.reuse ;  /* 0x0000b400e67f7a23 */ /* 0x100fe400000108af */
[----:B------:R-:W-:Y:S01]  /*14fb0*/  FFMA.FTZ R126, R229, c[0x0][0x2d0], -R175 ;  /* 0x0000b400e57e7a23 */ /* 0x000fe200000108af */
[----:B------:R-:W-:Y:S01]  /*14fc0*/  MUFU.EX2 R177, R122 ;  /* 0x0000007a00b17308 */ /* 0x000fe20000000800 */
[--C-:B------:R-:W-:Y:S02]  /*14fd0*/  FFMA.FTZ R125, R227, c[0x0][0x2d0], -R173.reuse ;  /* 0x0000b400e37d7a23 */ /* 0x100fe400000108ad */
[--C-:B------:R-:W-:Y:S02]  /*14fe0*/  FFMA.FTZ R124, R226, c[0x0][0x2d0], -R173.reuse ;  /* 0x0000b400e27c7a23 */ /* 0x100fe400000108ad */
[--C-:B------:R-:W-:Y:S02]  /*14ff0*/  FFMA.FTZ R123, R225, c[0x0][0x2d0], -R173.reuse ;  /* 0x0000b400e17b7a23 */ /* 0x100fe400000108ad */
[----:B------:R-:W-:Y:S02]  /*15000*/  FFMA.FTZ R120, R220, c[0x0][0x2d0], -R174 ;  /* 0x0000b400dc787a23 */ /* 0x000fe400000108ae */
[----:B------:R-:W-:Y:S01]  /*15010*/  FFMA.FTZ R0, R0, R243, R176 ;  /* 0x000000f300007223 */ /* 0x000fe200000100b0 */
[----:B------:R-:W-:Y:S01]  /*15020*/  MUFU.EX2 R184, R126 ;  /* 0x0000007e00b87308 */ /* 0x000fe20000000800 */
[-C--:B---3--:R-:W-:Y:S02]  /*15030*/  HMMA.16816.F32.BF16 R52, R168, R100.reuse, R52 ;  /* 0x00000064a834723c */ /* 0x088fe40000041834 */
[----:B------:R-:W-:Y:S02]  /*15040*/  FADD.FTZ R0, R232, R0 ;  /* 0x00000000e8007221 */ /* 0x000fe40000010000 */
[--C-:B-1----:R-:W-:Y:S01]  /*15050*/  FFMA.FTZ R2, R211, c[0x0][0x2d0], -R173.reuse ;  /* 0x0000b400d3027a23 */ /* 0x102fe200000108ad */
[C---:B--2---:R-:W-:Y:S01]  /*15060*/  ISETP.GT.AND P0, PT, R204.reuse, R231, PT ;  /* 0x000000e7cc00720c */ /* 0x044fe20003f04270 */
[----:B------:R-:W-:Y:S01]  /*15070*/  FADD.FTZ R188, R233, R0 ;  /* 0x00000000e9bc7221 */ /* 0x000fe20000010000 */
[----:B------:R-:W-:Y:S01]  /*15080*/  IADD3 R204, R204, -0x1, RZ ;  /* 0xffffffffcccc7810 */ /* 0x000fe20007ffe0ff */
[C---:B------:R-:W-:Y:S01]  /*15090*/  HMMA.16816.F32.BF16 R56, R148.reuse, R100, R56 ;  /* 0x000000649438723c */ /* 0x040fe20000041838 */
[----:B------:R1:W-:Y:S07]  /*150a0*/  MUFU.EX2 R215, R2 ;  /* 0x0000000200d77308 */ /* 0x0003ee0000000800 */
[-C--:B------:R-:W-:Y:S03]  /*150b0*/  HMMA.16816.F32.BF16 R60, R148, R102.reuse, R60 ;  /* 0x00000066943c723c */ /* 0x080fe6000004183c */
[----:B------:R-:W2:Y:S05]  /*150c0*/  MUFU.EX2 R176, R120 ;  /* 0x0000007800b07308 */ /* 0x000eaa0000000800 */
[C---:B------:R-:W-:Y:S01]  /*150d0*/  HMMA.16816.F32.BF16 R64, R168.reuse, R102, R64 ;  /* 0x00000066a840723c */ /* 0x040fe20000041840 */
[----:B------:R-:W3:Y:S03]  /*150e0*/  LDSM.16.MT88.4 R100, [R166+0x1800] ;  /* 0x00180000a664783b */ /* 0x000ee60000004200 */
[--C-:B-1----:R-:W-:Y:S02]  /*150f0*/  FFMA.FTZ R2, R209, c[0x0][0x2d0], -R173.reuse ;  /* 0x0000b400d1027a23 */ /* 0x102fe400000108ad */
[----:B------:R-:W-:Y:S02]  /*15100*/  FFMA.FTZ R173, R224, c[0x0][0x2d0], -R173 ;  /* 0x0000b400e0ad7a23 */ /* 0x000fe400000108ad */
[----:B------:R1:W-:Y:S04]  /*15110*/  MUFU.EX2 R216, R2 ;  /* 0x0000000200d87308 */ /* 0x0003e80000000800 */
[--C-:B-1----:R-:W-:Y:S01]  /*15120*/  FFMA.FTZ R2, R186, c[0x0][0x2d0], -R172.reuse ;  /* 0x0000b400ba027a23 */ /* 0x102fe200000108ac */
[-C--:B---3--:R-:W-:Y:S05]  /*15130*/  HMMA.16816.F32.BF16 R68, R168, R100.reuse, R68 ;  /* 0x00000064a844723c */ /* 0x088fea0000041844 */
[----:B------:R1:W-:Y:S03]  /*15140*/  MUFU.EX2 R206, R2 ;  /* 0x0000000200ce7308 */ /* 0x0003e60000000800 */
[C---:B------:R-:W-:Y:S08]  /*15150*/  HMMA.16816.F32.BF16 R72, R148.reuse, R100, R72 ;  /* 0x000000649448723c */ /* 0x040ff00000041848 */
[-C--:B------:R-:W-:Y:S08]  /*15160*/  HMMA.16816.F32.BF16 R76, R148, R102.reuse, R76 ;  /* 0x00000066944c723c */ /* 0x080ff0000004184c */
[C---:B------:R-:W-:Y:S01]  /*15170*/  HMMA.16816.F32.BF16 R80, R168.reuse, R102, R80 ;  /* 0x00000066a850723c */ /* 0x040fe20000041850 */
[--C-:B-1----:R-:W-:Y:S01]  /*15180*/  FFMA.FTZ R2, R185, c[0x0][0x2d0], -R172.reuse ;  /* 0x0000b400b9027a23 */ /* 0x102fe200000108ac */
[----:B------:R-:W1:Y:S01]  /*15190*/  LDSM.16.MT88.4 R100, [R167+0x1800] ;  /* 0x00180000a764783b */ /* 0x000e620000004200 */
[----:B------:R2:W-:Y:S10]  /*151a0*/  MUFU.EX2 R185, R173 ;  /* 0x000000ad00b97308 */ /* 0x0005f40000000800 */
[----:B------:R3:W4:Y:S01]  /*151b0*/  MUFU.EX2 R209, R2 ;  /* 0x0000000200d17308 */ /* 0x0007220000000800 */
[----:B--2---:R-:W-:Y:S01]  /*151c0*/  F2FP.BF16.PACK_AB R173, R142, R176 ;  /* 0x000000b08ead723e */ /* 0x004fe200000010ff */
[----:B---3--:R-:W-:Y:S08]  /*151d0*/  FFMA.FTZ R2, R182, c[0x0][0x2d0], -R172 ;  /* 0x0000b400b6027a23 */ /* 0x008ff000000108ac */
[----:B------:R-:W-:Y:S01]  /*151e0*/  MUFU.EX2 R182, R127 ;  /* 0x0000007f00b67308 */ /* 0x000fe20000000800 */
[-C--:B-1----:R-:W-:Y:S09]  /*151f0*/  HMMA.16816.F32.BF16 R84, R168, R100.reuse, R84 ;  /* 0x00000064a854723c */ /* 0x082ff20000041854 */
[----:B------:R1:W-:Y:S01]  /*15200*/  MUFU.EX2 R211, R2 ;  /* 0x0000000200d37308 */ /* 0x0003e20000000800 */
[C---:B------:R-:W-:Y:S07]  /*15210*/  HMMA.16816.F32.BF16 R88, R148.reuse, R100, R88 ;  /* 0x000000649458723c */ /* 0x040fee0000041858 */
[--C-:B------:R-:W-:Y:S01]  /*15220*/  FFMA.FTZ R100, R214, c[0x0][0x2d0], -R175.reuse ;  /* 0x0000b400d6647a23 */ /* 0x100fe200000108af */
[-C--:B------:R-:W-:Y:S01]  /*15230*/  HMMA.16816.F32.BF16 R92, R148, R102.reuse, R92 ;  /* 0x00000066945c723c */ /* 0x080fe2000004185c */
[--C-:B------:R-:W-:Y:S02]  /*15240*/  FFMA.FTZ R101, R213, c[0x0][0x2d0], -R175.reuse ;  /* 0x0000b400d5657a23 */ /* 0x100fe400000108af */
[----:B------:R2:W-:Y:S01]  /*15250*/  MUFU.EX2 R217, R100 ;  /* 0x0000006400d97308 */ /* 0x0005e20000000800 */
[----:B------:R-:W-:Y:S03]  /*15260*/  FFMA.FTZ R175, R228, c[0x0][0x2d0], -R175 ;  /* 0x0000b400e4af7a23 */ /* 0x000fe600000108af */
[----:B------:R-:W-:Y:S01]  /*15270*/  FADD.FTZ R149, R219, R108 ;  /* 0x0000006cdb957221 */ /* 0x000fe20000010000 */
[----:B------:R-:W-:Y:S01]  /*15280*/  HMMA.16816.F32.BF16 R96, R168, R102, R96 ;  /* 0x00000066a860723c */ /* 0x000fe20000041860 */
[----:B----4-:R-:W-:Y:S04]  /*15290*/  F2FP.BF16.PACK_AB R108, R209, R206 ;  /* 0x000000ced16c723e */ /* 0x010fe800000010ff */
[----:B------:R3:W4:Y:S01]  /*152a0*/  MUFU.EX2 R213, R101 ;  /* 0x0000006500d57308 */ /* 0x0007220000000800 */
[--C-:B-1----:R-:W-:Y:S01]  /*152b0*/  FFMA.FTZ R2, R180, c[0x0][0x2d0], -R172.reuse ;  /* 0x0000b400b4027a23 */ /* 0x102fe200000108ac */
[----:B------:R-:W-:Y:S01]  /*152c0*/  F2FP.BF16.PACK_AB R103, R216, R215 ;  /* 0x000000d7d867723e */ /* 0x000fe200000010ff */
[----:B------:R-:W-:Y:S07]  /*152d0*/  FFMA.FTZ R172, R190, c[0x0][0x2d0], -R172 ;  /* 0x0000b400beac7a23 */ /* 0x000fee00000108ac */
[----:B------:R1:W5:Y:S01]  /*152e0*/  MUFU.EX2 R214, R2 ;  /* 0x0000000200d67308 */ /* 0x0003620000000800 */
[----:B--2---:R-:W-:Y:S09]  /*152f0*/  F2FP.BF16.PACK_AB R100, R212, R208 ;  /* 0x000000d0d464723e */ /* 0x004ff200000010ff */
[----:B------:R2:W2:Y:S01]  /*15300*/  MUFU.EX2 R180, R128 ;  /* 0x0000008000b47308 */ /* 0x0004a20000000800 */
[----:B---3--:R-:W-:Y:S02]  /*15310*/  F2FP.BF16.PACK_AB R101, R210, R207 ;  /* 0x000000cfd265723e */ /* 0x008fe400000010ff */
[----:B----4-:R-:W-:Y:S07]  /*15320*/  F2FP.BF16.PACK_AB R102, R217, R213 ;  /* 0x000000d5d966723e */ /* 0x010fee00000010ff */
[----:B------:R-:W3:Y:S01]  /*15330*/  MUFU.EX2 R186, R175 ;  /* 0x000000af00ba7308 */ /* 0x000ee20000000800 */
[-C--:B------:R-:W-:Y:S01]  /*15340*/  HMMA.16816.F32.BF16 R4, R100, R104.reuse, R4 ;  /* 0x000000686404723c */ /* 0x080fe20000041804 */
[--C-:B-1----:R-:W-:Y:S01]  /*15350*/  FFMA.FTZ R2, R189, c[0x0][0x2d0], -R174.reuse ;  /* 0x0000b400bd027a23 */ /* 0x102fe200000108ae */
[----:B-----5:R-:W-:Y:S07]  /*15360*/  F2FP.BF16.PACK_AB R110, R214, R211 ;  /* 0x000000d3d66e723e */ /* 0x020fee00000010ff */
[----:B------:R1:W-:Y:S01]  /*15370*/  MUFU.EX2 R205, R2 ;  /* 0x0000000200cd7308 */ /* 0x0003e20000000800 */
[----:B--2---:R-:W-:Y:S02]  /*15380*/  LDSM.16.MT88.4 R128, [R166+0x1400] ;  /* 0x00140000a680783b */ /* 0x004fe40000004200 */
[----:B------:R-:W-:Y:S02]  /*15390*/  F2FP.BF16.PACK_AB R168, R182, R180 ;  /* 0x000000b4b6a8723e */ /* 0x000fe400000010ff */
[----:B---3--:R-:W-:Y:S01]  /*153a0*/  F2FP.BF16.PACK_AB R170, R186, R184 ;  /* 0x000000b8baaa723e */ /* 0x008fe200000010ff */
[--C-:B-1----:R-:W-:Y:S04]  /*153b0*/  FFMA.FTZ R2, R191, c[0x0][0x2d0], -R174.reuse ;  /* 0x0000b400bf027a23 */ /* 0x102fe800000108ae */
[----:B------:R1:W2:Y:S02]  /*153c0*/  MUFU.EX2 R191, R2 ;  /* 0x0000000200bf7308 */ /* 0x0002a40000000800 */
[--C-:B-1----:R-:W-:Y:S01]  /*153d0*/  FFMA.FTZ R2, R183, c[0x0][0x2d0], -R174.reuse ;  /* 0x0000b400b7027a23 */ /* 0x102fe200000108ae */
[----:B--2---:R-:W-:Y:S07]  /*153e0*/  F2FP.BF16.PACK_AB R109, R191, R205 ;  /* 0x000000cdbf6d723e */ /* 0x004fee00000010ff */
[----:B------:R-:W1:Y:S10]  /*153f0*/  MUFU.EX2 R183, R123 ;  /* 0x0000007b00b77308 */ /* 0x000e740000000800 */
[----:B------:R2:W-:Y:S01]  /*15400*/  MUFU.EX2 R189, R2 ;  /* 0x0000000200bd7308 */ /* 0x0005e20000000800 */
[----:B-1----:R-:W-:Y:S01]  /*15410*/  F2FP.BF16.PACK_AB R171, R185, R183 ;  /* 0x000000b7b9ab723e */ /* 0x002fe200000010ff */
[--C-:B--2---:R-:W-:Y:S02]  /*15420*/  FFMA.FTZ R2, R187, c[0x0][0x2d0], -R174.reuse ;  /* 0x0000b400bb027a23 */ /* 0x104fe400000108ae */
[----:B------:R-:W-:Y:S06]  /*15430*/  FFMA.FTZ R174, R135, c[0x0][0x2d0], -R174 ;  /* 0x0000b40087ae7a23 */ /* 0x000fec00000108ae */
[----:B------:R-:W1:Y:S10]  /*15440*/  MUFU.EX2 R190, R2 ;  /* 0x0000000200be7308 */ /* 0x000e740000000800 */
[----:B------:R-:W-:Y:S01]  /*15450*/  MUFU.EX2 R135, R172 ;  /* 0x000000ac00877308 */ /* 0x000fe20000000800 */
[----:B-1----:R-:W-:Y:S01]  /*15460*/  F2FP.BF16.PACK_AB R111, R190, R189 ;  /* 0x000000bdbe6f723e */ /* 0x002fe200000010ff */
[----:B------:R-:W-:Y:S08]  /*15470*/  FFMA.FTZ R2, R132, R241, R178 ;  /* 0x000000f184027223 */ /* 0x000ff000000100b2 */
[----:B------:R-:W1:Y:S01]  /*15480*/  MUFU.EX2 R178, R121 ;  /* 0x0000007900b27308 */ /* 0x000e620000000800 */
[----:B------:R-:W-:Y:S01]  /*15490*/  FADD.FTZ R148, R181, R2 ;  /* 0x00000002b5947221 */ /* 0x000fe20000010000 */
[C---:B------:R-:W-:Y:S01]  /*154a0*/  HMMA.16816.F32.BF16 R8, R108.reuse, R104, R8 ;  /* 0x000000686c08723c */ /* 0x040fe20000041808 */
[----:B------:R-:W-:Y:S02]  /*154b0*/  FADD.FTZ R2, R179, R3 ;  /* 0x00000003b3027221 */ /* 0x000fe40000010000 */
[----:B------:R-:W-:Y:S02]  /*154c0*/  FADD.FTZ R3, R237, R148 ;  /* 0x00000094ed037221 */ /* 0x000fe40000010000 */
[----:B------:R-:W-:Y:S03]  /*154d0*/  FADD.FTZ R2, R234, R2 ;  /* 0x00000002ea027221 */ /* 0x000fe60000010000 */
[----:B------:R-:W-:Y:S01]  /*154e0*/  MUFU.EX2 R179, R125 ;  /* 0x0000007d00b37308 */ /* 0x000fe20000000800 */
[----:B------:R-:W-:Y:S01]  /*154f0*/  FADD.FTZ R3, R238, R3 ;  /* 0x00000003ee037221 */ /* 0x000fe20000010000 */
[-C--:B------:R-:W-:Y:S02]  /*15500*/  HMMA.16816.F32.BF16 R12, R108, R106.reuse, R12 ;  /* 0x0000006a6c0c723c */ /* 0x080fe4000004180c */
[----:B------:R-:W-:Y:S02]  /*15510*/  FADD.FTZ R187, R236, R2 ;  /* 0x00000002ecbb7221 */ /* 0x000fe40000010000 */
[----:B------:R-:W-:Y:S04]  /*15520*/  FADD.FTZ R2, R235, R188 ;  /* 0x000000bceb027221 */ /* 0x000fe80000010000 */
[C---:B------:R-:W-:Y:S01]  /*15530*/  HMMA.16816.F32.BF16 R16, R100.reuse, R106, R16 ;  /* 0x0000006a6410723c */ /* 0x040fe20000041810 */
[----:B------:R-:W2:Y:S01]  /*15540*/  LDSM.16.MT88.4 R104, [R167+0x1000] ;  /* 0x00100000a768783b */ /* 0x000ea20000004200 */
[----:B------:R-:W3:Y:S02]  /*15550*/  MUFU.EX2 R181, R124 ;  /* 0x0000007c00b57308 */ /* 0x000ee40000000800 */
[----:B-1----:R-:W-:Y:S01]  /*15560*/  F2FP.BF16.PACK_AB R172, R178, R177 ;  /* 0x000000b1b2ac723e */ /* 0x002fe200000010ff */
[----:B------:R-:W-:Y:S03]  /*15570*/  FADD.FTZ R2, R205, R2 ;  /* 0x00000002cd027221 */ /* 0x000fe60000010000 */
[-C--:B------:R-:W-:Y:S04]  /*15580*/  HMMA.16816.F32.BF16 R20, R100, R112.reuse, R20 ;  /* 0x000000706414723c */ /* 0x080fe80000041814 */
[----:B------:R1:W4:Y:S04]  /*15590*/  MUFU.EX2 R132, R174 ;  /* 0x000000ae00847308 */ /* 0x0003280000000800 */
[C---:B------:R-:W-:Y:S08]  /*155a0*/  HMMA.16816.F32.BF16 R24, R108.reuse, R112, R24 ;  /* 0x000000706c18723c */ /* 0x040ff00000041818 */
[-C--:B------:R-:W-:Y:S01]  /*155b0*/  HMMA.16816.F32.BF16 R28, R108, R114.reuse, R28 ;  /* 0x000000726c1c723c */ /* 0x080fe2000004181c */
[----:B---3--:R-:W-:Y:S07]  /*155c0*/  F2FP.BF16.PACK_AB R169, R181, R179 ;  /* 0x000000b3b5a9723e */ /* 0x008fee00000010ff */
[C---:B------:R-:W-:Y:S01]  /*155d0*/  HMMA.16816.F32.BF16 R32, R100.reuse, R114, R32 ;  /* 0x000000726420723c */ /* 0x040fe20000041820 */
[----:B------:R-:W3:Y:S03]  /*155e0*/  LDSM.16.MT88.4 R112, [R166+0x1c00] ;  /* 0x001c0000a670783b */ /* 0x000ee60000004200 */
[----:B-1----:R-:W-:Y:S02]  /*155f0*/  F2FP.BF16.PACK_AB R174, R135, R141 ;  /* 0x0000008d87ae723e */ /* 0x002fe400000010ff */
[----:B----4-:R-:W-:Y:S02]  /*15600*/  F2FP.BF16.PACK_AB R175, R132, R133 ;  /* 0x0000008584af723e */ /* 0x010fe400000010ff */
[-C--:B------:R-:W-:Y:S08]  /*15610*/  HMMA.16816.F32.BF16 R36, R100, R116.reuse, R36 ;  /* 0x000000746424723c */ /* 0x080ff00000041824 */
[C---:B------:R-:W-:Y:S08]  /*15620*/  HMMA.16816.F32.BF16 R40, R108.reuse, R116, R40 ;  /* 0x000000746c28723c */ /* 0x040ff00000041828 */
[-C--:B------:R-:W-:Y:S08]  /*15630*/  HMMA.16816.F32.BF16 R44, R108, R118.reuse, R44 ;  /* 0x000000766c2c723c */ /* 0x080ff0000004182c */
[C---:B------:R-:W-:Y:S01]  /*15640*/  HMMA.16816.F32.BF16 R48, R100.reuse, R118, R48 ;  /* 0x000000766430723c */ /* 0x040fe20000041830 */
[----:B------:R-:W1:Y:S07]  /*15650*/  LDSM.16.MT88.4 R116, [R167+0x1c00] ;  /* 0x001c0000a774783b */ /* 0x000e6e0000004200 */
[-C--:B--2---:R-:W-:Y:S08]  /*15660*/  HMMA.16816.F32.BF16 R52, R100, R104.reuse, R52 ;  /* 0x000000686434723c */ /* 0x084ff00000041834 */
[C---:B------:R-:W-:Y:S07]  /*15670*/  HMMA.16816.F32.BF16 R56, R108.reuse, R104, R56 ;  /* 0x000000686c38723c */ /* 0x040fee0000041838 */
[----:B------:R-:W-:Y:S01]  /*15680*/  FADD.FTZ R104, R239, R149 ;  /* 0x00000095ef687221 */ /* 0x000fe20000010000 */
[-C--:B------:R-:W-:Y:S04]  /*15690*/  HMMA.16816.F32.BF16 R60, R108, R106.reuse, R60 ;  /* 0x0000006a6c3c723c */ /* 0x080fe8000004183c */
[----:B------:R-:W-:Y:S04]  /*156a0*/  FADD.FTZ R0, R240, R104 ;  /* 0x00000068f0007221 */ /* 0x000fe80000010000 */
[C---:B------:R-:W-:Y:S01]  /*156b0*/  HMMA.16816.F32.BF16 R64, R100.reuse, R106, R64 ;  /* 0x0000006a6440723c */ /* 0x040fe20000041840 */
[----:B------:R-:W-:Y:S04]  /*156c0*/  FADD.FTZ R0, R208, R0 ;  /* 0x00000000d0007221 */ /* 0x000fe80000010000 */
[----:B------:R-:W-:Y:S03]  /*156d0*/  FADD.FTZ R0, R212, R0 ;  /* 0x00000000d4007221 */ /* 0x000fe60000010000 */
[-C--:B---3--:R-:W-:Y:S08]  /*156e0*/  HMMA.16816.F32.BF16 R68, R100, R112.reuse, R68 ;  /* 0x000000706444723c */ /* 0x088ff00000041844 */
[C---:B------:R-:W-:Y:S08]  /*156f0*/  HMMA.16816.F32.BF16 R72, R108.reuse, R112, R72 ;  /* 0x000000706c48723c */ /* 0x040ff00000041848 */
[-C--:B------:R-:W-:Y:S08]  /*15700*/  HMMA.16816.F32.BF16 R76, R108, R114.reuse, R76 ;  /* 0x000000726c4c723c */ /* 0x080ff0000004184c */
[C---:B------:R-:W-:Y:S01]  /*15710*/  HMMA.16816.F32.BF16 R80, R100.reuse, R114, R80 ;  /* 0x000000726450723c */ /* 0x040fe20000041850 */
[----:B------:R-:W2:Y:S07]  /*15720*/  LDSM.16.MT88.4 R112, [R167+0x800] ;  /* 0x00080000a770783b */ /* 0x000eae0000004200 */
[-C--:B-1----:R-:W-:Y:S08]  /*15730*/  HMMA.16816.F32.BF16 R84, R100, R116.reuse, R84 ;  /* 0x000000746454723c */ /* 0x082ff00000041854 */
[C---:B------:R-:W-:Y:S08]  /*15740*/  HMMA.16816.F32.BF16 R88, R108.reuse, R116, R88 ;  /* 0x000000746c58723c */ /* 0x040ff00000041858 */
[-C--:B------:R-:W-:Y:S08]  /*15750*/  HMMA.16816.F32.BF16 R92, R108, R118.reuse, R92 ;  /* 0x000000766c5c723c */ /* 0x080ff0000004185c */
[----:B------:R-:W-:Y:S08]  /*15760*/  HMMA.16816.F32.BF16 R96, R100, R118, R96 ;  /* 0x000000766460723c */ /* 0x000ff00000041860 */
[-C--:B------:R-:W-:Y:S01]  /*15770*/  HMMA.16816.F32.BF16 R152, R168, R160.reuse, R4 ;  /* 0x000000a0a898723c */ /* 0x080fe20000041804 */
[----:B------:R-:W1:Y:S07]  /*15780*/  LDSM.16.MT88.4 R4, [R167+0x1400] ;  /* 0x00140000a704783b */ /* 0x000e6e0000004200 */
[C---:B------:R-:W-:Y:S01]  /*15790*/  HMMA.16816.F32.BF16 R148, R172.reuse, R160, R8 ;  /* 0x000000a0ac94723c */ /* 0x040fe20000041808 */
[----:B------:R-:W3:Y:S07]  /*157a0*/  LDSM.16.MT88.4 R8, [R166+0x2000] ;  /* 0x00200000a608783b */ /* 0x000eee0000004200 */
[-C--:B------:R-:W-:Y:S01]  /*157b0*/  HMMA.16816.F32.BF16 R156, R172, R162.reuse, R12 ;  /* 0x000000a2ac9c723c */ /* 0x080fe2000004180c */
[----:B------:R-:W4:Y:S07]  /*157c0*/  LDSM.16.MT88.4 R12, [R167+0x2000] ;  /* 0x00200000a70c783b */ /* 0x000f2e0000004200 */
        /* <DEDUP_REMOVED lines=14> */
[----:B------:R-:W-:Y:S04]  /*158b0*/  FADD.FTZ R5, R191, R2 ;  /* 0x00000002bf057221 */ /* 0x000fe80000010000 */
        /* <DEDUP_REMOVED lines=41> */
.L_x_1305:
[----:B-1----:R-:W2:Y:S02]  /*15b50*/  LDL R0, [R1+0x10] ;  /* 0x0000100001007983 */ /* 0x002ea40000100800 */
[----:B--2---:R-:W-:-:S13]  /*15b60*/  ISETP.GE.AND P0, PT, R204, R0, PT ;  /* 0x00000000cc00720c */ /* 0x004fda0003f06270 */
[----:B------:R-:W-:Y:S05]  /*15b70*/  @!P0 BRA `(.L_x_1311) ;  /* 0x000029d000008947 */ /* 0x000fea0003800000 */
.L_x_1314:
[----:B------:R-:W2:Y:S01]  /*15b80*/  LDL R205, [R1+0x14] ;  /* 0x0000140001cd7983 */ /* 0x000ea20000100800 */
[----:B------:R-:W-:Y:S04]  /*15b90*/  DEPBAR.LE SB0, 0x0 ;  /* 0x000080000000791a */ /* 0x000fe80000000000 */
[----:B------:R-:W-:Y:S01]  /*15ba0*/  WARPSYNC 0xffffffff ;  /* 0xffffffff00007948 */ /* 0x000fe20003800000 */
[----:B------:R-:W-:Y:S01]  /*15bb0*/  BAR.SYNC.DEFER_BLOCKING 0x0 ;  /* 0x0000000000007b1d */ /* 0x000fe20000010000 */
[----:B------:R-:W-:Y:S01]  /*15bc0*/  SHF.R.S32.HI R0, RZ, 0x1f, R204 ;  /* 0x0000001fff007819 */ /* 0x000fe200000114cc */
[----:B------:R-:W-:Y:S04]  /*15bd0*/  IMAD.WIDE.U32 R2, R204, c[0x0][0x208], RZ ;  /* 0x00008200cc027a25 */ /* 0x000fe800078e00ff */
[----:B------:R-:W-:Y:S04]  /*15be0*/  IMAD R0, R0, c[0x0][0x208], RZ ;  /* 0x0000820000007a24 */ /* 0x000fe800078e02ff */
[----:B------:R-:W-:Y:S04]  /*15bf0*/  IMAD R0, R204, c[0x0][0x20c], R0 ;  /* 0x00008300cc007a24 */ /* 0x000fe800078e0200 */
[----:B------:R-:W-:Y:S02]  /*15c00*/  IMAD.IADD R0, R3, 0x1, R0 ;  /* 0x0000000103007824 */ /* 0x000fe400078e0200 */
[----:B------:R-:W-:Y:S04]  /*15c10*/  IMAD.WIDE.U32 R2, R2, 0x30, RZ ;  /* 0x0000003002027825 */ /* 0x000fe800078e00ff */
[----:B------:R-:W-:Y:S01]  /*15c20*/  IMAD R0, R0, 0x30, RZ ;  /* 0x0000003000007824 */ /* 0x000fe200078e02ff */
[-C--:B------:R-:W-:Y:S01]  /*15c30*/  IADD3 R12, P2, R244, R2.reuse, RZ ;  /* 0x00000002f40c7210 */ /* 0x080fe20007f5e0ff */
[----:B------:R-:W-:Y:S02]  /*15c40*/  LDSM.16.M88.4 R48, [R192] ;  /* 0x00000000c030783b */ /* 0x000fe40000000200 */
[----:B------:R-:W-:Y:S01]  /*15c50*/  IMAD.IADD R0, R3, 0x1, R0 ;  /* 0x0000000103007824 */ /* 0x000fe200078e0200 */
[----:B------:R-:W-:Y:S03]  /*15c60*/  BSSY B0, `(.L_x_1312) ;  /* 0x00000d8000007945 */ /* 0x000fe60003800000 */
[----:B------:R-:W-:Y:S01]  /*15c70*/  IMAD.X R13, R0, 0x1, R247, P2 ;  /* 0x00000001000d7824 */ /* 0x000fe200010e06f7 */
[----:B------:R-:W1:Y:S01]  /*15c80*/  S2R R134, SR_TID.X ;  /* 0x0000000000867919 */ /* 0x000e620000002100 */
[C---:B------:R-:W-:Y:S04]  /*15c90*/  LEA R26, P2, R12.reuse, c[0x0][0x1f8], 0x1 ;  /* 0x00007e000c1a7a11 */ /* 0x040fe800078408ff */
[----:B------:R-:W-:Y:S01]  /*15ca0*/  LEA.HI.X R27, R12, c[0x0][0x1fc], R13, 0x1, P2 ;  /* 0x00007f000c1b7a11 */ /* 0x000fe200010f0c0d */
[----:B------:R-:W3:Y:S06]  /*15cb0*/  LDSM.16.M88.4 R16, [R165] ;  /* 0x00000000a510783b */ /* 0x000eec0000000200 */
[----:B------:R-:W4:Y:S06]  /*15cc0*/  LDSM.16.M88.4 R44, [R192+0x1000] ;  /* 0x00100000c02c783b */ /* 0x000f2c0000000200 */
[----:B------:R-:W5:Y:S06]  /*15cd0*/  LDSM.16.M88.4 R32, [R165+0x400] ;  /* 0x00040000a520783b */ /* 0x000f6c0000000200 */
[----:B------:R-:W2:Y:S06]  /*15ce0*/  LDL R132, [R1+0x10] ;  /* 0x0000100001847983 */ /* 0x000eac0000100800 */
[----:B------:R-:W2:Y:S06]  /*15cf0*/  LDSM.16.M88.4 R168, [R165+0x800] ;  /* 0x00080000a5a8783b */ /* 0x000eac0000000200 */
[----:B------:R-:W-:Y:S06]  /*15d00*/  LDSM.16.M88.4 R172, [R193] ;  /* 0x00000000c1ac783b */ /* 0x000fec0000000200 */
[----:B------:R-:W2:Y:S01]  /*15d10*/  LDSM.16.M88.4 R176, [R194] ;  /* 0x00000000c2b0783b */ /* 0x000ea20000000200 */
[-C--:B---3--:R-:W-:Y:S05]  /*15d20*/  HMMA.16816.F32.BF16 R4, R48, R16.reuse, RZ ;  /* 0x000000103004723c */ /* 0x088fea00000418ff */
[----:B------:R-:W3:Y:S01]  /*15d30*/  LDSM.16.M88.4 R180, [R193+0x1000] ;  /* 0x00100000c1b4783b */ /* 0x000ee20000000200 */
[----:B-1----:R-:W-:Y:S05]  /*15d40*/  ISETP.GT.AND P4, PT, R134, 0x3f, PT ;  /* 0x0000003f8600780c */ /* 0x002fea0003f84270 */
[----:B------:R-:W1:Y:S06]  /*15d50*/  LDSM.16.M88.4 R184, [R202] ;  /* 0x00000000cab8783b */ /* 0x000e6c0000000200 */
[----:B------:R-:W1:Y:S02]  /*15d60*/  LDSM.16.M88.4 R188, [R201] ;  /* 0x00000000c9bc783b */ /* 0x000e640000000200 */
[----:B------:R-:W-:Y:S02]  /*15d70*/  @!P4 IMAD.MOV.U32 R8, RZ, RZ, c[0x0][0x208] ;  /* 0x00008200ff08c624 */ /* 0x000fe400078e00ff */
[----:B------:R-:W-:Y:S03]  /*15d80*/  @!P4 IMAD.MOV.U32 R9, RZ, RZ, c[0x0][0x20c] ;  /* 0x00008300ff09c624 */ /* 0x000fe600078e00ff */
[C---:B------:R-:W-:Y:S04]  /*15d90*/  @!P4 LEA R28, P0, R8.reuse, R2, 0x5 ;  /* 0x00000002081cc211 */ /* 0x040fe800078028ff */
[----:B------:R-:W-:Y:S02]  /*15da0*/  @!P4 LEA.HI.X R3, R8, R0, R9, 0x5, P0 ;  /* 0x000000000803c211 */ /* 0x000fe400000f2c09 */
[C---:B----4-:R-:W-:Y:S02]  /*15db0*/  HMMA.16816.F32.BF16 R8, R44.reuse, R16, RZ ;  /* 0x000000102c08723c */ /* 0x050fe400000418ff */
[--C-:B------:R-:W-:Y:S04]  /*15dc0*/  IADD3 R21, P1, P0, R2, 0x20, R244.reuse ;  /* 0x0000002002157810 */ /* 0x100fe8000783e0f4 */
[C---:B------:R-:W-:Y:S02]  /*15dd0*/  LEA R24, P2, R21.reuse, c[0x0][0x1f8], 0x1 ;  /* 0x00007e0015187a11 */ /* 0x040fe400078408ff */
[-C--:B------:R-:W-:Y:S01]  /*15de0*/  HMMA.16816.F32.BF16 R12, R44, R18.reuse, RZ ;  /* 0x000000122c0c723c */ /* 0x080fe200000418ff */
[----:B------:R-:W-:Y:S03]  /*15df0*/  IADD3.X R23, R0, RZ, R247, P1, P0 ;  /* 0x000000ff00177210 */ /* 0x000fe60000fe04f7 */
[----:B------:R-:W-:Y:S02]  /*15e00*/  IADD3 R20, P1, P0, R2, 0x40, R244 ;  /* 0x0000004002147810 */ /* 0x000fe4000783e0f4 */
[----:B------:R-:W-:Y:S02]  /*15e10*/  LEA.HI.X R25, R21, c[0x0][0x1fc], R23, 0x1, P2 ;  /* 0x00007f0015197a11 */ /* 0x000fe400010f0c17 */
[C---:B------:R-:W-:Y:S04]  /*15e20*/  HMMA.16816.F32.BF16 R16, R48.reuse, R18, RZ ;  /* 0x000000123010723c */ /* 0x040fe800000418ff */
[----:B------:R-:W-:Y:S02]  /*15e30*/  @!P4 IADD3 R2, P3, R28, R244, RZ ;  /* 0x000000f41c02c210 */ /* 0x000fe40007f7e0ff */
[--C-:B------:R-:W-:Y:S02]  /*15e40*/  IADD3.X R0, R0, RZ, R247.reuse, P1, P0 ;  /* 0x000000ff00007210 */ /* 0x100fe40000fe04f7 */
[----:B------:R-:W-:Y:S01]  /*15e50*/  LEA R30, P1, R20, c[0x0][0x1f8], 0x1 ;  /* 0x00007e00141e7a11 */ /* 0x000fe200078208ff */
[--C-:B------:R-:W-:Y:S03]  /*15e60*/  @!P4 IMAD.X R22, R3, 0x1, R247.reuse, P3 ;  /* 0x000000010316c824 */ /* 0x100fe600018e06f7 */
[----:B------:R-:W-:Y:S02]  /*15e70*/  @!P4 LEA R36, P0, R2, c[0x0][0x1f8], 0x1 ;  /* 0x00007e000224ca11 */ /* 0x000fe400078008ff */
[----:B------:R-:W-:Y:S02]  /*15e80*/  LEA.HI.X R31, R20, c[0x0][0x1fc], R0, 0x1, P1 ;  /* 0x00007f00141f7a11 */ /* 0x000fe400008f0c00 */
[----:B------:R-:W-:Y:S02]  /*15e90*/  @!P4 LEA.HI.X R37, R2, c[0x0][0x1fc], R22, 0x1, P0 ;  /* 0x00007f000225ca11 */ /* 0x000fe400000f0c16 */
[-C--:B-----5:R-:W-:Y:S01]  /*15ea0*/  HMMA.16816.F32.BF16 R20, R48, R32.reuse, RZ ;  /* 0x000000203014723c */ /* 0x0a0fe200000418ff */
[--C-:B------:R-:W-:Y:S02]  /*15eb0*/  @!P4 IADD3 R2, P1, P0, R28, 0x20, R244.reuse ;  /* 0x000000201c02c810 */ /* 0x100fe4000783e0f4 */
[----:B--2---:R-:W-:Y:S11]  /*15ec0*/  LOP3.LUT P2, RZ, R205, 0x1, RZ, 0xc0, !PT ;  /* 0x00000001cdff7812 */ /* 0x004ff6000784c0ff */
[----:B------:R-:W-:Y:S02]  /*15ed0*/  @!UPT UIADD3 URZ, URZ, URZ, URZ ;  /* 0x0000003f3f3ff290 */ /* 0x000fe4000fffe03f */
[----:B------:R-:W-:Y:S01]  /*15ee0*/  @!PT LDS RZ, [RZ] ;  /* 0x00000000fffff984 */ /* 0x000fe20000000800 */
[----:B------:R-:W-:Y:S01]  /*15ef0*/  @!PT LDS RZ, [RZ] ;  /* 0x00000000fffff984 */ /* 0x000fe20000000800 */
[----:B------:R-:W-:Y:S01]  /*15f00*/  @!PT LDS RZ, [RZ] ;  /* 0x00000000fffff984 */ /* 0x000fe20000000800 */
[----:B------:R2:W-:Y:S06]  /*15f10*/  LDGSTS.E.BYPASS.LTC128B.128 [R203+0x1880], [R26.64], !P2 ;  /* 0x018800001acb7fae */ /* 0x0005ec000d101d46 */
[----:B------:R2:W-:Y:S06]  /*15f20*/  LDGSTS.E.BYPASS.LTC128B.128 [R203+0x2480], [R24.64], !P6 ;  /* 0x0248000018cb7fae */ /* 0x0005ec000f101d46 */
[----:B------:R4:W-:Y:S06]  /*15f30*/  LDGSTS.E.BYPASS.LTC128B.128 [R203+0x3080], [R30.64], !P5 ;  /* 0x030800001ecb7fae */ /* 0x0009ec000e901d46 */
[----:B------:R5:W-:Y:S01]  /*15f40*/  @!P4 LDGSTS.E.BYPASS.LTC128B.128 [R203+0x2080], [R36.64], !P2 ;  /* 0x0208000024cbcfae */ /* 0x000be2000d101d46 */
[C---:B--2---:R-:W-:Y:S07]  /*15f50*/  HMMA.16816.F32.BF16 R24, R44.reuse, R32, RZ ;  /* 0x000000202c18723c */ /* 0x044fee00000418ff */
[----:B------:R-:W-:Y:S02]  /*15f60*/  @!P4 LEA R32, P3, R2, c[0x0][0x1f8], 0x1 ;  /* 0x00007e000220ca11 */ /* 0x000fe400078608ff */
[C---:B------:R-:W-:Y:S03]  /*15f70*/  @!P4 IADD3.X R33, R3.reuse, RZ, R247, P1, P0 ;  /* 0x000000ff0321c210 */ /* 0x040fe60000fe04f7 */
[----:B------:R-:W-:Y:S02]  /*15f80*/  @!P4 IADD3 R0, P2, P1, R28, 0x40, R244 ;  /* 0x000000401c00c810 */ /* 0x000fe4000795e0f4 */
[-C--:B----4-:R-:W-:Y:S01]  /*15f90*/  HMMA.16816.F32.BF16 R28, R44, R34.reuse, RZ ;  /* 0x000000222c1c723c */ /* 0x090fe200000418ff */
[----:B------:R-:W-:Y:S02]  /*15fa0*/  @!P4 LEA.HI.X R33, R2, c[0x0][0x1fc], R33, 0x1, P3 ;  /* 0x00007f000221ca11 */ /* 0x000fe400018f0c21 */
[C---:B------:R-:W-:Y:S02]  /*15fb0*/  @!P4 LEA R2, P0, R0.reuse, c[0x0][0x1f8], 0x1 ;  /* 0x00007e000002ca11 */ /* 0x040fe400078008ff */
[----:B------:R-:W-:Y:S01]  /*15fc0*/  @!P4 IADD3.X R3, R3, RZ, R247, P2, P1 ;  /* 0x000000ff0303c210 */ /* 0x000fe200017e24f7 */
[----:B------:R2:W-:Y:S03]  /*15fd0*/  @!P4 LDGSTS.E.BYPASS.LTC128B.128 [R203+0x2c80], [R32.64], !P6 ;  /* 0x02c8000020cbcfae */ /* 0x0005e6000f101d46 */
[----:B------:R-:W-:Y:S03]  /*15fe0*/  @!P4 LEA.HI.X R3, R0, c[0x0][0x1fc], R3, 0x1, P0 ;  /* 0x00007f000003ca11 */ /* 0x000fe600000f0c03 */
[----:B------:R-:W-:Y:S02]  /*15ff0*/  IMAD.MOV.U32 R0, RZ, RZ, R140 ;  /* 0x000000ffff007224 */ /* 0x000fe400078e008c */
[----:B------:R4:W-:Y:S01]  /*16000*/  @!P4 LDGSTS.E.BYPASS.LTC128B.128 [R203+0x3880], [R2.64], !P5 ;  /* 0x0388000002cbcfae */ /* 0x0009e2000e901d46 */
[----:B------:R-:W-:Y:S01]  /*16010*/  ISETP.GT.AND P4, PT, R204, R132, PT ;  /* 0x00000084cc00720c */ /* 0x000fe20003f84270 */
[----:B------:R-:W-:Y:S04]  /*16020*/  IMAD.MOV.U32 R132, RZ, RZ, R138 ;  /* 0x000000ffff847224 */ /* 0x000fe800078e008a */
[----:B------:R-:W0:Y:S01]  /*16030*/  LDGDEPBAR ;  /* 0x00000000000079af */ /* 0x000e220000000000 */
[C---:B--2---:R-:W-:Y:S08]  /*16040*/  HMMA.16816.F32.BF16 R32, R48.reuse, R34, RZ ;  /* 0x000000223020723c */ /* 0x044ff000000418ff */
[-C--:B-----5:R-:W-:Y:S01]  /*16050*/  HMMA.16816.F32.BF16 R36, R48, R168.reuse, RZ ;  /* 0x000000a83024723c */ /* 0x0a0fe200000418ff */
[----:B----4-:R-:W-:Y:S07]  /*16060*/  IMAD.MOV.U32 R2, RZ, RZ, R139 ;  /* 0x000000ffff027224 */ /* 0x010fee00078e008b */
[C---:B------:R-:W-:Y:S08]  /*16070*/  HMMA.16816.F32.BF16 R40, R44.reuse, R168, RZ ;  /* 0x000000a82c28723c */ /* 0x040ff000000418ff */
[-C--:B------:R-:W-:Y:S08]  /*16080*/  HMMA.16816.F32.BF16 R44, R44, R170.reuse, RZ ;  /* 0x000000aa2c2c723c */ /* 0x080ff000000418ff */
[----:B------:R-:W-:Y:S01]  /*16090*/  HMMA.16816.F32.BF16 R48, R48, R170, RZ ;  /* 0x000000aa3030723c */ /* 0x000fe200000418ff */
[----:B------:R-:W-:Y:S07]  /*160a0*/  LDSM.16.M88.4 R168, [R192+0x2000] ;  /* 0x00200000c0a8783b */ /* 0x000fee0000000200 */
[-C--:B------:R-:W-:Y:S08]  /*160b0*/  HMMA.16816.F32.BF16 R4, R172, R176.reuse, R4 ;  /* 0x000000b0ac04723c */ /* 0x080ff00000041804 */
[C---:B---3--:R-:W-:Y:S08]  /*160c0*/  HMMA.16816.F32.BF16 R8, R180.reuse, R176, R8 ;  /* 0x000000b0b408723c */ /* 0x048ff00000041808 */
[-C--:B------:R-:W-:Y:S08]  /*160d0*/  HMMA.16816.F32.BF16 R12, R180, R178.reuse, R12 ;  /* 0x000000b2b40c723c */ /* 0x080ff0000004180c */
[C---:B------:R-:W-:Y:S01]  /*160e0*/  HMMA.16816.F32.BF16 R16, R172.reuse, R178, R16 ;  /* 0x000000b2ac10723c */ /* 0x040fe20000041810 */
[----:B------:R-:W2:Y:S07]  /*160f0*/  LDSM.16.M88.4 R176, [R165+0xc00] ;  /* 0x000c0000a5b0783b */ /* 0x000eae0000000200 */
        /* <DEDUP_REMOVED lines=8> */
[----:B------:R-:W1:Y:S07]  /*16180*/  LDSM.16.M88.4 R180, [R192+0x3000] ;  /* 0x00300000c0b4783b */ /* 0x000e6e0000000200 */
[----:B------:R-:W-:Y:S01]  /*16190*/  HMMA.16816.F32.BF16 R48, R172, R190, R48 ;  /* 0x000000beac30723c */ /* 0x000fe20000041830 */
[----:B------:R-:W3:Y:S07]  /*161a0*/  LDSM.16.M88.4 R172, [R165+0x1000] ;  /* 0x00100000a5ac783b */ /* 0x000eee0000000200 */
[-C--:B--2---:R-:W-:Y:S08]  /*161b0*/  HMMA.16816.F32.BF16 R4, R168, R176.reuse, R4 ;  /* 0x000000b0a804723c */ /* 0x084ff00000041804 */
        /* <DEDUP_REMOVED lines=74> */
[----:B------:R-:W-:Y:S01]  /*16660*/  @P0 IMAD.MOV.U32 R142, RZ, RZ, 0x5 ;  /* 0x00000005ff8e0424 */ /* 0x000fe200078e00ff */
[----:B------:R-:W-:Y:S01]  /*16670*/  @P0 SHF.R.S32.HI R134, RZ, 0x1f, R133 ;  /* 0x0000001fff860819 */ /* 0x000fe20000011485 */
[----:B------:R-:W-:Y:S03]  /*16680*/  @P0 IMAD.WIDE.U32 R170, R133, c[0x0][0x1e0], RZ ;  /* 0x0000780085aa0a25 */ /* 0x000fe600078e00ff */
[C---:B------:R-:W-:Y:S01]  /*16690*/  @P0 SHF.L.U64.HI R169, R141.reuse, R142, c[0x0][0x1e4] ;  /* 0x000079008da90619 */ /* 0x040fe2000001028e */
[----:B------:R-:W-:Y:S02]  /*166a0*/  @P0 IMAD R134, R134, c[0x0][0x1e0], RZ ;  /* 0x0000780086860a24 */ /* 0x000fe400078e02ff */
[----:B------:R-:W-:Y:S02]  /*166b0*/  @P0 IMAD.SHL.U32 R168, R141, 0x20, RZ ;  /* 0x000000208da80824 */ /* 0x000fe400078e00ff */
[----:B------:R-:W-:Y:S02]  /*166c0*/  @P0 IMAD R134, R133, c[0x0][0x1e4], R134 ;  /* 0x0000790085860a24 */ /* 0x000fe400078e0286 */
[----:B------:R-:W-:Y:S04]  /*166d0*/  @P0 IMAD.WIDE.U32 R168, R170, 0x30, R168 ;  /* 0x00000030aaa80825 */ /* 0x000fe800078e00a8 */
[----:B------:R-:W-:Y:S01]  /*166e0*/  @P0 IMAD.IADD R134, R171, 0x1, R134 ;  /* 0x00000001ab860824 */ /* 0x000fe200078e0286 */
[----:B------:R-:W-:Y:S03]  /*166f0*/  @P0 IADD3 R142, P2, P1, R168, 0x20, R250 ;  /* 0x00000020a88e0810 */ /* 0x000fe6000795e0fa */
[----:B------:R-:W-:Y:S04]  /*16700*/  @P0 IMAD R134, R134, 0x30, RZ ;  /* 0x0000003086860824 */ /* 0x000fe800078e02ff */
[----:B------:R-:W-:Y:S05]  /*16710*/  @P0 IMAD.IADD R134, R134, 0x1, R169 ;  /* 0x0000000186860824 */ /* 0x000fea00078e02a9 */
[----:B------:R-:W-:Y:S02]  /*16720*/  @P0 IADD3.X R180, R134, RZ, R252, P2, P1 ;  /* 0x000000ff86b40210 */ /* 0x000fe400017e24fc */
        /* <DEDUP_REMOVED lines=24> */
[----:B------:R-:W-:Y:S03]  /*168b0*/  LOP3.LUT P3, RZ, R205, 0x1, RZ, 0xc0, !PT ;  /* 0x00000001cdff7812 */ /* 0x000fe6000786c0ff */
        /* <DEDUP_REMOVED lines=18> */
.L_x_1313:
[----:B------:R-:W-:Y:S05]  /*169e0*/  BSYNC B0 ;  /* 0x0000000000007941 */ /* 0x000fea0003800000 */
.L_x_1312:
        /* <DEDUP_REMOVED lines=36> */
[----:B------:R-:W-:Y:S01]  /*16c30*/  IADD3 R204, R204, -0x1, RZ ;  /* 0xffffffffcccc7810 */ /* 0x000fe20007ffe0ff */
[----:B------:R-:W3:Y:S01]  /*16c40*/  SHFL.BFLY PT, R139, R133, 0x2, 0x1f ;  /* 0x0c401f00858b7f89 */ /* 0x000ee200000e0000 */
[----:B------:R-:W-:Y:S04]  /*16c50*/  FMNMX.FTZ R134, R44, R134, !PT ;  /* 0x000000862c867209 */ /* 0x000fe80007810000 */
[----:B------:R-:W-:Y:S05]  /*16c60*/  FMNMX.FTZ R134, R45, R134, !PT ;  /* 0x000000862d867209 */ /* 0x000fea0007810000 */
[----:B------:R-:W4:Y:S01]  /*16c70*/  SHFL.BFLY PT, R140, R134, 0x2, 0x1f ;  /* 0x0c401f00868c7f89 */ /* 0x000f2200000e0000 */
[----:B--2---:R-:W-:Y:S02]  /*16c80*/  FMNMX.FTZ R3, R3, R138, !PT ;  /* 0x0000008a03037209 */ /* 0x004fe40007810000 */
[----:B------:R-:W-:Y:S05]  /*16c90*/  FMNMX.FTZ R138, R10, R135, !PT ;  /* 0x000000870a8a7209 */ /* 0x000fea0007810000 */
[----:B------:R-:W2:Y:S01]  /*16ca0*/  SHFL.BFLY PT, R141, R3, 0x1, 0x1f ;  /* 0x0c201f00038d7f89 */ /* 0x000ea200000e0000 */
[----:B------:R-:W-:Y:S02]  /*16cb0*/  FMNMX.FTZ R138, R11, R138, !PT ;  /* 0x0000008a0b8a7209 */ /* 0x000fe40007810000 */
[----:B---3--:R-:W-:Y:S02]  /*16cc0*/  FMNMX.FTZ R133, R133, R139, !PT ;  /* 0x0000008b85857209 */ /* 0x008fe40007810000 */
[----:B------:R-:W-:Y:S03]  /*16cd0*/  FMNMX.FTZ R139, R14, R138, !PT ;  /* 0x0000008a0e8b7209 */ /* 0x000fe60007810000 */
[----:B------:R-:W3:Y:S01]  /*16ce0*/  SHFL.BFLY PT, R142, R133, 0x1, 0x1f ;  /* 0x0c201f00858e7f89 */ /* 0x000ee200000e0000 */
[----:B----4-:R-:W-:Y:S02]  /*16cf0*/  FMNMX.FTZ R138, R134, R140, !PT ;  /* 0x0000008c868a7209 */ /* 0x010fe40007810000 */
[----:B------:R-:W-:Y:S05]  /*16d00*/  FMNMX.FTZ R134, R15, R139, !PT ;  /* 0x0000008b0f867209 */ /* 0x000fea0007810000 */
[----:B-1----:R-:W1:Y:S01]  /*16d10*/  SHFL.BFLY PT, R168, R138, 0x1, 0x1f ;  /* 0x0c201f008aa87f89 */ /* 0x002e6200000e0000 */
[----:B------:R-:W-:Y:S02]  /*16d20*/  FMNMX.FTZ R134, R26, R134, !PT ;  /* 0x000000861a867209 */ /* 0x000fe40007810000 */
[----:B--2---:R-:W-:Y:S02]  /*16d30*/  FMNMX.FTZ R140, R3, R141, !PT ;  /* 0x0000008d038c7209 */ /* 0x004fe40007810000 */
[----:B------:R-:W-:Y:S03]  /*16d40*/  FMNMX.FTZ R134, R27, R134, !PT ;  /* 0x000000861b867209 */ /* 0x000fe60007810000 */
[----:B------:R-:W-:Y:S01]  /*16d50*/  FADD.FTZ R0, -R140, R0 ;  /* 0x000000008c007221 */ /* 0x000fe20000010100 */
[----:B------:R-:W-:Y:S01]  /*16d60*/  FMNMX.FTZ R3, R30, R134, !PT ;  /* 0x000000861e037209 */ /* 0x000fe20007810000 */
[----:B------:R-:W-:Y:S03]  /*16d70*/  FMUL.FTZ R174, R140, c[0x0][0x2d0] ;  /* 0x0000b4008cae7a20 */ /* 0x000fe60000410000 */
[----:B------:R-:W-:Y:S01]  /*16d80*/  FMNMX.FTZ R3, R31, R3, !PT ;  /* 0x000000031f037209 */ /* 0x000fe20007810000 */
[--C-:B------:R-:W-:Y:S01]  /*16d90*/  FFMA.FTZ R4, R4, c[0x0][0x2d0], -R174.reuse ;  /* 0x0000b40004047a23 */ /* 0x100fe200000108ae */
[----:B---3--:R-:W-:Y:S01]  /*16da0*/  FMNMX.FTZ R139, R133, R142, !PT ;  /* 0x0000008e858b7209 */ /* 0x008fe20007810000 */
[----:B------:R-:W-:Y:S01]  /*16db0*/  FFMA.FTZ R20, R20, c[0x0][0x2d0], -R174 ;  /* 0x0000b40014147a23 */ /* 0x000fe200000108ae */
[----:B------:R-:W-:Y:S01]  /*16dc0*/  FMNMX.FTZ R133, R42, R3, !PT ;  /* 0x000000032a857209 */ /* 0x000fe20007810000 */
[----:B------:R-:W-:Y:S01]  /*16dd0*/  FMUL.FTZ R3, R0, c[0x0][0x2d0] ;  /* 0x0000b40000037a20 */ /* 0x000fe20000410000 */
[----:B------:R-:W-:Y:S01]  /*16de0*/  MUFU.EX2 R176, R4 ;  /* 0x0000000400b07308 */ /* 0x000fe20000000800 */
[----:B------:R-:W-:Y:S01]  /*16df0*/  FMUL.FTZ R173, R139, c[0x0][0x2d0] ;  /* 0x0000b4008bad7a20 */ /* 0x000fe20000410000 */
[----:B------:R-:W-:Y:S01]  /*16e00*/  FMNMX.FTZ R0, R43, R133, !PT ;  /* 0x000000852b007209 */ /* 0x000fe20007810000 */
[----:B------:R-:W-:Y:S01]  /*16e10*/  FADD.FTZ R2, -R139, R2 ;  /* 0x000000028b027221 */ /* 0x000fe20000010100 */
[----:B-1----:R-:W-:Y:S01]  /*16e20*/  FMNMX.FTZ R138, R138, R168, !PT ;  /* 0x000000a88a8a7209 */ /* 0x002fe20007810000 */
[----:B------:R-:W-:Y:S01]  /*16e30*/  FFMA.FTZ R21, R21, c[0x0][0x2d0], -R174 ;  /* 0x0000b40015157a23 */ /* 0x000fe200000108ae */
[----:B------:R-:W-:Y:S01]  /*16e40*/  FMNMX.FTZ R0, R46, R0, !PT ;  /* 0x000000002e007209 */ /* 0x000fe20007810000 */
[----:B------:R-:W-:Y:S01]  /*16e50*/  FMUL.FTZ R2, R2, c[0x0][0x2d0] ;  /* 0x0000b40002027a20 */ /* 0x000fe20000410000 */
[----:B------:R-:W-:Y:S01]  /*16e60*/  LDSM.16.MT88.4 R168, [R166] ;  /* 0x00000000a6a8783b */ /* 0x000fe20000004200 */
[----:B------:R-:W-:Y:S01]  /*16e70*/  FMUL.FTZ R172, R138, c[0x0][0x2d0] ;  /* 0x0000b4008aac7a20 */ /* 0x000fe20000410000 */
[----:B------:R1:W2:Y:S01]  /*16e80*/  MUFU.EX2 R134, R3 ;  /* 0x0000000300867308 */ /* 0x0002a20000000800 */
[----:B------:R-:W-:Y:S01]  /*16e90*/  FMNMX.FTZ R0, R47, R0, !PT ;  /* 0x000000002f007209 */ /* 0x000fe20007810000 */
[--C-:B------:R-:W-:Y:S02]  /*16ea0*/  FFMA.FTZ R22, R22, c[0x0][0x2d0], -R173.reuse ;  /* 0x0000b40016167a23 */ /* 0x100fe400000108ad */
[--C-:B------:R-:W-:Y:S02]  /*16eb0*/  FFMA.FTZ R23, R23, c[0x0][0x2d0], -R173.reuse ;  /* 0x0000b40017177a23 */ /* 0x100fe400000108ad */
[----:B------:R-:W-:Y:S02]  /*16ec0*/  FFMA.FTZ R25, R25, c[0x0][0x2d0], -R172 ;  /* 0x0000b40019197a23 */ /* 0x000fe400000108ac */
[--C-:B------:R-:W-:Y:S02]  /*16ed0*/  FFMA.FTZ R34, R34, c[0x0][0x2d0], -R173.reuse ;  /* 0x0000b40022227a23 */ /* 0x100fe400000108ad */
[----:B------:R3:W4:Y:S01]  /*16ee0*/  MUFU.EX2 R133, R2 ;  /* 0x0000000200857308 */ /* 0x0007220000000800 */
[--C-:B------:R-:W-:Y:S02]  /*16ef0*/  FFMA.FTZ R35, R35, c[0x0][0x2d0], -R173.reuse ;  /* 0x0000b40023237a23 */ /* 0x100fe400000108ad */
[----:B------:R-:W-:Y:S02]  /*16f00*/  FFMA.FTZ R142, R37, c[0x0][0x2d0], -R174 ;  /* 0x0000b400258e7a23 */ /* 0x000fe400000108ae */
[----:B------:R-:W-:Y:S02]  /*16f10*/  FFMA.FTZ R24, R24, c[0x0][0x2d0], -R172 ;  /* 0x0000b40018187a23 */ /* 0x000fe400000108ac */
[----:B------:R-:W-:Y:S02]  /*16f20*/  FFMA.FTZ R141, R48, c[0x0][0x2d0], -R174 ;  /* 0x0000b400308d7a23 */ /* 0x000fe400000108ae */
[--C-:B------:R-:W-:Y:S01]  /*16f30*/  FFMA.FTZ R48, R39, c[0x0][0x2d0], -R173.reuse ;  /* 0x0000b40027307a23 */ /* 0x100fe200000108ad */
[----:B------:R5:W-:Y:S01]  /*16f40*/  MUFU.EX2 R189, R20 ;  /* 0x0000001400bd7308 */ /* 0x000be20000000800 */
[--C-:B------:R-:W-:Y:S02]  /*16f50*/  FFMA.FTZ R50, R50, c[0x0][0x2d0], -R173.reuse ;  /* 0x0000b40032327a23 */ /* 0x100fe400000108ad */
[--C-:B------:R-:W-:Y:S01]  /*16f60*/  FFMA.FTZ R51, R51, c[0x0][0x2d0], -R173.reuse ;  /* 0x0000b40033337a23 */ /* 0x100fe200000108ad */
        /* <DEDUP_REMOVED lines=30> */
[----:B------:R-:W-:Y:S02]  /*17150*/  FMUL.FTZ R55, R133, R55 ;  /* 0x0000003785377220 */ /* 0x000fe40000410000 */
[--C-:B-----5:R-:W-:Y:S02]  /*17160*/  FFMA.FTZ R20, R32, c[0x0][0x2d0], -R174.reuse ;  /* 0x0000b40020147a23 */ /* 0x120fe400000108ae */
[--C-:B-1----:R-:W-:Y:S02]  /*17170*/  FFMA.FTZ R2, R5, c[0x0][0x2d0], -R174.reuse ;  /* 0x0000b40005027a23 */ /* 0x102fe400000108ae */
[----:B------:R-:W-:Y:S02]  /*17180*/  FMUL.FTZ R5, R134, R153 ;  /* 0x0000009986057220 */ /* 0x000fe40000410000 */
[C---:B--2---:R-:W-:Y:S01]  /*17190*/  FMUL.FTZ R104, R132.reuse, R104 ;  /* 0x0000006884687220 */ /* 0x044fe20000410000 */
[----:B------:R1:W-:Y:S01]  /*171a0*/  MUFU.EX2 R209, R2 ;  /* 0x0000000200d17308 */ /* 0x0003e20000000800 */
        /* <DEDUP_REMOVED lines=14> */
[--C-:B-1----:R-:W-:Y:S02]  /*17290*/  FFMA.FTZ R2, R6, c[0x0][0x2d0], -R173.reuse ;  /* 0x0000b40006027a23 */ /* 0x102fe400000108ad */
[----:B------:R-:W-:Y:S02]  /*172a0*/  FMUL.FTZ R6, R133, R154 ;  /* 0x0000009a85067220 */ /* 0x000fe40000410000 */
[----:B------:R-:W-:Y:S01]  /*172b0*/  FMUL.FTZ R61, R132, R61 ;  /* 0x0000003d843d7220 */ /* 0x000fe20000410000 */
[----:B------:R1:W4:Y:S01]  /*172c0*/  MUFU.EX2 R175, R2 ;  /* 0x0000000200af7308 */ /* 0x0003220000000800 */
[C---:B------:R-:W-:Y:S02]  /*172d0*/  FMUL.FTZ R64, R134.reuse, R64 ;  /* 0x0000004086407220 */ /* 0x040fe40000410000 */
[C---:B------:R-:W-:Y:S02]  /*172e0*/  FMUL.FTZ R65, R134.reuse, R65 ;  /* 0x0000004186417220 */ /* 0x040fe40000410000 */
[--C-:B--2---:R-:W-:Y:S02]  /*172f0*/  FFMA.FTZ R3, R17, c[0x0][0x2d0], -R174.reuse ;  /* 0x0000b40011037a23 */ /* 0x104fe400000108ae */
[C---:B------:R-:W-:Y:S02]  /*17300*/  FMUL.FTZ R17, R134.reuse, R161 ;  /* 0x000000a186117220 */ /* 0x040fe40000410000 */
[C---:B------:R-:W-:Y:S01]  /*17310*/  FMUL.FTZ R66, R133.reuse, R66 ;  /* 0x0000004285427220 */ /* 0x040fe20000410000 */
[----:B------:R-:W2:Y:S01]  /*17320*/  MUFU.EX2 R217, R3 ;  /* 0x0000000300d97308 */ /* 0x000ea20000000800 */
[----:B------:R-:W-:Y:S02]  /*17330*/  FMUL.FTZ R67, R133, R67 ;  /* 0x0000004385437220 */ /* 0x000fe40000410000 */
[C---:B------:R-:W-:Y:S02]  /*17340*/  FMUL.FTZ R68, R134.reuse, R68 ;  /* 0x0000004486447220 */ /* 0x040fe40000410000 */
[----:B---3--:R-:W-:Y:S02]  /*17350*/  FFMA.FTZ R20, R33, c[0x0][0x2d0], -R174 ;  /* 0x0000b40021147a23 */ /* 0x008fe400000108ae */
        /* <DEDUP_REMOVED lines=14> */
[C---:B------:R-:W-:Y:S02]  /*17440*/  FMUL.FTZ R18, R133.reuse, R162 ;  /* 0x000000a285127220 */ /* 0x040fe40000410000 */
[C---:B------:R-:W-:Y:S01]  /*17450*/  FMUL.FTZ R81, R134.reuse, R81 ;  /* 0x0000005186517220 */ /* 0x040fe20000410000 */
        /* <DEDUP_REMOVED lines=9> */
[C---:B------:R-:W-:Y:S02]  /*174f0*/  FMUL.FTZ R19, R133.reuse, R163 ;  /* 0x000000a385137220 */ /* 0x040fe40000410000 */
[----:B------:R-:W-:Y:S01]  /*17500*/  LDSM.16.MT88.4 R160, [R166+0x800] ;  /* 0x00080000a6a0783b */ /* 0x000fe20000004200 */
[C---:B------:R-:W-:Y:S02]  /*17510*/  FMUL.FTZ R86, R133.reuse, R86 ;  /* 0x0000005685567220 */ /* 0x040fe40000410000 */
[C---:B------:R-:W-:Y:S02]  /*17520*/  FMUL.FTZ R87, R133.reuse, R87 ;  /* 0x0000005785577220 */ /* 0x040fe40000410000 */
[C---:B------:R-:W-:Y:S02]  /*17530*/  FMUL.FTZ R88, R132.reuse, R88 ;  /* 0x0000005884587220 */ /* 0x040fe40000410000 */
[----:B------:R-:W1:Y:S01]  /*17540*/  MUFU.EX2 R216, R0 ;  /* 0x0000000000d87308 */ /* 0x000e620000000800 */
[C---:B------:R-:W-:Y:S02]  /*17550*/  FMUL.FTZ R89, R132.reuse, R89 ;  /* 0x0000005984597220 */ /* 0x040fe40000410000 */
[----:B------:R-:W-:Y:S02]  /*17560*/  FMUL.FTZ R92, R132, R92 ;  /* 0x0000005c845c7220 */ /* 0x000fe40000410000 */
[--C-:B--2---:R-:W-:Y:S02]  /*17570*/  FFMA.FTZ R3, R8, c[0x0][0x2d0], -R172.reuse ;  /* 0x0000b40008037a23 */ /* 0x104fe400000108ac */
[C---:B------:R-:W-:Y:S02]  /*17580*/  FMUL.FTZ R8, R132.reuse, R148 ;  /* 0x0000009484087220 */ /* 0x040fe40000410000 */
[----:B------:R-:W-:Y:S01]  /*17590*/  FMUL.FTZ R93, R132, R93 ;  /* 0x0000005d845d7220 */ /* 0x000fe20000410000 */
[----:B------:R2:W-:Y:S01]  /*175a0*/  MUFU.EX2 R205, R3 ;  /* 0x0000000300cd7308 */ /* 0x0005e20000000800 */
[C---:B------:R-:W-:Y:S02]  /*175b0*/  FMUL.FTZ R96, R134.reuse, R96 ;  /* 0x0000006086607220 */ /* 0x040fe40000410000 */
[----:B------:R-:W-:Y:S02]  /*175c0*/  FMUL.FTZ R97, R134, R97 ;  /* 0x0000006186617220 */ /* 0x000fe40000410000 */
[C---:B------:R-:W-:Y:S02]  /*175d0*/  FMUL.FTZ R98, R133.reuse, R98 ;  /* 0x0000006285627220 */ /* 0x040fe40000410000 */
[----:B------:R-:W-:Y:S02]  /*175e0*/  FMUL.FTZ R99, R133, R99 ;  /* 0x0000006385637220 */ /* 0x000fe40000410000 */
[--C-:B------:R-:W-:Y:S01]  /*175f0*/  FFMA.FTZ R40, R40, c[0x0][0x2d0], -R172.reuse ;  /* 0x0000b40028287a23 */ /* 0x100fe200000108ac */
[----:B------:R3:W-:Y:S01]  /*17600*/  MUFU.EX2 R184, R35 ;  /* 0x0000002300b87308 */ /* 0x0007e20000000800 */
[--C-:B------:R-:W-:Y:S02]  /*17610*/  FFMA.FTZ R41, R41, c[0x0][0x2d0], -R172.reuse ;  /* 0x0000b40029297a23 */ /* 0x100fe400000108ac */
[----:B------:R-:W-:Y:S01]  /*17620*/  FFMA.FTZ R44, R44, c[0x0][0x2d0], -R172 ;  /* 0x0000b4002c2c7a23 */ /* 0x000fe200000108ac */
[----:B-1----:R-:W-:Y:S01]  /*17630*/  F2FP.BF16.PACK_AB R155, R216, R210 ;  /* 0x000000d2d89b723e */ /* 0x002fe200000010ff */
[----:B------:R-:W-:Y:S02]  /*17640*/  FADD.FTZ R0, -R2, R135 ;  /* 0x0000008702007221 */ /* 0x000fe40000010100 */
[----:B------:R-:W-:Y:S02]  /*17650*/  FFMA.FTZ R135, R49, c[0x0][0x2d0], -R174 ;  /* 0x0000b40031877a23 */ /* 0x000fe400000108ae */
[----:B------:R-:W-:Y:S01]  /*17660*/  FMUL.FTZ R0, R0, c[0x0][0x2d0] ;  /* 0x0000b40000007a20 */ /* 0x000fe20000410000 */
[----:B------:R1:W4:Y:S01]  /*17670*/  MUFU.EX2 R181, R24 ;  /* 0x0000001800b57308 */ /* 0x0003220000000800 */
[----:B------:R-:W-:Y:S02]  /*17680*/  FFMA.FTZ R49, R38, c[0x0][0x2d0], -R173 ;  /* 0x0000b40026317a23 */ /* 0x000fe400000108ad */
[--C-:B------:R-:W-:Y:S02]  /*17690*/  FFMA.FTZ R45, R45, c[0x0][0x2d0], -R172.reuse ;  /* 0x0000b4002d2d7a23 */ /* 0x100fe400000108ac */
[--C-:B--2---:R-:W-:Y:S02]  /*176a0*/  FFMA.FTZ R3, R9, c[0x0][0x2d0], -R172.reuse ;  /* 0x0000b40009037a23 */ /* 0x104fe400000108ac */
[----:B------:R-:W-:Y:S03]  /*176b0*/  FMUL.FTZ R9, R132, R149 ;  /* 0x0000009584097220 */ /* 0x000fe60000410000 */
[----:B------:R2:W5:Y:S01]  /*176c0*/  MUFU.EX2 R206, R3 ;  /* 0x0000000300ce7308 */ /* 0x0005620000000800 */
[----:B---3--:R-:W-:Y:S09]  /*176d0*/  LDSM.16.MT88.4 R32, [R167+0x400] ;  /* 0x00040000a720783b */ /* 0x008ff20000004200 */
[----:B------:R-:W3:Y:S01]  /*176e0*/  MUFU.EX2 R0, R0 ;  /* 0x0000000000007308 */ /* 0x000ee20000000800 */
[--C-:B-1----:R-:W-:Y:S01]  /*176f0*/  FFMA.FTZ R24, R28, c[0x0][0x2d0], -R172.reuse ;  /* 0x0000b4001c187a23 */ /* 0x102fe200000108ac */
[----:B----4-:R-:W-:Y:S08]  /*17700*/  F2FP.BF16.PACK_AB R28, R182, R181 ;  /* 0x000000b5b61c723e */ /* 0x010ff000000010ff */
[----:B------:R-:W-:Y:S01]  /*17710*/  MUFU.EX2 R177, R24 ;  /* 0x0000001800b17308 */ /* 0x000fe20000000800 */
[--C-:B--2---:R-:W-:Y:S01]  /*17720*/  FFMA.FTZ R3, R12, c[0x0][0x2d0], -R172.reuse ;  /* 0x0000b4000c037a23 */ /* 0x104fe200000108ac */
[----:B-----5:R-:W-:Y:S01]  /*17730*/  F2FP.BF16.PACK_AB R148, R206, R205 ;  /* 0x000000cdce94723e */ /* 0x020fe200000010ff */
[----:B------:R-:W-:Y:S07]  /*17740*/  FMUL.FTZ R12, R132, R156 ;  /* 0x0000009c840c7220 */ /* 0x000fee0000410000 */
[----:B------:R1:W-:Y:S01]  /*17750*/  MUFU.EX2 R214, R3 ;  /* 0x0000000300d67308 */ /* 0x0003e20000000800 */
        /* <DEDUP_REMOVED lines=25> */
[----:B------:R-:W-:Y:S05]  /*178f0*/  FMUL.FTZ R95, R0, R95 ;  /* 0x0000005f005f7220 */ /* 0x000fea0000410000 */
[----:B------:R-:W-:Y:S01]  /*17900*/  MUFU.EX2 R51, R51 ;  /* 0x0000003300337308 */ /* 0x000fe20000000800 */
[----:B-1----:R-:W-:Y:S04]  /*17910*/  FMUL.FTZ R3, R2, c[0x0][0x2d0] ;  /* 0x0000b40002037a20 */ /* 0x002fe80000410000 */
[--C-:B------:R-:W-:Y:S02]  /*17920*/  FFMA.FTZ R4, R10, c[0x0][0x2d0], -R3.reuse ;  /* 0x0000b4000a047a23 */ /* 0x100fe40000010803 */
[----:B------:R-:W-:Y:S01]  /*17930*/  FMUL.FTZ R10, R0, R150 ;  /* 0x00000096000a7220 */ /* 0x000fe20000410000 */
[----:B--2---:R-:W-:Y:S02]  /*17940*/  F2FP.BF16.PACK_AB R150, R215, R214 ;  /* 0x000000d6d796723e */ /* 0x004fe400000010ff */
[----:B------:R1:W-:Y:S01]  /*17950*/  MUFU.EX2 R191, R4 ;  /* 0x0000000400bf7308 */ /* 0x0003e20000000800 */
[--C-:B------:R-:W-:Y:S02]  /*17960*/  FFMA.FTZ R26, R26, c[0x0][0x2d0], -R3.reuse ;  /* 0x0000b4001a1a7a23 */ /* 0x100fe40000010803 */
[--C-:B------:R-:W-:Y:S02]  /*17970*/  FFMA.FTZ R27, R27, c[0x0][0x2d0], -R3.reuse ;  /* 0x0000b4001b1b7a23 */ /* 0x100fe40000010803 */
[--C-:B------:R-:W-:Y:S02]  /*17980*/  FFMA.FTZ R42, R42, c[0x0][0x2d0], -R3.reuse ;  /* 0x0000b4002a2a7a23 */ /* 0x100fe40000010803 */
[--C-:B------:R-:W-:Y:S02]  /*17990*/  FFMA.FTZ R43, R43, c[0x0][0x2d0], -R3.reuse ;  /* 0x0000b4002b2b7a23 */ /* 0x100fe40000010803 */
[--C-:B------:R-:W-:Y:S01]  /*179a0*/  FFMA.FTZ R46, R46, c[0x0][0x2d0], -R3.reuse ;  /* 0x0000b4002e2e7a23 */ /* 0x100fe20000010803 */
[----:B------:R-:W-:Y:S10]  /*179b0*/  MUFU.EX2 R179, R26 ;  /* 0x0000001a00b37308 */ /* 0x000ff40000000800 */
[----:B------:R2:W-:Y:S01]  /*179c0*/  MUFU.EX2 R180, R27 ;  /* 0x0000001b00b47308 */ /* 0x0005e20000000800 */
[--C-:B-1----:R-:W-:Y:S02]  /*179d0*/  FFMA.FTZ R4, R11, c[0x0][0x2d0], -R3.reuse ;  /* 0x0000b4000b047a23 */ /* 0x102fe40000010803 */
[----:B------:R-:W-:Y:S07]  /*179e0*/  FMUL.FTZ R11, R0, R151 ;  /* 0x00000097000b7220 */ /* 0x000fee0000410000 */
[----:B------:R1:W3:Y:S10]  /*179f0*/  MUFU.EX2 R207, R4 ;  /* 0x0000000400cf7308 */ /* 0x0002f40000000800 */
[----:B------:R-:W-:Y:S01]  /*17a00*/  MUFU.EX2 R42, R42 ;  /* 0x0000002a002a7308 */ /* 0x000fe20000000800 */
[----:B--2---:R-:W-:Y:S09]  /*17a10*/  LDSM.16.MT88.4 R24, [R166+0x400] ;  /* 0x00040000a618783b */ /* 0x004ff20000004200 */
[----:B------:R-:W-:Y:S01]  /*17a20*/  MUFU.EX2 R43, R43 ;  /* 0x0000002b002b7308 */ /* 0x000fe20000000800 */
[--C-:B-1----:R-:W-:Y:S01]  /*17a30*/  FFMA.FTZ R4, R14, c[0x0][0x2d0], -R3.reuse ;  /* 0x0000b4000e047a23 */ /* 0x102fe20000010803 */
[----:B---3--:R-:W-:Y:S01]  /*17a40*/  F2FP.BF16.PACK_AB R149, R207, R191 ;  /* 0x000000bfcf95723e */ /* 0x008fe200000010ff */
[C---:B------:R-:W-:Y:S07]  /*17a50*/  FMUL.FTZ R14, R0.reuse, R158 ;  /* 0x0000009e000e7220 */ /* 0x040fee0000410000 */
[----:B------:R1:W2:Y:S02]  /*17a60*/  MUFU.EX2 R212, R4 ;  /* 0x0000000400d47308 */ /* 0x0002a40000000800 */
[----:B-1----:R-:W-:Y:S02]  /*17a70*/  FFMA.FTZ R4, R15, c[0x0][0x2d0], -R3 ;  /* 0x0000b4000f047a23 */ /* 0x002fe40000010803 */
[C---:B------:R-:W-:Y:S06]  /*17a80*/  FMUL.FTZ R15, R0.reuse, R159 ;  /* 0x0000009f000f7220 */ /* 0x040fec0000410000 */
[----:B------:R1:W3:Y:S01]  /*17a90*/  MUFU.EX2 R213, R4 ;  /* 0x0000000400d57308 */ /* 0x0002e20000000800 */
[----:B------:R-:W4:Y:S01]  /*17aa0*/  LDSM.16.MT88.4 R156, [R167] ;  /* 0x00000000a79c783b */ /* 0x000f220000004200 */
[----:B------:R-:W-:Y:S04]  /*17ab0*/  FFMA.FTZ R0, R0, R243, R191 ;  /* 0x000000f300007223 */ /* 0x000fe800000100bf */
[----:B------:R-:W-:Y:S04]  /*17ac0*/  FADD.FTZ R0, R207, R0 ;  /* 0x00000000cf007221 */ /* 0x000fe80000010000 */
[----:B--2---:R-:W-:Y:S02]  /*17ad0*/  FADD.FTZ R0, R212, R0 ;  /* 0x00000000d4007221 */ /* 0x004fe40000010000 */
[C---:B-1----:R-:W-:Y:S01]  /*17ae0*/  FMUL.FTZ R4, R134.reuse, R152 ;  /* 0x0000009886047220 */ /* 0x042fe20000410000 */
[----:B------:R-:W-:Y:S01]  /*17af0*/  F2FP.BF16.PACK_AB R152, R209, R176 ;  /* 0x000000b0d198723e */ /* 0x000fe200000010ff */
[----:B------:R-:W-:Y:S01]  /*17b00*/  FFMA.FTZ R134, R134, R242, R176 ;  /* 0x000000f286867223 */ /* 0x000fe200000100b0 */
[C---:B---3--:R-:W-:Y:S01]  /*17b10*/  F2FP.BF16.PACK_AB R151, R213.reuse, R212 ;  /* 0x000000d4d597723e */ /* 0x048fe200000010ff */
[----:B------:R-:W-:Y:S04]  /*17b20*/  FADD.FTZ R0, R213, R0 ;  /* 0x00000000d5007221 */ /* 0x000fe80000010000 */
[-C--:B------:R-:W-:Y:S08]  /*17b30*/  HMMA.16816.F32.BF16 R4, R152, R168.reuse, R4 ;  /* 0x000000a89804723c */ /* 0x080ff00000041804 */
[C---:B------:R-:W-:Y:S01]  /*17b40*/  HMMA.16816.F32.BF16 R8, R148.reuse, R168, R8 ;  /* 0x000000a89408723c */ /* 0x040fe20000041808 */
[----:B------:R-:W-:Y:S07]  /*17b50*/  MUFU.EX2 R169, R142 ;  /* 0x0000008e00a97308 */ /* 0x000fee0000000800 */
[-C--:B------:R-:W-:Y:S03]  /*17b60*/  HMMA.16816.F32.BF16 R12, R148, R170.reuse, R12 ;  /* 0x000000aa940c723c */ /* 0x080fe6000004180c */
[----:B------:R-:W-:Y:S05]  /*17b70*/  MUFU.EX2 R142, R49 ;  /* 0x00000031008e7308 */ /* 0x000fea0000000800 */
[C---:B------:R-:W-:Y:S05]  /*17b80*/  HMMA.16816.F32.BF16 R16, R152.reuse, R170, R16 ;  /* 0x000000aa9810723c */ /* 0x040fea0000041810 */
[----:B------:R-:W-:Y:S03]  /*17b90*/  MUFU.EX2 R168, R48 ;  /* 0x0000003000a87308 */ /* 0x000fe60000000800 */
[-C--:B----4-:R-:W-:Y:S07]  /*17ba0*/  HMMA.16816.F32.BF16 R100, R152, R156.reuse, R100 ;  /* 0x0000009c9864723c */ /* 0x090fee0000041864 */
[----:B------:R-:W-:Y:S01]  /*17bb0*/  MUFU.EX2 R49, R40 ;  /* 0x0000002800317308 */ /* 0x000fe20000000800 */
[C---:B------:R-:W-:Y:S08]  /*17bc0*/  HMMA.16816.F32.BF16 R104, R148.reuse, R156, R104 ;  /* 0x0000009c9468723c */ /* 0x040ff00000041868 */
[-C--:B------:R-:W-:Y:S01]  /*17bd0*/  HMMA.16816.F32.BF16 R108, R148, R158.reuse, R108 ;  /* 0x0000009e946c723c */ /* 0x080fe2000004186c */
[----:B------:R-:W-:Y:S07]  /*17be0*/  MUFU.EX2 R48, R41 ;  /* 0x0000002900307308 */ /* 0x000fee0000000800 */
[C---:B------:R-:W-:Y:S01]  /*17bf0*/  HMMA.16816.F32.BF16 R112, R152.reuse, R158, R112 ;  /* 0x0000009e9870723c */ /* 0x040fe20000041870 */
[----:B------:R-:W1:Y:S02]  /*17c00*/  LDSM.16.MT88.4 R156, [R166+0xc00] ;  /* 0x000c0000a69c783b */ /* 0x000e640000004200 */
[----:B------:R-:W-:Y:S10]  /*17c10*/  MUFU.EX2 R40, R44 ;  /* 0x0000002c00287308 */ /* 0x000ff40000000800 */
[----:B------:R-:W-:Y:S01]  /*17c20*/  MUFU.EX2 R41, R45 ;  /* 0x0000002d00297308 */ /* 0x000fe20000000800 */
        /* <DEDUP_REMOVED lines=21> */
[----:B------:R-:W-:Y:S01]  /*17d80*/  FFMA.FTZ R148, R36, c[0x0][0x2d0], -R174 ;  /* 0x0000b40024947a23 */ /* 0x000fe200000108ae */
[----:B------:R-:W-:Y:S01]  /*17d90*/  HMMA.16816.F32.BF16 R96, R152, R22, R96 ;  /* 0x000000169860723c */ /* 0x000fe20000041860 */
[----:B------:R-:W3:Y:S04]  /*17da0*/  LDSM.16.MT88.4 R36, [R166+0x1000] ;  /* 0x00100000a624783b */ /* 0x000ee80000004200 */
[----:B------:R4:W-:Y:S02]  /*17db0*/  MUFU.EX2 R170, R21 ;  /* 0x0000001500aa7308 */ /* 0x0009e40000000800 */
[----:B------:R-:W-:Y:S02]  /*17dc0*/  F2FP.BF16.PACK_AB R22, R185, R186 ;  /* 0x000000bab916723e */ /* 0x000fe400000010ff */
[----:B------:R-:W-:Y:S03]  /*17dd0*/  F2FP.BF16.PACK_AB R23, R184, R183 ;  /* 0x000000b7b817723e */ /* 0x000fe600000010ff */
[--C-:B-1----:R-:W-:Y:S01]  /*17de0*/  FFMA.FTZ R20, R30, c[0x0][0x2d0], -R3.reuse ;  /* 0x0000b4001e147a23 */ /* 0x102fe20000010803 */
[----:B--2---:R-:W-:Y:S01]  /*17df0*/  F2FP.BF16.PACK_AB R30, R178, R177 ;  /* 0x000000b1b21e723e */ /* 0x004fe200000010ff */
[----:B------:R-:W-:Y:S02]  /*17e00*/  FFMA.FTZ R3, R47, c[0x0][0x2d0], -R3 ;  /* 0x0000b4002f037a23 */ /* 0x000fe40000010803 */
[----:B------:R1:W2:Y:S01]  /*17e10*/  MUFU.EX2 R171, R20 ;  /* 0x0000001400ab7308 */ /* 0x0002a20000000800 */
[----:B------:R-:W-:Y:S01]  /*17e20*/  FFMA.FTZ R47, R133, R241, R175 ;  /* 0x000000f1852f7223 */ /* 0x000fe200000100af */
[----:B----4-:R-:W-:Y:S08]  /*17e30*/  F2FP.BF16.PACK_AB R21, R187, R188 ;  /* 0x000000bcbb15723e */ /* 0x010ff000000010ff */
[----:B------:R-:W-:Y:S01]  /*17e40*/  MUFU.EX2 R133, R148 ;  /* 0x0000009400857308 */ /* 0x000fe20000000800 */
[----:B-1----:R-:W-:Y:S02]  /*17e50*/  F2FP.BF16.PACK_AB R20, R190, R189 ;  /* 0x000000bdbe14723e */ /* 0x002fe400000010ff */
[----:B--2---:R-:W-:Y:S05]  /*17e60*/  F2FP.BF16.PACK_AB R31, R170, R171 ;  /* 0x000000abaa1f723e */ /* 0x004fea00000010ff */
[-C--:B------:R-:W-:Y:S08]  /*17e70*/  HMMA.16816.F32.BF16 R4, R20, R24.reuse, R4 ;  /* 0x000000181404723c */ /* 0x080ff00000041804 */
        /* <DEDUP_REMOVED lines=10> */
[C---:B------:R-:W-:Y:S08]  /*17f20*/  HMMA.16816.F32.BF16 R120, R28.reuse, R36, R120 ;  /* 0x000000241c78723c */ /* 0x040ff00000041878 */
[-C--:B------:R-:W-:Y:S08]  /*17f30*/  HMMA.16816.F32.BF16 R124, R28, R38.reuse, R124 ;  /* 0x000000261c7c723c */ /* 0x080ff0000004187c */
[C---:B------:R-:W-:Y:S01]  /*17f40*/  HMMA.16816.F32.BF16 R128, R20.reuse, R38, R128 ;  /* 0x000000261480723c */ /* 0x040fe20000041880 */
[----:B------:R-:W3:Y:S07]  /*17f50*/  LDSM.16.MT88.4 R36, [R167+0x1c00] ;  /* 0x001c0000a724783b */ /* 0x000eee0000004200 */
[-C--:B-1----:R-:W-:Y:S08]  /*17f60*/  HMMA.16816.F32.BF16 R52, R20, R24.reuse, R52 ;  /* 0x000000181434723c */ /* 0x082ff00000041834 */
[C---:B------:R-:W-:Y:S07]  /*17f70*/  HMMA.16816.F32.BF16 R56, R28.reuse, R24, R56 ;  /* 0x000000181c38723c */ /* 0x040fee0000041838 */
[----:B------:R-:W-:Y:S01]  /*17f80*/  FADD.FTZ R25, R209, R134 ;  /* 0x00000086d1197221 */ /* 0x000fe20000010000 */
[-C--:B------:R-:W-:Y:S04]  /*17f90*/  HMMA.16816.F32.BF16 R60, R28, R26.reuse, R60 ;  /* 0x0000001a1c3c723c */ /* 0x080fe8000004183c */
[----:B------:R-:W-:Y:S04]  /*17fa0*/  FADD.FTZ R24, R208, R47 ;  /* 0x0000002fd0187221 */ /* 0x000fe80000010000 */
[C---:B------:R-:W-:Y:S07]  /*17fb0*/  HMMA.16816.F32.BF16 R64, R20.reuse, R26, R64 ;  /* 0x0000001a1440723c */ /* 0x040fee0000041840 */
[----:B------:R-:W-:Y:S01]  /*17fc0*/  F2FP.BF16.PACK_AB R26, R41, R40 ;  /* 0x00000028291a723e */ /* 0x000fe200000010ff */
[-C--:B--2---:R-:W-:Y:S08]  /*17fd0*/  HMMA.16816.F32.BF16 R68, R20, R32.reuse, R68 ;  /* 0x000000201444723c */ /* 0x084ff00000041844 */
[C---:B------:R-:W-:Y:S07]  /*17fe0*/  HMMA.16816.F32.BF16 R72, R28.reuse, R32, R72 ;  /* 0x000000201c48723c */ /* 0x040fee0000041848 */
[----:B------:R-:W-:Y:S01]  /*17ff0*/  FADD.FTZ R32, R210, R24 ;  /* 0x00000018d2207221 */ /* 0x000fe20000010000 */
[-C--:B------:R-:W-:Y:S04]  /*18000*/  HMMA.16816.F32.BF16 R76, R28, R34.reuse, R76 ;  /* 0x000000221c4c723c */ /* 0x080fe8000004184c */
[----:B------:R-:W-:Y:S04]  /*18010*/  F2FP.BF16.PACK_AB R24, R48, R49 ;  /* 0x000000313018723e */ /* 0x000fe800000010ff */
[C---:B------:R-:W-:Y:S01]  /*18020*/  HMMA.16816.F32.BF16 R80, R20.reuse, R34, R80 ;  /* 0x000000221450723c */ /* 0x040fe20000041850 */
[----:B------:R1:W-:Y:S07]  /*18030*/  MUFU.EX2 R34, R3 ;  /* 0x0000000300227308 */ /* 0x0003ee0000000800 */
[-C--:B---3--:R-:W-:Y:S03]  /*18040*/  HMMA.16816.F32.BF16 R84, R20, R36.reuse, R84 ;  /* 0x000000241454723c */ /* 0x088fe60000041854 */
        /* <DEDUP_REMOVED lines=80> */
.L_x_1311:
[----:B------:R-:W-:Y:S07]  /*18550*/  @!UPT UIADD3 URZ, URZ, URZ, URZ ;  /* 0x0000003f3f3ff290 */ /* 0x000fee000fffe03f */
[----:B------:R-:W-:Y:S02]  /*18560*/  MOV R9, 0x1f ;  /* 0x0000001f00097802 */ /* 0x000fe40000000f00 */
[----:B------:R-:W-:Y:S01]  /*18570*/  MOV R8, 0xffffffff ;  /* 0xffffffff00087802 */ /* 0x000fe20000000f00 */
[----:B------:R-:W-:Y:S06]  /*18580*/  BRA.DIV ~URZ, `(.L_x_1315) ;  /* 0x000059a27f007947 */ /* 0x000fec000b800000 */
[----:B------:R1:W2:Y:S02]  /*18590*/  SHFL.BFLY PT, R0, R242, 0x2, 0x1f ;  /* 0x0c401f00f2007f89 */ /* 0x0002a400000e0000 */
.L_x_1395:
        /* <DEDUP_REMOVED lines=15> */
.L_x_1396:
        /* <DEDUP_REMOVED lines=13> */
[----:B------:R-:W2:Y:S01]  /*18760*/  @P3 MUFU.LG2 R8, R7 ;  /* 0x0000000700083308 */ /* 0x000ea20000000c00 */
[----:B-1----:R-:W-:-:S07]  /*18770*/  FMUL.FTZ R132, R0, R152 ;  /* 0x0000009800847220 */ /* 0x002fce0000410000 */
[----:B------:R-:W1:Y:S01]  /*18780*/  @P2 MUFU.LG2 R7, R6 ;  /* 0x0000000600072308 */ /* 0x000e620000000c00 */
[C---:B------:R-:W-:Y:S02]  /*18790*/  FMUL.FTZ R133, R0.reuse, R153 ;  /* 0x0000009900857220 */ /* 0x040fe40000410000 */
[C---:B------:R-:W-:Y:S02]  /*187a0*/  FMUL.FTZ R152, R0.reuse, R160 ;  /* 0x000000a000987220 */ /* 0x040fe40000410000 */
[C---:B------:R-:W-:Y:S02]  /*187b0*/  FMUL.FTZ R153, R0.reuse, R161 ;  /* 0x000000a100997220 */ /* 0x040fe40000410000 */
[C---:B------:R-:W-:Y:S01]  /*187c0*/  FMUL.FTZ R160, R0.reuse, R100 ;  /* 0x0000006400a07220 */ /* 0x040fe20000410000 */
[----:B------:R-:W3:Y:S01]  /*187d0*/  @P2 MUFU.RCP R3, R6 ;  /* 0x0000000600032308 */ /* 0x000ee20000001000 */
[C---:B------:R-:W-:Y:S02]  /*187e0*/  FMUL.FTZ R161, R0.reuse, R101 ;  /* 0x0000006500a17220 */ /* 0x040fe40000410000 */
[----:B------:R-:W-:-:S02]  /*187f0*/  FMUL.FTZ R170, R0, R112 ;  /* 0x0000007000aa7220 */ /* 0x000fc40000410000 */
[C---:B------:R-:W-:Y:S02]  /*18800*/  FMUL.FTZ R171, R0.reuse, R113 ;  /* 0x0000007100ab7220 */ /* 0x040fe40000410000 */
[C---:B------:R-:W-:Y:S01]  /*18810*/  FMUL.FTZ R172, R0.reuse, R116 ;  /* 0x0000007400ac7220 */ /* 0x040fe20000410000 */
[----:B------:R-:W-:Y:S01]  /*18820*/  @P1 MUFU.RCP R2, R5 ;  /* 0x0000000500021308 */ /* 0x000fe20000001000 */
        /* <DEDUP_REMOVED lines=15> */
[----:B------:R4:W5:Y:S01]  /*18920*/  @P1 MUFU.LG2 R0, R5 ;  /* 0x0000000500001308 */ /* 0x0009620000000c00 */
[----:B--2---:R-:W-:-:S02]  /*18930*/  @P3 FMUL.FTZ R9, R8, 0.69314718246459960938 ;  /* 0x3f31721808093820 */ /* 0x004fc40000410000 */
[----:B-1----:R-:W-:Y:S02]  /*18940*/  @P2 FMUL.FTZ R8, R7, 0.69314718246459960938 ;  /* 0x3f31721807082820 */ /* 0x002fe40000410000 */
[C---:B---3--:R-:W-:Y:S02]  /*18950*/  FMUL.FTZ R112, R3.reuse, R118 ;  /* 0x0000007603707220 */ /* 0x048fe40000410000 */
[C---:B------:R-:W-:Y:S02]  /*18960*/  FMUL.FTZ R113, R3.reuse, R119 ;  /* 0x0000007703717220 */ /* 0x040fe40000410000 */
[C---:B------:R-:W-:Y:S02]  /*18970*/  FMUL.FTZ R168, R3.reuse, R102 ;  /* 0x0000006603a87220 */ /* 0x040fe40000410000 */
[C---:B------:R-:W-:Y:S02]  /*18980*/  FMUL.FTZ R169, R3.reuse, R103 ;  /* 0x0000006703a97220 */ /* 0x040fe40000410000 */
[----:B------:R-:W-:-:S02]  /*18990*/  FMUL.FTZ R118, R3, R54 ;  /* 0x0000003603767220 */ /* 0x000fc40000410000 */
[C---:B------:R-:W-:Y:S01]  /*189a0*/  FMUL.FTZ R119, R3.reuse, R55 ;  /* 0x0000003703777220 */ /* 0x040fe20000410000 */
[----:B----4-:R-:W-:Y:S01]  /*189b0*/  @P2 MOV R5, 0x3f317218 ;  /* 0x3f31721800052802 */ /* 0x010fe20000000f00 */
[----:B-----5:R-:W-:Y:S01]  /*189c0*/  @P1 FMUL.FTZ R7, R0, 0.69314718246459960938 ;  /* 0x3f31721800071820 */ /* 0x020fe20000410000 */
        /* <DEDUP_REMOVED lines=45> */
[----:B------:R2:W3:Y:S01]  /*18ca0*/  @P0 MUFU.LG2 R2, R4 ;  /* 0x0000000400020308 */ /* 0x0004e20000000c00 */
[----:B------:R-:W-:Y:S02]  /*18cb0*/  @P3 FMUL.FTZ R6, R3, c[0x0][0x2d0] ;  /* 0x0000b40003063a20 */ /* 0x000fe40000410000 */
[----:B------:R-:W-:Y:S02]  /*18cc0*/  @P1 FMUL.FTZ R3, R10, c[0x0][0x2d0] ;  /* 0x0000b4000a031a20 */ /* 0x000fe40000410000 */
[----:B------:R-:W-:Y:S02]  /*18cd0*/  @P2 FMUL.FTZ R5, R5, c[0x0][0x2d0] ;  /* 0x0000b40005052a20 */ /* 0x000fe40000410000 */
[----:B------:R-:W-:Y:S01]  /*18ce0*/  @P1 FFMA.FTZ R23, R3, R138, R7 ;  /* 0x0000008a03171223 */ /* 0x000fe20000010007 */
[----:B------:R-:W-:Y:S01]  /*18cf0*/  @P0 MOV R3, 0x3f317218 ;  /* 0x3f31721800030802 */ /* 0x000fe20000000f00 */
[----:B-1----:R-:W-:-:S02]  /*18d00*/  FMUL.FTZ R84, R0, R58 ;  /* 0x0000003a00547220 */ /* 0x002fc40000410000 */
[C---:B------:R-:W-:Y:S02]  /*18d10*/  FMUL.FTZ R85, R0.reuse, R59 ;  /* 0x0000003b00557220 */ /* 0x040fe40000410000 */
[----:B------:R-:W-:Y:S02]  /*18d20*/  @P0 FMUL.FTZ R3, R3, c[0x0][0x2d0] ;  /* 0x0000b40003030a20 */ /* 0x000fe40000410000 */
[----:B------:R-:W-:Y:S01]  /*18d30*/  FMUL.FTZ R76, R0, R62 ;  /* 0x0000003e004c7220 */ /* 0x000fe20000410000 */
[----:B--2---:R-:W-:Y:S01]  /*18d40*/  MOV R4, 0x1 ;  /* 0x0000000100047802 */ /* 0x004fe20000000f00 */
[----:B---3--:R-:W-:Y:S02]  /*18d50*/  @P0 FMUL.FTZ R2, R2, 0.69314718246459960938 ;  /* 0x3f31721802020820 */ /* 0x008fe40000410000 */
        /* <DEDUP_REMOVED lines=25> */
.L_x_1246:
        /* <DEDUP_REMOVED lines=19> */
.L_x_1318:
[----:B--2---:R-:W-:Y:S05]  /*19020*/  BSYNC B0 ;  /* 0x0000000000007941 */ /* 0x004fea0003800000 */
.L_x_1317:
        /* <DEDUP_REMOVED lines=16> */
[----:B------:R-:W-:Y:S01]  /*19130*/  F2FP.BF16.PACK_AB R4, R83, R82 ;  /* 0x000000525304723e */ /* 0x000fe200000010ff */
[----:B------:R-:W4:Y:S01]  /*19140*/  LDL.LU R11, [R1+0x30] ;  /* 0x00003000010b7983 */ /* 0x000f220000300800 */
[----:B------:R-:W-:Y:S02]  /*19150*/  F2FP.BF16.PACK_AB R5, R77, R76 ;  /* 0x0000004c4d05723e */ /* 0x000fe400000010ff */
[----:B------:R-:W-:-:S04]  /*19160*/  ISETP.NE.U32.AND P0, PT, RZ, c[0x0][0x508], PT ;  /* 0x00014200ff007a0c */ /* 0x000fc80003f05070 */
[----:B------:R-:W-:Y:S02]  /*19170*/  ISETP.NE.AND.EX P1, PT, RZ, c[0x0][0x50c], PT, P0 ;  /* 0x00014300ff007a0c */ /* 0x000fe40003f25300 */
[----:B------:R-:W-:-:S04]  /*19180*/  ISETP.NE.U32.AND P2, PT, RZ, c[0x0][0x500], PT ;  /* 0x00014000ff007a0c */ /* 0x000fc80003f45070 */
[----:B------:R-:W-:Y:S01]  /*19190*/  ISETP.NE.AND.EX P2, PT, RZ, c[0x0][0x504], PT, P2 ;  /* 0x00014100ff007a0c */ /* 0x000fe20003f45320 */
        /* <DEDUP_REMOVED lines=85> */
[----:B------:R-:W-:Y:S04]  /*196f0*/  STS [R6+0x5080], R2 ;  /* 0x0050800206007388 */ /* 0x000fe80000000800 */
[----:B------:R2:W-:Y:S01]  /*19700*/  STS [R6+0x5280], R0 ;  /* 0x0052800006007388 */ /* 0x0005e20000000800 */
[----:B-1----:R-:W-:Y:S02]  /*19710*/  F2FP.BF16.PACK_AB R3, R41, R40 ;  /* 0x000000282903723e */ /* 0x002fe400000010ff */
[----:B--2---:R-:W-:-:S03]  /*19720*/  F2FP.BF16.PACK_AB R0, R39, R38 ;  /* 0x000000262700723e */ /* 0x004fc600000010ff */
[----:B------:R-:W-:Y:S04]  /*19730*/  STS [R12+0x5000], R3 ;  /* 0x005000030c007388 */ /* 0x000fe80000000800 */
[----:B------:R1:W-:Y:S04]  /*19740*/  STS [R12+0x5200], R0 ;  /* 0x005200000c007388 */ /* 0x0003e80000000800 */
[----:B------:R-:W-:Y:S01]  /*19750*/  BAR.SYNC.DEFER_BLOCKING 0x1, 0x80 ;  /* 0x0042000000007b1d */ /* 0x000fe20000010000 */
[----:B------:R-:W-:Y:S01]  /*19760*/  @P1 LEA R4, P0, R9, c[0x0][0x508], 0x2 ;  /* 0x0001420009041a11 */ /* 0x000fe200078010ff */
[----:B------:R-:W-:-:S02]  /*19770*/  IMAD.MOV.U32 R6, RZ, RZ, 0x4 ;  /* 0x00000004ff067424 */ /* 0x000fc400078e00ff */
[----:B------:R-:W-:Y:S01]  /*19780*/  IMAD.MOV.U32 R10, RZ, RZ, c[0x0][0x388] ;  /* 0x0000e200ff0a7624 */ /* 0x000fe200078e00ff */
[C---:B------:R-:W-:Y:S01]  /*19790*/  @P1 LEA.HI.X R5, R9.reuse, c[0x0][0x50c], R8, 0x2, P0 ;  /* 0x0001430009051a11 */ /* 0x040fe200000f1408 */
[----:B------:R-:W-:Y:S02]  /*197a0*/  IMAD.MOV.U32 R2, RZ, RZ, RZ ;  /* 0x000000ffff027224 */ /* 0x000fe400078e00ff */
[----:B------:R-:W-:Y:S02]  /*197b0*/  IMAD.WIDE R6, R9, R6, c[0x0][0x500] ;  /* 0x0001400009067625 */ /* 0x000fe400078e0206 */
[----:B------:R2:W5:Y:S04]  /*197c0*/  @P1 LDG.E R10, [R4.64] ;  /* 0x00000006040a1981 */ /* 0x000568000c1e1900 */
[----:B------:R2:W5:Y:S01]  /*197d0*/  @P2 LDG.E R2, [R6.64] ;  /* 0x0000000606022981 */ /* 0x000562000c1e1900 */
[----:B------:R-:W-:-:S04]  /*197e0*/  ISETP.NE.AND P0, PT, R11, RZ, PT ;  /* 0x000000ff0b00720c */ /* 0x000fc80003f05270 */
[----:B-1----:R-:W-:Y:S01]  /*197f0*/  SEL R0, R11, c[0x0][0x3d4], P0 ;  /* 0x0000f5000b007a07 */ /* 0x002fe20000000000 */
[----:B------:R-:W-:Y:S05]  /*19800*/  @P1 BRA `(.L_x_1321) ;  /* 0x0000004000001947 */ /* 0x000fea0003800000 */
[----:B------:R-:W-:Y:S05]  /*19810*/  @!P2 BRA `(.L_x_1321) ;  /* 0x000000300000a947 */ /* 0x000fea0003800000 */
[----:B-----5:R1:W3:Y:S04]  /*19820*/  LDG.E R10, [R6.64] ;  /* 0x00000006060a7981 */ /* 0x0202e8000c1e1900 */
[----:B-12---:R-:W3:Y:S02]  /*19830*/  LDG.E R6, [R6.64+0x4] ;  /* 0x0000040606067981 */ /* 0x006ee4000c1e1900 */
[----:B---3--:R-:W-:Y:S02]  /*19840*/  IADD3 R10, -R10, R6, RZ ;  /* 0x000000060a0a7210 */ /* 0x008fe40007ffe1ff */
.L_x_1321:
[----:B------:R-:W3:Y:S04]  /*19850*/  LDL R3, [R1+0x8c] ;  /* 0x00008c0001037983 */ /* 0x000ee80000100800 */
[----:B------:R-:W3:Y:S04]  /*19860*/  LDL R78, [R1+0x48] ;  /* 0x00004800014e7983 */ /* 0x000ee80000100800 */
[----:B------:R-:W4:Y:S04]  /*19870*/  LDL R24, [R1+0x44] ;  /* 0x0000440001187983 */ /* 0x000f280000100800 */
[----:B--2---:R-:W2:Y:S04]  /*19880*/  LDL R13, [R1+0x74] ;  /* 0x00007400010d7983 */ /* 0x004ea80000100800 */
[----:B------:R-:W2:Y:S04]  /*19890*/  LDL R26, [R1+0xac] ;  /* 0x0000ac00011a7983 */ /* 0x000ea80000100800 */
[----:B------:R-:W2:Y:S01]  /*198a0*/  LDL.LU R25, [R1+0x14] ;  /* 0x0000140001197983 */ /* 0x000ea20000300800 */
[----:B------:R-:W-:Y:S01]  /*198b0*/  IMAD.MOV.U32 R11, RZ, RZ, 0x368 ;  /* 0x00000368ff0b7424 */ /* 0x000fe200078e00ff */
[----:B------:R-:W-:-:S04]  /*198c0*/  ISETP.GT.AND P2, PT, R0, 0x1, PT ;  /* 0x000000010000780c */ /* 0x000fc80003f44270 */
[----:B------:R-:W-:-:S04]  /*198d0*/  SEL R11, R11, 0x328, P2 ;  /* 0x000003280b0b7807 */ /* 0x000fc80001000000 */
[----:B------:R-:W1:Y:S08]  /*198e0*/  LDC.64 R6, c[0x0][R11+0x170] ;  /* 0x00005c000b067b82 */ /* 0x000e700000000a00 */
[----:B------:R-:W4:Y:S08]  /*198f0*/  LDC.64 R14, c[0x0][R11+0x168] ;  /* 0x00005a000b0e7b82 */ /* 0x000f300000000a00 */
        /* <DEDUP_REMOVED lines=8> */
[----:B------:R-:W2:Y:S02]  /*19980*/  S2R R27, SR_TID.X ;  /* 0x00000000001b7919 */ /* 0x000ea40000002100 */
[----:B-1----:R-:W-:-:S04]  /*19990*/  IMAD R4, R7, R0, RZ ;  /* 0x0000000007047224 */ /* 0x002fc800078e02ff */
[C---:B------:R-:W-:Y:S02]  /*199a0*/  IMAD R12, R6.reuse, R5, R4 ;  /* 0x00000005060c7224 */ /* 0x040fe400078e0204 */
[----:B------:R-:W-:-:S04]  /*199b0*/  IMAD.WIDE.U32 R6, R6, R0, RZ ;  /* 0x0000000006067225 */ /* 0x000fc800078e00ff */
[----:B------:R-:W-:Y:S02]  /*199c0*/  IMAD.IADD R12, R7, 0x1, R12 ;  /* 0x00000001070c7824 */ /* 0x000fe400078e020c */
[----:B---3--:R-:W-:-:S04]  /*199d0*/  IMAD.IADD R3, R3, 0x1, R78 ;  /* 0x0000000103037824 */ /* 0x008fc800078e024e */
[----:B------:R-:W-:-:S04]  /*199e0*/  @P5 IMAD.HI.U32 R5, R3, c[0x0][0x4ec], RZ ;  /* 0x00013b0003055a27 */ /* 0x000fc800078e00ff */
[----:B----4-:R-:W-:-:S04]  /*199f0*/  IMAD.WIDE.U32 R8, R14, R24, RZ ;  /* 0x000000180e087225 */ /* 0x010fc800078e00ff */
[----:B------:R-:W-:Y:S01]  /*19a00*/  IMAD.MOV.U32 R4, RZ, RZ, R3 ;  /* 0x000000ffff047224 */ /* 0x000fe200078e0003 */
[----:B------:R-:W-:Y:S01]  /*19a10*/  @P5 SHF.R.U32.HI R4, RZ, c[0x0][0x4f0], R5 ;  /* 0x00013c00ff045a19 */ /* 0x000fe20000011605 */
[----:B------:R-:W-:Y:S01]  /*19a20*/  IMAD R11, R15, R24, RZ ;  /* 0x000000180f0b7224 */ /* 0x000fe200078e02ff */
[----:B--2---:R-:W-:Y:S02]  /*19a30*/  SEL R5, R13, RZ, P2 ;  /* 0x000000ff0d057207 */ /* 0x004fe40001000000 */
        /* <DEDUP_REMOVED lines=35> */
[----:B------:R-:W4:Y:S01]  /*19c70*/  SHFL.IDX PT, R8, R6, 0x2, 0x1c1f ;  /* 0x005c1f0006087f89 */ /* 0x000f2200000e0000 */
[----:B---3--:R-:W-:-:S05]  /*19c80*/  IMAD.IADD R5, R26, 0x1, R78 ;  /* 0x000000011a057824 */ /* 0x008fca00078e024e */
        /* <DEDUP_REMOVED lines=9> */
[----:B----4-:R-:W-:Y:S01]  /*19d20*/  @!P1 ST.E [R8.64], R23 ;  /* 0x0000001708009985 */ /* 0x010fe2000c101906 */
        /* <DEDUP_REMOVED lines=12> */
[----:B------:R-:W3:Y:S04]  /*19df0*/  LDL R18, [R1+0xc] ;  /* 0x00000c0001127983 */ /* 0x000ee80000100800 */
[----:B------:R-:W1:Y:S01]  /*19e00*/  S2R R26, SR_TID.X ;  /* 0x00000000001a7919 */ /* 0x000e620000002100 */
[----:B------:R-:W-:Y:S02]  /*19e10*/  IMAD R14, R14, c[0x0][0x3a0], RZ ;  /* 0x0000e8000e0e7a24 */ /* 0x000fe400078e02ff */
[----:B--2---:R-:W-:-:S04]  /*19e20*/  IMAD.WIDE.U32 R6, R2, c[0x0][0x3a0], RZ ;  /* 0x0000e80002067a25 */ /* 0x004fc800078e00ff */
[----:B------:R-:W-:Y:S01]  /*19e30*/  IMAD R2, R2, c[0x0][0x3a4], R14 ;  /* 0x0000e90002027a24 */ /* 0x000fe200078e020e */
[--C-:B-1----:R-:W-:Y:S02]  /*19e40*/  SHF.R.S32.HI R25, RZ, 0x1f, R26.reuse ;  /* 0x0000001fff197819 */ /* 0x102fe4000001141a */
        /* <DEDUP_REMOVED lines=26> */
[----:B---3--:R-:W-:-:S05]  /*19ff0*/  IMAD.SHL.U32 R3, R18, 0x2, RZ ;  /* 0x0000000212037824 */ /* 0x008fca00078e00ff */
        /* <DEDUP_REMOVED lines=23> */
.L_x_1397:
[----:B------:R-:W-:Y:S05]  /*1a170*/  BRA.DIV ~URZ, `(.L_x_1324) ;  /* 0x000040b27f007947 */ /* 0x000fea000b800000 */
[----:B------:R3:W4:Y:S02]  /*1a180*/  SHFL.IDX PT, R0, R13, RZ, 0x1c1f ;  /* 0x001c1fff0d007589 */ /* 0x00072400000e0000 */
.L_x_1398:
        /* <DEDUP_REMOVED lines=20> */
.L_x_1326:
[----:B------:R-:W-:Y:S05]  /*1a2d0*/  BSYNC B0 ;  /* 0x0000000000007941 */ /* 0x000fea0003800000 */
.L_x_1325:
[----:B------:R-:W-:Y:S05]  /*1a2e0*/  BRA.DIV ~URZ, `(.L_x_1327) ;  /* 0x00003fa27f007947 */ /* 0x000fea000b800000 */
[----:B--2---:R2:W1:Y:S04]  /*1a2f0*/  SHFL.IDX PT, R10, R12, 0x1, 0x1c1f ;  /* 0x003c1f000c0a7f89 */ /* 0x00446800000e0000 */
[----:B----4-:R2:W4:Y:S02]  /*1a300*/  SHFL.IDX PT, R0, R13, 0x1, 0x1c1f ;  /* 0x003c1f000d007f89 */ /* 0x01052400000e0000 */
.L_x_1399:
        /* <DEDUP_REMOVED lines=21> */
.L_x_1329:
[----:B------:R-:W-:Y:S05]  /*1a460*/  BSYNC B0 ;  /* 0x0000000000007941 */ /* 0x000fea0003800000 */
.L_x_1328:
[----:B------:R-:W-:Y:S05]  /*1a470*/  BRA.DIV ~URZ, `(.L_x_1330) ;  /* 0x00003ed27f007947 */ /* 0x000fea000b800000 */
[----:B-1----:R1:W2:Y:S02]  /*1a480*/  SHFL.IDX PT, R10, R12, 0x2, 0x1c1f ;  /* 0x005c1f000c0a7f89 */ /* 0x0022a400000e0000 */
.L_x_1400:
[----:B------:R-:W-:Y:S05]  /*1a490*/  BRA.DIV ~URZ, `(.L_x_1331) ;  /* 0x00003f227f007947 */ /* 0x000fea000b800000 */
[----:B----4-:R4:W1:Y:S02]  /*1a4a0*/  SHFL.IDX PT, R0, R13, 0x2, 0x1c1f ;  /* 0x005c1f000d007f89 */ /* 0x01086400000e0000 */
.L_x_1401:
        /* <DEDUP_REMOVED lines=21> */
.L_x_1333:
[----:B------:R-:W-:Y:S05]  /*1a600*/  BSYNC B0 ;  /* 0x0000000000007941 */ /* 0x000fea0003800000 */
.L_x_1332:
[----:B------:R-:W-:Y:S05]  /*1a610*/  BRA.DIV ~URZ, `(.L_x_1334) ;  /* 0x00003e027f007947 */ /* 0x000fea000b800000 */
[----:B-1----:R1:W3:Y:S04]  /*1a620*/  SHFL.IDX PT, R6, R12, 0x3, 0x1c1f ;  /* 0x007c1f000c067f89 */ /* 0x0022e800000e0000 */
[----:B------:R1:W4:Y:S02]  /*1a630*/  SHFL.IDX PT, R0, R13, 0x3, 0x1c1f ;  /* 0x007c1f000d007f89 */ /* 0x00032400000e0000 */
.L_x_1402:
        /* <DEDUP_REMOVED lines=22> */
.L_x_1322:
[----:B--2---:R-:W2:Y:S04]  /*1a7a0*/  LDL.LU R6, [R1+0x44] ;  /* 0x0000440001067983 */ /* 0x004ea80000300800 */
        /* <DEDUP_REMOVED lines=33> */
.L_x_1403:
[----:B------:R-:W-:Y:S05]  /*1a9c0*/  BRA.DIV ~URZ, `(.L_x_1337) ;  /* 0x00003b827f007947 */ /* 0x000fea000b800000 */
[----:B------:R3:W4:Y:S02]  /*1a9d0*/  SHFL.IDX PT, R0, R25, RZ, 0x1c1f ;  /* 0x001c1fff19007589 */ /* 0x00072400000e0000 */
.L_x_1404:
        /* <DEDUP_REMOVED lines=11> */
[C---:B------:R-:W-:Y:S02]  /*1aa90*/  IADD3 R7, R5.reuse, 0x50, RZ ;  /* 0x0000005005077810 */ /* 0x040fe40007ffe0ff */
        /* <DEDUP_REMOVED lines=14> */
[----:B------:R-:W-:Y:S02]  /*1ab80*/  ISETP.GE.AND P1, PT, R5, c[0x0][0x3c8], PT ;  /* 0x0000f20005007a0c */ /* 0x000fe40003f26270 */
[----:B------:R-:W-:-:S02]  /*1ab90*/  ISETP.GE.AND P2, PT, R16, c[0x0][0x3c8], PT ;  /* 0x0000f20010007a0c */ /* 0x000fc40003f46270 */
[----:B------:R-:W-:Y:S02]  /*1aba0*/  ISETP.GE.AND P4, PT, R15, c[0x0][0x3c8], PT ;  /* 0x0000f2000f007a0c */ /* 0x000fe40003f86270 */
[----:B------:R-:W-:-:S07]  /*1abb0*/  ISETP.GE.AND P3, PT, R14, c[0x0][0x3c8], PT ;  /* 0x0000f2000e007a0c */ /* 0x000fce0003f66270 */
[----:B----4-:R-:W-:-:S04]  /*1abc0*/  @!P1 LEA R2, P0, R5, R0, 0x2 ;  /* 0x0000000005029211 */ /* 0x010fc800078010ff */
        /* <DEDUP_REMOVED lines=12> */
[----:B------:R-:W-:-:S05]  /*1ac90*/  @!P3 LEA.HI.X R19, R14, R4, R29, 0x2, P0 ;  /* 0x000000040e13b211 */ /* 0x000fca00000f141d */
        /* <DEDUP_REMOVED lines=20> */
[----:B------:R-:W-:-:S03]  /*1ade0*/  @!P3 LEA R20, P0, R8, R0, 0x2 ;  /* 0x000000000814b211 */ /* 0x000fc600078010ff */
[----:B------:R2:W-:Y:S01]  /*1adf0*/  @!P4 ST.E.64 [R2.64], R100 ;  /* 0x000000640200c985 */ /* 0x0005e2000c101b06 */
[----:B------:R-:W-:Y:S02]  /*1ae00*/  @!P3 LEA.HI.X R21, R8, R4, R34, 0x2, P0 ;  /* 0x000000040815b211 */ /* 0x000fe400000f1422 */
[----:B----4-:R-:W-:-:S03]  /*1ae10*/  @!P2 LEA R18, P0, R7, R0, 0x2 ;  /* 0x000000000712a211 */ /* 0x010fc600078010ff */
[----:B------:R4:W-:Y:S01]  /*1ae20*/  @!P3 ST.E.64 [R20.64], R184 ;  /* 0x000000b81400b985 */ /* 0x0009e2000c101b06 */
[----:B------:R-:W-:-:S05]  /*1ae30*/  @!P2 LEA.HI.X R19, R7, R4, R35, 0x2, P0 ;  /* 0x000000040713a211 */ /* 0x000fca00000f1423 */
[----:B------:R4:W-:Y:S01]  /*1ae40*/  @!P2 ST.E.64 [R18.64], R180 ;  /* 0x000000b41200a985 */ /* 0x0009e2000c101b06 */
[----:B--2---:R-:W-:-:S04]  /*1ae50*/  @!P1 LEA R2, P0, R6, R0, 0x2 ;  /* 0x0000000006029211 */ /* 0x004fc800078010ff */
[----:B------:R-:W-:-:S05]  /*1ae60*/  @!P1 LEA.HI.X R3, R6, R4, R36, 0x2, P0 ;  /* 0x0000000406039211 */ /* 0x000fca00000f1424 */
[----:B------:R4:W-:Y:S04]  /*1ae70*/  @!P1 ST.E.64 [R2.64], R96 ;  /* 0x0000006002009985 */ /* 0x0009e8000c101b06 */
.L_x_1339:
[----:B------:R-:W-:Y:S05]  /*1ae80*/  BSYNC B0 ;  /* 0x0000000000007941 */ /* 0x000fea0003800000 */
.L_x_1338:
[----:B------:R-:W-:Y:S05]  /*1ae90*/  BRA.DIV ~URZ, `(.L_x_1340) ;  /* 0x000037127f007947 */ /* 0x000fea000b800000 */
[----:B--2---:R2:W1:Y:S04]  /*1aea0*/  SHFL.IDX PT, R4, R17, 0x1, 0x1c1f ;  /* 0x003c1f0011047f89 */ /* 0x00446800000e0000 */
[----:B----4-:R2:W4:Y:S02]  /*1aeb0*/  SHFL.IDX PT, R0, R25, 0x1, 0x1c1f ;  /* 0x003c1f0019007f89 */ /* 0x01052400000e0000 */
.L_x_1405:
[----:B------:R-:W-:Y:S01]  /*1aec0*/  BSSY B0, `(.L_x_1341) ;  /* 0x0000033000007945 */ /* 0x000fe20003800000 */
[----:B------:R-:W-:Y:S05]  /*1aed0*/  @P6 BRA `(.L_x_1342) ;  /* 0x0000031000006947 */ /* 0x000fea0003800000 */
[----:B------:R-:W5:Y:S01]  /*1aee0*/  LDL R5, [R1+0x20] ;  /* 0x0000200001057983 */ /* 0x000f620000100800 */
[----:B------:R-:W-:Y:S02]  /*1aef0*/  ISETP.GE.AND P0, PT, R16, c[0x0][0x3c8], PT ;  /* 0x0000f20010007a0c */ /* 0x000fe40003f06270 */
[----:B------:R-:W-:Y:S02]  /*1af00*/  ISETP.GE.AND P3, PT, R15, c[0x0][0x3c8], PT ;  /* 0x0000f2000f007a0c */ /* 0x000fe40003f66270 */
[----:B------:R-:W-:-:S02]  /*1af10*/  ISETP.GE.AND P5, PT, R14, c[0x0][0x3c8], PT ;  /* 0x0000f2000e007a0c */ /* 0x000fc40003fa6270 */
[----:B-----5:R-:W-:-:S13]  /*1af20*/  ISETP.GE.AND P1, PT, R5, c[0x0][0x3c8], PT ;  /* 0x0000f20005007a0c */ /* 0x020fda0003f26270 */
[----:B----4-:R-:W-:-:S04]  /*1af30*/  @!P1 LEA R2, P2, R5, R0, 0x2 ;  /* 0x0000000005029211 */ /* 0x010fc800078410ff */
[----:B-1----:R-:W-:Y:S02]  /*1af40*/  @!P1 LEA.HI.X R3, R5, R4, R27, 0x2, P2 ;  /* 0x0000000405039211 */ /* 0x002fe400010f141b */
[----:B------:R-:W-:-:S03]  /*1af50*/  @!P0 LEA R18, P2, R16, R0, 0x2 ;  /* 0x0000000010128211 */ /* 0x000fc600078410ff */
[----:B------:R1:W-:Y:S01]  /*1af60*/  @!P1 ST.E.64 [R2.64], R154 ;  /* 0x0000009a02009985 */ /* 0x0003e2000c101b06 */
[----:B------:R-:W-:Y:S02]  /*1af70*/  @!P0 LEA.HI.X R19, R16, R4, R24, 0x2, P2 ;  /* 0x0000000410138211 */ /* 0x000fe400010f1418 */
[----:B------:R-:W-:Y:S02]  /*1af80*/  ISETP.GE.AND P2, PT, R13, c[0x0][0x3c8], PT ;  /* 0x0000f2000d007a0c */ /* 0x000fe40003f46270 */
[----:B------:R-:W-:Y:S01]  /*1af90*/  ISETP.GE.AND P1, PT, R12, c[0x0][0x3c8], PT ;  /* 0x0000f2000c007a0c */ /* 0x000fe20003f26270 */
[----:B------:R4:W-:Y:S01]  /*1afa0*/  @!P0 ST.E.64 [R18.64], R162 ;  /* 0x000000a212008985 */ /* 0x0009e2000c101b06 */
[----:B-1----:R-:W-:-:S04]  /*1afb0*/  @!P3 LEA R2, P4, R15, R0, 0x2 ;  /* 0x000000000f02b211 */ /* 0x002fc800078810ff */
[----:B------:R-:W-:Y:S02]  /*1afc0*/  @!P3 LEA.HI.X R3, R15, R4, R26, 0x2, P4 ;  /* 0x000000040f03b211 */ /* 0x000fe400020f141a */
[----:B----4-:R-:W-:Y:S02]  /*1afd0*/  @!P5 LEA R18, P0, R14, R0, 0x2 ;  /* 0x000000000e12d211 */ /* 0x010fe400078010ff */
[----:B------:R-:W-:Y:S01]  /*1afe0*/  ISETP.GE.AND P4, PT, R10, c[0x0][0x3c8], PT ;  /* 0x0000f2000a007a0c */ /* 0x000fe20003f86270 */
        /* <DEDUP_REMOVED lines=9> */
[C---:B----4-:R-:W-:Y:S02]  /*1b080*/  @!P0 LEA R18, P2, R11.reuse, R0, 0x2 ;  /* 0x000000000b128211 */ /* 0x050fe400078410ff */
        /* <DEDUP_REMOVED lines=10> */
[----:B------:R-:W-:Y:S02]  /*1b130*/  ISETP.GE.AND P1, PT, R6, c[0x0][0x3c8], PT ;  /* 0x0000f20006007a0c */ /* 0x000fe40003f26270 */
[C---:B----4-:R-:W-:Y:S01]  /*1b140*/  @!P3 LEA R20, P0, R8.reuse, R0, 0x2 ;  /* 0x000000000814b211 */ /* 0x050fe200078010ff */
[----:B------:R1:W-:Y:S03]  /*1b150*/  @!P4 ST.E.64 [R2.64], R128 ;  /* 0x000000800200c985 */ /* 0x0003e6000c101b06 */
[----:B------:R-:W-:Y:S01]  /*1b160*/  @!P3 LEA.HI.X R21, R8, R4, R34, 0x2, P0 ;  /* 0x000000040815b211 */ /* 0x000fe200000f1422 */
[----:B------:R4:W-:Y:S01]  /*1b170*/  @!P5 ST.E.64 [R22.64], R186 ;  /* 0x000000ba1600d985 */ /* 0x0009e2000c101b06 */
[----:B-----5:R-:W-:-:S03]  /*1b180*/  @!P2 LEA R18, P0, R7, R0, 0x2 ;  /* 0x000000000712a211 */ /* 0x020fc600078010ff */
[----:B------:R4:W-:Y:S01]  /*1b190*/  @!P3 ST.E.64 [R20.64], R182 ;  /* 0x000000b61400b985 */ /* 0x0009e2000c101b06 */
[----:B------:R-:W-:-:S05]  /*1b1a0*/  @!P2 LEA.HI.X R19, R7, R4, R35, 0x2, P0 ;  /* 0x000000040713a211 */ /* 0x000fca00000f1423 */
[----:B------:R4:W-:Y:S01]  /*1b1b0*/  @!P2 ST.E.64 [R18.64], R102 ;  /* 0x000000661200a985 */ /* 0x0009e2000c101b06 */
[----:B-1----:R-:W-:-:S04]  /*1b1c0*/  @!P1 LEA R2, P0, R6, R0, 0x2 ;  /* 0x0000000006029211 */ /* 0x002fc800078010ff */
[----:B------:R-:W-:-:S05]  /*1b1d0*/  @!P1 LEA.HI.X R3, R6, R4, R36, 0x2, P0 ;  /* 0x0000000406039211 */ /* 0x000fca00000f1424 */
[----:B------:R4:W-:Y:S04]  /*1b1e0*/  @!P1 ST.E.64 [R2.64], R98 ;  /* 0x0000006202009985 */ /* 0x0009e8000c101b06 */
.L_x_1342:
[----:B------:R-:W-:Y:S05]  /*1b1f0*/  BSYNC B0 ;  /* 0x0000000000007941 */ /* 0x000fea0003800000 */
.L_x_1341:
[----:B------:R-:W-:Y:S05]  /*1b200*/  BRA.DIV ~URZ, `(.L_x_1343) ;  /* 0x000034627f007947 */ /* 0x000fea000b800000 */
[----:B-1----:R1:W2:Y:S02]  /*1b210*/  SHFL.IDX PT, R4, R17, 0x2, 0x1c1f ;  /* 0x005c1f0011047f89 */ /* 0x0022a400000e0000 */
.L_x_1406:
[----:B------:R-:W-:Y:S05]  /*1b220*/  BRA.DIV ~URZ, `(.L_x_1344) ;  /* 0x000034b27f007947 */ /* 0x000fea000b800000 */
[----:B----4-:R4:W1:Y:S02]  /*1b230*/  SHFL.IDX PT, R0, R25, 0x2, 0x1c1f ;  /* 0x005c1f0019007f89 */ /* 0x01086400000e0000 */
.L_x_1407:
[----:B------:R-:W5:Y:S01]  /*1b240*/  LDL R2, [R1+0x14] ;  /* 0x0000140001027983 */ /* 0x000f620000100800 */
[----:B------:R-:W-:Y:S01]  /*1b250*/  BSSY B0, `(.L_x_1345) ;  /* 0x0000034000007945 */ /* 0x000fe20003800000 */
[----:B-----5:R-:W-:-:S13]  /*1b260*/  LOP3.LUT P0, RZ, R2, 0x1, RZ, 0xc0, !PT ;  /* 0x0000000102ff7812 */ /* 0x020fda000780c0ff */
[----:B------:R-:W-:Y:S05]  /*1b270*/  @P0 BRA `(.L_x_1346) ;  /* 0x0000031000000947 */ /* 0x000fea0003800000 */
[----:B------:R-:W5:Y:S01]  /*1b280*/  LDL R5, [R1+0x20] ;  /* 0x0000200001057983 */ /* 0x000f620000100800 */
[----:B------:R-:W-:Y:S02]  /*1b290*/  ISETP.GE.AND P2, PT, R16, c[0x0][0x3c8], PT ;  /* 0x0000f20010007a0c */ /* 0x000fe40003f46270 */
[----:B------:R-:W-:Y:S02]  /*1b2a0*/  ISETP.GE.AND P4, PT, R15, c[0x0][0x3c8], PT ;  /* 0x0000f2000f007a0c */ /* 0x000fe40003f86270 */
[----:B------:R-:W-:Y:S02]  /*1b2b0*/  ISETP.GE.AND P3, PT, R14, c[0x0][0x3c8], PT ;  /* 0x0000f2000e007a0c */ /* 0x000fe40003f66270 */
[----:B------:R-:W-:-:S07]  /*1b2c0*/  ISETP.GE.AND P6, PT, R11, c[0x0][0x3c8], PT ;  /* 0x0000f2000b007a0c */ /* 0x000fce0003fc6270 */
[----:B-1----:R-:W-:-:S04]  /*1b2d0*/  @!P2 LEA R20, P1, R16, R0, 0x2 ;  /* 0x000000001014a211 */ /* 0x002fc800078210ff */
[----:B--2---:R-:W-:Y:S02]  /*1b2e0*/  @!P2 LEA.HI.X R21, R16, R4, R24, 0x2, P1 ;  /* 0x000000041015a211 */ /* 0x004fe400008f1418 */
[----:B------:R-:W-:Y:S02]  /*1b2f0*/  ISETP.GE.AND P1, PT, R13, c[0x0][0x3c8], PT ;  /* 0x0000f2000d007a0c */ /* 0x000fe40003f26270 */
[----:B-----5:R-:W-:-:S13]  /*1b300*/  ISETP.GE.AND P0, PT, R5, c[0x0][0x3c8], PT ;  /* 0x0000f20005007a0c */ /* 0x020fda0003f06270 */
[----:B------:R-:W-:-:S04]  /*1b310*/  @!P0 LEA R2, P5, R5, R0, 0x2 ;  /* 0x0000000005028211 */ /* 0x000fc800078a10ff */
[----:B------:R-:W-:Y:S02]  /*1b320*/  @!P0 LEA.HI.X R3, R5, R4, R27, 0x2, P5 ;  /* 0x0000000405038211 */ /* 0x000fe400028f141b */
[----:B------:R-:W-:-:S03]  /*1b330*/  @!P4 LEA R18, P5, R15, R0, 0x2 ;  /* 0x000000000f12c211 */ /* 0x000fc600078a10ff */
[----:B------:R1:W-:Y:S01]  /*1b340*/  @!P0 ST.E.64 [R2.64], R46 ;  /* 0x0000002e02008985 */ /* 0x0003e2000c101b06 */
[----:B------:R-:W-:Y:S02]  /*1b350*/  ISETP.GE.AND P0, PT, R12, c[0x0][0x3c8], PT ;  /* 0x0000f2000c007a0c */ /* 0x000fe40003f06270 */
[----:B------:R-:W-:Y:S01]  /*1b360*/  @!P4 LEA.HI.X R19, R15, R4, R26, 0x2, P5 ;  /* 0x000000040f13c211 */ /* 0x000fe200028f141a */
[----:B------:R2:W-:Y:S04]  /*1b370*/  @!P2 ST.E.64 [R20.64], R48 ;  /* 0x000000301400a985 */ /* 0x0005e8000c101b06 */
[----:B------:R5:W-:Y:S01]  /*1b380*/  @!P4 ST.E.64 [R18.64], R50 ;  /* 0x000000321200c985 */ /* 0x000be2000c101b06 */
[----:B------:R-:W-:Y:S02]  /*1b390*/  ISETP.GE.AND P4, PT, R10, c[0x0][0x3c8], PT ;  /* 0x0000f2000a007a0c */ /* 0x000fe40003f86270 */
[----:B-1----:R-:W-:-:S04]  /*1b3a0*/  @!P3 LEA R2, P2, R14, R0, 0x2 ;  /* 0x000000000e02b211 */ /* 0x002fc800078410ff */
[----:B------:R-:W-:Y:S02]  /*1b3b0*/  @!P3 LEA.HI.X R3, R14, R4, R29, 0x2, P2 ;  /* 0x000000040e03b211 */ /* 0x000fe400010f141d */
[----:B--2---:R-:W-:-:S03]  /*1b3c0*/  @!P1 LEA R20, P5, R13, R0, 0x2 ;  /* 0x000000000d149211 */ /* 0x004fc600078a10ff */
[----:B------:R1:W-:Y:S01]  /*1b3d0*/  @!P3 ST.E.64 [R2.64], R52 ;  /* 0x000000340200b985 */ /* 0x0003e2000c101b06 */
[----:B------:R-:W-:Y:S02]  /*1b3e0*/  @!P1 LEA.HI.X R21, R13, R4, R28, 0x2, P5 ;  /* 0x000000040d159211 */ /* 0x000fe400028f141c */
[----:B-----5:R-:W-:Y:S02]  /*1b3f0*/  @!P6 LEA R18, P5, R11, R0, 0x2 ;  /* 0x000000000b12e211 */ /* 0x020fe400078a10ff */
        /* <DEDUP_REMOVED lines=25> */
.L_x_1346:
[----:B------:R-:W-:Y:S05]  /*1b590*/  BSYNC B0 ;  /* 0x0000000000007941 */ /* 0x000fea0003800000 */
.L_x_1345:
[----:B------:R-:W-:Y:S05]  /*1b5a0*/  BRA.DIV ~URZ, `(.L_x_1347) ;  /* 0x000031927f007947 */ /* 0x000fea000b800000 */
[----:B--2---:R2:W3:Y:S04]  /*1b5b0*/  SHFL.IDX PT, R4, R17, 0x3, 0x1c1f ;  /* 0x007c1f0011047f89 */ /* 0x0044e800000e0000 */
[----:B-1----:R2:W1:Y:S02]  /*1b5c0*/  SHFL.IDX PT, R0, R25, 0x3, 0x1c1f ;  /* 0x007c1f0019007f89 */ /* 0x00246400000e0000 */
.L_x_1408:
[----:B------:R-:W5:Y:S02]  /*1b5d0*/  LDL R2, [R1+0x14] ;  /* 0x0000140001027983 */ /* 0x000f640000100800 */
        /* <DEDUP_REMOVED lines=8> */
[----:B---3--:R-:W-:Y:S02]  /*1b660*/  @!P3 LEA.HI.X R23, R16, R4, R24, 0x2, P5 ;  /* 0x000000041017b211 */ /* 0x008fe400028f1418 */
[----:B------:R-:W-:-:S04]  /*1b670*/  @!P2 LEA R18, P5, R15, R0, 0x2 ;  /* 0x000000000f12a211 */ /* 0x000fc800078a10ff */
[----:B------:R-:W-:Y:S02]  /*1b680*/  @!P2 LEA.HI.X R19, R15, R4, R26, 0x2, P5 ;  /* 0x000000040f13a211 */ /* 0x000fe400028f141a */
[----:B-----5:R-:W-:-:S13]  /*1b690*/  ISETP.GE.AND P4, PT, R2, c[0x0][0x3c8], PT ;  /* 0x0000f20002007a0c */ /* 0x020fda0003f86270 */
[----:B------:R-:W-:-:S04]  /*1b6a0*/  @!P4 LEA R20, P6, R2, R0, 0x2 ;  /* 0x000000000214c211 */ /* 0x000fc800078c10ff */
[----:B------:R-:W-:Y:S02]  /*1b6b0*/  @!P4 LEA.HI.X R21, R2, R4, R27, 0x2, P6 ;  /* 0x000000040215c211 */ /* 0x000fe400030f141b */
[CC--:B------:R-:W-:Y:S02]  /*1b6c0*/  @!P1 LEA R16, P6, R14.reuse, R0.reuse, 0x2 ;  /* 0x000000000e109211 */ /* 0x0c0fe400078c10ff */
[C---:B------:R-:W-:Y:S01]  /*1b6d0*/  @!P0 LEA R2, P5, R13.reuse, R0, 0x2 ;  /* 0x000000000d028211 */ /* 0x040fe200078a10ff */
[----:B------:R-:W-:Y:S01]  /*1b6e0*/  @!P4 ST.E.64 [R20.64], R86 ;  /* 0x000000561400c985 */ /* 0x000fe2000c101b06 */
[-C--:B--2---:R-:W-:Y:S02]  /*1b6f0*/  @!P1 LEA.HI.X R17, R14, R4.reuse, R29, 0x2, P6 ;  /* 0x000000040e119211 */ /* 0x084fe400030f141d */
[----:B------:R-:W-:Y:S01]  /*1b700*/  ISETP.GE.AND P6, PT, R12, c[0x0][0x3c8], PT ;  /* 0x0000f2000c007a0c */ /* 0x000fe20003fc6270 */
[----:B------:R-:W-:Y:S01]  /*1b710*/  @!P3 ST.E.64 [R22.64], R82 ;  /* 0x000000521600b985 */ /* 0x000fe2000c101b06 */
[----:B------:R-:W-:-:S02]  /*1b720*/  @!P0 LEA.HI.X R3, R13, R4, R28, 0x2, P5 ;  /* 0x000000040d038211 */ /* 0x000fc400028f141c */
[----:B------:R-:W-:Y:S01]  /*1b730*/  ISETP.GE.AND P5, PT, R11, c[0x0][0x3c8], PT ;  /* 0x0000f2000b007a0c */ /* 0x000fe20003fa6270 */
[----:B------:R1:W-:Y:S01]  /*1b740*/  @!P2 ST.E.64 [R18.64], R72 ;  /* 0x000000481200a985 */ /* 0x0003e2000c101b06 */
[----:B------:R-:W-:Y:S02]  /*1b750*/  ISETP.GE.AND P4, PT, R10, c[0x0][0x3c8], PT ;  /* 0x0000f2000a007a0c */ /* 0x000fe40003f86270 */
[----:B------:R-:W-:Y:S01]  /*1b760*/  ISETP.GE.AND P3, PT, R9, c[0x0][0x3c8], PT ;  /* 0x0000f20009007a0c */ /* 0x000fe20003f66270 */
[----:B------:R2:W-:Y:S01]  /*1b770*/  @!P1 ST.E.64 [R16.64], R66 ;  /* 0x0000004210009985 */ /* 0x0005e2000c101b06 */
[----:B------:R-:W-:-:S03]  /*1b780*/  ISETP.GE.AND P2, PT, R8, c[0x0][0x3c8], PT ;  /* 0x0000f20008007a0c */ /* 0x000fc60003f46270 */
[----:B------:R3:W-:Y:S01]  /*1b790*/  @!P0 ST.E.64 [R2.64], R42 ;  /* 0x0000002a02008985 */ /* 0x0007e2000c101b06 */
[----:B-1----:R-:W-:-:S03]  /*1b7a0*/  @!P6 LEA R18, P0, R12, R0, 0x2 ;  /* 0x000000000c12e211 */ /* 0x002fc600078010ff */
[C---:B--2---:R-:W-:Y:S02]  /*1b7b0*/  @!P5 LEA R16, P1, R11.reuse, R0, 0x2 ;  /* 0x000000000b10d211 */ /* 0x044fe400078210ff */
[----:B------:R-:W-:Y:S02]  /*1b7c0*/  @!P6 LEA.HI.X R19, R12, R4, R30, 0x2, P0 ;  /* 0x000000040c13e211 */ /* 0x000fe400000f141e */
[C---:B------:R-:W-:Y:S02]  /*1b7d0*/  @!P4 LEA R14, P0, R10.reuse, R0, 0x2 ;  /* 0x000000000a0ec211 */ /* 0x040fe400078010ff */
        /* <DEDUP_REMOVED lines=21> */
.L_x_1320:
        /* <DEDUP_REMOVED lines=22> */
.L_x_1348:
        /* <DEDUP_REMOVED lines=57> */
.L_x_1350:
[----:B------:R-:W-:Y:S05]  /*1be20*/  BSYNC B0 ;  /* 0x0000000000007941 */ /* 0x000fea0003800000 */
.L_x_1349:
        /* <DEDUP_REMOVED lines=47> */
.L_x_1409:
[----:B------:R-:W-:Y:S05]  /*1c120*/  BRA.DIV ~URZ, `(.L_x_1352) ;  /* 0x000027427f007947 */ /* 0x000fea000b800000 */
[----:B------:R3:W4:Y:S02]  /*1c130*/  SHFL.IDX PT, R0, R12, RZ, 0x1c1f ;  /* 0x001c1fff0c007589 */ /* 0x00072400000e0000 */
.L_x_1410:
        /* <DEDUP_REMOVED lines=21> */
.L_x_1354:
[----:B------:R-:W-:Y:S05]  /*1c290*/  BSYNC B0 ;  /* 0x0000000000007941 */ /* 0x000fea0003800000 */
.L_x_1353:
[----:B------:R-:W-:Y:S05]  /*1c2a0*/  BRA.DIV ~URZ, `(.L_x_1355) ;  /* 0x000026227f007947 */ /* 0x000fea000b800000 */
[----:B--2---:R2:W1:Y:S04]  /*1c2b0*/  SHFL.IDX PT, R8, R9, 0x1, 0x1c1f ;  /* 0x003c1f0009087f89 */ /* 0x00446800000e0000 */
[----:B----4-:R2:W4:Y:S02]  /*1c2c0*/  SHFL.IDX PT, R0, R12, 0x1, 0x1c1f ;  /* 0x003c1f000c007f89 */ /* 0x01052400000e0000 */
.L_x_1411:
        /* <DEDUP_REMOVED lines=21> */
.L_x_1357:
[----:B------:R-:W-:Y:S05]  /*1c420*/  BSYNC B0 ;  /* 0x0000000000007941 */ /* 0x000fea0003800000 */
.L_x_1356:
[----:B------:R-:W-:Y:S05]  /*1c430*/  BRA.DIV ~URZ, `(.L_x_1358) ;  /* 0x000025527f007947 */ /* 0x000fea000b800000 */
[----:B-1----:R1:W2:Y:S02]  /*1c440*/  SHFL.IDX PT, R8, R9, 0x2, 0x1c1f ;  /* 0x005c1f0009087f89 */ /* 0x0022a400000e0000 */
.L_x_1412:
[----:B------:R-:W-:Y:S05]  /*1c450*/  BRA.DIV ~URZ, `(.L_x_1359) ;  /* 0x000025a27f007947 */ /* 0x000fea000b800000 */
[----:B----4-:R4:W1:Y:S02]  /*1c460*/  SHFL.IDX PT, R0, R12, 0x2, 0x1c1f ;  /* 0x005c1f000c007f89 */ /* 0x01086400000e0000 */
.L_x_1413:
        /* <DEDUP_REMOVED lines=21> */
.L_x_1361:
[----:B------:R-:W-:Y:S05]  /*1c5c0*/  BSYNC B0 ;  /* 0x0000000000007941 */ /* 0x000fea0003800000 */
.L_x_1360:
[----:B------:R-:W-:Y:S05]  /*1c5d0*/  BRA.DIV ~URZ, `(.L_x_1362) ;  /* 0x000024827f007947 */ /* 0x000fea000b800000 */
[----:B--2---:R2:W3:Y:S04]  /*1c5e0*/  SHFL.IDX PT, R8, R9, 0x3, 0x1c1f ;  /* 0x007c1f0009087f89 */ /* 0x0044e800000e0000 */
[----:B-1----:R2:W1:Y:S02]  /*1c5f0*/  SHFL.IDX PT, R0, R12, 0x3, 0x1c1f ;  /* 0x007c1f000c007f89 */ /* 0x00246400000e0000 */
.L_x_1414:
        /* <DEDUP_REMOVED lines=20> */
.L_x_1335:
[----:B------:R-:W-:Y:S05]  /*1c740*/  BSYNC B1 ;  /* 0x0000000000017941 */ /* 0x000fea0003800000 */
.L_x_1319:
        /* <DEDUP_REMOVED lines=15> */
.L_x_1415:
[----:B------:R-:W-:Y:S05]  /*1c840*/  BRA.DIV ~URZ, `(.L_x_1365) ;  /* 0x000023427f007947 */ /* 0x000fea000b800000 */
[----:B------:R3:W4:Y:S02]  /*1c850*/  SHFL.IDX PT, R8, R74, 0x1, 0x1f ;  /* 0x00201f004a087f89 */ /* 0x00072400000e0000 */
.L_x_1416:
        /* <DEDUP_REMOVED lines=19> */
.L_x_1417:
        /* <DEDUP_REMOVED lines=16> */
.L_x_1418:
[----:B---3--:R-:W-:Y:S01]  /*1ca90*/  IMAD R0, R0, c[0x0][0x538], RZ ;  /* 0x00014e0000007a24 */ /* 0x008fe200078e02ff */
[----:B------:R-:W-:Y:S04]  /*1caa0*/  BSSY B1, `(.L_x_1368) ;  /* 0x00000ce000017945 */ /* 0x000fe80003800000 */
[----:B----4-:R-:W-:-:S04]  /*1cab0*/  IADD3 R8, R0, R8, RZ ;  /* 0x0000000800087210 */ /* 0x010fc80007ffe0ff */
[----:B--2---:R-:W-:-:S13]  /*1cac0*/  ISETP.GT.AND P0, PT, R8, R9, PT ;  /* 0x000000090800720c */ /* 0x004fda0003f04270 */
[----:B------:R-:W-:Y:S05]  /*1cad0*/  @P0 BRA `(.L_x_1369) ;  /* 0x0000025000000947 */ /* 0x000fea0003800000 */
.L_x_1373:
        /* <DEDUP_REMOVED lines=17> */
.L_x_1419:
        /* <DEDUP_REMOVED lines=16> */
.L_x_1420:
[----:B--2---:R-:W-:-:S05]  /*1ccf0*/  IMAD R0, R0, c[0x0][0x538], RZ ;  /* 0x00014e0000007a24 */ /* 0x004fca00078e02ff */
[----:B------:R-:W-:-:S04]  /*1cd00*/  IADD3 R8, R0, R8, RZ ;  /* 0x0000000800087210 */ /* 0x000fc80007ffe0ff */
[----:B------:R-:W-:-:S13]  /*1cd10*/  ISETP.GT.AND P0, PT, R8, R9, PT ;  /* 0x000000090800720c */ /* 0x000fda0003f04270 */
[----:B-1----:R-:W-:Y:S05]  /*1cd20*/  @!P0 BRA `(.L_x_1373) ;  /* 0xfffffdb000008947 */ /* 0x002fea000383ffff */
.L_x_1369:
[----:B------:R-:W-:-:S05]  /*1cd30*/  IADD3 R11, -R0, R8, RZ ;  /* 0x00000008000b7210 */ /* 0x000fca0007ffe1ff */
[----:B------:R-:W-:-:S05]  /*1cd40*/  IMAD R0, R4, c[0x0][0x538], R11 ;  /* 0x00014e0004007a24 */ /* 0x000fca00078e020b */
[----:B------:R-:W-:Y:S01]  /*1cd50*/  ISETP.GT.AND P0, PT, R0, R9, PT ;  /* 0x000000090000720c */ /* 0x000fe20003f04270 */
[----:B------:R-:W-:-:S12]  /*1cd60*/  BRA.DIV ~URZ, `(.L_x_1374) ;  /* 0x000022627f007947 */ /* 0x000fd8000b800000 */
[----:B------:R-:W-:-:S03]  /*1cd70*/  VOTE.ANY R12, PT, !P0 ;  /* 0x00000000000c7806 */ /* 0x000fc600040e0100 */
.L_x_1421:
[----:B------:R-:W2:Y:S01]  /*1cd80*/  LDL.LU R0, [R1+0x34] ;  /* 0x0000340001007983 */ /* 0x000ea20000300800 */
[----:B------:R-:W2:Y:S02]  /*1cd90*/  POPC R8, R12 ;  /* 0x0000000c00087309 */ /* 0x000ea40000000000 */
[----:B--2---:R-:W-:-:S05]  /*1cda0*/  IADD3 R0, R8, R0, RZ ;  /* 0x0000000008007210 */ /* 0x004fca0007ffe0ff */
[----:B------:R2:W-:Y:S01]  /*1cdb0*/  STL [R1+0x34], R0 ;  /* 0x0000340001007387 */ /* 0x0005e20000100800 */
[----:B------:R-:W-:Y:S05]  /*1cdc0*/  BRA.DIV ~URZ, `(.L_x_1375) ;  /* 0x000022527f007947 */ /* 0x000fea000b800000 */
[----:B------:R3:W4:Y:S04]  /*1cdd0*/  SHFL.IDX PT, R10, R6, R8, 0x1f ;  /* 0x00001f08060a7589 */ /* 0x00072800000e0000 */
[----:B------:R3:W1:Y:S02]  /*1cde0*/  SHFL.IDX PT, R7, R7, R8, 0x1f ;  /* 0x00001f0807077589 */ /* 0x00066400000e0000 */
.L_x_1422:
[----:B------:R-:W-:Y:S01]  /*1cdf0*/  ISETP.NE.AND P0, PT, R12, RZ, PT ;  /* 0x000000ff0c00720c */ /* 0x000fe20003f05270 */
[----:B------:R-:W-:-:S12]  /*1ce00*/  BSSY B0, `(.L_x_1376) ;  /* 0x0000005000007945 */ /* 0x000fd80003800000 */
[----:B------:R-:W-:Y:S05]  /*1ce10*/  @!P0 BRA `(.L_x_1377) ;  /* 0x0000003000008947 */ /* 0x000fea0003800000 */
[----:B------:R-:W-:Y:S01]  /*1ce20*/  IADD3 R3, R8, -0x1, RZ ;  /* 0xffffffff08037810 */ /* 0x000fe20007ffe0ff */
[----:B------:R-:W-:Y:S05]  /*1ce30*/  BRA.DIV ~URZ, `(.L_x_1378) ;  /* 0x000022b27f007947 */ /* 0x000fea000b800000 */
[----:B------:R2:W3:Y:S02]  /*1ce40*/  SHFL.IDX PT, R13, R4, R3, 0x1f ;  /* 0x00001f03040d7589 */ /* 0x0004e400000e0000 */
.L_x_1377:
[----:B------:R-:W-:Y:S05]  /*1ce50*/  BSYNC B0 ;  /* 0x0000000000007941 */ /* 0x000fea0003800000 */
.L_x_1376:
        /* <DEDUP_REMOVED lines=68> */
.L_x_1380:
        /* <DEDUP_REMOVED lines=68> */
.L_x_1381:
[----:B------:R-:W-:Y:S05]  /*1d6e0*/  BSYNC B0 ;  /* 0x0000000000007941 */ /* 0x000fea0003800000 */
.L_x_1379:
[----:B------:R-:W-:-:S04]  /*1d6f0*/  LOP3.LUT R2, RZ, R2, RZ, 0x33, !PT ;  /* 0x00000002ff027212 */ /* 0x000fc800078e33ff */
[----:B-1----:R-:W-:-:S05]  /*1d700*/  IADD3 R0, R2, R10, RZ ;  /* 0x0000000a02007210 */ /* 0x002fca0007ffe0ff */
[----:B------:R1:W-:Y:S01]  /*1d710*/  STL [R1+0x2c], R0 ;  /* 0x00002c0001007387 */ /* 0x0003e20000100800 */
[----:B------:R-:W-:Y:S05]  /*1d720*/  BRA `(.L_x_1382) ;  /* 0x0000005000007947 */ /* 0x000fea0003800000 */
.L_x_1370:
[----:B------:R-:W-:Y:S01]  /*1d730*/  MOV R0, c[0x0][0x53c] ;  /* 0x00014f0000007a02 */ /* 0x000fe20000000f00 */
[----:B------:R2:W-:Y:S04]  /*1d740*/  STL [R1+0x28], R9 ;  /* 0x0000280901007387 */ /* 0x0005e80000100800 */
[----:B------:R2:W-:Y:S04]  /*1d750*/  STL [R1+0x2c], RZ ;  /* 0x00002cff01007387 */ /* 0x0005e80000100800 */
[----:B------:R2:W-:Y:S04]  /*1d760*/  STL [R1+0x30], RZ ;  /* 0x000030ff01007387 */ /* 0x0005e80000100800 */
[----:B------:R2:W-:Y:S02]  /*1d770*/  STL [R1+0x34], R0 ;  /* 0x0000340001007387 */ /* 0x0005e40000100800 */
.L_x_1382:
[----:B------:R-:W-:Y:S05]  /*1d780*/  BSYNC B1 ;  /* 0x0000000000017941 */ /* 0x000fea0003800000 */
.L_x_1368:
        /* <DEDUP_REMOVED lines=9> */
.L_x_1363:
[----:B--2---:R-:W2:Y:S02]  /*1d820*/  LDL R0, [R1+0x34] ;  /* 0x0000340001007983 */ /* 0x004ea40000100800 */
[----:B--2---:R-:W-:-:S13]  /*1d830*/  ISETP.GE.AND P0, PT, R0, c[0x0][0x53c], PT ;  /* 0x00014f0000007a0c */ /* 0x004fda0003f06270 */
[----:B-1----:R-:W-:Y:S01]  /*1d840*/  @P0 CALL.REL.NOINC `(.L_x_1383) ;  /* 0x0000001000000944 */ /* 0x002fe20003c00000 */
[----:B------:R-:W-:Y:S05]  /*1d850*/  BRA `(.L_x_1384) ;  /* 0xfffe475000007947 */ /* 0x000fea000383ffff */
.L_x_1383:
[----:B------:R-:W-:Y:S05]  /*1d860*/  EXIT ;  /* 0x000000000000794d */ /* 0x000fea0003800000 */
.L_x_1199:
[----:B------:R-:W-:Y:S01]  /*1d870*/  IMAD.MOV.U32 R0, RZ, RZ, R5 ;  /* 0x000000ffff007224 */ /* 0x000fe200078e0005 */
[----:B------:R-:W-:Y:S02]  /*1d880*/  MOV R2, 0x1 ;  /* 0x0000000100027802 */ /* 0x000fe40000000f00 */
[----:B------:R-:W-:Y:S02]  /*1d890*/  MOV R3, 0x1d8b0 ;  /* 0x0001d8b000037802 */ /* 0x000fe40000000f00 */
[----:B------:R-:W-:Y:S05]  /*1d8a0*/  CALL.REL.NOINC `($__internal_24_$__cuda_sm70_shflsync_up_p) ;  /* 0x0000193000007944 */ /* 0x000fea0003c00000 */
[----:B------:R-:W-:Y:S01]  /*1d8b0*/  MOV R0, R4 ;  /* 0x0000000400007202 */ /* 0x000fe20000000f00 */
[----:B------:R-:W-:Y:S05]  /*1d8c0*/  BRA `(.L_x_1385) ;  /* 0xfffe2b9000007947 */ /* 0x000fea000383ffff */
.L_x_1200:
[----:B------:R-:W-:Y:S01]  /*1d8d0*/  IMAD.MOV.U32 R0, RZ, RZ, R5 ;  /* 0x000000ffff007224 */ /* 0x000fe200078e0005 */
[----:B------:R-:W-:Y:S02]  /*1d8e0*/  MOV R2, 0x2 ;  /* 0x0000000200027802 */ /* 0x000fe40000000f00 */
[----:B------:R-:W-:Y:S02]  /*1d8f0*/  MOV R3, 0x1d910 ;  /* 0x0001d91000037802 */ /* 0x000fe40000000f00 */
[----:B------:R-:W-:Y:S05]  /*1d900*/  CALL.REL.NOINC `($__internal_24_$__cuda_sm70_shflsync_up_p) ;  /* 0x000018d000007944 */ /* 0x000fea0003c00000 */
[----:B------:R-:W-:Y:S01]  /*1d910*/  SEL R0, R4, RZ, P4 ;  /* 0x000000ff04007207 */ /* 0x000fe20002000000 */
[----:B------:R-:W-:Y:S01]  /*1d920*/  IMAD.MOV.U32 R2, RZ, RZ, 0x4 ;  /* 0x00000004ff027424 */ /* 0x000fe200078e00ff */
[----:B------:R-:W-:-:S03]  /*1d930*/  MOV R3, 0x1d960 ;  /* 0x0001d96000037802 */ /* 0x000fc60000000f00 */
[----:B------:R-:W-:Y:S02]  /*1d940*/  IMAD.IADD R0, R5, 0x1, R0 ;  /* 0x0000000105007824 */ /* 0x000fe400078e0200 */
        /* <DEDUP_REMOVED lines=14> */
[----:B------:R-:W-:Y:S01]  /*1da30*/  IMAD.IADD R4, R0, 0x1, R4 ;  /* 0x0000000100047824 */ /* 0x000fe200078e0204 */
[----:B------:R-:W-:-:S03]  /*1da40*/  MOV R0, 0x1f ;  /* 0x0000001f00007802 */ /* 0x000fc60000000f00 */
[----:B------:R-:W-:Y:S02]  /*1da50*/  IMAD.MOV.U32 R5, RZ, RZ, R4 ;  /* 0x000000ffff057224 */ /* 0x000fe400078e0004 */
[----:B------:R-:W-:Y:S05]  /*1da60*/  CALL.REL.NOINC `($__internal_23_$__cuda_sm70_shflsync_idx_p) ;  /* 0x0000172000007944 */ /* 0x000fea0003c00000 */
[----:B------:R-:W-:Y:S05]  /*1da70*/  BRA `(.L_x_1386) ;  /* 0xfffe2ae000007947 */ /* 0x000fea000383ffff */
.L_x_1202:
[----:B------:R-:W-:Y:S02]  /*1da80*/  SEL R0, RZ, 0x1, P0 ;  /* 0x00000001ff007807 */ /* 0x000fe40000000000 */
[----:B------:R-:W-:Y:S02]  /*1da90*/  MOV R2, 0x1dab0 ;  /* 0x0001dab000027802 */ /* 0x000fe40000000f00 */
[----:B------:R-:W-:Y:S05]  /*1daa0*/  CALL.REL.NOINC `($__internal_25_$__cuda_sm70_votesync_ballot) ;  /* 0x000017a000007944 */ /* 0x000fea0003c00000 */
[----:B------:R-:W-:Y:S01]  /*1dab0*/  MOV R10, R0 ;  /* 0x00000000000a7202 */ /* 0x000fe20000000f00 */
[----:B------:R-:W-:Y:S05]  /*1dac0*/  BRA `(.L_x_1387) ;  /* 0xfffe2b2000007947 */ /* 0x000fea000383ffff */
.L_x_1203:
[----:B------:R-:W-:Y:S01]  /*1dad0*/  IMAD.MOV.U32 R5, RZ, RZ, R9 ;  /* 0x000000ffff057224 */ /* 0x000fe200078e0009 */
[----:B------:R-:W-:Y:S01]  /*1dae0*/  MOV R3, R7 ;  /* 0x0000000700037202 */ /* 0x000fe20000000f00 */
[----:B-1----:R-:W-:Y:S01]  /*1daf0*/  IMAD.MOV.U32 R0, RZ, RZ, 0x1f ;  /* 0x0000001fff007424 */ /* 0x002fe200078e00ff */
[----:B------:R-:W-:Y:S02]  /*1db00*/  MOV R2, 0x1db20 ;  /* 0x0001db2000027802 */ /* 0x000fe40000000f00 */
[----:B------:R-:W-:Y:S05]  /*1db10*/  CALL.REL.NOINC `($__internal_23_$__cuda_sm70_shflsync_idx_p) ;  /* 0x0000167000007944 */ /* 0x000fea0003c00000 */
[----:B------:R-:W-:Y:S01]  /*1db20*/  IMAD.MOV.U32 R12, RZ, RZ, R0 ;  /* 0x000000ffff0c7224 */ /* 0x000fe200078e0000 */
[----:B------:R-:W-:Y:S01]  /*1db30*/  MOV R5, R8 ;  /* 0x0000000800057202 */ /* 0x000fe20000000f00 */
[----:B------:R-:W-:Y:S01]  /*1db40*/  IMAD.MOV.U32 R6, RZ, RZ, RZ ;  /* 0x000000ffff067224 */ /* 0x000fe200078e00ff */
[----:B------:R-:W-:Y:S01]  /*1db50*/  MOV R3, R7 ;  /* 0x0000000700037202 */ /* 0x000fe20000000f00 */
[----:B------:R-:W-:Y:S01]  /*1db60*/  IMAD.MOV.U32 R0, RZ, RZ, 0x1f ;  /* 0x0000001fff007424 */ /* 0x000fe200078e00ff */
[----:B------:R-:W-:-:S02]  /*1db70*/  MOV R2, 0x1db90 ;  /* 0x0001db9000027802 */ /* 0x000fc40000000f00 */
[----:B------:R-:W-:Y:S05]  /*1db80*/  CALL.REL.NOINC `($__internal_23_$__cuda_sm70_shflsync_idx_p) ;  /* 0x0000160000007944 */ /* 0x000fea0003c00000 */
[----:B------:R-:W-:Y:S01]  /*1db90*/  MOV R9, R0 ;  /* 0x0000000000097202 */ /* 0x000fe20000000f00 */
[----:B------:R-:W-:Y:S05]  /*1dba0*/  BRA `(.L_x_1388) ;  /* 0xfffe2ab000007947 */ /* 0x000fea000383ffff */
.L_x_1206:
[----:B------:R-:W-:Y:S01]  /*1dbb0*/  IMAD.MOV.U32 R5, RZ, RZ, R4 ;  /* 0x000000ffff057224 */ /* 0x000fe200078e0004 */
[----:B-1----:R-:W-:-:S02]  /*1dbc0*/  MOV R0, 0x1f ;  /* 0x0000001f00007802 */ /* 0x002fc40000000f00 */
[----:B------:R-:W-:Y:S02]  /*1dbd0*/  MOV R2, 0x1dbf0 ;  /* 0x0001dbf000027802 */ /* 0x000fe40000000f00 */
[----:B--234-:R-:W-:Y:S05]  /*1dbe0*/  CALL.REL.NOINC `($__internal_23_$__cuda_sm70_shflsync_idx_p) ;  /* 0x000015a000007944 */ /* 0x01cfea0003c00000 */
[----:B------:R-:W-:Y:S01]  /*1dbf0*/  MOV R6, R0 ;  /* 0x0000000000067202 */ /* 0x000fe20000000f00 */
[----:B------:R-:W-:Y:S05]  /*1dc00*/  BRA `(.L_x_1205) ;  /* 0xfffe2ab000007947 */ /* 0x000fea000383ffff */
.L_x_1247:
[----:B-1----:R-:W-:Y:S01]  /*1dc10*/  IMAD.MOV.U32 R5, RZ, RZ, R10 ;  /* 0x000000ffff057224 */ /* 0x002fe200078e000a */
[----:B------:R-:W-:Y:S01]  /*1dc20*/  MOV R3, RZ ;  /* 0x000000ff00037202 */ /* 0x000fe20000000f00 */
[----:B------:R-:W-:Y:S01]  /*1dc30*/  IMAD.MOV.U32 R0, RZ, RZ, 0x1c1f ;  /* 0x00001c1fff007424 */ /* 0x000fe200078e00ff */
[----:B------:R-:W-:Y:S02]  /*1dc40*/  MOV R2, 0x1dc60 ;  /* 0x0001dc6000027802 */ /* 0x000fe40000000f00 */
[----:B-----5:R-:W-:Y:S05]  /*1dc50*/  CALL.REL.NOINC `($__internal_23_$__cuda_sm70_shflsync_idx_p) ;  /* 0x0000153000007944 */ /* 0x020fea0003c00000 */
[----:B------:R-:W-:Y:S01]  /*1dc60*/  MOV R8, R0 ;  /* 0x0000000000087202 */ /* 0x000fe20000000f00 */
[----:B------:R-:W-:Y:S05]  /*1dc70*/  BRA `(.L_x_1389) ;  /* 0xfffeabf000007947 */ /* 0x000fea000383ffff */
.L_x_1248:
[----:B------:R-:W-:Y:S01]  /*1dc80*/  IMAD.MOV.U32 R5, RZ, RZ, R11 ;  /* 0x000000ffff057224 */ /* 0x000fe200078e000b */
[----:B------:R-:W-:Y:S01]  /*1dc90*/  MOV R3, RZ ;  /* 0x000000ff00037202 */ /* 0x000fe20000000f00 */
[----:B------:R-:W-:Y:S01]  /*1dca0*/  IMAD.MOV.U32 R0, RZ, RZ, 0x1c1f ;  /* 0x00001c1fff007424 */ /* 0x000fe200078e00ff */
[----:B------:R-:W-:Y:S02]  /*1dcb0*/  MOV R2, 0x1dcd0 ;  /* 0x0001dcd000027802 */ /* 0x000fe40000000f00 */
[----:B-12--5:R-:W-:Y:S05]  /*1dcc0*/  CALL.REL.NOINC `($__internal_23_$__cuda_sm70_shflsync_idx_p) ;  /* 0x000014c000007944 */ /* 0x026fea0003c00000 */
[----:B------:R-:W-:Y:S05]  /*1dcd0*/  BRA `(.L_x_1390) ;  /* 0xfffeabb000007947 */ /* 0x000fea000383ffff */
.L_x_1251:
[----:B--2---:R-:W-:Y:S01]  /*1dce0*/  IMAD.MOV.U32 R5, RZ, RZ, R10 ;  /* 0x000000ffff057224 */ /* 0x004fe200078e000a */
[----:B------:R-:W-:Y:S01]  /*1dcf0*/  MOV R3, 0x1 ;  /* 0x0000000100037802 */ /* 0x000fe20000000f00 */
[----:B----4-:R-:W-:Y:S01]  /*1dd00*/  IMAD.MOV.U32 R0, RZ, RZ, 0x1c1f ;  /* 0x00001c1fff007424 */ /* 0x010fe200078e00ff */
[----:B------:R-:W-:-:S02]  /*1dd10*/  MOV R2, 0x1dd30 ;  /* 0x0001dd3000027802 */ /* 0x000fc40000000f00 */
[----:B-1---5:R-:W-:Y:S05]  /*1dd20*/  CALL.REL.NOINC `($__internal_23_$__cuda_sm70_shflsync_idx_p) ;  /* 0x0000146000007944 */ /* 0x022fea0003c00000 */
[----:B------:R-:W-:Y:S01]  /*1dd30*/  IMAD.MOV.U32 R8, RZ, RZ, R0 ;  /* 0x000000ffff087224 */ /* 0x000fe200078e0000 */
[----:B------:R-:W-:Y:S01]  /*1dd40*/  MOV R3, 0x1 ;  /* 0x0000000100037802 */ /* 0x000fe20000000f00 */
[----:B------:R-:W-:Y:S01]  /*1dd50*/  IMAD.MOV.U32 R5, RZ, RZ, R11 ;  /* 0x000000ffff057224 */ /* 0x000fe200078e000b */
[----:B------:R-:W-:-:S02]  /*1dd60*/  MOV R0, 0x1c1f ;  /* 0x00001c1f00007802 */ /* 0x000fc40000000f00 */
[----:B------:R-:W-:Y:S02]  /*1dd70*/  MOV R2, 0x1dd90 ;  /* 0x0001dd9000027802 */ /* 0x000fe40000000f00 */
[----:B------:R-:W-:Y:S05]  /*1dd80*/  CALL.REL.NOINC `($__internal_23_$__cuda_sm70_shflsync_idx_p) ;  /* 0x0000140000007944 */ /* 0x000fea0003c00000 */
[----:B------:R-:W-:Y:S05]  /*1dd90*/  BRA `(.L_x_1391) ;  /* 0xfffeacb000007947 */ /* 0x000fea000383ffff */
.L_x_1254:
[----:B--2---:R-:W-:Y:S01]  /*1dda0*/  IMAD.MOV.U32 R5, RZ, RZ, R10 ;  /* 0x000000ffff057224 */ /* 0x004fe200078e000a */
[----:B------:R-:W-:Y:S01]  /*1ddb0*/  MOV R3, 0x2 ;  /* 0x0000000200037802 */ /* 0x000fe20000000f00 */
[----:B----4-:R-:W-:Y:S01]  /*1ddc0*/  IMAD.MOV.U32 R0, RZ, RZ, 0x1c1f ;  /* 0x00001c1fff007424 */ /* 0x010fe200078e00ff */
[----:B------:R-:W-:Y:S02]  /*1ddd0*/  MOV R2, 0x1ddf0 ;  /* 0x0001ddf000027802 */ /* 0x000fe40000000f00 */
[----:B-1-3-5:R-:W-:Y:S05]  /*1dde0*/  CALL.REL.NOINC `($__internal_23_$__cuda_sm70_shflsync_idx_p) ;  /* 0x000013a000007944 */ /* 0x02afea0003c00000 */
[----:B------:R-:W-:Y:S01]  /*1ddf0*/  MOV R8, R0 ;  /* 0x0000000000087202 */ /* 0x000fe20000000f00 */
[----:B------:R-:W-:Y:S05]  /*1de00*/  BRA `(.L_x_1392) ;  /* 0xfffeade000007947 */ /* 0x000fea000383ffff */
.L_x_1255:
[----:B--2---:R-:W-:Y:S01]  /*1de10*/  IMAD.MOV.U32 R5, RZ, RZ, R11 ;  /* 0x000000ffff057224 */ /* 0x004fe200078e000b */
[----:B------:R-:W-:Y:S01]  /*1de20*/  MOV R3, 0x2 ;  /* 0x0000000200037802 */ /* 0x000fe20000000f00 */
[----:B----4-:R-:W-:Y:S01]  /*1de30*/  IMAD.MOV.U32 R0, RZ, RZ, 0x1c1f ;  /* 0x00001c1fff007424 */ /* 0x010fe200078e00ff */
[----:B------:R-:W-:Y:S02]  /*1de40*/  MOV R2, 0x1de60 ;  /* 0x0001de6000027802 */ /* 0x000fe40000000f00 */
[----:B-1-3-5:R-:W-:Y:S05]  /*1de50*/  CALL.REL.NOINC `($__internal_23_$__cuda_sm70_shflsync_idx_p) ;  /* 0x0000133000007944 */ /* 0x02afea0003c00000 */
[----:B------:R-:W-:Y:S05]  /*1de60*/  BRA `(.L_x_1393) ;  /* 0xfffeada000007947 */ /* 0x000fea000383ffff */
.L_x_1258:
[----:B-1----:R-:W-:Y:S01]  /*1de70*/  IMAD.MOV.U32 R5, RZ, RZ, R10 ;  /* 0x000000ffff057224 */ /* 0x002fe200078e000a */
[----:B------:R-:W-:Y:S01]  /*1de80*/  MOV R3, 0x3 ;  /* 0x0000000300037802 */ /* 0x000fe20000000f00 */
[----:B----4-:R-:W-:Y:S01]  /*1de90*/  IMAD.MOV.U32 R0, RZ, RZ, 0x1c1f ;  /* 0x00001c1fff007424 */ /* 0x010fe200078e00ff */
[----:B------:R-:W-:-:S02]  /*1dea0*/  MOV R2, 0x1dec0 ;  /* 0x0001dec000027802 */ /* 0x000fc40000000f00 */
[----:B--23-5:R-:W-:Y:S05]  /*1deb0*/  CALL.REL.NOINC `($__internal_23_$__cuda_sm70_shflsync_idx_p) ;  /* 0x000012d000007944 */ /* 0x02cfea0003c00000 */
[----:B------:R-:W-:Y:S01]  /*1dec0*/  IMAD.MOV.U32 R6, RZ, RZ, R0 ;  /* 0x000000ffff067224 */ /* 0x000fe200078e0000 */
[----:B------:R-:W-:Y:S01]  /*1ded0*/  MOV R3, 0x3 ;  /* 0x0000000300037802 */ /* 0x000fe20000000f00 */
[----:B------:R-:W-:Y:S01]  /*1dee0*/  IMAD.MOV.U32 R5, RZ, RZ, R11 ;  /* 0x000000ffff057224 */ /* 0x000fe200078e000b */
[----:B------:R-:W-:-:S02]  /*1def0*/  MOV R0, 0x1c1f ;  /* 0x00001c1f00007802 */ /* 0x000fc40000000f00 */
[----:B------:R-:W-:Y:S02]  /*1df00*/  MOV R2, 0x1df20 ;  /* 0x0001df2000027802 */ /* 0x000fe40000000f00 */
[----:B------:R-:W-:Y:S05]  /*1df10*/  CALL.REL.NOINC `($__internal_23_$__cuda_sm70_shflsync_idx_p) ;  /* 0x0000127000007944 */ /* 0x000fea0003c00000 */
[----:B------:R-:W-:Y:S05]  /*1df20*/  BRA `(.L_x_1394) ;  /* 0xfffeae9000007947 */ /* 0x000fea000383ffff */
.L_x_1315:
[----:B------:R-:W-:Y:S01]  /*1df30*/  IMAD.MOV.U32 R0, RZ, RZ, R242 ;  /* 0x000000ffff007224 */ /* 0x000fe200078e00f2 */
[----:B------:R-:W-:Y:S02]  /*1df40*/  MOV R3, 0x2 ;  /* 0x0000000200037802 */ /* 0x000fe40000000f00 */
[----:B------:R-:W-:Y:S02]  /*1df50*/  MOV R2, 0x1df70 ;  /* 0x0001df7000027802 */ /* 0x000fe40000000f00 */
[----:B------:R-:W-:Y:S05]  /*1df60*/  CALL.REL.NOINC `($__internal_22_$__cuda_sm70_shflsync_bfly_p) ;  /* 0x000011e000007944 */ /* 0x000fea0003c00000 */
[----:B------:R-:W-:Y:S05]  /*1df70*/  BRA `(.L_x_1395) ;  /* 0xffffa62000007947 */ /* 0x000fea000383ffff */
.L_x_1316:
[----:B------:R-:W-:Y:S01]  /*1df80*/  IMAD.MOV.U32 R0, RZ, RZ, R7 ;  /* 0x000000ffff007224 */ /* 0x000fe200078e0007 */
[----:B------:R-:W-:Y:S02]  /*1df90*/  MOV R3, 0x1 ;  /* 0x0000000100037802 */ /* 0x000fe40000000f00 */
[----:B------:R-:W-:Y:S02]  /*1dfa0*/  MOV R2, 0x1dfc0 ;  /* 0x0001dfc000027802 */ /* 0x000fe40000000f00 */
[----:B-1----:R-:W-:Y:S05]  /*1dfb0*/  CALL.REL.NOINC `($__internal_22_$__cuda_sm70_shflsync_bfly_p) ;  /* 0x0000119000007944 */ /* 0x002fea0003c00000 */
[----:B------:R-:W-:Y:S01]  /*1dfc0*/  FADD.FTZ R7, R7, R0 ;  /* 0x0000000007077221 */ /* 0x000fe20000010000 */
[----:B------:R-:W-:Y:S02]  /*1dfd0*/  MOV R0, R241 ;  /* 0x000000f100007202 */ /* 0x000fe40000000f00 */
[----:B------:R-:W-:Y:S02]  /*1dfe0*/  MOV R3, 0x2 ;  /* 0x0000000200037802 */ /* 0x000fe40000000f00 */
[----:B------:R-:W-:-:S02]  /*1dff0*/  MOV R2, 0x1e010 ;  /* 0x0001e01000027802 */ /* 0x000fc40000000f00 */
[----:B------:R-:W-:Y:S05]  /*1e000*/  CALL.REL.NOINC `($__internal_22_$__cuda_sm70_shflsync_bfly_p) ;  /* 0x0000114000007944 */ /* 0x000fea0003c00000 */
[----:B------:R-:W-:Y:S01]  /*1e010*/  FADD.FTZ R241, R241, R0 ;  /* 0x00000000f1f17221 */ /* 0x000fe20000010000 */
[----:B------:R-:W-:-:S02]  /*1e020*/  MOV R3, 0x1 ;  /* 0x0000000100037802 */ /* 0x000fc40000000f00 */
[----:B------:R-:W-:Y:S02]  /*1e030*/  MOV R2, 0x1e060 ;  /* 0x0001e06000027802 */ /* 0x000fe40000000f00 */
[----:B------:R-:W-:Y:S02]  /*1e040*/  MOV R0, R241 ;  /* 0x000000f100007202 */ /* 0x000fe40000000f00 */
[----:B------:R-:W-:Y:S05]  /*1e050*/  CALL.REL.NOINC `($__internal_22_$__cuda_sm70_shflsync_bfly_p) ;  /* 0x000010f000007944 */ /* 0x000fea0003c00000 */
[----:B------:R-:W-:Y:S01]  /*1e060*/  FADD.FTZ R6, R241, R0 ;  /* 0x00000000f1067221 */ /* 0x000fe20000010000 */
[----:B------:R-:W-:Y:S02]  /*1e070*/  MOV R0, R246 ;  /* 0x000000f600007202 */ /* 0x000fe40000000f00 */
[----:B------:R-:W-:Y:S02]  /*1e080*/  MOV R3, 0x2 ;  /* 0x0000000200037802 */ /* 0x000fe40000000f00 */
[----:B------:R-:W-:Y:S02]  /*1e090*/  MOV R2, 0x1e0b0 ;  /* 0x0001e0b000027802 */ /* 0x000fe40000000f00 */
[----:B------:R-:W-:Y:S05]  /*1e0a0*/  CALL.REL.NOINC `($__internal_22_$__cuda_sm70_shflsync_bfly_p) ;  /* 0x000010a000007944 */ /* 0x000fea0003c00000 */
[----:B------:R-:W-:Y:S01]  /*1e0b0*/  FADD.FTZ R5, R246, R0 ;  /* 0x00000000f6057221 */ /* 0x000fe20000010000 */
[----:B------:R-:W-:Y:S02]  /*1e0c0*/  MOV R3, 0x1 ;  /* 0x0000000100037802 */ /* 0x000fe40000000f00 */
[----:B------:R-:W-:-:S02]  /*1e0d0*/  MOV R2, 0x1e100 ;  /* 0x0001e10000027802 */ /* 0x000fc40000000f00 */
        /* <DEDUP_REMOVED lines=9> */
[----:B------:R-:W-:Y:S02]  /*1e170*/  MOV R2, 0x1e1a0 ;  /* 0x0001e1a000027802 */ /* 0x000fe40000000f00 */
[----:B------:R-:W-:-:S02]  /*1e180*/  MOV R0, R4 ;  /* 0x0000000400007202 */ /* 0x000fc40000000f00 */
[----:B------:R-:W-:Y:S05]  /*1e190*/  CALL.REL.NOINC `($__internal_22_$__cuda_sm70_shflsync_bfly_p) ;  /* 0x00000fb000007944 */ /* 0x000fea0003c00000 */
[----:B------:R-:W-:Y:S01]  /*1e1a0*/  MOV R8, R0 ;  /* 0x0000000000087202 */ /* 0x000fe20000000f00 */
[----:B------:R-:W-:Y:S05]  /*1e1b0*/  BRA `(.L_x_1396) ;  /* 0xffffa4d000007947 */ /* 0x000fea000383ffff */
.L_x_1323:
[----:B-1234-:R-:W-:Y:S01]  /*1e1c0*/  IMAD.MOV.U32 R5, RZ, RZ, R12 ;  /* 0x000000ffff057224 */ /* 0x01efe200078e000c */
[----:B------:R-:W-:Y:S01]  /*1e1d0*/  MOV R3, RZ ;  /* 0x000000ff00037202 */ /* 0x000fe20000000f00 */
[----:B------:R-:W-:Y:S01]  /*1e1e0*/  IMAD.MOV.U32 R0, RZ, RZ, 0x1c1f ;  /* 0x00001c1fff007424 */ /* 0x000fe200078e00ff */
[----:B------:R-:W-:-:S02]  /*1e1f0*/  MOV R2, 0x1e210 ;  /* 0x0001e21000027802 */ /* 0x000fc40000000f00 */
[----:B------:R-:W-:Y:S05]  /*1e200*/  CALL.REL.NOINC `($__internal_23_$__cuda_sm70_shflsync_idx_p) ;  /* 0x00000f8000007944 */ /* 0x000fea0003c00000 */
[----:B------:R-:W-:Y:S01]  /*1e210*/  MOV R10, R0 ;  /* 0x00000000000a7202 */ /* 0x000fe20000000f00 */
[----:B------:R-:W-:Y:S05]  /*1e220*/  BRA `(.L_x_1397) ;  /* 0xffffbf4000007947 */ /* 0x000fea000383ffff */
.L_x_1324:
[----:B------:R-:W-:Y:S01]  /*1e230*/  IMAD.MOV.U32 R5, RZ, RZ, R13 ;  /* 0x000000ffff057224 */ /* 0x000fe200078e000d */
[----:B------:R-:W-:Y:S01]  /*1e240*/  MOV R3, RZ ;  /* 0x000000ff00037202 */ /* 0x000fe20000000f00 */
[----:B------:R-:W-:Y:S01]  /*1e250*/  IMAD.MOV.U32 R0, RZ, RZ, 0x1c1f ;  /* 0x00001c1fff007424 */ /* 0x000fe200078e00ff */
[----:B------:R-:W-:-:S02]  /*1e260*/  MOV R2, 0x1e280 ;  /* 0x0001e28000027802 */ /* 0x000fc40000000f00 */
[----:B-12---:R-:W-:Y:S05]  /*1e270*/  CALL.REL.NOINC `($__internal_23_$__cuda_sm70_shflsync_idx_p) ;  /* 0x00000f1000007944 */ /* 0x006fea0003c00000 */
[----:B------:R-:W-:Y:S05]  /*1e280*/  BRA `(.L_x_1398) ;  /* 0xffffbf0000007947 */ /* 0x000fea000383ffff */
.L_x_1327:
[----:B------:R-:W-:Y:S01]  /*1e290*/  IMAD.MOV.U32 R5, RZ, RZ, R12 ;  /* 0x000000ffff057224 */ /* 0x000fe200078e000c */
[----:B--2---:R-:W-:Y:S01]  /*1e2a0*/  MOV R3, 0x1 ;  /* 0x0000000100037802 */ /* 0x004fe20000000f00 */
[----:B----4-:R-:W-:Y:S01]  /*1e2b0*/  IMAD.MOV.U32 R0, RZ, RZ, 0x1c1f ;  /* 0x00001c1fff007424 */ /* 0x010fe200078e00ff */
[----:B------:R-:W-:-:S02]  /*1e2c0*/  MOV R2, 0x1e2e0 ;  /* 0x0001e2e000027802 */ /* 0x000fc40000000f00 */
[----:B-1-3--:R-:W-:Y:S05]  /*1e2d0*/  CALL.REL.NOINC `($__internal_23_$__cuda_sm70_shflsync_idx_p) ;  /* 0x00000eb000007944 */ /* 0x00afea0003c00000 */
[----:B------:R-:W-:Y:S01]  /*1e2e0*/  IMAD.MOV.U32 R10, RZ, RZ, R0 ;  /* 0x000000ffff0a7224 */ /* 0x000fe200078e0000 */
[----:B------:R-:W-:Y:S01]  /*1e2f0*/  MOV R3, 0x1 ;  /* 0x0000000100037802 */ /* 0x000fe20000000f00 */
[----:B------:R-:W-:Y:S01]  /*1e300*/  IMAD.MOV.U32 R5, RZ, RZ, R13 ;  /* 0x000000ffff057224 */ /* 0x000fe200078e000d */
[----:B------:R-:W-:-:S02]  /*1e310*/  MOV R0, 0x1c1f ;  /* 0x00001c1f00007802 */ /* 0x000fc40000000f00 */
[----:B------:R-:W-:Y:S02]  /*1e320*/  MOV R2, 0x1e340 ;  /* 0x0001e34000027802 */ /* 0x000fe40000000f00 */
[----:B------:R-:W-:Y:S05]  /*1e330*/  CALL.REL.NOINC `($__internal_23_$__cuda_sm70_shflsync_idx_p) ;  /* 0x00000e5000007944 */ /* 0x000fea0003c00000 */
[----:B------:R-:W-:Y:S05]  /*1e340*/  BRA `(.L_x_1399) ;  /* 0xffffbfc000007947 */ /* 0x000fea000383ffff */
.L_x_1330:
[----:B------:R-:W-:Y:S01]  /*1e350*/  IMAD.MOV.U32 R5, RZ, RZ, R12 ;  /* 0x000000ffff057224 */ /* 0x000fe200078e000c */
[----:B-1----:R-:W-:Y:S01]  /*1e360*/  MOV R3, 0x2 ;  /* 0x0000000200037802 */ /* 0x002fe20000000f00 */
[----:B----4-:R-:W-:Y:S01]  /*1e370*/  IMAD.MOV.U32 R0, RZ, RZ, 0x1c1f ;  /* 0x00001c1fff007424 */ /* 0x010fe200078e00ff */
[----:B------:R-:W-:Y:S02]  /*1e380*/  MOV R2, 0x1e3a0 ;  /* 0x0001e3a000027802 */ /* 0x000fe40000000f00 */
[----:B--23--:R-:W-:Y:S05]  /*1e390*/  CALL.REL.NOINC `($__internal_23_$__cuda_sm70_shflsync_idx_p) ;  /* 0x00000df000007944 */ /* 0x00cfea0003c00000 */
[----:B------:R-:W-:Y:S01]  /*1e3a0*/  MOV R10, R0 ;  /* 0x00000000000a7202 */ /* 0x000fe20000000f00 */
[----:B------:R-:W-:Y:S05]  /*1e3b0*/  BRA `(.L_x_1400) ;  /* 0xffffc0d000007947 */ /* 0x000fea000383ffff */
.L_x_1331:
[----:B------:R-:W-:Y:S01]  /*1e3c0*/  IMAD.MOV.U32 R5, RZ, RZ, R13 ;  /* 0x000000ffff057224 */ /* 0x000fe200078e000d */
[----:B------:R-:W-:Y:S01]  /*1e3d0*/  MOV R3, 0x2 ;  /* 0x0000000200037802 */ /* 0x000fe20000000f00 */
[----:B----4-:R-:W-:Y:S01]  /*1e3e0*/  IMAD.MOV.U32 R0, RZ, RZ, 0x1c1f ;  /* 0x00001c1fff007424 */ /* 0x010fe200078e00ff */
[----:B------:R-:W-:Y:S02]  /*1e3f0*/  MOV R2, 0x1e410 ;  /* 0x0001e41000027802 */ /* 0x000fe40000000f00 */
[----:B-123--:R-:W-:Y:S05]  /*1e400*/  CALL.REL.NOINC `($__internal_23_$__cuda_sm70_shflsync_idx_p) ;  /* 0x00000d8000007944 */ /* 0x00efea0003c00000 */
[----:B------:R-:W-:Y:S05]  /*1e410*/  BRA `(.L_x_1401) ;  /* 0xffffc09000007947 */ /* 0x000fea000383ffff */
.L_x_1334:
[----:B------:R-:W-:Y:S01]  /*1e420*/  IMAD.MOV.U32 R5, RZ, RZ, R12 ;  /* 0x000000ffff057224 */ /* 0x000fe200078e000c */
[----:B-1----:R-:W-:Y:S01]  /*1e430*/  MOV R3, 0x3 ;  /* 0x0000000300037802 */ /* 0x002fe20000000f00 */
[----:B------:R-:W-:Y:S01]  /*1e440*/  IMAD.MOV.U32 R0, RZ, RZ, 0x1c1f ;  /* 0x00001c1fff007424 */ /* 0x000fe200078e00ff */
[----:B------:R-:W-:-:S02]  /*1e450*/  MOV R2, 0x1e470 ;  /* 0x0001e47000027802 */ /* 0x000fc40000000f00 */
[----:B--234-:R-:W-:Y:S05]  /*1e460*/  CALL.REL.NOINC `($__internal_23_$__cuda_sm70_shflsync_idx_p) ;  /* 0x00000d2000007944 */ /* 0x01cfea0003c00000 */
[----:B------:R-:W-:Y:S01]  /*1e470*/  IMAD.MOV.U32 R6, RZ, RZ, R0 ;  /* 0x000000ffff067224 */ /* 0x000fe200078e0000 */
[----:B------:R-:W-:Y:S01]  /*1e480*/  MOV R3, 0x3 ;  /* 0x0000000300037802 */ /* 0x000fe20000000f00 */
[----:B------:R-:W-:Y:S01]  /*1e490*/  IMAD.MOV.U32 R5, RZ, RZ, R13 ;  /* 0x000000ffff057224 */ /* 0x000fe200078e000d */
[----:B------:R-:W-:-:S02]  /*1e4a0*/  MOV R0, 0x1c1f ;  /* 0x00001c1f00007802 */ /* 0x000fc40000000f00 */
[----:B------:R-:W-:Y:S02]  /*1e4b0*/  MOV R2, 0x1e4d0 ;  /* 0x0001e4d000027802 */ /* 0x000fe40000000f00 */
[----:B------:R-:W-:Y:S05]  /*1e4c0*/  CALL.REL.NOINC `($__internal_23_$__cuda_sm70_shflsync_idx_p) ;  /* 0x00000cc000007944 */ /* 0x000fea0003c00000 */
[----:B------:R-:W-:Y:S05]  /*1e4d0*/  BRA `(.L_x_1402) ;  /* 0xffffc16000007947 */ /* 0x000fea000383ffff */
.L_x_1336:
[----:B------:R-:W-:Y:S01]  /*1e4e0*/  IMAD.MOV.U32 R5, RZ, RZ, R17 ;  /* 0x000000ffff057224 */ /* 0x000fe200078e0011 */
[----:B------:R-:W-:Y:S01]  /*1e4f0*/  MOV R3, RZ ;  /* 0x000000ff00037202 */ /* 0x000fe20000000f00 */
[----:B------:R-:W-:Y:S01]  /*1e500*/  IMAD.MOV.U32 R0, RZ, RZ, 0x1c1f ;  /* 0x00001c1fff007424 */ /* 0x000fe200078e00ff */
[----:B------:R-:W-:Y:S02]  /*1e510*/  MOV R2, 0x1e530 ;  /* 0x0001e53000027802 */ /* 0x000fe40000000f00 */
[----:B------:R-:W-:Y:S05]  /*1e520*/  CALL.REL.NOINC `($__internal_23_$__cuda_sm70_shflsync_idx_p) ;  /* 0x00000c6000007944 */ /* 0x000fea0003c00000 */
[----:B------:R-:W-:Y:S01]  /*1e530*/  MOV R4, R0 ;  /* 0x0000000000047202 */ /* 0x000fe20000000f00 */
[----:B------:R-:W-:Y:S05]  /*1e540*/  BRA `(.L_x_1403) ;  /* 0xffffc47000007947 */ /* 0x000fea000383ffff */
.L_x_1337:
[----:B------:R-:W-:Y:S01]  /*1e550*/  IMAD.MOV.U32 R5, RZ, RZ, R25 ;  /* 0x000000ffff057224 */ /* 0x000fe200078e0019 */
[----:B------:R-:W-:Y:S01]  /*1e560*/  MOV R3, RZ ;  /* 0x000000ff00037202 */ /* 0x000fe20000000f00 */
[----:B------:R-:W-:Y:S01]  /*1e570*/  IMAD.MOV.U32 R0, RZ, RZ, 0x1c1f ;  /* 0x00001c1fff007424 */ /* 0x000fe200078e00ff */
[----:B------:R-:W-:Y:S02]  /*1e580*/  MOV R2, 0x1e5a0 ;  /* 0x0001e5a000027802 */ /* 0x000fe40000000f00 */
[----:B-12---:R-:W-:Y:S05]  /*1e590*/  CALL.REL.NOINC `($__internal_23_$__cuda_sm70_shflsync_idx_p) ;  /* 0x00000bf000007944 */ /* 0x006fea0003c00000 */
[----:B------:R-:W-:Y:S05]  /*1e5a0*/  BRA `(.L_x_1404) ;  /* 0xffffc43000007947 */ /* 0x000fea000383ffff */
.L_x_1340:
[----:B------:R-:W-:Y:S01]  /*1e5b0*/  IMAD.MOV.U32 R5, RZ, RZ, R17 ;  /* 0x000000ffff057224 */ /* 0x000fe200078e0011 */
[----:B----4-:R-:W-:Y:S01]  /*1e5c0*/  MOV R3, 0x1 ;  /* 0x0000000100037802 */ /* 0x010fe20000000f00 */
[----:B------:R-:W-:Y:S01]  /*1e5d0*/  IMAD.MOV.U32 R0, RZ, RZ, 0x1c1f ;  /* 0x00001c1fff007424 */ /* 0x000fe200078e00ff */
[----:B------:R-:W-:-:S02]  /*1e5e0*/  MOV R2, 0x1e600 ;  /* 0x0001e60000027802 */ /* 0x000fc40000000f00 */
[----:B-123--:R-:W-:Y:S05]  /*1e5f0*/  CALL.REL.NOINC `($__internal_23_$__cuda_sm70_shflsync_idx_p) ;  /* 0x00000b9000007944 */ /* 0x00efea0003c00000 */
[----:B------:R-:W-:Y:S01]  /*1e600*/  IMAD.MOV.U32 R4, RZ, RZ, R0 ;  /* 0x000000ffff047224 */ /* 0x000fe200078e0000 */
[----:B------:R-:W-:Y:S01]  /*1e610*/  MOV R3, 0x1 ;  /* 0x0000000100037802 */ /* 0x000fe20000000f00 */
[----:B------:R-:W-:Y:S01]  /*1e620*/  IMAD.MOV.U32 R5, RZ, RZ, R25 ;  /* 0x000000ffff057224 */ /* 0x000fe200078e0019 */
[----:B------:R-:W-:-:S02]  /*1e630*/  MOV R0, 0x1c1f ;  /* 0x00001c1f00007802 */ /* 0x000fc40000000f00 */
[----:B------:R-:W-:Y:S02]  /*1e640*/  MOV R2, 0x1e660 ;  /* 0x0001e66000027802 */ /* 0x000fe40000000f00 */
[----:B------:R-:W-:Y:S05]  /*1e650*/  CALL.REL.NOINC `($__internal_23_$__cuda_sm70_shflsync_idx_p) ;  /* 0x00000b3000007944 */ /* 0x000fea0003c00000 */
[----:B------:R-:W-:Y:S05]  /*1e660*/  BRA `(.L_x_1405) ;  /* 0xffffc85000007947 */ /* 0x000fea000383ffff */
.L_x_1343:
[----:B------:R-:W-:Y:S01]  /*1e670*/  IMAD.MOV.U32 R5, RZ, RZ, R17 ;  /* 0x000000ffff057224 */ /* 0x000fe200078e0011 */
[----:B----4-:R-:W-:Y:S01]  /*1e680*/  MOV R3, 0x2 ;  /* 0x0000000200037802 */ /* 0x010fe20000000f00 */
[----:B------:R-:W-:Y:S01]  /*1e690*/  IMAD.MOV.U32 R0, RZ, RZ, 0x1c1f ;  /* 0x00001c1fff007424 */ /* 0x000fe200078e00ff */
[----:B------:R-:W-:Y:S02]  /*1e6a0*/  MOV R2, 0x1e6c0 ;  /* 0x0001e6c000027802 */ /* 0x000fe40000000f00 */
[----:B-123--:R-:W-:Y:S05]  /*1e6b0*/  CALL.REL.NOINC `($__internal_23_$__cuda_sm70_shflsync_idx_p) ;  /* 0x00000ad000007944 */ /* 0x00efea0003c00000 */
[----:B------:R-:W-:Y:S01]  /*1e6c0*/  MOV R4, R0 ;  /* 0x0000000000047202 */ /* 0x000fe20000000f00 */
[----:B------:R-:W-:Y:S05]  /*1e6d0*/  BRA `(.L_x_1406) ;  /* 0xffffcb4000007947 */ /* 0x000fea000383ffff */
.L_x_1344:
[----:B------:R-:W-:Y:S01]  /*1e6e0*/  IMAD.MOV.U32 R5, RZ, RZ, R25 ;  /* 0x000000ffff057224 */ /* 0x000fe200078e0019 */
[----:B----4-:R-:W-:Y:S01]  /*1e6f0*/  MOV R3, 0x2 ;  /* 0x0000000200037802 */ /* 0x010fe20000000f00 */
[----:B------:R-:W-:Y:S01]  /*1e700*/  IMAD.MOV.U32 R0, RZ, RZ, 0x1c1f ;  /* 0x00001c1fff007424 */ /* 0x000fe200078e00ff */
[----:B------:R-:W-:Y:S02]  /*1e710*/  MOV R2, 0x1e730 ;  /* 0x0001e73000027802 */ /* 0x000fe40000000f00 */
[----:B-123--:R-:W-:Y:S05]  /*1e720*/  CALL.REL.NOINC `($__internal_23_$__cuda_sm70_shflsync_idx_p) ;  /* 0x00000a6000007944 */ /* 0x00efea0003c00000 */
[----:B------:R-:W-:Y:S05]  /*1e730*/  BRA `(.L_x_1407) ;  /* 0xffffcb0000007947 */ /* 0x000fea000383ffff */
.L_x_1347:
[----:B------:R-:W-:Y:S01]  /*1e740*/  IMAD.MOV.U32 R5, RZ, RZ, R17 ;  /* 0x000000ffff057224 */ /* 0x000fe200078e0011 */
[----:B--2---:R-:W-:Y:S01]  /*1e750*/  MOV R3, 0x3 ;  /* 0x0000000300037802 */ /* 0x004fe20000000f00 */
[----:B-1----:R-:W-:Y:S01]  /*1e760*/  IMAD.MOV.U32 R0, RZ, RZ, 0x1c1f ;  /* 0x00001c1fff007424 */ /* 0x002fe200078e00ff */
[----:B------:R-:W-:-:S02]  /*1e770*/  MOV R2, 0x1e790 ;  /* 0x0001e79000027802 */ /* 0x000fc40000000f00 */
[----:B---34-:R-:W-:Y:S05]  /*1e780*/  CALL.REL.NOINC `($__internal_23_$__cuda_sm70_shflsync_idx_p) ;  /* 0x00000a0000007944 */ /* 0x018fea0003c00000 */
[----:B------:R-:W-:Y:S01]  /*1e790*/  IMAD.MOV.U32 R4, RZ, RZ, R0 ;  /* 0x000000ffff047224 */ /* 0x000fe200078e0000 */
[----:B------:R-:W-:Y:S01]  /*1e7a0*/  MOV R3, 0x3 ;  /* 0x0000000300037802 */ /* 0x000fe20000000f00 */
[----:B------:R-:W-:Y:S01]  /*1e7b0*/  IMAD.MOV.U32 R5, RZ, RZ, R25 ;  /* 0x000000ffff057224 */ /* 0x000fe200078e0019 */
[----:B------:R-:W-:-:S02]  /*1e7c0*/  MOV R0, 0x1c1f ;  /* 0x00001c1f00007802 */ /* 0x000fc40000000f00 */
[----:B------:R-:W-:Y:S02]  /*1e7d0*/  MOV R2, 0x1e7f0 ;  /* 0x0001e7f000027802 */ /* 0x000fe40000000f00 */
[----:B------:R-:W-:Y:S05]  /*1e7e0*/  CALL.REL.NOINC `($__internal_23_$__cuda_sm70_shflsync_idx_p) ;  /* 0x000009a000007944 */ /* 0x000fea0003c00000 */
[----:B------:R-:W-:Y:S05]  /*1e7f0*/  BRA `(.L_x_1408) ;  /* 0xffffcdd000007947 */ /* 0x000fea000383ffff */
.L_x_1351:
[----:B------:R-:W-:Y:S01]  /*1e800*/  IMAD.MOV.U32 R5, RZ, RZ, R9 ;  /* 0x000000ffff057224 */ /* 0x000fe200078e0009 */
[----:B------:R-:W-:Y:S01]  /*1e810*/  MOV R3, RZ ;  /* 0x000000ff00037202 */ /* 0x000fe20000000f00 */
[----:B------:R-:W-:Y:S01]  /*1e820*/  IMAD.MOV.U32 R0, RZ, RZ, 0x1c1f ;  /* 0x00001c1fff007424 */ /* 0x000fe200078e00ff */
[----:B------:R-:W-:Y:S02]  /*1e830*/  MOV R2, 0x1e850 ;  /* 0x0001e85000027802 */ /* 0x000fe40000000f00 */
[----:B------:R-:W-:Y:S05]  /*1e840*/  CALL.REL.NOINC `($__internal_23_$__cuda_sm70_shflsync_idx_p) ;  /* 0x0000094000007944 */ /* 0x000fea0003c00000 */
[----:B------:R-:W-:Y:S01]  /*1e850*/  MOV R8, R0 ;  /* 0x0000000000087202 */ /* 0x000fe20000000f00 */
[----:B------:R-:W-:Y:S05]  /*1e860*/  BRA `(.L_x_1409) ;  /* 0xffffd8b000007947 */ /* 0x000fea000383ffff */
.L_x_1352:
[----:B------:R-:W-:Y:S01]  /*1e870*/  IMAD.MOV.U32 R5, RZ, RZ, R12 ;  /* 0x000000ffff057224 */ /* 0x000fe200078e000c */
[----:B------:R-:W-:Y:S01]  /*1e880*/  MOV R3, RZ ;  /* 0x000000ff00037202 */ /* 0x000fe20000000f00 */
[----:B------:R-:W-:Y:S01]  /*1e890*/  IMAD.MOV.U32 R0, RZ, RZ, 0x1c1f ;  /* 0x00001c1fff007424 */ /* 0x000fe200078e00ff */
[----:B------:R-:W-:Y:S02]  /*1e8a0*/  MOV R2, 0x1e8c0 ;  /* 0x0001e8c000027802 */ /* 0x000fe40000000f00 */
[----:B-12---:R-:W-:Y:S05]  /*1e8b0*/  CALL.REL.NOINC `($__internal_23_$__cuda_sm70_shflsync_idx_p) ;  /* 0x000008d000007944 */ /* 0x006fea0003c00000 */
[----:B------:R-:W-:Y:S05]  /*1e8c0*/  BRA `(.L_x_1410) ;  /* 0xffffd87000007947 */ /* 0x000fea000383ffff */
.L_x_1355:
[----:B--2---:R-:W-:Y:S01]  /*1e8d0*/  IMAD.MOV.U32 R5, RZ, RZ, R9 ;  /* 0x000000ffff057224 */ /* 0x004fe200078e0009 */
[----:B------:R-:W-:Y:S01]  /*1e8e0*/  MOV R3, 0x1 ;  /* 0x0000000100037802 */ /* 0x000fe20000000f00 */
        /* <DEDUP_REMOVED lines=10> */
.L_x_1358:
[----:B-1----:R-:W-:Y:S01]  /*1e990*/  IMAD.MOV.U32 R5, RZ, RZ, R9 ;  /* 0x000000ffff057224 */ /* 0x002fe200078e0009 */
[----:B------:R-:W-:Y:S01]  /*1e9a0*/  MOV R3, 0x2 ;  /* 0x0000000200037802 */ /* 0x000fe20000000f00 */
[----:B----4-:R-:W-:Y:S01]  /*1e9b0*/  IMAD.MOV.U32 R0, RZ, RZ, 0x1c1f ;  /* 0x00001c1fff007424 */ /* 0x010fe200078e00ff */
[----:B------:R-:W-:Y:S02]  /*1e9c0*/  MOV R2, 0x1e9e0 ;  /* 0x0001e9e000027802 */ /* 0x000fe40000000f00 */
[----:B--23--:R-:W-:Y:S05]  /*1e9d0*/  CALL.REL.NOINC `($__internal_23_$__cuda_sm70_shflsync_idx_p) ;  /* 0x000007b000007944 */ /* 0x00cfea0003c00000 */
[----:B------:R-:W-:Y:S01]  /*1e9e0*/  MOV R8, R0 ;  /* 0x0000000000087202 */ /* 0x000fe20000000f00 */
[----:B------:R-:W-:Y:S05]  /*1e9f0*/  BRA `(.L_x_1412) ;  /* 0xffffda5000007947 */ /* 0x000fea000383ffff */
.L_x_1359:
[----:B------:R-:W-:Y:S01]  /*1ea00*/  IMAD.MOV.U32 R5, RZ, RZ, R12 ;  /* 0x000000ffff057224 */ /* 0x000fe200078e000c */
[----:B------:R-:W-:Y:S01]  /*1ea10*/  MOV R3, 0x2 ;  /* 0x0000000200037802 */ /* 0x000fe20000000f00 */
[----:B----4-:R-:W-:Y:S01]  /*1ea20*/  IMAD.MOV.U32 R0, RZ, RZ, 0x1c1f ;  /* 0x00001c1fff007424 */ /* 0x010fe200078e00ff */
[----:B------:R-:W-:Y:S02]  /*1ea30*/  MOV R2, 0x1ea50 ;  /* 0x0001ea5000027802 */ /* 0x000fe40000000f00 */
[----:B-123--:R-:W-:Y:S05]  /*1ea40*/  CALL.REL.NOINC `($__internal_23_$__cuda_sm70_shflsync_idx_p) ;  /* 0x0000074000007944 */ /* 0x00efea0003c00000 */
[----:B------:R-:W-:Y:S05]  /*1ea50*/  BRA `(.L_x_1413) ;  /* 0xffffda1000007947 */ /* 0x000fea000383ffff */
.L_x_1362:
[----:B-1----:R-:W-:Y:S01]  /*1ea60*/  IMAD.MOV.U32 R5, RZ, RZ, R9 ;  /* 0x000000ffff057224 */ /* 0x002fe200078e0009 */
[----:B------:R-:W-:Y:S01]  /*1ea70*/  MOV R3, 0x3 ;  /* 0x0000000300037802 */ /* 0x000fe20000000f00 */
        /* <DEDUP_REMOVED lines=10> */
.L_x_1364:
[----:B------:R-:W-:Y:S01]  /*1eb20*/  IMAD.MOV.U32 R5, RZ, RZ, R74 ;  /* 0x000000ffff057224 */ /* 0x000fe200078e004a */
[----:B------:R-:W-:Y:S01]  /*1eb30*/  MOV R3, RZ ;  /* 0x000000ff00037202 */ /* 0x000fe20000000f00 */
[----:B------:R-:W-:Y:S01]  /*1eb40*/  IMAD.MOV.U32 R0, RZ, RZ, 0x1f ;  /* 0x0000001fff007424 */ /* 0x000fe200078e00ff */
[----:B------:R-:W-:Y:S02]  /*1eb50*/  MOV R2, 0x1eb70 ;  /* 0x0001eb7000027802 */ /* 0x000fe40000000f00 */
[----:B--2---:R-:W-:Y:S05]  /*1eb60*/  CALL.REL.NOINC `($__internal_23_$__cuda_sm70_shflsync_idx_p) ;  /* 0x0000062000007944 */ /* 0x004fea0003c00000 */
[----:B------:R-:W-:Y:S01]  /*1eb70*/  MOV R9, R0 ;  /* 0x0000000000097202 */ /* 0x000fe20000000f00 */
[----:B------:R-:W-:Y:S05]  /*1eb80*/  BRA `(.L_x_1415) ;  /* 0xffffdcb000007947 */ /* 0x000fea000383ffff */
.L_x_1365:
[----:B------:R-:W-:Y:S01]  /*1eb90*/  IMAD.MOV.U32 R5, RZ, RZ, R74 ;  /* 0x000000ffff057224 */ /* 0x000fe200078e004a */
[----:B------:R-:W-:Y:S01]  /*1eba0*/  MOV R3, 0x1 ;  /* 0x0000000100037802 */ /* 0x000fe20000000f00 */
[----:B------:R-:W-:Y:S01]  /*1ebb0*/  IMAD.MOV.U32 R0, RZ, RZ, 0x1f ;  /* 0x0000001fff007424 */ /* 0x000fe200078e00ff */
[----:B------:R-:W-:Y:S02]  /*1ebc0*/  MOV R2, 0x1ebe0 ;  /* 0x0001ebe000027802 */ /* 0x000fe40000000f00 */
[----:B-12---:R-:W-:Y:S05]  /*1ebd0*/  CALL.REL.NOINC `($__internal_23_$__cuda_sm70_shflsync_idx_p) ;  /* 0x000005b000007944 */ /* 0x006fea0003c00000 */
[----:B------:R-:W-:Y:S01]  /*1ebe0*/  MOV R8, R0 ;  /* 0x0000000000087202 */ /* 0x000fe20000000f00 */
[----:B------:R-:W-:Y:S05]  /*1ebf0*/  BRA `(.L_x_1416) ;  /* 0xffffdc6000007947 */ /* 0x000fea000383ffff */
.L_x_1366:
[----:B------:R-:W-:Y:S02]  /*1ec00*/  MOV R2, 0x1 ;  /* 0x0000000100027802 */ /* 0x000fe40000000f00 */
[----:B------:R-:W-:-:S02]  /*1ec10*/  MOV R3, 0x1ec30 ;  /* 0x0001ec3000037802 */ /* 0x000fc40000000f00 */
[----:B-1234-:R-:W-:Y:S05]  /*1ec20*/  CALL.REL.NOINC `($__internal_24_$__cuda_sm70_shflsync_up_p) ;  /* 0x000005b000007944 */ /* 0x01efea0003c00000 */
[----:B------:R-:W-:Y:S05]  /*1ec30*/  BRA `(.L_x_1417) ;  /* 0xffffdd5000007947 */ /* 0x000fea000383ffff */
.L_x_1367:
[----:B------:R-:W-:Y:S02]  /*1ec40*/  MOV R2, 0x2 ;  /* 0x0000000200027802 */ /* 0x000fe40000000f00 */
[----:B------:R-:W-:-:S02]  /*1ec50*/  MOV R3, 0x1ec70 ;  /* 0x0001ec7000037802 */ /* 0x000fc40000000f00 */
[----:B--2-4-:R-:W-:Y:S05]  /*1ec60*/  CALL.REL.NOINC `($__internal_24_$__cuda_sm70_shflsync_up_p) ;  /* 0x0000057000007944 */ /* 0x014fea0003c00000 */
        /* <DEDUP_REMOVED lines=23> */
.L_x_1371:
[----:B------:R-:W-:Y:S02]  /*1ede0*/  MOV R2, 0x1 ;  /* 0x0000000100027802 */ /* 0x000fe40000000f00 */
[----:B------:R-:W-:Y:S02]  /*1edf0*/  MOV R3, 0x1ee10 ;  /* 0x0001ee1000037802 */ /* 0x000fe40000000f00 */
[----:B------:R-:W-:Y:S05]  /*1ee00*/  CALL.REL.NOINC `($__internal_24_$__cuda_sm70_shflsync_up_p) ;  /* 0x000003d000007944 */ /* 0x000fea0003c00000 */
[----:B------:R-:W-:Y:S01]  /*1ee10*/  MOV R2, R4 ;  /* 0x0000000400027202 */ /* 0x000fe20000000f00 */
[----:B------:R-:W-:Y:S05]  /*1ee20*/  BRA `(.L_x_1419) ;  /* 0xffffddc000007947 */ /* 0x000fea000383ffff */
.L_x_1372:
        /* <DEDUP_REMOVED lines=26> */
.L_x_1374:
[----:B------:R-:W-:Y:S02]  /*1efd0*/  SEL R0, RZ, 0x1, P0 ;  /* 0x00000001ff007807 */ /* 0x000fe40000000000 */
[----:B------:R-:W-:Y:S02]  /*1efe0*/  MOV R2, 0x1f000 ;  /* 0x0001f00000027802 */ /* 0x000fe40000000f00 */
[----:B-1----:R-:W-:Y:S05]  /*1eff0*/  CALL.REL.NOINC `($__internal_25_$__cuda_sm70_votesync_ballot) ;  /* 0x0000025000007944 */ /* 0x002fea0003c00000 */
[----:B------:R-:W-:Y:S01]  /*1f000*/  MOV R12, R0 ;  /* 0x00000000000c7202 */ /* 0x000fe20000000f00 */
[----:B------:R-:W-:Y:S05]  /*1f010*/  BRA `(.L_x_1421) ;  /* 0xffffdd6000007947 */ /* 0x000fea000383ffff */
.L_x_1375:
[----:B------:R-:W-:Y:S01]  /*1f020*/  IMAD.MOV.U32 R5, RZ, RZ, R6 ;  /* 0x000000ffff057224 */ /* 0x000fe200078e0006 */
[----:B------:R-:W-:Y:S01]  /*1f030*/  MOV R3, R8 ;  /* 0x0000000800037202 */ /* 0x000fe20000000f00 */
[----:B--2---:R-:W-:Y:S01]  /*1f040*/  IMAD.MOV.U32 R0, RZ, RZ, 0x1f ;  /* 0x0000001fff007424 */ /* 0x004fe200078e00ff */
[----:B------:R-:W-:Y:S02]  /*1f050*/  MOV R2, 0x1f070 ;  /* 0x0001f07000027802 */ /* 0x000fe40000000f00 */
[----:B-1----:R-:W-:Y:S05]  /*1f060*/  CALL.REL.NOINC `($__internal_23_$__cuda_sm70_shflsync_idx_p) ;  /* 0x0000012000007944 */ /* 0x002fea0003c00000 */
[----:B------:R-:W-:Y:S01]  /*1f070*/  IMAD.MOV.U32 R10, RZ, RZ, R0 ;  /* 0x000000ffff0a7224 */ /* 0x000fe200078e0000 */
[----:B------:R-:W-:Y:S01]  /*1f080*/  MOV R3, R8 ;  /* 0x0000000800037202 */ /* 0x000fe20000000f00 */
[----:B------:R-:W-:Y:S01]  /*1f090*/  IMAD.MOV.U32 R5, RZ, RZ, R7 ;  /* 0x000000ffff057224 */ /* 0x000fe200078e0007 */
[----:B------:R-:W-:Y:S02]  /*1f0a0*/  MOV R0, 0x1f ;  /* 0x0000001f00007802 */ /* 0x000fe40000000f00 */
[----:B------:R-:W-:-:S02]  /*1f0b0*/  MOV R2, 0x1f0d0 ;  /* 0x0001f0d000027802 */ /* 0x000fc40000000f00 */
[----:B------:R-:W-:Y:S05]  /*1f0c0*/  CALL.REL.NOINC `($__internal_23_$__cuda_sm70_shflsync_idx_p) ;  /* 0x000000c000007944 */ /* 0x000fea0003c00000 */
[----:B------:R-:W-:Y:S01]  /*1f0d0*/  MOV R7, R0 ;  /* 0x0000000000077202 */ /* 0x000fe20000000f00 */
[----:B------:R-:W-:Y:S05]  /*1f0e0*/  BRA `(.L_x_1422) ;  /* 0xffffdd0000007947 */ /* 0x000fea000383ffff */
.L_x_1378:
[----:B------:R-:W-:Y:S01]  /*1f0f0*/  IMAD.MOV.U32 R5, RZ, RZ, R4 ;  /* 0x000000ffff057224 */ /* 0x000fe200078e0004 */
[----:B--2---:R-:W-:-:S02]  /*1f100*/  MOV R0, 0x1f ;  /* 0x0000001f00007802 */ /* 0x004fc40000000f00 */
[----:B------:R-:W-:Y:S02]  /*1f110*/  MOV R2, 0x1f130 ;  /* 0x0001f13000027802 */ /* 0x000fe40000000f00 */
[----:B-1-34-:R-:W-:Y:S05]  /*1f120*/  CALL.REL.NOINC `($__internal_23_$__cuda_sm70_shflsync_idx_p) ;  /* 0x0000006000007944 */ /* 0x01afea0003c00000 */
[----:B------:R-:W-:Y:S01]  /*1f130*/  MOV R13, R0 ;  /* 0x00000000000d7202 */ /* 0x000fe20000000f00 */
[----:B------:R-:W-:Y:S05]  /*1f140*/  BRA `(.L_x_1377) ;  /* 0xffffdd0000007947 */ /* 0x000fea000383ffff */
        .weak           $__internal_22_$__cuda_sm70_shflsync_bfly_p
        .type           $__internal_22_$__cuda_sm70_shflsync_bfly_p,@function
        .size           $__internal_22_$__cuda_sm70_shflsync_bfly_p,($__internal_23_$__cuda_sm70_shflsync_idx_p - $__internal_22_$__cuda_sm70_shflsync_bfly_p)
$__internal_22_$__cuda_sm70_shflsync_bfly_p:
[----:B------:R-:W-:Y:S04]  /*1f150*/  WARPSYNC R8 ;  /* 0x0000000800007348 */ /* 0x000fe80003800000 */
[----:B------:R1:W2:Y:S02]  /*1f160*/  SHFL.BFLY PT, R0, R0, R3, R9 ;  /* 0x0c00000300007389 */ /* 0x0002a400000e0009 */
[----:B-1----:R-:W-:-:S04]  /*1f170*/  MOV R3, 0x0 ;  /* 0x0000000000037802 */ /* 0x002fc80000000f00 */
[----:B--2---:R-:W-:Y:S05]  /*1f180*/  RET.REL.NODEC R2 `(_ZN7cutlass13device_kernelIN5flash19enable_sm80_to_sm89INS1_16FlashAttnFwdSm80INS1_25CollectiveMainloopFwdSm80ILi4ELi1ELb0EN4cute5tupleIJNS5_1CILi128EEENS7_ILi48EEENS7_ILi96EEEEEELi96ENS_10bfloat16_tEfNS_4arch4Sm80ELb1ELb0ELb0ELb1ELb0ELb1ELb1ELb1EEENS1_21CollectiveEpilogueFwdINS6_IJS8_SA_S9_EEENS6_IJNS7_ILi1EEESI_SI_EEESC_SE_Li128ELb1ELb1ELb1ELb0EEENS1_36VarlenDynamicPersistentTileSchedulerILi128ELi48ELi128ELi128ELb1ELb1ELb0ELb1ELb1ELb1EEEEEEEEEvNT_6ParamsE) ;  /* 0xfffe0e7002007950 */ /* 0x004fea0003c3ffff */
        .weak           $__internal_23_$__cuda_sm70_shflsync_idx_p
        .type           $__internal_23_$__cuda_sm70_shflsync_idx_p,@function
        .size           $__internal_23_$__cuda_sm70_shflsync_idx_p,($__internal_24_$__cuda_sm70_shflsync_up_p - $__internal_23_$__cuda_sm70_shflsync_idx_p)
$__internal_23_$__cuda_sm70_shflsync_idx_p:
[----:B------:R-:W-:-:S04]  /*1f190*/  MOV R75, 0xffffffff ;  /* 0xffffffff004b7802 */ /* 0x000fc80000000f00 */
[----:B------:R-:W-:Y:S04]  /*1f1a0*/  WARPSYNC R75 ;  /* 0x0000004b00007348 */ /* 0x000fe80003800000 */
[----:B------:R1:W2:Y:S02]  /*1f1b0*/  SHFL.IDX PT, R0, R5, R3, R0 ;  /* 0x0000000305007389 */ /* 0x0002a400000e0000 */
[----:B-1----:R-:W-:-:S04]  /*1f1c0*/  MOV R3, 0x0 ;  /* 0x0000000000037802 */ /* 0x002fc80000000f00 */
[----:B--2---:R-:W-:Y:S05]  /*1f1d0*/  RET.REL.NODEC R2 `(_ZN7cutlass13device_kernelIN5flash19enable_sm80_to_sm89INS1_16FlashAttnFwdSm80INS1_25CollectiveMainloopFwdSm80ILi4ELi1ELb0EN4cute5tupleIJNS5_1CILi128EEENS7_ILi48EEENS7_ILi96EEEEEELi96ENS_10bfloat16_tEfNS_4arch4Sm80ELb1ELb0ELb0ELb1ELb0ELb1ELb1ELb1EEENS1_21CollectiveEpilogueFwdINS6_IJS8_SA_S9_EEENS6_IJNS7_ILi1EEESI_SI_EEESC_SE_Li128ELb1ELb1ELb1ELb0EEENS1_36VarlenDynamicPersistentTileSchedulerILi128ELi48ELi128ELi128ELb1ELb1ELb0ELb1ELb1ELb1EEEEEEEEEvNT_6ParamsE) ;  /* 0xfffe0e2002007950 */ /* 0x004fea0003c3ffff */
        .weak           $__internal_24_$__cuda_sm70_shflsync_up_p
        .type           $__internal_24_$__cuda_sm70_shflsync_up_p,@function
        .size           $__internal_24_$__cuda_sm70_shflsync_up_p,($__internal_25_$__cuda_sm70_votesync_ballot - $__internal_24_$__cuda_sm70_shflsync_up_p)
$__internal_24_$__cuda_sm70_shflsync_up_p:
[----:B------:R-:W-:Y:S02]  /*1f1e0*/  IMAD.MOV.U32 R4, RZ, RZ, RZ ;  /* 0x000000ffff047224 */ /* 0x000fe400078e00ff */
[----:B------:R-:W-:-:S04]  /*1f1f0*/  IMAD.MOV.U32 R10, RZ, RZ, -0x1 ;  /* 0xffffffffff0a7424 */ /* 0x000fc800078e00ff */
[----:B------:R-:W-:Y:S04]  /*1f200*/  WARPSYNC R10 ;  /* 0x0000000a00007348 */ /* 0x000fe80003800000 */
[----:B------:R1:W2:Y:S02]  /*1f210*/  SHFL.UP PT, R4, R0, R2, R4 ;  /* 0x0400000200047389 */ /* 0x0002a400000e0004 */
[----:B-1----:R-:W-:Y:S02]  /*1f220*/  MOV R2, R3 ;  /* 0x0000000300027202 */ /* 0x002fe40000000f00 */
[----:B------:R-:W-:-:S04]  /*1f230*/  MOV R3, 0x0 ;  /* 0x0000000000037802 */ /* 0x000fc80000000f00 */
[----:B--2---:R-:W-:Y:S05]  /*1f240*/  RET.REL.NODEC R2 `(_ZN7cutlass13device_kernelIN5flash19enable_sm80_to_sm89INS1_16FlashAttnFwdSm80INS1_25CollectiveMainloopFwdSm80ILi4ELi1ELb0EN4cute5tupleIJNS5_1CILi128EEENS7_ILi48EEENS7_ILi96EEEEEELi96ENS_10bfloat16_tEfNS_4arch4Sm80ELb1ELb0ELb0ELb1ELb0ELb1ELb1ELb1EEENS1_21CollectiveEpilogueFwdINS6_IJS8_SA_S9_EEENS6_IJNS7_ILi1EEESI_SI_EEESC_SE_Li128ELb1ELb1ELb1ELb0EEENS1_36VarlenDynamicPersistentTileSchedulerILi128ELi48ELi128ELi128ELb1ELb1ELb0ELb1ELb1ELb1EEEEEEEEEvNT_6ParamsE) ;  /* 0xfffe0db002007950 */ /* 0x004fea0003c3ffff */
        .weak           $__internal_25_$__cuda_sm70_votesync_ballot
        .type           $__internal_25_$__cuda_sm70_votesync_ballot,@function
        .size           $__internal_25_$__cuda_sm70_votesync_ballot,(.L_x_1454 - $__internal_25_$__cuda_sm70_votesync_ballot)
$__internal_25_$__cuda_sm70_votesync_ballot:
[----:B------:R-:W-:Y:S01]  /*1f250*/  ISETP.NE.U32.AND P0, PT, R0, 0x1, PT ;  /* 0x000000010000780c */ /* 0x000fe20003f05070 */
[----:B------:R-:W-:-:S04]  /*1f260*/  IMAD.MOV.U32 R3, RZ, RZ, -0x1 ;  /* 0xffffffffff037424 */ /* 0x000fc800078e00ff */
[----:B------:R-:W-:Y:S08]  /*1f270*/  WARPSYNC R3 ;  /* 0x0000000300007348 */ /* 0x000ff00003800000 */
[----:B------:R-:W-:-:S04]  /*1f280*/  VOTE.ANY R0, PT, !P0 ;  /* 0x0000000000007806 */ /* 0x000fc800040e0100 */
[----:B------:R-:W-:Y:S01]  /*1f290*/  LOP3.LUT R0, R0, R3, RZ, 0xc0, !PT ;  /* 0x0000000300007212 */ /* 0x000fe200078ec0ff */
[----:B------:R-:W-:-:S04]  /*1f2a0*/  IMAD.MOV.U32 R3, RZ, RZ, 0x0 ;  /* 0x00000000ff037424 */ /* 0x000fc800078e00ff */
[----:B------:R-:W-:Y:S05]  /*1f2b0*/  RET.REL.NODEC R2 `(_ZN7cutlass13device_kernelIN5flash19enable_sm80_to_sm89INS1_16FlashAttnFwdSm80INS1_25CollectiveMainloopFwdSm80ILi4ELi1ELb0EN4cute5tupleIJNS5_1CILi128EEENS7_ILi48EEENS7_ILi96EEEEEELi96ENS_10bfloat16_tEfNS_4arch4Sm80ELb1ELb0ELb0ELb1ELb0ELb1ELb1ELb1EEENS1_21CollectiveEpilogueFwdINS6_IJS8_SA_S9_EEENS6_IJNS7_ILi1EEESI_SI_EEESC_SE_Li128ELb1ELb1ELb1ELb0EEENS1_36VarlenDynamicPersistentTileSchedulerILi128ELi48ELi128ELi128ELb1ELb1ELb0ELb1ELb1ELb1EEEEEEEEEvNT_6ParamsE) ;  /* 0xfffe0d4002007950 */ /* 0x000fea0003c3ffff */
.L_x_1423:
        /* <DEDUP_REMOVED lines=12> */
.L_x_1454:


//--------------------- .nv.shared._ZN7cutlass13device_kernelIN5flash19enable_sm80_to_sm89INS1_16FlashAttnFwdSm80INS1_25CollectiveMainloopFwdSm80ILi4ELi1ELb0EN4cute5tupleIJNS5_1CILi128EEENS7_ILi64EEENS7_ILi96EEEEEELi96ENS_10bfloat16_tEfNS_4arch4Sm80ELb0ELb0ELb0ELb0ELb0ELb0ELb1ELb1EEENS1_21CollectiveEpilogueFwdINS6_IJS8_SA_S9_EEENS6_IJNS7_ILi1EEESI_SI_EEESC_SE_Li128ELb0ELb1ELb1ELb0EEENS1_19SingleTileSchedulerILb0ELb1ELb1ELi128EEEEEEEEEvNT_6ParamsE --------------------------
	.section	.nv.shared._ZN7cutlass13device_kernelIN5flash19enable_sm80_to_sm89INS1_16FlashAttnFwdSm80INS1_25CollectiveMainloopFwdSm80ILi4ELi1ELb0EN4cute5tupleIJNS5_1CILi128EEENS7_ILi64EEENS7_ILi96EEEEEELi96ENS_10bfloat16_tEfNS_4arch4Sm80ELb0ELb0ELb0ELb0ELb0ELb0ELb1ELb1EEENS1_21CollectiveEpilogueFwdINS6_IJS8_SA_S9_EEENS6_IJNS7_ILi1EEESI_SI_EEESC_SE_Li128ELb0ELb1ELb1ELb0EEENS1_19SingleTileSchedulerILb0ELb1ELb1ELi128EEEEEEEEEvNT_6ParamsE,"aw",@nobits
	.sectionflags	@""
	.align	16


//--------------------- .nv.global                --------------------------
	.section	.nv.global,"aw",@nobits
.nv.global:
	.type		_ZN71_INTERNAL_e7be270a_35_flash_fwd_hdim96_bf16_split_sm80_cu_4022bc09_34154cute1_E,@object
	.size		_ZN71_INTERNAL_e7be270a_35_flash_fwd_hdim96_bf16_split_sm80_cu_4022bc09_34154cute1_E,(_ZN71_INTERNAL_e7be270a_35_flash_fwd_hdim96_bf16_split_sm80_cu_4022bc09_34154cuda3std3__45__cpo6cbeginE - _ZN71_INTERNAL_e7be270a_35_flash_fwd_hdim96_bf16_split_sm80_cu_4022bc09_34154cute1_E)
_ZN71_INTERNAL_e7be270a_35_flash_fwd_hdim96_bf16_split_sm80_cu_4022bc09_34154cute1_E:
	.zero		1
	.type		_ZN71_INTERNAL_e7be270a_35_flash_fwd_hdim96_bf16_split_sm80_cu_4022bc09_34154cuda3std3__45__cpo6cbeginE,@object
	.size		_ZN71_INTERNAL_e7be270a_35_flash_fwd_hdim96_bf16_split_sm80_cu_4022bc09_34154cuda3std3__45__cpo6cbeginE,(_ZN71_INTERNAL_e7be270a_35_flash_fwd_hdim96_bf16_split_sm80_cu_4022bc09_34154cuda3std3__48in_placeE - _ZN71_INTERNAL_e7be270a_35_flash_fwd_hdim96_bf16_split_sm80_cu_4022bc09_34154cuda3std3__45__cpo6cbeginE)
_ZN71_INTERNAL_e7be270a_35_flash_fwd_hdim96_bf16_split_sm80_cu_4022bc09_34154cuda3std3__45__cpo6cbeginE:
	.zero		1
	.type		_ZN71_INTERNAL_e7be270a_35_flash_fwd_hdim96_bf16_split_sm80_cu_4022bc09_34154cuda3std3__48in_placeE,@object
	.size		_ZN71_INTERNAL_e7be270a_35_flash_fwd_hdim96_bf16_split_sm80_cu_4022bc09_34154cuda3std3__48in_placeE,(_ZN71_INTERNAL_e7be270a_35_flash_fwd_hdim96_bf16_split_sm80_cu_4022bc09_34154cuda3std6ranges3__45__cpo9iter_moveE - _ZN71_INTERNAL_e7be270a_35_flash_fwd_hdim96_bf16_split_sm80_cu_4022bc09_34154cuda3std3__48in_placeE)
_ZN71_INTERNAL_e7be270a_35_flash_fwd_hdim96_bf16_split_sm80_cu_4022bc09_34154cuda3std3__48in_placeE:
	.zero		1
	.type		_ZN71_INTERNAL_e7be270a_35_flash_fwd_hdim96_bf16_split_sm80_cu_4022bc09_34154cuda3std6ranges3__45__cpo9iter_moveE,@object
	.size		_ZN71_INTERNAL_e7be270a_35_flash_fwd_hdim96_bf16_split_sm80_cu_4022bc09_34154cuda3std6ranges3__45__cpo9iter_moveE,(_ZN71_INTERNAL_e7be270a_35_flash_fwd_hdim96_bf16_split_sm80_cu_4022bc09_34154cuda3std3__45__cpo5beginE - _ZN71_INTERNAL_e7be270a_35_flash_fwd_hdim96_bf16_split_sm80_cu_4022bc09_34154cuda3std6ranges3__45__cpo9iter_moveE)
_ZN71_INTERNAL_e7be270a_35_flash_fwd_hdim96_bf16_split_sm80_cu_4022bc09_34154cuda3std6ranges3__45__cpo9iter_moveE:
	.zero		1
	.type		_ZN71_INTERNAL_e7be270a_35_flash_fwd_hdim96_bf16_split_sm80_cu_4022bc09_34154cuda3std3__45__cpo5beginE,@object
	.size		_ZN71_INTERNAL_e7be270a_35_flash_fwd_hdim96_bf16_split_sm80_cu_4022bc09_34154cuda3std3__45__cpo5beginE,(_ZN71_INTERNAL_e7be270a_35_flash_fwd_hdim96_bf16_split_sm80_cu_4022bc09_34154cuda3std3__473_GLOBAL__N__e7be270a_35_flash_fwd_hdim96_bf16_split_sm80_cu_4022bc09_34156ignoreE - _ZN71_INTERNAL_e7be270a_35_flash_fwd_hdim96_bf16_split_sm80_cu_4022bc09_34154cuda3std3__45__cpo5beginE)
_ZN71_INTERNAL_e7be270a_35_flash_fwd_hdim96_bf16_split_sm80_cu_4022bc09_34154cuda3std3__45__cpo5beginE:
	.zero		1
	.type		_ZN71_INTERNAL_e7be270a_35_flash_fwd_hdim96_bf16_split_sm80_cu_4022bc09_34154cuda3std3__473_GLOBAL__N__e7be270a_35_flash_fwd_hdim96_bf16_split_sm80_cu_4022bc09_34156ignoreE,@object
	.size		_ZN71_INTERNAL_e7be270a_35_flash_fwd_hdim96_bf16_split_sm80_cu_4022bc09_34154cuda3std3__473_GLOBAL__N__e7be270a_35_flash_fwd_hdim96_bf16_split_sm80_cu_4022bc09_34156ignoreE,(_ZN71_INTERNAL_e7be270a_35_flash_fwd_hdim96_bf16_split_sm80_cu_4022bc09_34154cute7productE - _ZN71_INTERNAL_e7be270a_35_flash_fwd_hdim96_bf16_split_sm80_cu_4022bc09_34154cuda3std3__473_GLOBAL__N__e7be270a_35_flash_fwd_hdim96_bf16_split_sm80_cu_4022bc09_34156ignoreE)
_ZN71_INTERNAL_e7be270a_35_flash_fwd_hdim96_bf16_split_sm80_cu_4022bc09_34154cuda3std3__473_GLOBAL__N__e7be270a_35_flash_fwd_hdim96_bf16_split_sm80_cu_4022bc09_34156ignoreE:
	.zero		1
	.type		_ZN71_INTERNAL_e7be270a_35_flash_fwd_hdim96_bf16_split_sm80_cu_4022bc09_34154cute7productE,@object
	.size		_ZN71_INTERNAL_e7be270a_35_flash_fwd_hdim96_bf16_split_sm80_cu_4022bc09_34154cute7productE,(_ZN71_INTERNAL_e7be270a_35_flash_fwd_hdim96_bf16_split_sm80_cu_4022bc09_34154cuda3std3__45__cpo3endE - _ZN71_INTERNAL_e7be270a_35_flash_fwd_hdim96_bf16_split_sm80_cu_4022bc09_34154cute7productE)
_ZN71_INTERNAL_e7be270a_35_flash_fwd_hdim96_bf16_split_sm80_cu_4022bc09_34154cute7productE:
	.zero		1
	.type		_ZN71_INTERNAL_e7be270a_35_flash_fwd_hdim96_bf16_split_sm80_cu_4022bc09_34154cuda3std3__45__cpo3endE,@object
	.size		_ZN71_INTERNAL_e7be270a_35_flash_fwd_hdim96_bf16_split_sm80_cu_4022bc09_34154cuda3std3__45__cpo3endE,(_ZN71_INTERNAL_e7be270a_35_flash_fwd_hdim96_bf16_split_sm80_cu_4022bc09_34154cuda3std3__419piecewise_constructE - _ZN71_INTERNAL_e7be270a_35_flash_fwd_hdim96_bf16_split_sm80_cu_4022bc09_34154cuda3std3__45__cpo3endE)
_ZN71_INTERNAL_e7be270a_35_flash_fwd_hdim96_bf16_split_sm80_cu_4022bc09_34154cuda3std3__45__cpo3endE:
	.zero		1
	.type		_ZN71_INTERNAL_e7be270a_35_flash_fwd_hdim96_bf16_split_sm80_cu_4022bc09_34154cuda3std3__419piecewise_constructE,@object
	.size		_ZN71_INTERNAL_e7be270a_35_flash_fwd_hdim96_bf16_split_sm80_cu_4022bc09_34154cuda3std3__419piecewise_constructE,(_ZN71_INTERNAL_e7be270a_35_flash_fwd_hdim96_bf16_split_sm80_cu_4022bc09_34154cuda3std3__45__cpo4cendE - _ZN71_INTERNAL_e7be270a_35_flash_fwd_hdim96_bf16_split_sm80_cu_4022bc09_34154cuda3std3__419piecewise_constructE)
_ZN71_INTERNAL_e7be270a_35_flash_fwd_hdim96_bf16_split_sm80_cu_4022bc09_34154cuda3std3__419piecewise_constructE:
	.zero		1
	.type		_ZN71_INTERNAL_e7be270a_35_flash_fwd_hdim96_bf16_split_sm80_cu_4022bc09_34154cuda3std3__45__cpo4cendE,@object
	.size		_ZN71_INTERNAL_e7be270a_35_flash_fwd_hdim96_bf16_split_sm80_cu_4022bc09_34154cuda3std3__45__cpo4cendE,(_ZN71_INTERNAL_e7be270a_35_flash_fwd_hdim96_bf16_split_sm80_cu_4022bc09_34154cuda3std6ranges3__45__cpo4swapE - _ZN71_INTERNAL_e7be270a_35_flash_fwd_hdim96_bf16_split_sm80_cu_4022bc09_34154cuda3std3__45__cpo4cendE)
_ZN71_INTERNAL_e7be270a_35_flash_fwd_hdim96_bf16_split_sm80_cu_4022bc09_34154cuda3std3__45__cpo4cendE:
	.zero		1
	.type		_ZN71_INTERNAL_e7be270a_35_flash_fwd_hdim96_bf16_split_sm80_cu_4022bc09_34154cuda3std6ranges3__45__cpo4swapE,@object
	.size		_ZN71_INTERNAL_e7be270a_35_flash_fwd_hdim96_bf16_split_sm80_cu_4022bc09_34154cuda3std6ranges3__45__cpo4swapE,(.L_7 - _ZN71_INTERNAL_e7be270a_35_flash_fwd_hdim96_bf16_split_sm80_cu_4022bc09_34154cuda3std6ranges3__45__cpo4swapE)
_ZN71_INTERNAL_e7be270a_35_flash_fwd_hdim96_bf16_split_sm80_cu_4022bc09_34154cuda3std6ranges3__45__cpo4swapE:
	.zero		1
.L_7:


//--------------------- .nv.shared._ZN7cutlass13device_kernelIN5flash19enable_sm80_to_sm89INS1_16FlashAttnFwdSm80INS1_25CollectiveMainloopFwdSm80ILi4ELi1ELb0EN4cute5tupleIJNS5_1CILi128EEENS7_ILi48EEENS7_ILi96EEEEEELi96ENS_10bfloat16_tEfNS_4arch4Sm80ELb0ELb0ELb0ELb1ELb0ELb0ELb1ELb1EEENS1_21CollectiveEpilogueFwdINS6_IJS8_SA_S9_EEENS6_IJNS7_ILi1EEESI_SI_EEESC_SE_Li128ELb1ELb1ELb1ELb0EEENS1_36VarlenDynamicPersistentTileSchedulerILi128ELi48ELi128ELi128ELb1ELb1ELb0ELb0ELb1ELb1EEEEEEEEEvNT_6ParamsE --------------------------
	.section	.nv.shared._ZN7cutlass13device_kernelIN5flash19enable_sm80_to_sm89INS1_16FlashAttnFwdSm80INS1_25CollectiveMainloopFwdSm80ILi4ELi1ELb0EN4cute5tupleIJNS5_1CILi128EEENS7_ILi48EEENS7_ILi96EEEEEELi96ENS_10bfloat16_tEfNS_4arch4Sm80ELb0ELb0ELb0ELb1ELb0ELb0ELb1ELb1EEENS1_21CollectiveEpilogueFwdINS6_IJS8_SA_S9_EEENS6_IJNS7_ILi1EEESI_SI_EEESC_SE_Li128ELb1ELb1ELb1ELb0EEENS1_36VarlenDynamicPersistentTileSchedulerILi128ELi48ELi128ELi128ELb1ELb1ELb0ELb0ELb1ELb1EEEEEEEEEvNT_6ParamsE,"aw",@nobits
	.sectionflags	@""
	.align	16


//--------------------- .nv.shared._ZN7cutlass13device_kernelIN5flash19enable_sm80_to_sm89INS1_16FlashAttnFwdSm80INS1_25CollectiveMainloopFwdSm80ILi4ELi1ELb0EN4cute5tupleIJNS5_1CILi128EEENS7_ILi48EEENS7_ILi96EEEEEELi96ENS_10bfloat16_tEfNS_4arch4Sm80ELb0ELb0ELb0ELb1ELb0ELb1ELb1ELb1EEENS1_21CollectiveEpilogueFwdINS6_IJS8_SA_S9_EEENS6_IJNS7_ILi1EEESI_SI_EEESC_SE_Li128ELb1ELb1ELb1ELb0EEENS1_36VarlenDynamicPersistentTileSchedulerILi128ELi48ELi128ELi128ELb1ELb1ELb0ELb0ELb1ELb1EEEEEEEEEvNT_6ParamsE --------------------------
	.section	.nv.shared._ZN7cutlass13device_kernelIN5flash19enable_sm80_to_sm89INS1_16FlashAttnFwdSm80INS1_25CollectiveMainloopFwdSm80ILi4ELi1ELb0EN4cute5tupleIJNS5_1CILi128EEENS7_ILi48EEENS7_ILi96EEEEEELi96ENS_10bfloat16_tEfNS_4arch4Sm80ELb0ELb0ELb0ELb1ELb0ELb1ELb1ELb1EEENS1_21CollectiveEpilogueFwdINS6_IJS8_SA_S9_EEENS6_IJNS7_ILi1EEESI_SI_EEESC_SE_Li128ELb1ELb1ELb1ELb0EEENS1_36VarlenDynamicPersistentTileSchedulerILi128ELi48ELi128ELi128ELb1ELb1ELb0ELb0ELb1ELb1EEEEEEEEEvNT_6ParamsE,"aw",@nobits
	.sectionflags	@""
	.align	16


//--------------------- .nv.shared._ZN7cutlass13device_kernelIN5flash19enable_sm80_to_sm89INS1_16FlashAttnFwdSm80INS1_25CollectiveMainloopFwdSm80ILi4ELi1ELb0EN4cute5tupleIJNS5_1CILi128EEENS7_ILi48EEENS7_ILi96EEEEEELi96ENS_10bfloat16_tEfNS_4arch4Sm80ELb0ELb1ELb0ELb0ELb0ELb0ELb1ELb1EEENS1_21CollectiveEpilogueFwdINS6_IJS8_SA_S9_EEENS6_IJNS7_ILi1EEESI_SI_EEESC_SE_Li128ELb0ELb1ELb1ELb0EEENS1_19SingleTileSchedulerILb0ELb1ELb1ELi128EEEEEEEEEvNT_6ParamsE --------------------------
	.section	.nv.shared._ZN7cutlass13device_kernelIN5flash19enable_sm80_to_sm89INS1_16FlashAttnFwdSm80INS1_25CollectiveMainloopFwdSm80ILi4ELi1ELb0EN4cute5tupleIJNS5_1CILi128EEENS7_ILi48EEENS7_ILi96EEEEEELi96ENS_10bfloat16_tEfNS_4arch4Sm80ELb0ELb1ELb0ELb0ELb0ELb0ELb1ELb1EEENS1_21CollectiveEpilogueFwdINS6_IJS8_SA_S9_EEENS6_IJNS7_ILi1EEESI_SI_EEESC_SE_Li128ELb0ELb1ELb1ELb0EEENS1_19SingleTileSchedulerILb0ELb1ELb1ELi128EEEEEEEEEvNT_6ParamsE,"aw",@nobits
	.sectionflags	@""
	.align	16


//--------------------- .nv.shared._ZN7cutlass13device_kernelIN5flash19enable_sm80_to_sm89INS1_16FlashAttnFwdSm80INS1_25CollectiveMainloopFwdSm80ILi4ELi1ELb0EN4cute5tupleIJNS5_1CILi128EEENS7_ILi48EEENS7_ILi96EEEEEELi96ENS_10bfloat16_tEfNS_4arch4Sm80ELb0ELb1ELb0ELb1ELb0ELb0ELb1ELb1EEENS1_21CollectiveEpilogueFwdINS6_IJS8_SA_S9_EEENS6_IJNS7_ILi1EEESI_SI_EEESC_SE_Li128ELb1ELb1ELb1ELb0EEENS1_36VarlenDynamicPersistentTileSchedulerILi128ELi48ELi128ELi128ELb1ELb1ELb0ELb1ELb0ELb1EEEEEEEEEvNT_6ParamsE --------------------------
	.section	.nv.shared._ZN7cutlass13device_kernelIN5flash19enable_sm80_to_sm89INS1_16FlashAttnFwdSm80INS1_25CollectiveMainloopFwdSm80ILi4ELi1ELb0EN4cute5tupleIJNS5_1CILi128EEENS7_ILi48EEENS7_ILi96EEEEEELi96ENS_10bfloat16_tEfNS_4arch4Sm80ELb0ELb1ELb0ELb1ELb0ELb0ELb1ELb1EEENS1_21CollectiveEpilogueFwdINS6_IJS8_SA_S9_EEENS6_IJNS7_ILi1EEESI_SI_EEESC_SE_Li128ELb1ELb1ELb1ELb0EEENS1_36VarlenDynamicPersistentTileSchedulerILi128ELi48ELi128ELi128ELb1ELb1ELb0ELb1ELb0ELb1EEEEEEEEEvNT_6ParamsE,"aw",@nobits
	.sectionflags	@""
	.align	16


//--------------------- .nv.shared._ZN7cutlass13device_kernelIN5flash19enable_sm80_to_sm89INS1_16FlashAttnFwdSm80INS1_25CollectiveMainloopFwdSm80ILi4ELi1ELb0EN4cute5tupleIJNS5_1CILi128EEENS7_ILi48EEENS7_ILi96EEEEEELi96ENS_10bfloat16_tEfNS_4arch4Sm80ELb0ELb1ELb0ELb1ELb0ELb1ELb1ELb1EEENS1_21CollectiveEpilogueFwdINS6_IJS8_SA_S9_EEENS6_IJNS7_ILi1EEESI_SI_EEESC_SE_Li128ELb1ELb1ELb1ELb0EEENS1_36VarlenDynamicPersistentTileSchedulerILi128ELi48ELi128ELi128ELb1ELb1ELb0ELb1ELb0ELb1EEEEEEEEEvNT_6ParamsE --------------------------
	.section	.nv.shared._ZN7cutlass13device_kernelIN5flash19enable_sm80_to_sm89INS1_16FlashAttnFwdSm80INS1_25CollectiveMainloopFwdSm80ILi4ELi1ELb0EN4cute5tupleIJNS5_1CILi128EEENS7_ILi48EEENS7_ILi96EEEEEELi96ENS_10bfloat16_tEfNS_4arch4Sm80ELb0ELb1ELb0ELb1ELb0ELb1ELb1ELb1EEENS1_21CollectiveEpilogueFwdINS6_IJS8_SA_S9_EEENS6_IJNS7_ILi1EEESI_SI_EEESC_SE_Li128ELb1ELb1ELb1ELb0EEENS1_36VarlenDynamicPersistentTileSchedulerILi128ELi48ELi128ELi128ELb1ELb1ELb0ELb1ELb0ELb1EEEEEEEEEvNT_6ParamsE,"aw",@nobits
	.sectionflags	@""
	.align	16


//--------------------- .nv.shared._ZN7cutlass13device_kernelIN5flash19enable_sm80_to_sm89INS1_16FlashAttnFwdSm80INS1_25CollectiveMainloopFwdSm80ILi4ELi1ELb0EN4cute5tupleIJNS5_1CILi128EEENS7_ILi64EEENS7_ILi96EEEEEELi96ENS_10bfloat16_tEfNS_4arch4Sm80ELb1ELb0ELb0ELb0ELb0ELb0ELb1ELb1EEENS1_21CollectiveEpilogueFwdINS6_IJS8_SA_S9_EEENS6_IJNS7_ILi1EEESI_SI_EEESC_SE_Li128ELb0ELb1ELb1ELb0EEENS1_30DynamicPersistentTileSchedulerILi128ELi128ELb1ELb1ELb0EEEEEEEEEvNT_6ParamsE --------------------------
	.section	.nv.shared._ZN7cutlass13device_kernelIN5flash19enable_sm80_to_sm89INS1_16FlashAttnFwdSm80INS1_25CollectiveMainloopFwdSm80ILi4ELi1ELb0EN4cute5tupleIJNS5_1CILi128EEENS7_ILi64EEENS7_ILi96EEEEEELi96ENS_10bfloat16_tEfNS_4arch4Sm80ELb1ELb0ELb0ELb0ELb0ELb0ELb1ELb1EEENS1_21CollectiveEpilogueFwdINS6_IJS8_SA_S9_EEENS6_IJNS7_ILi1EEESI_SI_EEESC_SE_Li128ELb0ELb1ELb1ELb0EEENS1_30DynamicPersistentTileSchedulerILi128ELi128ELb1ELb1ELb0EEEEEEEEEvNT_6ParamsE,"aw",@nobits
	.sectionflags	@""
	.align	16


//--------------------- .nv.shared._ZN7cutlass13device_kernelIN5flash19enable_sm80_to_sm89INS1_16FlashAttnFwdSm80INS1_25CollectiveMainloopFwdSm80ILi4ELi1ELb0EN4cute5tupleIJNS5_1CILi128EEENS7_ILi48EEENS7_ILi96EEEEEELi96ENS_10bfloat16_tEfNS_4arch4Sm80ELb1ELb0ELb0ELb1ELb0ELb0ELb1ELb1EEENS1_21CollectiveEpilogueFwdINS6_IJS8_SA_S9_EEENS6_IJNS7_ILi1EEESI_SI_EEESC_SE_Li128ELb1ELb1ELb1ELb0EEENS1_36VarlenDynamicPersistentTileSchedulerILi128ELi48ELi128ELi128ELb1ELb1ELb0ELb1ELb1ELb1EEEEEEEEEvNT_6ParamsE --------------------------
	.section	.nv.shared._ZN7cutlass13device_kernelIN5flash19enable_sm80_to_sm89INS1_16FlashAttnFwdSm80INS1_25CollectiveMainloopFwdSm80ILi4ELi1ELb0EN4cute5tupleIJNS5_1CILi128EEENS7_ILi48EEENS7_ILi96EEEEEELi96ENS_10bfloat16_tEfNS_4arch4Sm80ELb1ELb0ELb0ELb1ELb0ELb0ELb1ELb1EEENS1_21CollectiveEpilogueFwdINS6_IJS8_SA_S9_EEENS6_IJNS7_ILi1EEESI_SI_EEESC_SE_Li128ELb1ELb1ELb1ELb0EEENS1_36VarlenDynamicPersistentTileSchedulerILi128ELi48ELi128ELi128ELb1ELb1ELb0ELb1ELb1ELb1EEEEEEEEEvNT_6ParamsE,"aw",@nobits
	.sectionflags	@""
	.align	16


//--------------------- .nv.shared._ZN7cutlass13device_kernelIN5flash19enable_sm80_to_sm89INS1_16FlashAttnFwdSm80INS1_25CollectiveMainloopFwdSm80ILi4ELi1ELb0EN4cute5tupleIJNS5_1CILi128EEENS7_ILi48EEENS7_ILi96EEEEEELi96ENS_10bfloat16_tEfNS_4arch4Sm80ELb1ELb0ELb0ELb1ELb0ELb1ELb1ELb1EEENS1_21CollectiveEpilogueFwdINS6_IJS8_SA_S9_EEENS6_IJNS7_ILi1EEESI_SI_EEESC_SE_Li128ELb1ELb1ELb1ELb0EEENS1_36VarlenDynamicPersistentTileSchedulerILi128ELi48ELi128ELi128ELb1ELb1ELb0ELb1ELb1ELb1EEEEEEEEEvNT_6ParamsE --------------------------
	.section	.nv.shared._ZN7cutlass13device_kernelIN5flash19enable_sm80_to_sm89INS1_16FlashAttnFwdSm80INS1_25CollectiveMainloopFwdSm80ILi4ELi1ELb0EN4cute5tupleIJNS5_1CILi128EEENS7_ILi48EEENS7_ILi96EEEEEELi96ENS_10bfloat16_tEfNS_4arch4Sm80ELb1ELb0ELb0ELb1ELb0ELb1ELb1ELb1EEENS1_21CollectiveEpilogueFwdINS6_IJS8_SA_S9_EEENS6_IJNS7_ILi1EEESI_SI_EEESC_SE_Li128ELb1ELb1ELb1ELb0EEENS1_36VarlenDynamicPersistentTileSchedulerILi128ELi48ELi128ELi128ELb1ELb1ELb0ELb1ELb1ELb1EEEEEEEEEvNT_6ParamsE,"aw",@nobits
	.sectionflags	@""
	.align	16
